	.target	sm_80

	.elftype	@"ET_EXEC"


//--------------------- .note.nv.tkinfo           --------------------------
	.section	.note.nv.tkinfo,"",@"SHT_NOTE"
	.sectionflags	@"SHF_NOTE_NV_TKINFO"
	.tkinfo
        /*0018*/ 	.word	0x00000002
        /*0030*/ 	.string	""
        /*0030*/ 	.string	"ptxas"
        /*0030*/ 	.string	"Cuda compilation tools, release 13.0, V13.0.88"
        /*0030*/ 	.string	"Build cuda_13.0.r13.0/compiler.36424714_0"
        /*0030*/ 	.string	"-arch sm_80 -m 64 "



//--------------------- .note.nv.cuinfo           --------------------------
	.section	.note.nv.cuinfo,"",@"SHT_NOTE"
	.sectionflags	@"SHF_NOTE_NV_CUINFO"
        /*0018*/ 	.short	0x0002
        /*001a*/ 	.short	0x0050
        /*001c*/ 	.short	0x0082
	.zero		2


//--------------------- .nv.info                  --------------------------
	.section	.nv.info,"",@"SHT_CUDA_INFO"
	.align	4


	//----- nvinfo : EIATTR_REGCOUNT
	.align		4
        /*0000*/ 	.byte	0x04, 0x2f
        /*0002*/ 	.short	(.L_12 - .L_11)
	.align		4
.L_11:
        /*0004*/ 	.word	index@(_ZN7cutlass13device_kernelIN5flash19enable_sm80_to_sm89INS1_16FlashAttnFwdSm80INS1_25CollectiveMainloopFwdSm80ILi4ELi1ELb0EN4cute5tupleIJNS5_1CILi128EEENS7_ILi112EEENS7_ILi64EEEEEELi64ENS_6half_tEfNS_4arch4Sm80ELb1ELb0ELb1ELb1ELb1ELb1ELb1ELb0EEENS1_21CollectiveEpilogueFwdINS6_IJS8_SA_S9_EEENS6_IJNS7_ILi1EEESI_SI_EEESC_SE_Li128ELb1ELb1ELb0ELb0EEENS1_19SingleTileSchedulerILb1ELb0ELb1ELi128EEEEEEEEEvNT_6ParamsE)
        /*0008*/ 	.word	0x000000ff


	//----- nvinfo : EIATTR_FRAME_SIZE
	.align		4
.L_12:
        /*000c*/ 	.byte	0x04, 0x11
        /*000e*/ 	.short	(.L_14 - .L_13)
	.align		4
.L_13:
        /*0010*/ 	.word	index@(_ZN7cutlass13device_kernelIN5flash19enable_sm80_to_sm89INS1_16FlashAttnFwdSm80INS1_25CollectiveMainloopFwdSm80ILi4ELi1ELb0EN4cute5tupleIJNS5_1CILi128EEENS7_ILi112EEENS7_ILi64EEEEEELi64ENS_6half_tEfNS_4arch4Sm80ELb1ELb0ELb1ELb1ELb1ELb1ELb1ELb0EEENS1_21CollectiveEpilogueFwdINS6_IJS8_SA_S9_EEENS6_IJNS7_ILi1EEESI_SI_EEESC_SE_Li128ELb1ELb1ELb0ELb0EEENS1_19SingleTileSchedulerILb1ELb0ELb1ELi128EEEEEEEEEvNT_6ParamsE)
        /*0014*/ 	.word	0x00000068


	//----- nvinfo : EIATTR_REGCOUNT
	.align		4
.L_14:
        /*0018*/ 	.byte	0x04, 0x2f
        /*001a*/ 	.short	(.L_16 - .L_15)
	.align		4
.L_15:
        /*001c*/ 	.word	index@(_ZN7cutlass13device_kernelIN5flash19enable_sm80_to_sm89INS1_16FlashAttnFwdSm80INS1_25CollectiveMainloopFwdSm80ILi4ELi1ELb0EN4cute5tupleIJNS5_1CILi128EEENS7_ILi112EEENS7_ILi64EEEEEELi64ENS_6half_tEfNS_4arch4Sm80ELb1ELb0ELb1ELb1ELb1ELb0ELb1ELb0EEENS1_21CollectiveEpilogueFwdINS6_IJS8_SA_S9_EEENS6_IJNS7_ILi1EEESI_SI_EEESC_SE_Li128ELb1ELb1ELb0ELb0EEENS1_19SingleTileSchedulerILb1ELb0ELb1ELi128EEEEEEEEEvNT_6ParamsE)
        /*0020*/ 	.word	0x000000ff


	//----- nvinfo : EIATTR_FRAME_SIZE
	.align		4
.L_16:
        /*0024*/ 	.byte	0x04, 0x11
        /*0026*/ 	.short	(.L_18 - .L_17)
	.align		4
.L_17:
        /*0028*/ 	.word	index@(_ZN7cutlass13device_kernelIN5flash19enable_sm80_to_sm89INS1_16FlashAttnFwdSm80INS1_25CollectiveMainloopFwdSm80ILi4ELi1ELb0EN4cute5tupleIJNS5_1CILi128EEENS7_ILi112EEENS7_ILi64EEEEEELi64ENS_6half_tEfNS_4arch4Sm80ELb1ELb0ELb1ELb1ELb1ELb0ELb1ELb0EEENS1_21CollectiveEpilogueFwdINS6_IJS8_SA_S9_EEENS6_IJNS7_ILi1EEESI_SI_EEESC_SE_Li128ELb1ELb1ELb0ELb0EEENS1_19SingleTileSchedulerILb1ELb0ELb1ELi128EEEEEEEEEvNT_6ParamsE)
        /*002c*/ 	.word	0x00000078


	//----- nvinfo : EIATTR_REGCOUNT
	.align		4
.L_18:
        /*0030*/ 	.byte	0x04, 0x2f
        /*0032*/ 	.short	(.L_20 - .L_19)
	.align		4
.L_19:
        /*0034*/ 	.word	index@(_ZN7cutlass13device_kernelIN5flash19enable_sm80_to_sm89INS1_16FlashAttnFwdSm80INS1_25CollectiveMainloopFwdSm80ILi4ELi1ELb0EN4cute5tupleIJNS5_1CILi128EEENS7_ILi112EEENS7_ILi64EEEEEELi64ENS_6half_tEfNS_4arch4Sm80ELb1ELb0ELb1ELb0ELb1ELb0ELb1ELb0EEENS1_21CollectiveEpilogueFwdINS6_IJS8_SA_S9_EEENS6_IJNS7_ILi1EEESI_SI_EEESC_SE_Li128ELb0ELb1ELb0ELb0EEENS1_30DynamicPersistentTileSchedulerILi128ELi128ELb0ELb1ELb0EEEEEEEEEvNT_6ParamsE)
        /*0038*/ 	.word	0x000000ff


	//----- nvinfo : EIATTR_FRAME_SIZE
	.align		4
.L_20:
        /*003c*/ 	.byte	0x04, 0x11
        /*003e*/ 	.short	(.L_22 - .L_21)
	.align		4
.L_21:
        /*0040*/ 	.word	index@($__internal_1_$__cuda_sm70_shflsync_idx_p)
        /*0044*/ 	.word	0x00000000


	//----- nvinfo : EIATTR_FRAME_SIZE
	.align		4
.L_22:
        /*0048*/ 	.byte	0x04, 0x11
        /*004a*/ 	.short	(.L_24 - .L_23)
	.align		4
.L_23:
        /*004c*/ 	.word	index@($__internal_0_$__cuda_sm70_shflsync_bfly_p)
        /*0050*/ 	.word	0x00000000


	//----- nvinfo : EIATTR_FRAME_SIZE
	.align		4
.L_24:
        /*0054*/ 	.byte	0x04, 0x11
        /*0056*/ 	.short	(.L_26 - .L_25)
	.align		4
.L_25:
        /*0058*/ 	.word	index@(_ZN7cutlass13device_kernelIN5flash19enable_sm80_to_sm89INS1_16FlashAttnFwdSm80INS1_25CollectiveMainloopFwdSm80ILi4ELi1ELb0EN4cute5tupleIJNS5_1CILi128EEENS7_ILi112EEENS7_ILi64EEEEEELi64ENS_6half_tEfNS_4arch4Sm80ELb1ELb0ELb1ELb0ELb1ELb0ELb1ELb0EEENS1_21CollectiveEpilogueFwdINS6_IJS8_SA_S9_EEENS6_IJNS7_ILi1EEESI_SI_EEESC_SE_Li128ELb0ELb1ELb0ELb0EEENS1_30DynamicPersistentTileSchedulerILi128ELi128ELb0ELb1ELb0EEEEEEEEEvNT_6ParamsE)
        /*005c*/ 	.word	0x000000a8


	//----- nvinfo : EIATTR_REGCOUNT
	.align		4
.L_26:
        /*0060*/ 	.byte	0x04, 0x2f
        /*0062*/ 	.short	(.L_28 - .L_27)
	.align		4
.L_27:
        /*0064*/ 	.word	index@(_ZN7cutlass13device_kernelIN5flash19enable_sm80_to_sm89INS1_16FlashAttnFwdSm80INS1_25CollectiveMainloopFwdSm80ILi4ELi1ELb0EN4cute5tupleIJNS5_1CILi128EEENS7_ILi96EEENS7_ILi64EEEEEELi64ENS_6half_tEfNS_4arch4Sm80ELb0ELb1ELb1ELb1ELb1ELb1ELb1ELb0EEENS1_21CollectiveEpilogueFwdINS6_IJS8_SA_S9_EEENS6_IJNS7_ILi1EEESI_SI_EEESC_SE_Li128ELb1ELb1ELb0ELb0EEENS1_19SingleTileSchedulerILb1ELb0ELb1ELi128EEEEEEEEEvNT_6ParamsE)
        /*0068*/ 	.word	0x000000ff


	//----- nvinfo : EIATTR_FRAME_SIZE
	.align		4
.L_28:
        /*006c*/ 	.byte	0x04, 0x11
        /*006e*/ 	.short	(.L_30 - .L_29)
	.align		4
.L_29:
        /*0070*/ 	.word	index@(_ZN7cutlass13device_kernelIN5flash19enable_sm80_to_sm89INS1_16FlashAttnFwdSm80INS1_25CollectiveMainloopFwdSm80ILi4ELi1ELb0EN4cute5tupleIJNS5_1CILi128EEENS7_ILi96EEENS7_ILi64EEEEEELi64ENS_6half_tEfNS_4arch4Sm80ELb0ELb1ELb1ELb1ELb1ELb1ELb1ELb0EEENS1_21CollectiveEpilogueFwdINS6_IJS8_SA_S9_EEENS6_IJNS7_ILi1EEESI_SI_EEESC_SE_Li128ELb1ELb1ELb0ELb0EEENS1_19SingleTileSchedulerILb1ELb0ELb1ELi128EEEEEEEEEvNT_6ParamsE)
        /*0074*/ 	.word	0x00000050


	//----- nvinfo : EIATTR_REGCOUNT
	.align		4
.L_30:
        /*0078*/ 	.byte	0x04, 0x2f
        /*007a*/ 	.short	(.L_32 - .L_31)
	.align		4
.L_31:
        /*007c*/ 	.word	index@(_ZN7cutlass13device_kernelIN5flash19enable_sm80_to_sm89INS1_16FlashAttnFwdSm80INS1_25CollectiveMainloopFwdSm80ILi4ELi1ELb0EN4cute5tupleIJNS5_1CILi128EEENS7_ILi96EEENS7_ILi64EEEEEELi64ENS_6half_tEfNS_4arch4Sm80ELb0ELb1ELb1ELb1ELb1ELb0ELb1ELb0EEENS1_21CollectiveEpilogueFwdINS6_IJS8_SA_S9_EEENS6_IJNS7_ILi1EEESI_SI_EEESC_SE_Li128ELb1ELb1ELb0ELb0EEENS1_19SingleTileSchedulerILb1ELb0ELb1ELi128EEEEEEEEEvNT_6ParamsE)
        /*0080*/ 	.word	0x000000ff


	//----- nvinfo : EIATTR_FRAME_SIZE
	.align		4
.L_32:
        /*0084*/ 	.byte	0x04, 0x11
        /*0086*/ 	.short	(.L_34 - .L_33)
	.align		4
.L_33:
        /*0088*/ 	.word	index@(_ZN7cutlass13device_kernelIN5flash19enable_sm80_to_sm89INS1_16FlashAttnFwdSm80INS1_25CollectiveMainloopFwdSm80ILi4ELi1ELb0EN4cute5tupleIJNS5_1CILi128EEENS7_ILi96EEENS7_ILi64EEEEEELi64ENS_6half_tEfNS_4arch4Sm80ELb0ELb1ELb1ELb1ELb1ELb0ELb1ELb0EEENS1_21CollectiveEpilogueFwdINS6_IJS8_SA_S9_EEENS6_IJNS7_ILi1EEESI_SI_EEESC_SE_Li128ELb1ELb1ELb0ELb0EEENS1_19SingleTileSchedulerILb1ELb0ELb1ELi128EEEEEEEEEvNT_6ParamsE)
        /*008c*/ 	.word	0x00000048


	//----- nvinfo : EIATTR_REGCOUNT
	.align		4
.L_34:
        /*0090*/ 	.byte	0x04, 0x2f
        /*0092*/ 	.short	(.L_36 - .L_35)
	.align		4
.L_35:
        /*0094*/ 	.word	index@(_ZN7cutlass13device_kernelIN5flash19enable_sm80_to_sm89INS1_16FlashAttnFwdSm80INS1_25CollectiveMainloopFwdSm80ILi4ELi1ELb0EN4cute5tupleIJNS5_1CILi128EEENS7_ILi96EEENS7_ILi64EEEEEELi64ENS_6half_tEfNS_4arch4Sm80ELb0ELb1ELb1ELb0ELb1ELb0ELb1ELb0EEENS1_21CollectiveEpilogueFwdINS6_IJS8_SA_S9_EEENS6_IJNS7_ILi1EEESI_SI_EEESC_SE_Li128ELb0ELb1ELb0ELb0EEENS1_19SingleTileSchedulerILb0ELb0ELb1ELi128EEEEEEEEEvNT_6ParamsE)
        /*0098*/ 	.word	0x000000ff


	//----- nvinfo : EIATTR_FRAME_SIZE
	.align		4
.L_36:
        /*009c*/ 	.byte	0x04, 0x11
        /*009e*/ 	.short	(.L_38 - .L_37)
	.align		4
.L_37:
        /*00a0*/ 	.word	index@(_ZN7cutlass13device_kernelIN5flash19enable_sm80_to_sm89INS1_16FlashAttnFwdSm80INS1_25CollectiveMainloopFwdSm80ILi4ELi1ELb0EN4cute5tupleIJNS5_1CILi128EEENS7_ILi96EEENS7_ILi64EEEEEELi64ENS_6half_tEfNS_4arch4Sm80ELb0ELb1ELb1ELb0ELb1ELb0ELb1ELb0EEENS1_21CollectiveEpilogueFwdINS6_IJS8_SA_S9_EEENS6_IJNS7_ILi1EEESI_SI_EEESC_SE_Li128ELb0ELb1ELb0ELb0EEENS1_19SingleTileSchedulerILb0ELb0ELb1ELi128EEEEEEEEEvNT_6ParamsE)
        /*00a4*/ 	.word	0x00000040


	//----- nvinfo : EIATTR_REGCOUNT
	.align		4
.L_38:
        /*00a8*/ 	.byte	0x04, 0x2f
        /*00aa*/ 	.short	(.L_40 - .L_39)
	.align		4
.L_39:
        /*00ac*/ 	.word	index@(_ZN7cutlass13device_kernelIN5flash19enable_sm80_to_sm89INS1_16FlashAttnFwdSm80INS1_25CollectiveMainloopFwdSm80ILi4ELi1ELb0EN4cute5tupleIJNS5_1CILi128EEENS7_ILi112EEENS7_ILi64EEEEEELi64ENS_6half_tEfNS_4arch4Sm80ELb0ELb0ELb1ELb1ELb1ELb1ELb1ELb0EEENS1_21CollectiveEpilogueFwdINS6_IJS8_SA_S9_EEENS6_IJNS7_ILi1EEESI_SI_EEESC_SE_Li128ELb1ELb1ELb0ELb0EEENS1_19SingleTileSchedulerILb1ELb0ELb1ELi128EEEEEEEEEvNT_6ParamsE)
        /*00b0*/ 	.word	0x000000ff


	//----- nvinfo : EIATTR_FRAME_SIZE
	.align		4
.L_40:
        /*00b4*/ 	.byte	0x04, 0x11
        /*00b6*/ 	.short	(.L_42 - .L_41)
	.align		4
.L_41:
        /*00b8*/ 	.word	index@(_ZN7cutlass13device_kernelIN5flash19enable_sm80_to_sm89INS1_16FlashAttnFwdSm80INS1_25CollectiveMainloopFwdSm80ILi4ELi1ELb0EN4cute5tupleIJNS5_1CILi128EEENS7_ILi112EEENS7_ILi64EEEEEELi64ENS_6half_tEfNS_4arch4Sm80ELb0ELb0ELb1ELb1ELb1ELb1ELb1ELb0EEENS1_21CollectiveEpilogueFwdINS6_IJS8_SA_S9_EEENS6_IJNS7_ILi1EEESI_SI_EEESC_SE_Li128ELb1ELb1ELb0ELb0EEENS1_19SingleTileSchedulerILb1ELb0ELb1ELi128EEEEEEEEEvNT_6ParamsE)
        /*00bc*/ 	.word	0x00000048


	//----- nvinfo : EIATTR_REGCOUNT
	.align		4
.L_42:
        /*00c0*/ 	.byte	0x04, 0x2f
        /*00c2*/ 	.short	(.L_44 - .L_43)
	.align		4
.L_43:
        /*00c4*/ 	.word	index@(_ZN7cutlass13device_kernelIN5flash19enable_sm80_to_sm89INS1_16FlashAttnFwdSm80INS1_25CollectiveMainloopFwdSm80ILi4ELi1ELb0EN4cute5tupleIJNS5_1CILi128EEENS7_ILi112EEENS7_ILi64EEEEEELi64ENS_6half_tEfNS_4arch4Sm80ELb0ELb0ELb1ELb1ELb1ELb0ELb1ELb0EEENS1_21CollectiveEpilogueFwdINS6_IJS8_SA_S9_EEENS6_IJNS7_ILi1EEESI_SI_EEESC_SE_Li128ELb1ELb1ELb0ELb0EEENS1_19SingleTileSchedulerILb1ELb0ELb1ELi128EEEEEEEEEvNT_6ParamsE)
        /*00c8*/ 	.word	0x000000ff


	//----- nvinfo : EIATTR_FRAME_SIZE
	.align		4
.L_44:
        /*00cc*/ 	.byte	0x04, 0x11
        /*00ce*/ 	.short	(.L_46 - .L_45)
	.align		4
.L_45:
        /*00d0*/ 	.word	index@(_ZN7cutlass13device_kernelIN5flash19enable_sm80_to_sm89INS1_16FlashAttnFwdSm80INS1_25CollectiveMainloopFwdSm80ILi4ELi1ELb0EN4cute5tupleIJNS5_1CILi128EEENS7_ILi112EEENS7_ILi64EEEEEELi64ENS_6half_tEfNS_4arch4Sm80ELb0ELb0ELb1ELb1ELb1ELb0ELb1ELb0EEENS1_21CollectiveEpilogueFwdINS6_IJS8_SA_S9_EEENS6_IJNS7_ILi1EEESI_SI_EEESC_SE_Li128ELb1ELb1ELb0ELb0EEENS1_19SingleTileSchedulerILb1ELb0ELb1ELi128EEEEEEEEEvNT_6ParamsE)
        /*00d4*/ 	.word	0x00000048


	//----- nvinfo : EIATTR_REGCOUNT
	.align		4
.L_46:
        /*00d8*/ 	.byte	0x04, 0x2f
        /*00da*/ 	.short	(.L_48 - .L_47)
	.align		4
.L_47:
        /*00dc*/ 	.word	index@(_ZN7cutlass13device_kernelIN5flash19enable_sm80_to_sm89INS1_16FlashAttnFwdSm80INS1_25CollectiveMainloopFwdSm80ILi4ELi1ELb0EN4cute5tupleIJNS5_1CILi128EEENS7_ILi112EEENS7_ILi64EEEEEELi64ENS_6half_tEfNS_4arch4Sm80ELb0ELb0ELb1ELb0ELb1ELb0ELb1ELb0EEENS1_21CollectiveEpilogueFwdINS6_IJS8_SA_S9_EEENS6_IJNS7_ILi1EEESI_SI_EEESC_SE_Li128ELb0ELb1ELb0ELb0EEENS1_19SingleTileSchedulerILb0ELb0ELb1ELi128EEEEEEEEEvNT_6ParamsE)
        /*00e0*/ 	.word	0x000000ff


	//----- nvinfo : EIATTR_FRAME_SIZE
	.align		4
.L_48:
        /*00e4*/ 	.byte	0x04, 0x11
        /*00e6*/ 	.short	(.L_50 - .L_49)
	.align		4
.L_49:
        /*00e8*/ 	.word	index@(_ZN7cutlass13device_kernelIN5flash19enable_sm80_to_sm89INS1_16FlashAttnFwdSm80INS1_25CollectiveMainloopFwdSm80ILi4ELi1ELb0EN4cute5tupleIJNS5_1CILi128EEENS7_ILi112EEENS7_ILi64EEEEEELi64ENS_6half_tEfNS_4arch4Sm80ELb0ELb0ELb1ELb0ELb1ELb0ELb1ELb0EEENS1_21CollectiveEpilogueFwdINS6_IJS8_SA_S9_EEENS6_IJNS7_ILi1EEESI_SI_EEESC_SE_Li128ELb0ELb1ELb0ELb0EEENS1_19SingleTileSchedulerILb0ELb0ELb1ELi128EEEEEEEEEvNT_6ParamsE)
        /*00ec*/ 	.word	0x00000078


	//----- nvinfo : EIATTR_MIN_STACK_SIZE
	.align		4
.L_50:
        /*00f0*/ 	.byte	0x04, 0x12
        /*00f2*/ 	.short	(.L_52 - .L_51)
	.align		4
.L_51:
        /*00f4*/ 	.word	index@(_ZN7cutlass13device_kernelIN5flash19enable_sm80_to_sm89INS1_16FlashAttnFwdSm80INS1_25CollectiveMainloopFwdSm80ILi4ELi1ELb0EN4cute5tupleIJNS5_1CILi128EEENS7_ILi112EEENS7_ILi64EEEEEELi64ENS_6half_tEfNS_4arch4Sm80ELb0ELb0ELb1ELb0ELb1ELb0ELb1ELb0EEENS1_21CollectiveEpilogueFwdINS6_IJS8_SA_S9_EEENS6_IJNS7_ILi1EEESI_SI_EEESC_SE_Li128ELb0ELb1ELb0ELb0EEENS1_19SingleTileSchedulerILb0ELb0ELb1ELi128EEEEEEEEEvNT_6ParamsE)
        /*00f8*/ 	.word	0x00000078


	//----- nvinfo : EIATTR_MIN_STACK_SIZE
	.align		4
.L_52:
        /*00fc*/ 	.byte	0x04, 0x12
        /*00fe*/ 	.short	(.L_54 - .L_53)
	.align		4
.L_53:
        /*0100*/ 	.word	index@(_ZN7cutlass13device_kernelIN5flash19enable_sm80_to_sm89INS1_16FlashAttnFwdSm80INS1_25CollectiveMainloopFwdSm80ILi4ELi1ELb0EN4cute5tupleIJNS5_1CILi128EEENS7_ILi112EEENS7_ILi64EEEEEELi64ENS_6half_tEfNS_4arch4Sm80ELb0ELb0ELb1ELb1ELb1ELb0ELb1ELb0EEENS1_21CollectiveEpilogueFwdINS6_IJS8_SA_S9_EEENS6_IJNS7_ILi1EEESI_SI_EEESC_SE_Li128ELb1ELb1ELb0ELb0EEENS1_19SingleTileSchedulerILb1ELb0ELb1ELi128EEEEEEEEEvNT_6ParamsE)
        /*0104*/ 	.word	0x00000048


	//----- nvinfo : EIATTR_MIN_STACK_SIZE
	.align		4
.L_54:
        /*0108*/ 	.byte	0x04, 0x12
        /*010a*/ 	.short	(.L_56 - .L_55)
	.align		4
.L_55:
        /*010c*/ 	.word	index@(_ZN7cutlass13device_kernelIN5flash19enable_sm80_to_sm89INS1_16FlashAttnFwdSm80INS1_25CollectiveMainloopFwdSm80ILi4ELi1ELb0EN4cute5tupleIJNS5_1CILi128EEENS7_ILi112EEENS7_ILi64EEEEEELi64ENS_6half_tEfNS_4arch4Sm80ELb0ELb0ELb1ELb1ELb1ELb1ELb1ELb0EEENS1_21CollectiveEpilogueFwdINS6_IJS8_SA_S9_EEENS6_IJNS7_ILi1EEESI_SI_EEESC_SE_Li128ELb1ELb1ELb0ELb0EEENS1_19SingleTileSchedulerILb1ELb0ELb1ELi128EEEEEEEEEvNT_6ParamsE)
        /*0110*/ 	.word	0x00000048


	//----- nvinfo : EIATTR_MIN_STACK_SIZE
	.align		4
.L_56:
        /*0114*/ 	.byte	0x04, 0x12
        /*0116*/ 	.short	(.L_58 - .L_57)
	.align		4
.L_57:
        /*0118*/ 	.word	index@(_ZN7cutlass13device_kernelIN5flash19enable_sm80_to_sm89INS1_16FlashAttnFwdSm80INS1_25CollectiveMainloopFwdSm80ILi4ELi1ELb0EN4cute5tupleIJNS5_1CILi128EEENS7_ILi96EEENS7_ILi64EEEEEELi64ENS_6half_tEfNS_4arch4Sm80ELb0ELb1ELb1ELb0ELb1ELb0ELb1ELb0EEENS1_21CollectiveEpilogueFwdINS6_IJS8_SA_S9_EEENS6_IJNS7_ILi1EEESI_SI_EEESC_SE_Li128ELb0ELb1ELb0ELb0EEENS1_19SingleTileSchedulerILb0ELb0ELb1ELi128EEEEEEEEEvNT_6ParamsE)
        /*011c*/ 	.word	0x00000040


	//----- nvinfo : EIATTR_MIN_STACK_SIZE
	.align		4
.L_58:
        /*0120*/ 	.byte	0x04, 0x12
        /*0122*/ 	.short	(.L_60 - .L_59)
	.align		4
.L_59:
        /*0124*/ 	.word	index@(_ZN7cutlass13device_kernelIN5flash19enable_sm80_to_sm89INS1_16FlashAttnFwdSm80INS1_25CollectiveMainloopFwdSm80ILi4ELi1ELb0EN4cute5tupleIJNS5_1CILi128EEENS7_ILi96EEENS7_ILi64EEEEEELi64ENS_6half_tEfNS_4arch4Sm80ELb0ELb1ELb1ELb1ELb1ELb0ELb1ELb0EEENS1_21CollectiveEpilogueFwdINS6_IJS8_SA_S9_EEENS6_IJNS7_ILi1EEESI_SI_EEESC_SE_Li128ELb1ELb1ELb0ELb0EEENS1_19SingleTileSchedulerILb1ELb0ELb1ELi128EEEEEEEEEvNT_6ParamsE)
        /*0128*/ 	.word	0x00000048


	//----- nvinfo : EIATTR_MIN_STACK_SIZE
	.align		4
.L_60:
        /*012c*/ 	.byte	0x04, 0x12
        /*012e*/ 	.short	(.L_62 - .L_61)
	.align		4
.L_61:
        /*0130*/ 	.word	index@(_ZN7cutlass13device_kernelIN5flash19enable_sm80_to_sm89INS1_16FlashAttnFwdSm80INS1_25CollectiveMainloopFwdSm80ILi4ELi1ELb0EN4cute5tupleIJNS5_1CILi128EEENS7_ILi96EEENS7_ILi64EEEEEELi64ENS_6half_tEfNS_4arch4Sm80ELb0ELb1ELb1ELb1ELb1ELb1ELb1ELb0EEENS1_21CollectiveEpilogueFwdINS6_IJS8_SA_S9_EEENS6_IJNS7_ILi1EEESI_SI_EEESC_SE_Li128ELb1ELb1ELb0ELb0EEENS1_19SingleTileSchedulerILb1ELb0ELb1ELi128EEEEEEEEEvNT_6ParamsE)
        /*0134*/ 	.word	0x00000050


	//----- nvinfo : EIATTR_MIN_STACK_SIZE
	.align		4
.L_62:
        /*0138*/ 	.byte	0x04, 0x12
        /*013a*/ 	.short	(.L_64 - .L_63)
	.align		4
.L_63:
        /*013c*/ 	.word	index@(_ZN7cutlass13device_kernelIN5flash19enable_sm80_to_sm89INS1_16FlashAttnFwdSm80INS1_25CollectiveMainloopFwdSm80ILi4ELi1ELb0EN4cute5tupleIJNS5_1CILi128EEENS7_ILi112EEENS7_ILi64EEEEEELi64ENS_6half_tEfNS_4arch4Sm80ELb1ELb0ELb1ELb0ELb1ELb0ELb1ELb0EEENS1_21CollectiveEpilogueFwdINS6_IJS8_SA_S9_EEENS6_IJNS7_ILi1EEESI_SI_EEESC_SE_Li128ELb0ELb1ELb0ELb0EEENS1_30DynamicPersistentTileSchedulerILi128ELi128ELb0ELb1ELb0EEEEEEEEEvNT_6ParamsE)
        /*0140*/ 	.word	0x000000a8


	//----- nvinfo : EIATTR_MIN_STACK_SIZE
	.align		4
.L_64:
        /*0144*/ 	.byte	0x04, 0x12
        /*0146*/ 	.short	(.L_66 - .L_65)
	.align		4
.L_65:
        /*0148*/ 	.word	index@(_ZN7cutlass13device_kernelIN5flash19enable_sm80_to_sm89INS1_16FlashAttnFwdSm80INS1_25CollectiveMainloopFwdSm80ILi4ELi1ELb0EN4cute5tupleIJNS5_1CILi128EEENS7_ILi112EEENS7_ILi64EEEEEELi64ENS_6half_tEfNS_4arch4Sm80ELb1ELb0ELb1ELb1ELb1ELb0ELb1ELb0EEENS1_21CollectiveEpilogueFwdINS6_IJS8_SA_S9_EEENS6_IJNS7_ILi1EEESI_SI_EEESC_SE_Li128ELb1ELb1ELb0ELb0EEENS1_19SingleTileSchedulerILb1ELb0ELb1ELi128EEEEEEEEEvNT_6ParamsE)
        /*014c*/ 	.word	0x00000078


	//----- nvinfo : EIATTR_MIN_STACK_SIZE
	.align		4
.L_66:
        /*0150*/ 	.byte	0x04, 0x12
        /*0152*/ 	.short	(.L_68 - .L_67)
	.align		4
.L_67:
        /*0154*/ 	.word	index@(_ZN7cutlass13device_kernelIN5flash19enable_sm80_to_sm89INS1_16FlashAttnFwdSm80INS1_25CollectiveMainloopFwdSm80ILi4ELi1ELb0EN4cute5tupleIJNS5_1CILi128EEENS7_ILi112EEENS7_ILi64EEEEEELi64ENS_6half_tEfNS_4arch4Sm80ELb1ELb0ELb1ELb1ELb1ELb1ELb1ELb0EEENS1_21CollectiveEpilogueFwdINS6_IJS8_SA_S9_EEENS6_IJNS7_ILi1EEESI_SI_EEESC_SE_Li128ELb1ELb1ELb0ELb0EEENS1_19SingleTileSchedulerILb1ELb0ELb1ELi128EEEEEEEEEvNT_6ParamsE)
        /*0158*/ 	.word	0x00000068
.L_68:


//--------------------- .nv.info._ZN7cutlass13device_kernelIN5flash19enable_sm80_to_sm89INS1_16FlashAttnFwdSm80INS1_25CollectiveMainloopFwdSm80ILi4ELi1ELb0EN4cute5tupleIJNS5_1CILi128EEENS7_ILi112EEENS7_ILi64EEEEEELi64ENS_6half_tEfNS_4arch4Sm80ELb0ELb0ELb1ELb0ELb1ELb0ELb1ELb0EEENS1_21CollectiveEpilogueFwdINS6_IJS8_SA_S9_EEENS6_IJNS7_ILi1EEESI_SI_EEESC_SE_Li128ELb0ELb1ELb0ELb0EEENS1_19SingleTileSchedulerILb0ELb0ELb1ELi128EEEEEEEEEvNT_6ParamsE --------------------------
	.section	.nv.info._ZN7cutlass13device_kernelIN5flash19enable_sm80_to_sm89INS1_16FlashAttnFwdSm80INS1_25CollectiveMainloopFwdSm80ILi4ELi1ELb0EN4cute5tupleIJNS5_1CILi128EEENS7_ILi112EEENS7_ILi64EEEEEELi64ENS_6half_tEfNS_4arch4Sm80ELb0ELb0ELb1ELb0ELb1ELb0ELb1ELb0EEENS1_21CollectiveEpilogueFwdINS6_IJS8_SA_S9_EEENS6_IJNS7_ILi1EEESI_SI_EEESC_SE_Li128ELb0ELb1ELb0ELb0EEENS1_19SingleTileSchedulerILb0ELb0ELb1ELi128EEEEEEEEEvNT_6ParamsE,"",@"SHT_CUDA_INFO"
	.sectionflags	@""
	.align	4


	//----- nvinfo : EIATTR_CUDA_API_VERSION
	.align		4
        /*0000*/ 	.byte	0x04, 0x37
        /*0002*/ 	.short	(.L_70 - .L_69)
.L_69:
        /*0004*/ 	.word	0x00000082


	//----- nvinfo : EIATTR_SW2861232_WAR
	.align		4
.L_70:
        /*0008*/ 	.byte	0x01, 0x35
	.zero		2


	//----- nvinfo : EIATTR_PARAM_CBANK
	.align		4
        /*000c*/ 	.byte	0x04, 0x0a
        /*000e*/ 	.short	(.L_72 - .L_71)
	.align		4
.L_71:
        /*0010*/ 	.word	index@(.nv.constant0._ZN7cutlass13device_kernelIN5flash19enable_sm80_to_sm89INS1_16FlashAttnFwdSm80INS1_25CollectiveMainloopFwdSm80ILi4ELi1ELb0EN4cute5tupleIJNS5_1CILi128EEENS7_ILi112EEENS7_ILi64EEEEEELi64ENS_6half_tEfNS_4arch4Sm80ELb0ELb0ELb1ELb0ELb1ELb0ELb1ELb0EEENS1_21CollectiveEpilogueFwdINS6_IJS8_SA_S9_EEENS6_IJNS7_ILi1EEESI_SI_EEESC_SE_Li128ELb0ELb1ELb0ELb0EEENS1_19SingleTileSchedulerILb0ELb0ELb1ELi128EEEEEEEEEvNT_6ParamsE)
        /*0014*/ 	.short	0x0160
        /*0016*/ 	.short	0x0418


	//----- nvinfo : EIATTR_CBANK_PARAM_SIZE
	.align		4
.L_72:
        /*0018*/ 	.byte	0x03, 0x19
        /*001a*/ 	.short	0x0418


	//----- nvinfo : EIATTR_KPARAM_INFO
	.align		4
        /*001c*/ 	.byte	0x04, 0x17
        /*001e*/ 	.short	(.L_74 - .L_73)
.L_73:
        /*0020*/ 	.word	0x00000000
        /*0024*/ 	.short	0x0000
        /*0026*/ 	.short	0x0000
        /*0028*/ 	.byte	0x00, 0xf0, 0x61, 0x10


	//----- nvinfo : EIATTR_MAXREG_COUNT
	.align		4
.L_74:
        /*002c*/ 	.byte	0x03, 0x1b
        /*002e*/ 	.short	0x00ff


	//----- nvinfo : EIATTR_NUM_BARRIERS
	.align		4
        /*0030*/ 	.byte	0x02, 0x4c
        /*0032*/ 	.byte	0x02
	.zero		1


	//----- nvinfo : EIATTR_ANNOTATIONS
	.align		4
        /*0034*/ 	.byte	0x04, 0x55
        /*0036*/ 	.short	(.L_76 - .L_75)


	//   ....[0]....
.L_75:
        /*0038*/ 	.word	0x00000001
        /*003c*/ 	.byte	0x80, 0x03, 0x00, 0x00, 0x01, 0x00, 0x00, 0x00, 0xc0, 0x03, 0x00, 0x00, 0x01, 0x00, 0x00, 0x00
        /* <DEDUP_REMOVED lines=43> */
        /*02fc*/ 	.byte	0xf0, 0xd8, 0x00, 0x00


	//----- nvinfo : EIATTR_MERCURY_ISA_VERSION
	.align		4
.L_76:
        /*0300*/ 	.byte	0x03, 0x5f
        /*0302*/ 	.short	0x0000


	//----- nvinfo : EIATTR_COOP_GROUP_MASK_REGIDS
	.align		4
        /*0304*/ 	.byte	0x04, 0x29
        /*0306*/ 	.short	(.L_78 - .L_77)


	//   ....[0]....
.L_77:
        /*0308*/ 	.word	0xffffffff


	//   ....[1]....
        /*030c*/ 	.word	0xffffffff


	//   ....[2]....
        /*0310*/ 	.word	0xffffffff


	//   ....[3]....
        /*0314*/ 	.word	0xffffffff


	//   ....[4]....
        /*0318*/ 	.word	0xffffffff


	//   ....[5]....
        /*031c*/ 	.word	0xffffffff


	//   ....[6]....
        /*0320*/ 	.word	0xffffffff


	//   ....[7]....
        /*0324*/ 	.word	0xffffffff


	//   ....[8]....
        /*0328*/ 	.word	0xffffffff


	//   ....[9]....
        /*032c*/ 	.word	0xffffffff


	//   ....[10]....
        /*0330*/ 	.word	0xffffffff


	//   ....[11]....
        /*0334*/ 	.word	0xffffffff


	//   ....[12]....
        /*0338*/ 	.word	0xffffffff


	//   ....[13]....
        /*033c*/ 	.word	0xffffffff


	//   ....[14]....
        /*0340*/ 	.word	0xffffffff


	//   ....[15]....
        /*0344*/ 	.word	0xffffffff


	//   ....[16]....
        /*0348*/ 	.word	0xffffffff


	//   ....[17]....
        /*034c*/ 	.word	0xffffffff


	//   ....[18]....
        /*0350*/ 	.word	0xffffffff


	//   ....[19]....
        /*0354*/ 	.word	0xffffffff


	//   ....[20]....
        /*0358*/ 	.word	0xffffffff


	//   ....[21]....
        /*035c*/ 	.word	0xffffffff


	//   ....[22]....
        /*0360*/ 	.word	0xffffffff


	//   ....[23]....
        /*0364*/ 	.word	0xffffffff


	//   ....[24]....
        /*0368*/ 	.word	0xffffffff


	//   ....[25]....
        /*036c*/ 	.word	0xffffffff


	//   ....[26]....
        /*0370*/ 	.word	0xffffffff


	//   ....[27]....
        /*0374*/ 	.word	0xffffffff


	//   ....[28]....
        /*0378*/ 	.word	0xffffffff


	//   ....[29]....
        /*037c*/ 	.word	0xffffffff


	//   ....[30]....
        /*0380*/ 	.word	0xffffffff


	//   ....[31]....
        /*0384*/ 	.word	0xffffffff


	//   ....[32]....
        /*0388*/ 	.word	0xffffffff


	//   ....[33]....
        /*038c*/ 	.word	0xffffffff


	//   ....[34]....
        /*0390*/ 	.word	0xffffffff


	//   ....[35]....
        /*0394*/ 	.word	0xffffffff


	//   ....[36]....
        /*0398*/ 	.word	0xffffffff


	//   ....[37]....
        /*039c*/ 	.word	0xffffffff


	//   ....[38]....
        /*03a0*/ 	.word	0xffffffff


	//   ....[39]....
        /*03a4*/ 	.word	0xffffffff


	//   ....[40]....
        /*03a8*/ 	.word	0xffffffff


	//   ....[41]....
        /*03ac*/ 	.word	0xffffffff


	//   ....[42]....
        /*03b0*/ 	.word	0xffffffff


	//   ....[43]....
        /*03b4*/ 	.word	0xffffffff


	//   ....[44]....
        /*03b8*/ 	.word	0xffffffff


	//   ....[45]....
        /*03bc*/ 	.word	0xffffffff


	//   ....[46]....
        /*03c0*/ 	.word	0xffffffff


	//   ....[47]....
        /*03c4*/ 	.word	0xffffffff


	//   ....[48]....
        /*03c8*/ 	.word	0xffffffff


	//   ....[49]....
        /*03cc*/ 	.word	0xffffffff


	//   ....[50]....
        /*03d0*/ 	.word	0xffffffff


	//   ....[51]....
        /*03d4*/ 	.word	0xffffffff


	//   ....[52]....
        /*03d8*/ 	.word	0xffffffff


	//   ....[53]....
        /*03dc*/ 	.word	0xffffffff


	//   ....[54]....
        /*03e0*/ 	.word	0xffffffff


	//   ....[55]....
        /*03e4*/ 	.word	0xffffffff


	//   ....[56]....
        /*03e8*/ 	.word	0xffffffff


	//   ....[57]....
        /*03ec*/ 	.word	0xffffffff


	//   ....[58]....
        /*03f0*/ 	.word	0xffffffff


	//   ....[59]....
        /*03f4*/ 	.word	0xffffffff


	//   ....[60]....
        /*03f8*/ 	.word	0xffffffff


	//   ....[61]....
        /*03fc*/ 	.word	0xffffffff


	//   ....[62]....
        /*0400*/ 	.word	0xffffffff


	//   ....[63]....
        /*0404*/ 	.word	0xffffffff


	//   ....[64]....
        /*0408*/ 	.word	0xffffffff


	//   ....[65]....
        /*040c*/ 	.word	0xffffffff


	//   ....[66]....
        /*0410*/ 	.word	0xffffffff


	//   ....[67]....
        /*0414*/ 	.word	0xffffffff


	//   ....[68]....
        /*0418*/ 	.word	0xffffffff


	//   ....[69]....
        /*041c*/ 	.word	0xffffffff


	//   ....[70]....
        /*0420*/ 	.word	0xffffffff


	//   ....[71]....
        /*0424*/ 	.word	0xffffffff


	//   ....[72]....
        /*0428*/ 	.word	0xffffffff


	//   ....[73]....
        /*042c*/ 	.word	0xffffffff


	//   ....[74]....
        /*0430*/ 	.word	0xffffffff


	//   ....[75]....
        /*0434*/ 	.word	0xffffffff


	//   ....[76]....
        /*0438*/ 	.word	0xffffffff


	//   ....[77]....
        /*043c*/ 	.word	0xffffffff


	//   ....[78]....
        /*0440*/ 	.word	0xffffffff


	//   ....[79]....
        /*0444*/ 	.word	0xffffffff


	//   ....[80]....
        /*0448*/ 	.word	0xffffffff


	//   ....[81]....
        /*044c*/ 	.word	0xffffffff


	//   ....[82]....
        /*0450*/ 	.word	0xffffffff


	//   ....[83]....
        /*0454*/ 	.word	0xffffffff


	//   ....[84]....
        /*0458*/ 	.word	0xffffffff


	//   ....[85]....
        /*045c*/ 	.word	0xffffffff


	//   ....[86]....
        /*0460*/ 	.word	0xffffffff


	//   ....[87]....
        /*0464*/ 	.word	0xffffffff


	//   ....[88]....
        /*0468*/ 	.word	0xffffffff


	//   ....[89]....
        /*046c*/ 	.word	0xffffffff


	//   ....[90]....
        /*0470*/ 	.word	0xffffffff


	//   ....[91]....
        /*0474*/ 	.word	0xffffffff


	//   ....[92]....
        /*0478*/ 	.word	0xffffffff


	//   ....[93]....
        /*047c*/ 	.word	0xffffffff


	//   ....[94]....
        /*0480*/ 	.word	0xffffffff


	//   ....[95]....
        /*0484*/ 	.word	0xffffffff


	//   ....[96]....
        /*0488*/ 	.word	0xffffffff


	//   ....[97]....
        /*048c*/ 	.word	0xffffffff


	//   ....[98]....
        /*0490*/ 	.word	0xffffffff


	//   ....[99]....
        /*0494*/ 	.word	0xffffffff


	//   ....[100]....
        /*0498*/ 	.word	0xffffffff


	//   ....[101]....
        /*049c*/ 	.word	0xffffffff


	//   ....[102]....
        /*04a0*/ 	.word	0xffffffff


	//   ....[103]....
        /*04a4*/ 	.word	0xffffffff


	//   ....[104]....
        /*04a8*/ 	.word	0xffffffff


	//   ....[105]....
        /*04ac*/ 	.word	0xffffffff


	//   ....[106]....
        /*04b0*/ 	.word	0xffffffff


	//   ....[107]....
        /*04b4*/ 	.word	0xffffffff


	//   ....[108]....
        /*04b8*/ 	.word	0xffffffff


	//   ....[109]....
        /*04bc*/ 	.word	0xffffffff


	//   ....[110]....
        /*04c0*/ 	.word	0xffffffff


	//   ....[111]....
        /*04c4*/ 	.word	0xffffffff


	//   ....[112]....
        /*04c8*/ 	.word	0xffffffff


	//   ....[113]....
        /*04cc*/ 	.word	0xffffffff


	//   ....[114]....
        /*04d0*/ 	.word	0xffffffff


	//   ....[115]....
        /*04d4*/ 	.word	0xffffffff


	//   ....[116]....
        /*04d8*/ 	.word	0xffffffff


	//   ....[117]....
        /*04dc*/ 	.word	0xffffffff


	//   ....[118]....
        /*04e0*/ 	.word	0xffffffff


	//   ....[119]....
        /*04e4*/ 	.word	0xffffffff


	//   ....[120]....
        /*04e8*/ 	.word	0xffffffff


	//   ....[121]....
        /*04ec*/ 	.word	0xffffffff


	//   ....[122]....
        /*04f0*/ 	.word	0xffffffff


	//   ....[123]....
        /*04f4*/ 	.word	0xffffffff


	//   ....[124]....
        /*04f8*/ 	.word	0xffffffff


	//   ....[125]....
        /*04fc*/ 	.word	0xffffffff


	//   ....[126]....
        /*0500*/ 	.word	0xffffffff


	//   ....[127]....
        /*0504*/ 	.word	0xffffffff


	//   ....[128]....
        /*0508*/ 	.word	0xffffffff


	//   ....[129]....
        /*050c*/ 	.word	0xffffffff


	//   ....[130]....
        /*0510*/ 	.word	0xffffffff


	//   ....[131]....
        /*0514*/ 	.word	0xffffffff


	//   ....[132]....
        /*0518*/ 	.word	0xffffffff


	//   ....[133]....
        /*051c*/ 	.word	0xffffffff


	//----- nvinfo : EIATTR_COOP_GROUP_INSTR_OFFSETS
	.align		4
.L_78:
        /*0520*/ 	.byte	0x04, 0x28
        /*0522*/ 	.short	(.L_80 - .L_79)


	//   ....[0]....
.L_79:
        /*0524*/ 	.word	0x000005f0


	//   ....[1]....
        /*0528*/ 	.word	0x00000630


	//   ....[2]....
        /*052c*/ 	.word	0x00000650


	//   ....[3]....
        /*0530*/ 	.word	0x00000670


	//   ....[4]....
        /*0534*/ 	.word	0x000006a0


	//   ....[5]....
        /*0538*/ 	.word	0x000006d0


	//   ....[6]....
        /*053c*/ 	.word	0x000006f0


	//   ....[7]....
        /*0540*/ 	.word	0x00000760


	//   ....[8]....
        /*0544*/ 	.word	0x000007b0


	//   ....[9]....
        /*0548*/ 	.word	0x00000880


	//   ....[10]....
        /*054c*/ 	.word	0x00000890


	//   ....[11]....
        /*0550*/ 	.word	0x000008c0


	//   ....[12]....
        /*0554*/ 	.word	0x00000900


	//   ....[13]....
        /*0558*/ 	.word	0x00000950


	//   ....[14]....
        /*055c*/ 	.word	0x00000980


	//   ....[15]....
        /*0560*/ 	.word	0x00000990


	//   ....[16]....
        /*0564*/ 	.word	0x00000de0


	//   ....[17]....
        /*0568*/ 	.word	0x00000e10


	//   ....[18]....
        /*056c*/ 	.word	0x00000e30


	//   ....[19]....
        /*0570*/ 	.word	0x00000e50


	//   ....[20]....
        /*0574*/ 	.word	0x00000e70


	//   ....[21]....
        /*0578*/ 	.word	0x00000e80


	//   ....[22]....
        /*057c*/ 	.word	0x00000e90


	//   ....[23]....
        /*0580*/ 	.word	0x00000ec0


	//   ....[24]....
        /*0584*/ 	.word	0x00000ef0


	//   ....[25]....
        /*0588*/ 	.word	0x00000f40


	//   ....[26]....
        /*058c*/ 	.word	0x00000f70


	//   ....[27]....
        /*0590*/ 	.word	0x00000fc0


	//   ....[28]....
        /*0594*/ 	.word	0x00000ff0


	//   ....[29]....
        /*0598*/ 	.word	0x00001060


	//   ....[30]....
        /*059c*/ 	.word	0x000016a0


	//   ....[31]....
        /*05a0*/ 	.word	0x000016b0


	//   ....[32]....
        /*05a4*/ 	.word	0x000016c0


	//   ....[33]....
        /*05a8*/ 	.word	0x000016d0


	//   ....[34]....
        /*05ac*/ 	.word	0x000016e0


	//   ....[35]....
        /*05b0*/ 	.word	0x000016f0


	//   ....[36]....
        /*05b4*/ 	.word	0x00001700


	//   ....[37]....
        /*05b8*/ 	.word	0x00001720


	//   ....[38]....
        /*05bc*/ 	.word	0x00001760


	//   ....[39]....
        /*05c0*/ 	.word	0x00001770


	//   ....[40]....
        /*05c4*/ 	.word	0x000017a0


	//   ....[41]....
        /*05c8*/ 	.word	0x000017d0


	//   ....[42]....
        /*05cc*/ 	.word	0x000017f0


	//   ....[43]....
        /*05d0*/ 	.word	0x00001800


	//   ....[44]....
        /*05d4*/ 	.word	0x00003320


	//   ....[45]....
        /*05d8*/ 	.word	0x00003330


	//   ....[46]....
        /*05dc*/ 	.word	0x00003340


	//   ....[47]....
        /*05e0*/ 	.word	0x00003350


	//   ....[48]....
        /*05e4*/ 	.word	0x00003360


	//   ....[49]....
        /*05e8*/ 	.word	0x00003370


	//   ....[50]....
        /*05ec*/ 	.word	0x00003380


	//   ....[51]....
        /*05f0*/ 	.word	0x00003390


	//   ....[52]....
        /*05f4*/ 	.word	0x000033a0


	//   ....[53]....
        /*05f8*/ 	.word	0x000033b0


	//   ....[54]....
        /*05fc*/ 	.word	0x000033c0


	//   ....[55]....
        /*0600*/ 	.word	0x000033d0


	//   ....[56]....
        /*0604*/ 	.word	0x000033e0


	//   ....[57]....
        /*0608*/ 	.word	0x000033f0


	//   ....[58]....
        /*060c*/ 	.word	0x00004490


	//   ....[59]....
        /*0610*/ 	.word	0x000044d0


	//   ....[60]....
        /*0614*/ 	.word	0x000045d0


	//   ....[61]....
        /*0618*/ 	.word	0x00004600


	//   ....[62]....
        /*061c*/ 	.word	0x00004630


	//   ....[63]....
        /*0620*/ 	.word	0x000046d0


	//   ....[64]....
        /*0624*/ 	.word	0x000047a0


	//   ....[65]....
        /*0628*/ 	.word	0x000048e0


	//   ....[66]....
        /*062c*/ 	.word	0x00007900


	//   ....[67]....
        /*0630*/ 	.word	0x00007920


	//   ....[68]....
        /*0634*/ 	.word	0x00007930


	//   ....[69]....
        /*0638*/ 	.word	0x00007940


	//   ....[70]....
        /*063c*/ 	.word	0x00007950


	//   ....[71]....
        /*0640*/ 	.word	0x00007960


	//   ....[72]....
        /*0644*/ 	.word	0x00007970


	//   ....[73]....
        /*0648*/ 	.word	0x00007990


	//   ....[74]....
        /*064c*/ 	.word	0x000079a0


	//   ....[75]....
        /*0650*/ 	.word	0x000079c0


	//   ....[76]....
        /*0654*/ 	.word	0x00007a10


	//   ....[77]....
        /*0658*/ 	.word	0x00007a50


	//   ....[78]....
        /*065c*/ 	.word	0x00007a70


	//   ....[79]....
        /*0660*/ 	.word	0x00007a80


	//   ....[80]....
        /*0664*/ 	.word	0x00007e70


	//   ....[81]....
        /*0668*/ 	.word	0x00007e90


	//   ....[82]....
        /*066c*/ 	.word	0x00007eb0


	//   ....[83]....
        /*0670*/ 	.word	0x00007ee0


	//   ....[84]....
        /*0674*/ 	.word	0x00007f10


	//   ....[85]....
        /*0678*/ 	.word	0x00007f60


	//   ....[86]....
        /*067c*/ 	.word	0x00007f90


	//   ....[87]....
        /*0680*/ 	.word	0x00007fc0


	//   ....[88]....
        /*0684*/ 	.word	0x00007fd0


	//   ....[89]....
        /*0688*/ 	.word	0x00007ff0


	//   ....[90]....
        /*068c*/ 	.word	0x00008060


	//   ....[91]....
        /*0690*/ 	.word	0x00008080


	//   ....[92]....
        /*0694*/ 	.word	0x000080b0


	//   ....[93]....
        /*0698*/ 	.word	0x000080c0


	//   ....[94]....
        /*069c*/ 	.word	0x00009cf0


	//   ....[95]....
        /*06a0*/ 	.word	0x00009f40


	//   ....[96]....
        /*06a4*/ 	.word	0x00009f80


	//   ....[97]....
        /*06a8*/ 	.word	0x00009f90


	//   ....[98]....
        /*06ac*/ 	.word	0x0000a000


	//   ....[99]....
        /*06b0*/ 	.word	0x0000a050


	//   ....[100]....
        /*06b4*/ 	.word	0x0000a1b0


	//   ....[101]....
        /*06b8*/ 	.word	0x0000a510


	//   ....[102]....
        /*06bc*/ 	.word	0x0000cfd0


	//   ....[103]....
        /*06c0*/ 	.word	0x0000cfe0


	//   ....[104]....
        /*06c4*/ 	.word	0x0000cff0


	//   ....[105]....
        /*06c8*/ 	.word	0x0000d000


	//   ....[106]....
        /*06cc*/ 	.word	0x0000d030


	//   ....[107]....
        /*06d0*/ 	.word	0x0000d070


	//   ....[108]....
        /*06d4*/ 	.word	0x0000d080


	//   ....[109]....
        /*06d8*/ 	.word	0x0000d090


	//   ....[110]....
        /*06dc*/ 	.word	0x0000e050


	//   ....[111]....
        /*06e0*/ 	.word	0x0000e080


	//   ....[112]....
        /*06e4*/ 	.word	0x0000e0a0


	//   ....[113]....
        /*06e8*/ 	.word	0x0000e0c0


	//   ....[114]....
        /*06ec*/ 	.word	0x0000e240


	//   ....[115]....
        /*06f0*/ 	.word	0x0000e260


	//   ....[116]....
        /*06f4*/ 	.word	0x0000e270


	//   ....[117]....
        /*06f8*/ 	.word	0x0000e280


	//   ....[118]....
        /*06fc*/ 	.word	0x0000e2b0


	//   ....[119]....
        /*0700*/ 	.word	0x0000e2d0


	//   ....[120]....
        /*0704*/ 	.word	0x0000e320


	//   ....[121]....
        /*0708*/ 	.word	0x0000e360


	//   ....[122]....
        /*070c*/ 	.word	0x0000e370


	//   ....[123]....
        /*0710*/ 	.word	0x0000e380


	//   ....[124]....
        /*0714*/ 	.word	0x0000e450


	//   ....[125]....
        /*0718*/ 	.word	0x0000e490


	//   ....[126]....
        /*071c*/ 	.word	0x0000e4c0


	//   ....[127]....
        /*0720*/ 	.word	0x0000e4e0


	//   ....[128]....
        /*0724*/ 	.word	0x0000e500


	//   ....[129]....
        /*0728*/ 	.word	0x0000e520


	//   ....[130]....
        /*072c*/ 	.word	0x0000e530


	//   ....[131]....
        /*0730*/ 	.word	0x0000e550


	//   ....[132]....
        /*0734*/ 	.word	0x0000e680


	//   ....[133]....
        /*0738*/ 	.word	0x0000e690


	//----- nvinfo : EIATTR_EXIT_INSTR_OFFSETS
	.align		4
.L_80:
        /*073c*/ 	.byte	0x04, 0x1c
        /*073e*/ 	.short	(.L_82 - .L_81)


	//   ....[0]....
.L_81:
        /*0740*/ 	.word	0x00000040


	//   ....[1]....
        /*0744*/ 	.word	0x0000e6c0


	//   ....[2]....
        /*0748*/ 	.word	0x0000e700


	//----- nvinfo : EIATTR_CTAIDZ_USED
	.align		4
.L_82:
        /*074c*/ 	.byte	0x01, 0x04
	.zero		2


	//----- nvinfo : EIATTR_MAX_THREADS
	.align		4
        /*0750*/ 	.byte	0x04, 0x05
        /*0752*/ 	.short	(.L_84 - .L_83)
.L_83:
        /*0754*/ 	.word	0x00000080
        /*0758*/ 	.word	0x00000001
        /*075c*/ 	.word	0x00000001
.L_84:


//--------------------- .nv.info._ZN7cutlass13device_kernelIN5flash19enable_sm80_to_sm89INS1_16FlashAttnFwdSm80INS1_25CollectiveMainloopFwdSm80ILi4ELi1ELb0EN4cute5tupleIJNS5_1CILi128EEENS7_ILi112EEENS7_ILi64EEEEEELi64ENS_6half_tEfNS_4arch4Sm80ELb0ELb0ELb1ELb1ELb1ELb0ELb1ELb0EEENS1_21CollectiveEpilogueFwdINS6_IJS8_SA_S9_EEENS6_IJNS7_ILi1EEESI_SI_EEESC_SE_Li128ELb1ELb1ELb0ELb0EEENS1_19SingleTileSchedulerILb1ELb0ELb1ELi128EEEEEEEEEvNT_6ParamsE --------------------------
	.section	.nv.info._ZN7cutlass13device_kernelIN5flash19enable_sm80_to_sm89INS1_16FlashAttnFwdSm80INS1_25CollectiveMainloopFwdSm80ILi4ELi1ELb0EN4cute5tupleIJNS5_1CILi128EEENS7_ILi112EEENS7_ILi64EEEEEELi64ENS_6half_tEfNS_4arch4Sm80ELb0ELb0ELb1ELb1ELb1ELb0ELb1ELb0EEENS1_21CollectiveEpilogueFwdINS6_IJS8_SA_S9_EEENS6_IJNS7_ILi1EEESI_SI_EEESC_SE_Li128ELb1ELb1ELb0ELb0EEENS1_19SingleTileSchedulerILb1ELb0ELb1ELi128EEEEEEEEEvNT_6ParamsE,"",@"SHT_CUDA_INFO"
	.sectionflags	@""
	.align	4


	//----- nvinfo : EIATTR_CUDA_API_VERSION
	.align		4
        /*0000*/ 	.byte	0x04, 0x37
        /*0002*/ 	.short	(.L_86 - .L_85)
.L_85:
        /*0004*/ 	.word	0x00000082


	//----- nvinfo : EIATTR_SW2861232_WAR
	.align		4
.L_86:
        /*0008*/ 	.byte	0x01, 0x35
	.zero		2


	//----- nvinfo : EIATTR_PARAM_CBANK
	.align		4
        /*000c*/ 	.byte	0x04, 0x0a
        /*000e*/ 	.short	(.L_88 - .L_87)
	.align		4
.L_87:
        /*0010*/ 	.word	index@(.nv.constant0._ZN7cutlass13device_kernelIN5flash19enable_sm80_to_sm89INS1_16FlashAttnFwdSm80INS1_25CollectiveMainloopFwdSm80ILi4ELi1ELb0EN4cute5tupleIJNS5_1CILi128EEENS7_ILi112EEENS7_ILi64EEEEEELi64ENS_6half_tEfNS_4arch4Sm80ELb0ELb0ELb1ELb1ELb1ELb0ELb1ELb0EEENS1_21CollectiveEpilogueFwdINS6_IJS8_SA_S9_EEENS6_IJNS7_ILi1EEESI_SI_EEESC_SE_Li128ELb1ELb1ELb0ELb0EEENS1_19SingleTileSchedulerILb1ELb0ELb1ELi128EEEEEEEEEvNT_6ParamsE)
        /*0014*/ 	.short	0x0160
        /*0016*/ 	.short	0x0418


	//----- nvinfo : EIATTR_CBANK_PARAM_SIZE
	.align		4
.L_88:
        /*0018*/ 	.byte	0x03, 0x19
        /*001a*/ 	.short	0x0418


	//----- nvinfo : EIATTR_KPARAM_INFO
	.align		4
        /*001c*/ 	.byte	0x04, 0x17
        /*001e*/ 	.short	(.L_90 - .L_89)
.L_89:
        /*0020*/ 	.word	0x00000000
        /*0024*/ 	.short	0x0000
        /*0026*/ 	.short	0x0000
        /*0028*/ 	.byte	0x00, 0xf0, 0x61, 0x10


	//----- nvinfo : EIATTR_MAXREG_COUNT
	.align		4
.L_90:
        /*002c*/ 	.byte	0x03, 0x1b
        /*002e*/ 	.short	0x00ff


	//----- nvinfo : EIATTR_NUM_BARRIERS
	.align		4
        /*0030*/ 	.byte	0x02, 0x4c
        /*0032*/ 	.byte	0x02
	.zero		1


	//----- nvinfo : EIATTR_ANNOTATIONS
	.align		4
        /*0034*/ 	.byte	0x04, 0x55
        /*0036*/ 	.short	(.L_92 - .L_91)


	//   ....[0]....
.L_91:
        /* <DEDUP_REMOVED lines=23> */
        /*019c*/ 	.byte	0x10, 0xd2, 0x00, 0x00, 0x01, 0x00, 0x00, 0x00, 0x20, 0xd2, 0x00, 0x00


	//----- nvinfo : EIATTR_MERCURY_ISA_VERSION
	.align		4
.L_92:
        /*01a8*/ 	.byte	0x03, 0x5f
        /*01aa*/ 	.short	0x0000


	//----- nvinfo : EIATTR_COOP_GROUP_MASK_REGIDS
	.align		4
        /*01ac*/ 	.byte	0x04, 0x29
        /*01ae*/ 	.short	(.L_94 - .L_93)


	//   ....[0]....
.L_93:
        /*01b0*/ 	.word	0xffffffff


	//   ....[1]....
        /*01b4*/ 	.word	0xffffffff


	//   ....[2]....
        /*01b8*/ 	.word	0xffffffff


	//   ....[3]....
        /*01bc*/ 	.word	0xffffffff


	//   ....[4]....
        /*01c0*/ 	.word	0xffffffff


	//   ....[5]....
        /*01c4*/ 	.word	0xffffffff


	//   ....[6]....
        /*01c8*/ 	.word	0xffffffff


	//   ....[7]....
        /*01cc*/ 	.word	0xffffffff


	//   ....[8]....
        /*01d0*/ 	.word	0xffffffff


	//   ....[9]....
        /*01d4*/ 	.word	0xffffffff


	//   ....[10]....
        /*01d8*/ 	.word	0xffffffff


	//   ....[11]....
        /*01dc*/ 	.word	0xffffffff


	//   ....[12]....
        /*01e0*/ 	.word	0xffffffff


	//   ....[13]....
        /*01e4*/ 	.word	0xffffffff


	//   ....[14]....
        /*01e8*/ 	.word	0xffffffff


	//   ....[15]....
        /*01ec*/ 	.word	0xffffffff


	//   ....[16]....
        /*01f0*/ 	.word	0xffffffff


	//   ....[17]....
        /*01f4*/ 	.word	0xffffffff


	//   ....[18]....
        /*01f8*/ 	.word	0xffffffff


	//   ....[19]....
        /*01fc*/ 	.word	0xffffffff


	//   ....[20]....
        /*0200*/ 	.word	0xffffffff


	//   ....[21]....
        /*0204*/ 	.word	0xffffffff


	//   ....[22]....
        /*0208*/ 	.word	0xffffffff


	//   ....[23]....
        /*020c*/ 	.word	0xffffffff


	//   ....[24]....
        /*0210*/ 	.word	0xffffffff


	//   ....[25]....
        /*0214*/ 	.word	0xffffffff


	//   ....[26]....
        /*0218*/ 	.word	0xffffffff


	//   ....[27]....
        /*021c*/ 	.word	0xffffffff


	//   ....[28]....
        /*0220*/ 	.word	0xffffffff


	//   ....[29]....
        /*0224*/ 	.word	0xffffffff


	//   ....[30]....
        /*0228*/ 	.word	0xffffffff


	//   ....[31]....
        /*022c*/ 	.word	0xffffffff


	//   ....[32]....
        /*0230*/ 	.word	0xffffffff


	//   ....[33]....
        /*0234*/ 	.word	0xffffffff


	//   ....[34]....
        /*0238*/ 	.word	0xffffffff


	//   ....[35]....
        /*023c*/ 	.word	0xffffffff


	//   ....[36]....
        /*0240*/ 	.word	0xffffffff


	//   ....[37]....
        /*0244*/ 	.word	0xffffffff


	//   ....[38]....
        /*0248*/ 	.word	0xffffffff


	//   ....[39]....
        /*024c*/ 	.word	0xffffffff


	//   ....[40]....
        /*0250*/ 	.word	0xffffffff


	//   ....[41]....
        /*0254*/ 	.word	0xffffffff


	//   ....[42]....
        /*0258*/ 	.word	0xffffffff


	//   ....[43]....
        /*025c*/ 	.word	0xffffffff


	//   ....[44]....
        /*0260*/ 	.word	0xffffffff


	//   ....[45]....
        /*0264*/ 	.word	0xffffffff


	//   ....[46]....
        /*0268*/ 	.word	0xffffffff


	//   ....[47]....
        /*026c*/ 	.word	0xffffffff


	//   ....[48]....
        /*0270*/ 	.word	0xffffffff


	//   ....[49]....
        /*0274*/ 	.word	0xffffffff


	//   ....[50]....
        /*0278*/ 	.word	0xffffffff


	//   ....[51]....
        /*027c*/ 	.word	0xffffffff


	//   ....[52]....
        /*0280*/ 	.word	0xffffffff


	//   ....[53]....
        /*0284*/ 	.word	0xffffffff


	//   ....[54]....
        /*0288*/ 	.word	0xffffffff


	//   ....[55]....
        /*028c*/ 	.word	0xffffffff


	//   ....[56]....
        /*0290*/ 	.word	0xffffffff


	//   ....[57]....
        /*0294*/ 	.word	0xffffffff


	//   ....[58]....
        /*0298*/ 	.word	0xffffffff


	//   ....[59]....
        /*029c*/ 	.word	0xffffffff


	//   ....[60]....
        /*02a0*/ 	.word	0xffffffff


	//   ....[61]....
        /*02a4*/ 	.word	0xffffffff


	//   ....[62]....
        /*02a8*/ 	.word	0xffffffff


	//   ....[63]....
        /*02ac*/ 	.word	0xffffffff


	//   ....[64]....
        /*02b0*/ 	.word	0xffffffff


	//   ....[65]....
        /*02b4*/ 	.word	0xffffffff


	//   ....[66]....
        /*02b8*/ 	.word	0xffffffff


	//   ....[67]....
        /*02bc*/ 	.word	0xffffffff


	//   ....[68]....
        /*02c0*/ 	.word	0xffffffff


	//   ....[69]....
        /*02c4*/ 	.word	0xffffffff


	//   ....[70]....
        /*02c8*/ 	.word	0xffffffff


	//   ....[71]....
        /*02cc*/ 	.word	0xffffffff


	//   ....[72]....
        /*02d0*/ 	.word	0xffffffff


	//   ....[73]....
        /*02d4*/ 	.word	0xffffffff


	//   ....[74]....
        /*02d8*/ 	.word	0xffffffff


	//   ....[75]....
        /*02dc*/ 	.word	0xffffffff


	//   ....[76]....
        /*02e0*/ 	.word	0xffffffff


	//   ....[77]....
        /*02e4*/ 	.word	0xffffffff


	//   ....[78]....
        /*02e8*/ 	.word	0xffffffff


	//   ....[79]....
        /*02ec*/ 	.word	0xffffffff


	//   ....[80]....
        /*02f0*/ 	.word	0xffffffff


	//   ....[81]....
        /*02f4*/ 	.word	0xffffffff


	//   ....[82]....
        /*02f8*/ 	.word	0xffffffff


	//   ....[83]....
        /*02fc*/ 	.word	0xffffffff


	//   ....[84]....
        /*0300*/ 	.word	0xffffffff


	//   ....[85]....
        /*0304*/ 	.word	0xffffffff


	//   ....[86]....
        /*0308*/ 	.word	0xffffffff


	//   ....[87]....
        /*030c*/ 	.word	0xffffffff


	//   ....[88]....
        /*0310*/ 	.word	0xffffffff


	//   ....[89]....
        /*0314*/ 	.word	0xffffffff


	//   ....[90]....
        /*0318*/ 	.word	0xffffffff


	//   ....[91]....
        /*031c*/ 	.word	0xffffffff


	//   ....[92]....
        /*0320*/ 	.word	0xffffffff


	//   ....[93]....
        /*0324*/ 	.word	0xffffffff


	//   ....[94]....
        /*0328*/ 	.word	0xffffffff


	//   ....[95]....
        /*032c*/ 	.word	0xffffffff


	//   ....[96]....
        /*0330*/ 	.word	0xffffffff


	//   ....[97]....
        /*0334*/ 	.word	0xffffffff


	//   ....[98]....
        /*0338*/ 	.word	0xffffffff


	//   ....[99]....
        /*033c*/ 	.word	0xffffffff


	//   ....[100]....
        /*0340*/ 	.word	0xffffffff


	//   ....[101]....
        /*0344*/ 	.word	0xffffffff


	//   ....[102]....
        /*0348*/ 	.word	0xffffffff


	//   ....[103]....
        /*034c*/ 	.word	0xffffffff


	//   ....[104]....
        /*0350*/ 	.word	0xffffffff


	//   ....[105]....
        /*0354*/ 	.word	0xffffffff


	//   ....[106]....
        /*0358*/ 	.word	0xffffffff


	//   ....[107]....
        /*035c*/ 	.word	0xffffffff


	//   ....[108]....
        /*0360*/ 	.word	0xffffffff


	//   ....[109]....
        /*0364*/ 	.word	0xffffffff


	//   ....[110]....
        /*0368*/ 	.word	0xffffffff


	//   ....[111]....
        /*036c*/ 	.word	0xffffffff


	//   ....[112]....
        /*0370*/ 	.word	0xffffffff


	//   ....[113]....
        /*0374*/ 	.word	0xffffffff


	//   ....[114]....
        /*0378*/ 	.word	0xffffffff


	//   ....[115]....
        /*037c*/ 	.word	0xffffffff


	//   ....[116]....
        /*0380*/ 	.word	0xffffffff


	//   ....[117]....
        /*0384*/ 	.word	0xffffffff


	//   ....[118]....
        /*0388*/ 	.word	0xffffffff


	//   ....[119]....
        /*038c*/ 	.word	0xffffffff


	//   ....[120]....
        /*0390*/ 	.word	0xffffffff


	//   ....[121]....
        /*0394*/ 	.word	0xffffffff


	//   ....[122]....
        /*0398*/ 	.word	0xffffffff


	//   ....[123]....
        /*039c*/ 	.word	0xffffffff


	//   ....[124]....
        /*03a0*/ 	.word	0xffffffff


	//   ....[125]....
        /*03a4*/ 	.word	0xffffffff


	//   ....[126]....
        /*03a8*/ 	.word	0xffffffff


	//   ....[127]....
        /*03ac*/ 	.word	0xffffffff


	//   ....[128]....
        /*03b0*/ 	.word	0xffffffff


	//   ....[129]....
        /*03b4*/ 	.word	0xffffffff


	//   ....[130]....
        /*03b8*/ 	.word	0xffffffff


	//   ....[131]....
        /*03bc*/ 	.word	0xffffffff


	//   ....[132]....
        /*03c0*/ 	.word	0xffffffff


	//   ....[133]....
        /*03c4*/ 	.word	0xffffffff


	//   ....[134]....
        /*03c8*/ 	.word	0xffffffff


	//   ....[135]....
        /*03cc*/ 	.word	0xffffffff


	//   ....[136]....
        /*03d0*/ 	.word	0xffffffff


	//   ....[137]....
        /*03d4*/ 	.word	0xffffffff


	//   ....[138]....
        /*03d8*/ 	.word	0xffffffff


	//   ....[139]....
        /*03dc*/ 	.word	0xffffffff


	//   ....[140]....
        /*03e0*/ 	.word	0xffffffff


	//   ....[141]....
        /*03e4*/ 	.word	0xffffffff


	//   ....[142]....
        /*03e8*/ 	.word	0xffffffff


	//   ....[143]....
        /*03ec*/ 	.word	0xffffffff


	//   ....[144]....
        /*03f0*/ 	.word	0xffffffff


	//   ....[145]....
        /*03f4*/ 	.word	0xffffffff


	//   ....[146]....
        /*03f8*/ 	.word	0xffffffff


	//   ....[147]....
        /*03fc*/ 	.word	0xffffffff


	//   ....[148]....
        /*0400*/ 	.word	0xffffffff


	//   ....[149]....
        /*0404*/ 	.word	0xffffffff


	//   ....[150]....
        /*0408*/ 	.word	0xffffffff


	//----- nvinfo : EIATTR_COOP_GROUP_INSTR_OFFSETS
	.align		4
.L_94:
        /*040c*/ 	.byte	0x04, 0x28
        /*040e*/ 	.short	(.L_96 - .L_95)


	//   ....[0]....
.L_95:
        /*0410*/ 	.word	0x000000a0


	//   ....[1]....
        /*0414*/ 	.word	0x00001030


	//   ....[2]....
        /*0418*/ 	.word	0x00001160


	//   ....[3]....
        /*041c*/ 	.word	0x000011f0


	//   ....[4]....
        /*0420*/ 	.word	0x00001220


	//   ....[5]....
        /*0424*/ 	.word	0x000012b0


	//   ....[6]....
        /*0428*/ 	.word	0x000012e0


	//   ....[7]....
        /*042c*/ 	.word	0x00001370


	//   ....[8]....
        /*0430*/ 	.word	0x000013a0


	//   ....[9]....
        /*0434*/ 	.word	0x00001430


	//   ....[10]....
        /*0438*/ 	.word	0x00001460


	//   ....[11]....
        /*043c*/ 	.word	0x000014f0


	//   ....[12]....
        /*0440*/ 	.word	0x00001520


	//   ....[13]....
        /*0444*/ 	.word	0x000015b0


	//   ....[14]....
        /*0448*/ 	.word	0x000015e0


	//   ....[15]....
        /*044c*/ 	.word	0x00001660


	//   ....[16]....
        /*0450*/ 	.word	0x000016a0


	//   ....[17]....
        /*0454*/ 	.word	0x00001bb0


	//   ....[18]....
        /*0458*/ 	.word	0x00001bd0


	//   ....[19]....
        /*045c*/ 	.word	0x00001c00


	//   ....[20]....
        /*0460*/ 	.word	0x00001c30


	//   ....[21]....
        /*0464*/ 	.word	0x00001c40


	//   ....[22]....
        /*0468*/ 	.word	0x00001c60


	//   ....[23]....
        /*046c*/ 	.word	0x00001c70


	//   ....[24]....
        /*0470*/ 	.word	0x00001c90


	//   ....[25]....
        /*0474*/ 	.word	0x00001d30


	//   ....[26]....
        /*0478*/ 	.word	0x00001d70


	//   ....[27]....
        /*047c*/ 	.word	0x00001d80


	//   ....[28]....
        /*0480*/ 	.word	0x00001d90


	//   ....[29]....
        /*0484*/ 	.word	0x00001db0


	//   ....[30]....
        /*0488*/ 	.word	0x00001dd0


	//   ....[31]....
        /*048c*/ 	.word	0x00001f90


	//   ....[32]....
        /*0490*/ 	.word	0x00001fc0


	//   ....[33]....
        /*0494*/ 	.word	0x00001ff0


	//   ....[34]....
        /*0498*/ 	.word	0x00002020


	//   ....[35]....
        /*049c*/ 	.word	0x00002050


	//   ....[36]....
        /*04a0*/ 	.word	0x000020d0


	//   ....[37]....
        /*04a4*/ 	.word	0x00002100


	//   ....[38]....
        /*04a8*/ 	.word	0x00002130


	//   ....[39]....
        /*04ac*/ 	.word	0x00002160


	//   ....[40]....
        /*04b0*/ 	.word	0x00002190


	//   ....[41]....
        /*04b4*/ 	.word	0x00002220


	//   ....[42]....
        /*04b8*/ 	.word	0x00002250


	//   ....[43]....
        /*04bc*/ 	.word	0x000022a0


	//   ....[44]....
        /*04c0*/ 	.word	0x000022d0


	//   ....[45]....
        /*04c4*/ 	.word	0x00003ed0


	//   ....[46]....
        /*04c8*/ 	.word	0x00003ef0


	//   ....[47]....
        /*04cc*/ 	.word	0x00003f00


	//   ....[48]....
        /*04d0*/ 	.word	0x00003f10


	//   ....[49]....
        /*04d4*/ 	.word	0x00003f20


	//   ....[50]....
        /*04d8*/ 	.word	0x00003f30


	//   ....[51]....
        /*04dc*/ 	.word	0x00003f40


	//   ....[52]....
        /*04e0*/ 	.word	0x00003f60


	//   ....[53]....
        /*04e4*/ 	.word	0x00003f70


	//   ....[54]....
        /*04e8*/ 	.word	0x00003f90


	//   ....[55]....
        /*04ec*/ 	.word	0x00003fc0


	//   ....[56]....
        /*04f0*/ 	.word	0x00003fe0


	//   ....[57]....
        /*04f4*/ 	.word	0x00004000


	//   ....[58]....
        /*04f8*/ 	.word	0x00004020


	//   ....[59]....
        /*04fc*/ 	.word	0x00004f90


	//   ....[60]....
        /*0500*/ 	.word	0x00004fc0


	//   ....[61]....
        /*0504*/ 	.word	0x000050f0


	//   ....[62]....
        /*0508*/ 	.word	0x00005120


	//   ....[63]....
        /*050c*/ 	.word	0x00005150


	//   ....[64]....
        /*0510*/ 	.word	0x000051e0


	//   ....[65]....
        /*0514*/ 	.word	0x000052c0


	//   ....[66]....
        /*0518*/ 	.word	0x00005430


	//   ....[67]....
        /*051c*/ 	.word	0x00007e20


	//   ....[68]....
        /*0520*/ 	.word	0x00007e40


	//   ....[69]....
        /*0524*/ 	.word	0x00007e50


	//   ....[70]....
        /*0528*/ 	.word	0x00007e60


	//   ....[71]....
        /*052c*/ 	.word	0x00007e70


	//   ....[72]....
        /*0530*/ 	.word	0x00007e80


	//   ....[73]....
        /*0534*/ 	.word	0x00007e90


	//   ....[74]....
        /*0538*/ 	.word	0x00007eb0


	//   ....[75]....
        /*053c*/ 	.word	0x00007ec0


	//   ....[76]....
        /*0540*/ 	.word	0x00007ee0


	//   ....[77]....
        /*0544*/ 	.word	0x00007f30


	//   ....[78]....
        /*0548*/ 	.word	0x00007f70


	//   ....[79]....
        /*054c*/ 	.word	0x00007f90


	//   ....[80]....
        /*0550*/ 	.word	0x00007fa0


	//   ....[81]....
        /*0554*/ 	.word	0x000083c0


	//   ....[82]....
        /*0558*/ 	.word	0x000083f0


	//   ....[83]....
        /*055c*/ 	.word	0x00008410


	//   ....[84]....
        /*0560*/ 	.word	0x00008440


	//   ....[85]....
        /*0564*/ 	.word	0x00008470


	//   ....[86]....
        /*0568*/ 	.word	0x000084c0


	//   ....[87]....
        /*056c*/ 	.word	0x000084f0


	//   ....[88]....
        /*0570*/ 	.word	0x00008510


	//   ....[89]....
        /*0574*/ 	.word	0x00008550


	//   ....[90]....
        /*0578*/ 	.word	0x00008580


	//   ....[91]....
        /*057c*/ 	.word	0x000085b0


	//   ....[92]....
        /*0580*/ 	.word	0x000085d0


	//   ....[93]....
        /*0584*/ 	.word	0x00008600


	//   ....[94]....
        /*0588*/ 	.word	0x00008620


	//   ....[95]....
        /*058c*/ 	.word	0x0000a0f0


	//   ....[96]....
        /*0590*/ 	.word	0x0000a310


	//   ....[97]....
        /*0594*/ 	.word	0x0000a360


	//   ....[98]....
        /*0598*/ 	.word	0x0000a390


	//   ....[99]....
        /*059c*/ 	.word	0x0000a3b0


	//   ....[100]....
        /*05a0*/ 	.word	0x0000a470


	//   ....[101]....
        /*05a4*/ 	.word	0x0000a5a0


	//   ....[102]....
        /*05a8*/ 	.word	0x0000a870


	//   ....[103]....
        /*05ac*/ 	.word	0x0000d280


	//   ....[104]....
        /*05b0*/ 	.word	0x0000d290


	//   ....[105]....
        /*05b4*/ 	.word	0x0000d2a0


	//   ....[106]....
        /*05b8*/ 	.word	0x0000d2b0


	//   ....[107]....
        /*05bc*/ 	.word	0x0000d2e0


	//   ....[108]....
        /*05c0*/ 	.word	0x0000d300


	//   ....[109]....
        /*05c4*/ 	.word	0x0000d320


	//   ....[110]....
        /*05c8*/ 	.word	0x0000d330


	//   ....[111]....
        /*05cc*/ 	.word	0x0000e7f0


	//   ....[112]....
        /*05d0*/ 	.word	0x0000e810


	//   ....[113]....
        /*05d4*/ 	.word	0x0000e840


	//   ....[114]....
        /*05d8*/ 	.word	0x0000e880


	//   ....[115]....
        /*05dc*/ 	.word	0x0000e8c0


	//   ....[116]....
        /*05e0*/ 	.word	0x0000e8e0


	//   ....[117]....
        /*05e4*/ 	.word	0x0000e910


	//   ....[118]....
        /*05e8*/ 	.word	0x0000e940


	//   ....[119]....
        /*05ec*/ 	.word	0x0000e990


	//   ....[120]....
        /*05f0*/ 	.word	0x0000e9a0


	//   ....[121]....
        /*05f4*/ 	.word	0x0000e9c0


	//   ....[122]....
        /*05f8*/ 	.word	0x0000ea10


	//   ....[123]....
        /*05fc*/ 	.word	0x0000ea30


	//   ....[124]....
        /*0600*/ 	.word	0x0000ea60


	//   ....[125]....
        /*0604*/ 	.word	0x0000eab0


	//   ....[126]....
        /*0608*/ 	.word	0x0000eae0


	//   ....[127]....
        /*060c*/ 	.word	0x0000eaf0


	//   ....[128]....
        /*0610*/ 	.word	0x0000ebf0


	//   ....[129]....
        /*0614*/ 	.word	0x0000ec10


	//   ....[130]....
        /*0618*/ 	.word	0x0000ec30


	//   ....[131]....
        /*061c*/ 	.word	0x0000ec60


	//   ....[132]....
        /*0620*/ 	.word	0x0000ec80


	//   ....[133]....
        /*0624*/ 	.word	0x0000ed10


	//   ....[134]....
        /*0628*/ 	.word	0x0000ed30


	//   ....[135]....
        /*062c*/ 	.word	0x0000f5b0


	//   ....[136]....
        /*0630*/ 	.word	0x0000f5e0


	//   ....[137]....
        /*0634*/ 	.word	0x0000f610


	//   ....[138]....
        /*0638*/ 	.word	0x0000f640


	//   ....[139]....
        /*063c*/ 	.word	0x0000f670


	//   ....[140]....
        /*0640*/ 	.word	0x0000f6a0


	//   ....[141]....
        /*0644*/ 	.word	0x0000f6d0


	//   ....[142]....
        /*0648*/ 	.word	0x0000f6f0


	//   ....[143]....
        /*064c*/ 	.word	0x0000f720


	//   ....[144]....
        /*0650*/ 	.word	0x0000f730


	//   ....[145]....
        /*0654*/ 	.word	0x0000f740


	//   ....[146]....
        /*0658*/ 	.word	0x0000f750


	//   ....[147]....
        /*065c*/ 	.word	0x0000f760


	//   ....[148]....
        /*0660*/ 	.word	0x0000f770


	//   ....[149]....
        /*0664*/ 	.word	0x0000f7a0


	//   ....[150]....
        /*0668*/ 	.word	0x0000f7c0


	//----- nvinfo : EIATTR_EXIT_INSTR_OFFSETS
	.align		4
.L_96:
        /*066c*/ 	.byte	0x04, 0x1c
        /*066e*/ 	.short	(.L_98 - .L_97)


	//   ....[0]....
.L_97:
        /*0670*/ 	.word	0x00000450


	//   ....[1]....
        /*0674*/ 	.word	0x0000edc0


	//   ....[2]....
        /*0678*/ 	.word	0x0000ee00


	//   ....[3]....
        /*067c*/ 	.word	0x0000f920


	//   ....[4]....
        /*0680*/ 	.word	0x0000f960


	//----- nvinfo : EIATTR_CTAIDZ_USED
	.align		4
.L_98:
        /*0684*/ 	.byte	0x01, 0x04
	.zero		2


	//----- nvinfo : EIATTR_MAX_THREADS
	.align		4
        /*0688*/ 	.byte	0x04, 0x05
        /*068a*/ 	.short	(.L_100 - .L_99)
.L_99:
        /*068c*/ 	.word	0x00000080
        /*0690*/ 	.word	0x00000001
        /*0694*/ 	.word	0x00000001


	//----- nvinfo : EIATTR_CRS_STACK_SIZE
	.align		4
.L_100:
        /*0698*/ 	.byte	0x04, 0x1e
        /*069a*/ 	.short	(.L_102 - .L_101)
.L_101:
        /*069c*/ 	.word	0x00000000
.L_102:


//--------------------- .nv.info._ZN7cutlass13device_kernelIN5flash19enable_sm80_to_sm89INS1_16FlashAttnFwdSm80INS1_25CollectiveMainloopFwdSm80ILi4ELi1ELb0EN4cute5tupleIJNS5_1CILi128EEENS7_ILi112EEENS7_ILi64EEEEEELi64ENS_6half_tEfNS_4arch4Sm80ELb0ELb0ELb1ELb1ELb1ELb1ELb1ELb0EEENS1_21CollectiveEpilogueFwdINS6_IJS8_SA_S9_EEENS6_IJNS7_ILi1EEESI_SI_EEESC_SE_Li128ELb1ELb1ELb0ELb0EEENS1_19SingleTileSchedulerILb1ELb0ELb1ELi128EEEEEEEEEvNT_6ParamsE --------------------------
	.section	.nv.info._ZN7cutlass13device_kernelIN5flash19enable_sm80_to_sm89INS1_16FlashAttnFwdSm80INS1_25CollectiveMainloopFwdSm80ILi4ELi1ELb0EN4cute5tupleIJNS5_1CILi128EEENS7_ILi112EEENS7_ILi64EEEEEELi64ENS_6half_tEfNS_4arch4Sm80ELb0ELb0ELb1ELb1ELb1ELb1ELb1ELb0EEENS1_21CollectiveEpilogueFwdINS6_IJS8_SA_S9_EEENS6_IJNS7_ILi1EEESI_SI_EEESC_SE_Li128ELb1ELb1ELb0ELb0EEENS1_19SingleTileSchedulerILb1ELb0ELb1ELi128EEEEEEEEEvNT_6ParamsE,"",@"SHT_CUDA_INFO"
	.sectionflags	@""
	.align	4


	//----- nvinfo : EIATTR_CUDA_API_VERSION
	.align		4
        /*0000*/ 	.byte	0x04, 0x37
        /*0002*/ 	.short	(.L_104 - .L_103)
.L_103:
        /*0004*/ 	.word	0x00000082


	//----- nvinfo : EIATTR_SW2861232_WAR
	.align		4
.L_104:
        /*0008*/ 	.byte	0x01, 0x35
	.zero		2


	//----- nvinfo : EIATTR_PARAM_CBANK
	.align		4
        /*000c*/ 	.byte	0x04, 0x0a
        /*000e*/ 	.short	(.L_106 - .L_105)
	.align		4
.L_105:
        /*0010*/ 	.word	index@(.nv.constant0._ZN7cutlass13device_kernelIN5flash19enable_sm80_to_sm89INS1_16FlashAttnFwdSm80INS1_25CollectiveMainloopFwdSm80ILi4ELi1ELb0EN4cute5tupleIJNS5_1CILi128EEENS7_ILi112EEENS7_ILi64EEEEEELi64ENS_6half_tEfNS_4arch4Sm80ELb0ELb0ELb1ELb1ELb1ELb1ELb1ELb0EEENS1_21CollectiveEpilogueFwdINS6_IJS8_SA_S9_EEENS6_IJNS7_ILi1EEESI_SI_EEESC_SE_Li128ELb1ELb1ELb0ELb0EEENS1_19SingleTileSchedulerILb1ELb0ELb1ELi128EEEEEEEEEvNT_6ParamsE)
        /*0014*/ 	.short	0x0160
        /*0016*/ 	.short	0x0418


	//----- nvinfo : EIATTR_CBANK_PARAM_SIZE
	.align		4
.L_106:
        /*0018*/ 	.byte	0x03, 0x19
        /*001a*/ 	.short	0x0418


	//----- nvinfo : EIATTR_KPARAM_INFO
	.align		4
        /*001c*/ 	.byte	0x04, 0x17
        /*001e*/ 	.short	(.L_108 - .L_107)
.L_107:
        /*0020*/ 	.word	0x00000000
        /*0024*/ 	.short	0x0000
        /*0026*/ 	.short	0x0000
        /*0028*/ 	.byte	0x00, 0xf0, 0x61, 0x10


	//----- nvinfo : EIATTR_MAXREG_COUNT
	.align		4
.L_108:
        /*002c*/ 	.byte	0x03, 0x1b
        /*002e*/ 	.short	0x00ff


	//----- nvinfo : EIATTR_NUM_BARRIERS
	.align		4
        /*0030*/ 	.byte	0x02, 0x4c
        /*0032*/ 	.byte	0x02
	.zero		1


	//----- nvinfo : EIATTR_ANNOTATIONS
	.align		4
        /*0034*/ 	.byte	0x04, 0x55
        /*0036*/ 	.short	(.L_110 - .L_109)


	//   ....[0]....
.L_109:
        /* <DEDUP_REMOVED lines=26> */


	//----- nvinfo : EIATTR_MERCURY_ISA_VERSION
	.align		4
.L_110:
        /*01c0*/ 	.byte	0x03, 0x5f
        /*01c2*/ 	.short	0x0000


	//----- nvinfo : EIATTR_COOP_GROUP_MASK_REGIDS
	.align		4
        /*01c4*/ 	.byte	0x04, 0x29
        /*01c6*/ 	.short	(.L_112 - .L_111)


	//   ....[0]....
.L_111:
        /*01c8*/ 	.word	0xffffffff


	//   ....[1]....
        /*01cc*/ 	.word	0xffffffff


	//   ....[2]....
        /*01d0*/ 	.word	0xffffffff


	//   ....[3]....
        /*01d4*/ 	.word	0xffffffff


	//   ....[4]....
        /*01d8*/ 	.word	0xffffffff


	//   ....[5]....
        /*01dc*/ 	.word	0xffffffff


	//   ....[6]....
        /*01e0*/ 	.word	0xffffffff


	//   ....[7]....
        /*01e4*/ 	.word	0xffffffff


	//   ....[8]....
        /*01e8*/ 	.word	0xffffffff


	//   ....[9]....
        /*01ec*/ 	.word	0xffffffff


	//   ....[10]....
        /*01f0*/ 	.word	0xffffffff


	//   ....[11]....
        /*01f4*/ 	.word	0xffffffff


	//   ....[12]....
        /*01f8*/ 	.word	0xffffffff


	//   ....[13]....
        /*01fc*/ 	.word	0xffffffff


	//   ....[14]....
        /*0200*/ 	.word	0xffffffff


	//   ....[15]....
        /*0204*/ 	.word	0xffffffff


	//   ....[16]....
        /*0208*/ 	.word	0xffffffff


	//   ....[17]....
        /*020c*/ 	.word	0xffffffff


	//   ....[18]....
        /*0210*/ 	.word	0xffffffff


	//   ....[19]....
        /*0214*/ 	.word	0xffffffff


	//   ....[20]....
        /*0218*/ 	.word	0xffffffff


	//   ....[21]....
        /*021c*/ 	.word	0xffffffff


	//   ....[22]....
        /*0220*/ 	.word	0xffffffff


	//   ....[23]....
        /*0224*/ 	.word	0xffffffff


	//   ....[24]....
        /*0228*/ 	.word	0xffffffff


	//   ....[25]....
        /*022c*/ 	.word	0xffffffff


	//   ....[26]....
        /*0230*/ 	.word	0xffffffff


	//   ....[27]....
        /*0234*/ 	.word	0xffffffff


	//   ....[28]....
        /*0238*/ 	.word	0xffffffff


	//   ....[29]....
        /*023c*/ 	.word	0xffffffff


	//   ....[30]....
        /*0240*/ 	.word	0xffffffff


	//   ....[31]....
        /*0244*/ 	.word	0xffffffff


	//   ....[32]....
        /*0248*/ 	.word	0xffffffff


	//   ....[33]....
        /*024c*/ 	.word	0xffffffff


	//   ....[34]....
        /*0250*/ 	.word	0xffffffff


	//   ....[35]....
        /*0254*/ 	.word	0xffffffff


	//   ....[36]....
        /*0258*/ 	.word	0xffffffff


	//   ....[37]....
        /*025c*/ 	.word	0xffffffff


	//   ....[38]....
        /*0260*/ 	.word	0xffffffff


	//   ....[39]....
        /*0264*/ 	.word	0xffffffff


	//   ....[40]....
        /*0268*/ 	.word	0xffffffff


	//   ....[41]....
        /*026c*/ 	.word	0xffffffff


	//   ....[42]....
        /*0270*/ 	.word	0xffffffff


	//   ....[43]....
        /*0274*/ 	.word	0xffffffff


	//   ....[44]....
        /*0278*/ 	.word	0xffffffff


	//   ....[45]....
        /*027c*/ 	.word	0xffffffff


	//   ....[46]....
        /*0280*/ 	.word	0xffffffff


	//   ....[47]....
        /*0284*/ 	.word	0xffffffff


	//   ....[48]....
        /*0288*/ 	.word	0xffffffff


	//   ....[49]....
        /*028c*/ 	.word	0xffffffff


	//   ....[50]....
        /*0290*/ 	.word	0xffffffff


	//   ....[51]....
        /*0294*/ 	.word	0xffffffff


	//   ....[52]....
        /*0298*/ 	.word	0xffffffff


	//   ....[53]....
        /*029c*/ 	.word	0xffffffff


	//   ....[54]....
        /*02a0*/ 	.word	0xffffffff


	//   ....[55]....
        /*02a4*/ 	.word	0xffffffff


	//   ....[56]....
        /*02a8*/ 	.word	0xffffffff


	//   ....[57]....
        /*02ac*/ 	.word	0xffffffff


	//   ....[58]....
        /*02b0*/ 	.word	0xffffffff


	//   ....[59]....
        /*02b4*/ 	.word	0xffffffff


	//   ....[60]....
        /*02b8*/ 	.word	0xffffffff


	//   ....[61]....
        /*02bc*/ 	.word	0xffffffff


	//   ....[62]....
        /*02c0*/ 	.word	0xffffffff


	//   ....[63]....
        /*02c4*/ 	.word	0xffffffff


	//   ....[64]....
        /*02c8*/ 	.word	0xffffffff


	//   ....[65]....
        /*02cc*/ 	.word	0xffffffff


	//   ....[66]....
        /*02d0*/ 	.word	0xffffffff


	//   ....[67]....
        /*02d4*/ 	.word	0xffffffff


	//   ....[68]....
        /*02d8*/ 	.word	0xffffffff


	//   ....[69]....
        /*02dc*/ 	.word	0xffffffff


	//   ....[70]....
        /*02e0*/ 	.word	0xffffffff


	//   ....[71]....
        /*02e4*/ 	.word	0xffffffff


	//   ....[72]....
        /*02e8*/ 	.word	0xffffffff


	//   ....[73]....
        /*02ec*/ 	.word	0xffffffff


	//   ....[74]....
        /*02f0*/ 	.word	0xffffffff


	//   ....[75]....
        /*02f4*/ 	.word	0xffffffff


	//   ....[76]....
        /*02f8*/ 	.word	0xffffffff


	//   ....[77]....
        /*02fc*/ 	.word	0xffffffff


	//   ....[78]....
        /*0300*/ 	.word	0xffffffff


	//   ....[79]....
        /*0304*/ 	.word	0xffffffff


	//   ....[80]....
        /*0308*/ 	.word	0xffffffff


	//   ....[81]....
        /*030c*/ 	.word	0xffffffff


	//   ....[82]....
        /*0310*/ 	.word	0xffffffff


	//   ....[83]....
        /*0314*/ 	.word	0xffffffff


	//   ....[84]....
        /*0318*/ 	.word	0xffffffff


	//   ....[85]....
        /*031c*/ 	.word	0xffffffff


	//   ....[86]....
        /*0320*/ 	.word	0xffffffff


	//   ....[87]....
        /*0324*/ 	.word	0xffffffff


	//   ....[88]....
        /*0328*/ 	.word	0xffffffff


	//   ....[89]....
        /*032c*/ 	.word	0xffffffff


	//   ....[90]....
        /*0330*/ 	.word	0xffffffff


	//   ....[91]....
        /*0334*/ 	.word	0xffffffff


	//   ....[92]....
        /*0338*/ 	.word	0xffffffff


	//   ....[93]....
        /*033c*/ 	.word	0xffffffff


	//   ....[94]....
        /*0340*/ 	.word	0xffffffff


	//   ....[95]....
        /*0344*/ 	.word	0xffffffff


	//   ....[96]....
        /*0348*/ 	.word	0xffffffff


	//   ....[97]....
        /*034c*/ 	.word	0xffffffff


	//   ....[98]....
        /*0350*/ 	.word	0xffffffff


	//   ....[99]....
        /*0354*/ 	.word	0xffffffff


	//   ....[100]....
        /*0358*/ 	.word	0xffffffff


	//   ....[101]....
        /*035c*/ 	.word	0xffffffff


	//   ....[102]....
        /*0360*/ 	.word	0xffffffff


	//   ....[103]....
        /*0364*/ 	.word	0xffffffff


	//   ....[104]....
        /*0368*/ 	.word	0xffffffff


	//   ....[105]....
        /*036c*/ 	.word	0xffffffff


	//   ....[106]....
        /*0370*/ 	.word	0xffffffff


	//   ....[107]....
        /*0374*/ 	.word	0xffffffff


	//   ....[108]....
        /*0378*/ 	.word	0xffffffff


	//   ....[109]....
        /*037c*/ 	.word	0xffffffff


	//   ....[110]....
        /*0380*/ 	.word	0xffffffff


	//   ....[111]....
        /*0384*/ 	.word	0xffffffff


	//   ....[112]....
        /*0388*/ 	.word	0xffffffff


	//   ....[113]....
        /*038c*/ 	.word	0xffffffff


	//   ....[114]....
        /*0390*/ 	.word	0xffffffff


	//   ....[115]....
        /*0394*/ 	.word	0xffffffff


	//   ....[116]....
        /*0398*/ 	.word	0xffffffff


	//   ....[117]....
        /*039c*/ 	.word	0xffffffff


	//   ....[118]....
        /*03a0*/ 	.word	0xffffffff


	//   ....[119]....
        /*03a4*/ 	.word	0xffffffff


	//   ....[120]....
        /*03a8*/ 	.word	0xffffffff


	//   ....[121]....
        /*03ac*/ 	.word	0xffffffff


	//   ....[122]....
        /*03b0*/ 	.word	0xffffffff


	//   ....[123]....
        /*03b4*/ 	.word	0xffffffff


	//   ....[124]....
        /*03b8*/ 	.word	0xffffffff


	//   ....[125]....
        /*03bc*/ 	.word	0xffffffff


	//   ....[126]....
        /*03c0*/ 	.word	0xffffffff


	//   ....[127]....
        /*03c4*/ 	.word	0xffffffff


	//   ....[128]....
        /*03c8*/ 	.word	0xffffffff


	//   ....[129]....
        /*03cc*/ 	.word	0xffffffff


	//   ....[130]....
        /*03d0*/ 	.word	0xffffffff


	//   ....[131]....
        /*03d4*/ 	.word	0xffffffff


	//   ....[132]....
        /*03d8*/ 	.word	0xffffffff


	//   ....[133]....
        /*03dc*/ 	.word	0xffffffff


	//   ....[134]....
        /*03e0*/ 	.word	0xffffffff


	//   ....[135]....
        /*03e4*/ 	.word	0xffffffff


	//   ....[136]....
        /*03e8*/ 	.word	0xffffffff


	//   ....[137]....
        /*03ec*/ 	.word	0xffffffff


	//   ....[138]....
        /*03f0*/ 	.word	0xffffffff


	//   ....[139]....
        /*03f4*/ 	.word	0xffffffff


	//   ....[140]....
        /*03f8*/ 	.word	0xffffffff


	//   ....[141]....
        /*03fc*/ 	.word	0xffffffff


	//   ....[142]....
        /*0400*/ 	.word	0xffffffff


	//   ....[143]....
        /*0404*/ 	.word	0xffffffff


	//   ....[144]....
        /*0408*/ 	.word	0xffffffff


	//   ....[145]....
        /*040c*/ 	.word	0xffffffff


	//   ....[146]....
        /*0410*/ 	.word	0xffffffff


	//   ....[147]....
        /*0414*/ 	.word	0xffffffff


	//   ....[148]....
        /*0418*/ 	.word	0xffffffff


	//   ....[149]....
        /*041c*/ 	.word	0xffffffff


	//   ....[150]....
        /*0420*/ 	.word	0xffffffff


	//   ....[151]....
        /*0424*/ 	.word	0xffffffff


	//   ....[152]....
        /*0428*/ 	.word	0xffffffff


	//   ....[153]....
        /*042c*/ 	.word	0xffffffff


	//   ....[154]....
        /*0430*/ 	.word	0xffffffff


	//   ....[155]....
        /*0434*/ 	.word	0xffffffff


	//   ....[156]....
        /*0438*/ 	.word	0xffffffff


	//   ....[157]....
        /*043c*/ 	.word	0xffffffff


	//   ....[158]....
        /*0440*/ 	.word	0xffffffff


	//   ....[159]....
        /*0444*/ 	.word	0xffffffff


	//   ....[160]....
        /*0448*/ 	.word	0xffffffff


	//   ....[161]....
        /*044c*/ 	.word	0xffffffff


	//   ....[162]....
        /*0450*/ 	.word	0xffffffff


	//   ....[163]....
        /*0454*/ 	.word	0xffffffff


	//   ....[164]....
        /*0458*/ 	.word	0xffffffff


	//   ....[165]....
        /*045c*/ 	.word	0xffffffff


	//   ....[166]....
        /*0460*/ 	.word	0xffffffff


	//   ....[167]....
        /*0464*/ 	.word	0xffffffff


	//   ....[168]....
        /*0468*/ 	.word	0xffffffff


	//   ....[169]....
        /*046c*/ 	.word	0xffffffff


	//   ....[170]....
        /*0470*/ 	.word	0xffffffff


	//   ....[171]....
        /*0474*/ 	.word	0xffffffff


	//   ....[172]....
        /*0478*/ 	.word	0xffffffff


	//   ....[173]....
        /*047c*/ 	.word	0xffffffff


	//   ....[174]....
        /*0480*/ 	.word	0xffffffff


	//   ....[175]....
        /*0484*/ 	.word	0xffffffff


	//   ....[176]....
        /*0488*/ 	.word	0xffffffff


	//   ....[177]....
        /*048c*/ 	.word	0xffffffff


	//   ....[178]....
        /*0490*/ 	.word	0xffffffff


	//   ....[179]....
        /*0494*/ 	.word	0xffffffff


	//   ....[180]....
        /*0498*/ 	.word	0xffffffff


	//   ....[181]....
        /*049c*/ 	.word	0xffffffff


	//   ....[182]....
        /*04a0*/ 	.word	0xffffffff


	//----- nvinfo : EIATTR_COOP_GROUP_INSTR_OFFSETS
	.align		4
.L_112:
        /*04a4*/ 	.byte	0x04, 0x28
        /*04a6*/ 	.short	(.L_114 - .L_113)


	//   ....[0]....
.L_113:
        /*04a8*/ 	.word	0x000000a0


	//   ....[1]....
        /*04ac*/ 	.word	0x00002b60


	//   ....[2]....
        /*04b0*/ 	.word	0x00002bb0


	//   ....[3]....
        /*04b4*/ 	.word	0x000033a0


	//   ....[4]....
        /*04b8*/ 	.word	0x000033c0


	//   ....[5]....
        /*04bc*/ 	.word	0x00003b30


	//   ....[6]....
        /*04c0*/ 	.word	0x00003b50


	//   ....[7]....
        /*04c4*/ 	.word	0x000042c0


	//   ....[8]....
        /*04c8*/ 	.word	0x000042d0


	//   ....[9]....
        /*04cc*/ 	.word	0x00004b80


	//   ....[10]....
        /*04d0*/ 	.word	0x00004bd0


	//   ....[11]....
        /*04d4*/ 	.word	0x000058d0


	//   ....[12]....
        /*04d8*/ 	.word	0x00005900


	//   ....[13]....
        /*04dc*/ 	.word	0x00006040


	//   ....[14]....
        /*04e0*/ 	.word	0x00006070


	//   ....[15]....
        /*04e4*/ 	.word	0x000067b0


	//   ....[16]....
        /*04e8*/ 	.word	0x000067d0


	//   ....[17]....
        /*04ec*/ 	.word	0x00006f30


	//   ....[18]....
        /*04f0*/ 	.word	0x00006f60


	//   ....[19]....
        /*04f4*/ 	.word	0x000070a0


	//   ....[20]....
        /*04f8*/ 	.word	0x000070d0


	//   ....[21]....
        /*04fc*/ 	.word	0x000071c0


	//   ....[22]....
        /*0500*/ 	.word	0x000071f0


	//   ....[23]....
        /*0504*/ 	.word	0x000072e0


	//   ....[24]....
        /*0508*/ 	.word	0x00007300


	//   ....[25]....
        /*050c*/ 	.word	0x00007b60


	//   ....[26]....
        /*0510*/ 	.word	0x00007b80


	//   ....[27]....
        /*0514*/ 	.word	0x00007c70


	//   ....[28]....
        /*0518*/ 	.word	0x00007ca0


	//   ....[29]....
        /*051c*/ 	.word	0x00007d90


	//   ....[30]....
        /*0520*/ 	.word	0x00007dc0


	//   ....[31]....
        /*0524*/ 	.word	0x00007eb0


	//   ....[32]....
        /*0528*/ 	.word	0x00007ee0


	//   ....[33]....
        /*052c*/ 	.word	0x00008a00


	//   ....[34]....
        /*0530*/ 	.word	0x00008a30


	//   ....[35]....
        /*0534*/ 	.word	0x00008a60


	//   ....[36]....
        /*0538*/ 	.word	0x00008a80


	//   ....[37]....
        /*053c*/ 	.word	0x00008aa0


	//   ....[38]....
        /*0540*/ 	.word	0x00008ae0


	//   ....[39]....
        /*0544*/ 	.word	0x00008b00


	//   ....[40]....
        /*0548*/ 	.word	0x00008b40


	//   ....[41]....
        /*054c*/ 	.word	0x00008b80


	//   ....[42]....
        /*0550*/ 	.word	0x00008bb0


	//   ....[43]....
        /*0554*/ 	.word	0x00008bd0


	//   ....[44]....
        /*0558*/ 	.word	0x00008c50


	//   ....[45]....
        /*055c*/ 	.word	0x00008c60


	//   ....[46]....
        /*0560*/ 	.word	0x00008ce0


	//   ....[47]....
        /*0564*/ 	.word	0x00008d40


	//   ....[48]....
        /*0568*/ 	.word	0x00008df0


	//   ....[49]....
        /*056c*/ 	.word	0x00009210


	//   ....[50]....
        /*0570*/ 	.word	0x00009240


	//   ....[51]....
        /*0574*/ 	.word	0x00009270


	//   ....[52]....
        /*0578*/ 	.word	0x00009290


	//   ....[53]....
        /*057c*/ 	.word	0x000092a0


	//   ....[54]....
        /*0580*/ 	.word	0x000092c0


	//   ....[55]....
        /*0584*/ 	.word	0x000092d0


	//   ....[56]....
        /*0588*/ 	.word	0x000092f0


	//   ....[57]....
        /*058c*/ 	.word	0x00009300


	//   ....[58]....
        /*0590*/ 	.word	0x00009330


	//   ....[59]....
        /*0594*/ 	.word	0x00009360


	//   ....[60]....
        /*0598*/ 	.word	0x00009390


	//   ....[61]....
        /*059c*/ 	.word	0x000093b0


	//   ....[62]....
        /*05a0*/ 	.word	0x000093e0


	//   ....[63]....
        /*05a4*/ 	.word	0x0000ce20


	//   ....[64]....
        /*05a8*/ 	.word	0x0000ce50


	//   ....[65]....
        /*05ac*/ 	.word	0x0000ce80


	//   ....[66]....
        /*05b0*/ 	.word	0x0000ceb0


	//   ....[67]....
        /*05b4*/ 	.word	0x0000cee0


	//   ....[68]....
        /*05b8*/ 	.word	0x0000cf10


	//   ....[69]....
        /*05bc*/ 	.word	0x0000cf40


	//   ....[70]....
        /*05c0*/ 	.word	0x0000cf70


	//   ....[71]....
        /*05c4*/ 	.word	0x0000cfa0


	//   ....[72]....
        /*05c8*/ 	.word	0x0000cfd0


	//   ....[73]....
        /*05cc*/ 	.word	0x0000d000


	//   ....[74]....
        /*05d0*/ 	.word	0x0000d030


	//   ....[75]....
        /*05d4*/ 	.word	0x0000d060


	//   ....[76]....
        /*05d8*/ 	.word	0x0000d0c0


	//   ....[77]....
        /*05dc*/ 	.word	0x0000ed70


	//   ....[78]....
        /*05e0*/ 	.word	0x0000ed90


	//   ....[79]....
        /*05e4*/ 	.word	0x0000eda0


	//   ....[80]....
        /*05e8*/ 	.word	0x0000edb0


	//   ....[81]....
        /*05ec*/ 	.word	0x0000edc0


	//   ....[82]....
        /*05f0*/ 	.word	0x0000edd0


	//   ....[83]....
        /*05f4*/ 	.word	0x0000ede0


	//   ....[84]....
        /*05f8*/ 	.word	0x0000ee00


	//   ....[85]....
        /*05fc*/ 	.word	0x0000ee10


	//   ....[86]....
        /*0600*/ 	.word	0x0000ee30


	//   ....[87]....
        /*0604*/ 	.word	0x0000ee50


	//   ....[88]....
        /*0608*/ 	.word	0x0000ee80


	//   ....[89]....
        /*060c*/ 	.word	0x0000eea0


	//   ....[90]....
        /*0610*/ 	.word	0x0000eec0


	//   ....[91]....
        /*0614*/ 	.word	0x0000fde0


	//   ....[92]....
        /*0618*/ 	.word	0x0000fe20


	//   ....[93]....
        /*061c*/ 	.word	0x0000ff60


	//   ....[94]....
        /*0620*/ 	.word	0x0000ff90


	//   ....[95]....
        /*0624*/ 	.word	0x0000ffc0


	//   ....[96]....
        /*0628*/ 	.word	0x000100c0


	//   ....[97]....
        /*062c*/ 	.word	0x00010190


	//   ....[98]....
        /*0630*/ 	.word	0x00010300


	//   ....[99]....
        /*0634*/ 	.word	0x00012da0


	//   ....[100]....
        /*0638*/ 	.word	0x00012dc0


	//   ....[101]....
        /*063c*/ 	.word	0x00012dd0


	//   ....[102]....
        /*0640*/ 	.word	0x00012de0


	//   ....[103]....
        /*0644*/ 	.word	0x00012df0


	//   ....[104]....
        /*0648*/ 	.word	0x00012e00


	//   ....[105]....
        /*064c*/ 	.word	0x00012e10


	//   ....[106]....
        /*0650*/ 	.word	0x00012e30


	//   ....[107]....
        /*0654*/ 	.word	0x00012e40


	//   ....[108]....
        /*0658*/ 	.word	0x00012e60


	//   ....[109]....
        /*065c*/ 	.word	0x00012eb0


	//   ....[110]....
        /*0660*/ 	.word	0x00012ef0


	//   ....[111]....
        /*0664*/ 	.word	0x00012f10


	//   ....[112]....
        /*0668*/ 	.word	0x00012f20


	//   ....[113]....
        /*066c*/ 	.word	0x00013350


	//   ....[114]....
        /*0670*/ 	.word	0x00013370


	//   ....[115]....
        /*0674*/ 	.word	0x00013390


	//   ....[116]....
        /*0678*/ 	.word	0x000133c0


	//   ....[117]....
        /*067c*/ 	.word	0x000133f0


	//   ....[118]....
        /*0680*/ 	.word	0x00013440


	//   ....[119]....
        /*0684*/ 	.word	0x00013470


	//   ....[120]....
        /*0688*/ 	.word	0x00013490


	//   ....[121]....
        /*068c*/ 	.word	0x000134d0


	//   ....[122]....
        /*0690*/ 	.word	0x00013500


	//   ....[123]....
        /*0694*/ 	.word	0x00013530


	//   ....[124]....
        /*0698*/ 	.word	0x00013550


	//   ....[125]....
        /*069c*/ 	.word	0x00013580


	//   ....[126]....
        /*06a0*/ 	.word	0x000135a0


	//   ....[127]....
        /*06a4*/ 	.word	0x00015070


	//   ....[128]....
        /*06a8*/ 	.word	0x00015290


	//   ....[129]....
        /*06ac*/ 	.word	0x000152e0


	//   ....[130]....
        /*06b0*/ 	.word	0x00015310


	//   ....[131]....
        /*06b4*/ 	.word	0x00015330


	//   ....[132]....
        /*06b8*/ 	.word	0x000153f0


	//   ....[133]....
        /*06bc*/ 	.word	0x00015520


	//   ....[134]....
        /*06c0*/ 	.word	0x000157f0


	//   ....[135]....
        /*06c4*/ 	.word	0x00018200


	//   ....[136]....
        /*06c8*/ 	.word	0x00018210


	//   ....[137]....
        /*06cc*/ 	.word	0x00018220


	//   ....[138]....
        /*06d0*/ 	.word	0x00018230


	//   ....[139]....
        /*06d4*/ 	.word	0x00018260


	//   ....[140]....
        /*06d8*/ 	.word	0x00018280


	//   ....[141]....
        /*06dc*/ 	.word	0x000182a0


	//   ....[142]....
        /*06e0*/ 	.word	0x000182b0


	//   ....[143]....
        /*06e4*/ 	.word	0x00019770


	//   ....[144]....
        /*06e8*/ 	.word	0x00019790


	//   ....[145]....
        /*06ec*/ 	.word	0x000197c0


	//   ....[146]....
        /*06f0*/ 	.word	0x000197f0


	//   ....[147]....
        /*06f4*/ 	.word	0x00019830


	//   ....[148]....
        /*06f8*/ 	.word	0x00019860


	//   ....[149]....
        /*06fc*/ 	.word	0x000198a0


	//   ....[150]....
        /*0700*/ 	.word	0x000198c0


	//   ....[151]....
        /*0704*/ 	.word	0x00019910


	//   ....[152]....
        /*0708*/ 	.word	0x00019920


	//   ....[153]....
        /*070c*/ 	.word	0x00019930


	//   ....[154]....
        /*0710*/ 	.word	0x00019950


	//   ....[155]....
        /*0714*/ 	.word	0x000199a0


	//   ....[156]....
        /*0718*/ 	.word	0x000199c0


	//   ....[157]....
        /*071c*/ 	.word	0x000199f0


	//   ....[158]....
        /*0720*/ 	.word	0x00019a30


	//   ....[159]....
        /*0724*/ 	.word	0x00019a80


	//   ....[160]....
        /*0728*/ 	.word	0x00019b40


	//   ....[161]....
        /*072c*/ 	.word	0x00019b60


	//   ....[162]....
        /*0730*/ 	.word	0x00019bb0


	//   ....[163]....
        /*0734*/ 	.word	0x00019bd0


	//   ....[164]....
        /*0738*/ 	.word	0x00019c00


	//   ....[165]....
        /*073c*/ 	.word	0x00019c30


	//   ....[166]....
        /*0740*/ 	.word	0x00019cd0


	//   ....[167]....
        /*0744*/ 	.word	0x0001a560


	//   ....[168]....
        /*0748*/ 	.word	0x0001a590


	//   ....[169]....
        /*074c*/ 	.word	0x0001a5c0


	//   ....[170]....
        /*0750*/ 	.word	0x0001a5f0


	//   ....[171]....
        /*0754*/ 	.word	0x0001a620


	//   ....[172]....
        /*0758*/ 	.word	0x0001a650


	//   ....[173]....
        /*075c*/ 	.word	0x0001a680


	//   ....[174]....
        /*0760*/ 	.word	0x0001a6a0


	//   ....[175]....
        /*0764*/ 	.word	0x0001a6c0


	//   ....[176]....
        /*0768*/ 	.word	0x0001a6e0


	//   ....[177]....
        /*076c*/ 	.word	0x0001a6f0


	//   ....[178]....
        /*0770*/ 	.word	0x0001a700


	//   ....[179]....
        /*0774*/ 	.word	0x0001a710


	//   ....[180]....
        /*0778*/ 	.word	0x0001a720


	//   ....[181]....
        /*077c*/ 	.word	0x0001a730


	//   ....[182]....
        /*0780*/ 	.word	0x0001a760


	//----- nvinfo : EIATTR_EXIT_INSTR_OFFSETS
	.align		4
.L_114:
        /*0784*/ 	.byte	0x04, 0x1c
        /*0786*/ 	.short	(.L_116 - .L_115)


	//   ....[0]....
.L_115:
        /*0788*/ 	.word	0x00000450


	//   ....[1]....
        /*078c*/ 	.word	0x00019d70


	//   ....[2]....
        /*0790*/ 	.word	0x00019db0


	//   ....[3]....
        /*0794*/ 	.word	0x0001a8f0


	//   ....[4]....
        /*0798*/ 	.word	0x0001a930


	//----- nvinfo : EIATTR_CTAIDZ_USED
	.align		4
.L_116:
        /*079c*/ 	.byte	0x01, 0x04
	.zero		2


	//----- nvinfo : EIATTR_MAX_THREADS
	.align		4
        /*07a0*/ 	.byte	0x04, 0x05
        /*07a2*/ 	.short	(.L_118 - .L_117)
.L_117:
        /*07a4*/ 	.word	0x00000080
        /*07a8*/ 	.word	0x00000001
        /*07ac*/ 	.word	0x00000001


	//----- nvinfo : EIATTR_CRS_STACK_SIZE
	.align		4
.L_118:
        /*07b0*/ 	.byte	0x04, 0x1e
        /*07b2*/ 	.short	(.L_120 - .L_119)
.L_119:
        /*07b4*/ 	.word	0x00000000
.L_120:


//--------------------- .nv.info._ZN7cutlass13device_kernelIN5flash19enable_sm80_to_sm89INS1_16FlashAttnFwdSm80INS1_25CollectiveMainloopFwdSm80ILi4ELi1ELb0EN4cute5tupleIJNS5_1CILi128EEENS7_ILi96EEENS7_ILi64EEEEEELi64ENS_6half_tEfNS_4arch4Sm80ELb0ELb1ELb1ELb0ELb1ELb0ELb1ELb0EEENS1_21CollectiveEpilogueFwdINS6_IJS8_SA_S9_EEENS6_IJNS7_ILi1EEESI_SI_EEESC_SE_Li128ELb0ELb1ELb0ELb0EEENS1_19SingleTileSchedulerILb0ELb0ELb1ELi128EEEEEEEEEvNT_6ParamsE --------------------------
	.section	.nv.info._ZN7cutlass13device_kernelIN5flash19enable_sm80_to_sm89INS1_16FlashAttnFwdSm80INS1_25CollectiveMainloopFwdSm80ILi4ELi1ELb0EN4cute5tupleIJNS5_1CILi128EEENS7_ILi96EEENS7_ILi64EEEEEELi64ENS_6half_tEfNS_4arch4Sm80ELb0ELb1ELb1ELb0ELb1ELb0ELb1ELb0EEENS1_21CollectiveEpilogueFwdINS6_IJS8_SA_S9_EEENS6_IJNS7_ILi1EEESI_SI_EEESC_SE_Li128ELb0ELb1ELb0ELb0EEENS1_19SingleTileSchedulerILb0ELb0ELb1ELi128EEEEEEEEEvNT_6ParamsE,"",@"SHT_CUDA_INFO"
	.sectionflags	@""
	.align	4


	//----- nvinfo : EIATTR_CUDA_API_VERSION
	.align		4
        /*0000*/ 	.byte	0x04, 0x37
        /*0002*/ 	.short	(.L_122 - .L_121)
.L_121:
        /*0004*/ 	.word	0x00000082


	//----- nvinfo : EIATTR_SW2861232_WAR
	.align		4
.L_122:
        /*0008*/ 	.byte	0x01, 0x35
	.zero		2


	//----- nvinfo : EIATTR_PARAM_CBANK
	.align		4
        /*000c*/ 	.byte	0x04, 0x0a
        /*000e*/ 	.short	(.L_124 - .L_123)
	.align		4
.L_123:
        /*0010*/ 	.word	index@(.nv.constant0._ZN7cutlass13device_kernelIN5flash19enable_sm80_to_sm89INS1_16FlashAttnFwdSm80INS1_25CollectiveMainloopFwdSm80ILi4ELi1ELb0EN4cute5tupleIJNS5_1CILi128EEENS7_ILi96EEENS7_ILi64EEEEEELi64ENS_6half_tEfNS_4arch4Sm80ELb0ELb1ELb1ELb0ELb1ELb0ELb1ELb0EEENS1_21CollectiveEpilogueFwdINS6_IJS8_SA_S9_EEENS6_IJNS7_ILi1EEESI_SI_EEESC_SE_Li128ELb0ELb1ELb0ELb0EEENS1_19SingleTileSchedulerILb0ELb0ELb1ELi128EEEEEEEEEvNT_6ParamsE)
        /*0014*/ 	.short	0x0160
        /*0016*/ 	.short	0x0418


	//----- nvinfo : EIATTR_CBANK_PARAM_SIZE
	.align		4
.L_124:
        /*0018*/ 	.byte	0x03, 0x19
        /*001a*/ 	.short	0x0418


	//----- nvinfo : EIATTR_KPARAM_INFO
	.align		4
        /*001c*/ 	.byte	0x04, 0x17
        /*001e*/ 	.short	(.L_126 - .L_125)
.L_125:
        /*0020*/ 	.word	0x00000000
        /*0024*/ 	.short	0x0000
        /*0026*/ 	.short	0x0000
        /*0028*/ 	.byte	0x00, 0xf0, 0x61, 0x10


	//----- nvinfo : EIATTR_MAXREG_COUNT
	.align		4
.L_126:
        /*002c*/ 	.byte	0x03, 0x1b
        /*002e*/ 	.short	0x00ff


	//----- nvinfo : EIATTR_NUM_BARRIERS
	.align		4
        /*0030*/ 	.byte	0x02, 0x4c
        /*0032*/ 	.byte	0x02
	.zero		1


	//----- nvinfo : EIATTR_ANNOTATIONS
	.align		4
        /*0034*/ 	.byte	0x04, 0x55
        /*0036*/ 	.short	(.L_128 - .L_127)


	//   ....[0]....
.L_127:
        /* <DEDUP_REMOVED lines=36> */


	//----- nvinfo : EIATTR_MERCURY_ISA_VERSION
	.align		4
.L_128:
        /*0268*/ 	.byte	0x03, 0x5f
        /*026a*/ 	.short	0x0000


	//----- nvinfo : EIATTR_COOP_GROUP_MASK_REGIDS
	.align		4
        /*026c*/ 	.byte	0x04, 0x29
        /*026e*/ 	.short	(.L_130 - .L_129)


	//   ....[0]....
.L_129:
        /*0270*/ 	.word	0xffffffff


	//   ....[1]....
        /*0274*/ 	.word	0xffffffff


	//   ....[2]....
        /*0278*/ 	.word	0xffffffff


	//   ....[3]....
        /*027c*/ 	.word	0xffffffff


	//   ....[4]....
        /*0280*/ 	.word	0xffffffff


	//   ....[5]....
        /*0284*/ 	.word	0xffffffff


	//   ....[6]....
        /*0288*/ 	.word	0xffffffff


	//   ....[7]....
        /*028c*/ 	.word	0xffffffff


	//   ....[8]....
        /*0290*/ 	.word	0xffffffff


	//   ....[9]....
        /*0294*/ 	.word	0xffffffff


	//   ....[10]....
        /*0298*/ 	.word	0xffffffff


	//   ....[11]....
        /*029c*/ 	.word	0xffffffff


	//   ....[12]....
        /*02a0*/ 	.word	0xffffffff


	//   ....[13]....
        /*02a4*/ 	.word	0xffffffff


	//   ....[14]....
        /*02a8*/ 	.word	0xffffffff


	//   ....[15]....
        /*02ac*/ 	.word	0xffffffff


	//   ....[16]....
        /*02b0*/ 	.word	0xffffffff


	//   ....[17]....
        /*02b4*/ 	.word	0xffffffff


	//   ....[18]....
        /*02b8*/ 	.word	0xffffffff


	//   ....[19]....
        /*02bc*/ 	.word	0xffffffff


	//   ....[20]....
        /*02c0*/ 	.word	0xffffffff


	//   ....[21]....
        /*02c4*/ 	.word	0xffffffff


	//   ....[22]....
        /*02c8*/ 	.word	0xffffffff


	//   ....[23]....
        /*02cc*/ 	.word	0xffffffff


	//   ....[24]....
        /*02d0*/ 	.word	0xffffffff


	//   ....[25]....
        /*02d4*/ 	.word	0xffffffff


	//   ....[26]....
        /*02d8*/ 	.word	0xffffffff


	//   ....[27]....
        /*02dc*/ 	.word	0xffffffff


	//   ....[28]....
        /*02e0*/ 	.word	0xffffffff


	//   ....[29]....
        /*02e4*/ 	.word	0xffffffff


	//   ....[30]....
        /*02e8*/ 	.word	0xffffffff


	//   ....[31]....
        /*02ec*/ 	.word	0xffffffff


	//   ....[32]....
        /*02f0*/ 	.word	0xffffffff


	//   ....[33]....
        /*02f4*/ 	.word	0xffffffff


	//   ....[34]....
        /*02f8*/ 	.word	0xffffffff


	//   ....[35]....
        /*02fc*/ 	.word	0xffffffff


	//   ....[36]....
        /*0300*/ 	.word	0xffffffff


	//   ....[37]....
        /*0304*/ 	.word	0xffffffff


	//   ....[38]....
        /*0308*/ 	.word	0xffffffff


	//   ....[39]....
        /*030c*/ 	.word	0xffffffff


	//   ....[40]....
        /*0310*/ 	.word	0xffffffff


	//   ....[41]....
        /*0314*/ 	.word	0xffffffff


	//   ....[42]....
        /*0318*/ 	.word	0xffffffff


	//   ....[43]....
        /*031c*/ 	.word	0xffffffff


	//   ....[44]....
        /*0320*/ 	.word	0xffffffff


	//   ....[45]....
        /*0324*/ 	.word	0xffffffff


	//   ....[46]....
        /*0328*/ 	.word	0xffffffff


	//   ....[47]....
        /*032c*/ 	.word	0xffffffff


	//   ....[48]....
        /*0330*/ 	.word	0xffffffff


	//   ....[49]....
        /*0334*/ 	.word	0xffffffff


	//   ....[50]....
        /*0338*/ 	.word	0xffffffff


	//   ....[51]....
        /*033c*/ 	.word	0xffffffff


	//   ....[52]....
        /*0340*/ 	.word	0xffffffff


	//   ....[53]....
        /*0344*/ 	.word	0xffffffff


	//   ....[54]....
        /*0348*/ 	.word	0xffffffff


	//   ....[55]....
        /*034c*/ 	.word	0xffffffff


	//   ....[56]....
        /*0350*/ 	.word	0xffffffff


	//   ....[57]....
        /*0354*/ 	.word	0xffffffff


	//   ....[58]....
        /*0358*/ 	.word	0xffffffff


	//   ....[59]....
        /*035c*/ 	.word	0xffffffff


	//   ....[60]....
        /*0360*/ 	.word	0xffffffff


	//   ....[61]....
        /*0364*/ 	.word	0xffffffff


	//   ....[62]....
        /*0368*/ 	.word	0xffffffff


	//   ....[63]....
        /*036c*/ 	.word	0xffffffff


	//   ....[64]....
        /*0370*/ 	.word	0xffffffff


	//   ....[65]....
        /*0374*/ 	.word	0xffffffff


	//   ....[66]....
        /*0378*/ 	.word	0xffffffff


	//   ....[67]....
        /*037c*/ 	.word	0xffffffff


	//   ....[68]....
        /*0380*/ 	.word	0xffffffff


	//   ....[69]....
        /*0384*/ 	.word	0xffffffff


	//   ....[70]....
        /*0388*/ 	.word	0xffffffff


	//   ....[71]....
        /*038c*/ 	.word	0xffffffff


	//   ....[72]....
        /*0390*/ 	.word	0xffffffff


	//   ....[73]....
        /*0394*/ 	.word	0xffffffff


	//   ....[74]....
        /*0398*/ 	.word	0xffffffff


	//   ....[75]....
        /*039c*/ 	.word	0xffffffff


	//   ....[76]....
        /*03a0*/ 	.word	0xffffffff


	//   ....[77]....
        /*03a4*/ 	.word	0xffffffff


	//   ....[78]....
        /*03a8*/ 	.word	0xffffffff


	//   ....[79]....
        /*03ac*/ 	.word	0xffffffff


	//   ....[80]....
        /*03b0*/ 	.word	0xffffffff


	//   ....[81]....
        /*03b4*/ 	.word	0xffffffff


	//   ....[82]....
        /*03b8*/ 	.word	0xffffffff


	//   ....[83]....
        /*03bc*/ 	.word	0xffffffff


	//   ....[84]....
        /*03c0*/ 	.word	0xffffffff


	//   ....[85]....
        /*03c4*/ 	.word	0xffffffff


	//   ....[86]....
        /*03c8*/ 	.word	0xffffffff


	//   ....[87]....
        /*03cc*/ 	.word	0xffffffff


	//   ....[88]....
        /*03d0*/ 	.word	0xffffffff


	//   ....[89]....
        /*03d4*/ 	.word	0xffffffff


	//   ....[90]....
        /*03d8*/ 	.word	0xffffffff


	//   ....[91]....
        /*03dc*/ 	.word	0xffffffff


	//   ....[92]....
        /*03e0*/ 	.word	0xffffffff


	//   ....[93]....
        /*03e4*/ 	.word	0xffffffff


	//   ....[94]....
        /*03e8*/ 	.word	0xffffffff


	//   ....[95]....
        /*03ec*/ 	.word	0xffffffff


	//   ....[96]....
        /*03f0*/ 	.word	0xffffffff


	//   ....[97]....
        /*03f4*/ 	.word	0xffffffff


	//   ....[98]....
        /*03f8*/ 	.word	0xffffffff


	//   ....[99]....
        /*03fc*/ 	.word	0xffffffff


	//   ....[100]....
        /*0400*/ 	.word	0xffffffff


	//   ....[101]....
        /*0404*/ 	.word	0xffffffff


	//   ....[102]....
        /*0408*/ 	.word	0xffffffff


	//   ....[103]....
        /*040c*/ 	.word	0xffffffff


	//   ....[104]....
        /*0410*/ 	.word	0xffffffff


	//   ....[105]....
        /*0414*/ 	.word	0xffffffff


	//   ....[106]....
        /*0418*/ 	.word	0xffffffff


	//   ....[107]....
        /*041c*/ 	.word	0xffffffff


	//   ....[108]....
        /*0420*/ 	.word	0xffffffff


	//   ....[109]....
        /*0424*/ 	.word	0xffffffff


	//   ....[110]....
        /*0428*/ 	.word	0xffffffff


	//   ....[111]....
        /*042c*/ 	.word	0xffffffff


	//   ....[112]....
        /*0430*/ 	.word	0xffffffff


	//   ....[113]....
        /*0434*/ 	.word	0xffffffff


	//   ....[114]....
        /*0438*/ 	.word	0xffffffff


	//   ....[115]....
        /*043c*/ 	.word	0xffffffff


	//   ....[116]....
        /*0440*/ 	.word	0xffffffff


	//   ....[117]....
        /*0444*/ 	.word	0xffffffff


	//   ....[118]....
        /*0448*/ 	.word	0xffffffff


	//   ....[119]....
        /*044c*/ 	.word	0xffffffff


	//   ....[120]....
        /*0450*/ 	.word	0xffffffff


	//   ....[121]....
        /*0454*/ 	.word	0xffffffff


	//   ....[122]....
        /*0458*/ 	.word	0xffffffff


	//   ....[123]....
        /*045c*/ 	.word	0xffffffff


	//   ....[124]....
        /*0460*/ 	.word	0xffffffff


	//   ....[125]....
        /*0464*/ 	.word	0xffffffff


	//   ....[126]....
        /*0468*/ 	.word	0xffffffff


	//   ....[127]....
        /*046c*/ 	.word	0xffffffff


	//   ....[128]....
        /*0470*/ 	.word	0xffffffff


	//   ....[129]....
        /*0474*/ 	.word	0xffffffff


	//   ....[130]....
        /*0478*/ 	.word	0xffffffff


	//   ....[131]....
        /*047c*/ 	.word	0xffffffff


	//   ....[132]....
        /*0480*/ 	.word	0xffffffff


	//   ....[133]....
        /*0484*/ 	.word	0xffffffff


	//   ....[134]....
        /*0488*/ 	.word	0xffffffff


	//   ....[135]....
        /*048c*/ 	.word	0xffffffff


	//   ....[136]....
        /*0490*/ 	.word	0xffffffff


	//   ....[137]....
        /*0494*/ 	.word	0xffffffff


	//   ....[138]....
        /*0498*/ 	.word	0xffffffff


	//   ....[139]....
        /*049c*/ 	.word	0xffffffff


	//   ....[140]....
        /*04a0*/ 	.word	0xffffffff


	//   ....[141]....
        /*04a4*/ 	.word	0xffffffff


	//   ....[142]....
        /*04a8*/ 	.word	0xffffffff


	//   ....[143]....
        /*04ac*/ 	.word	0xffffffff


	//   ....[144]....
        /*04b0*/ 	.word	0xffffffff


	//   ....[145]....
        /*04b4*/ 	.word	0xffffffff


	//   ....[146]....
        /*04b8*/ 	.word	0xffffffff


	//   ....[147]....
        /*04bc*/ 	.word	0xffffffff


	//   ....[148]....
        /*04c0*/ 	.word	0xffffffff


	//   ....[149]....
        /*04c4*/ 	.word	0xffffffff


	//   ....[150]....
        /*04c8*/ 	.word	0xffffffff


	//   ....[151]....
        /*04cc*/ 	.word	0xffffffff


	//   ....[152]....
        /*04d0*/ 	.word	0xffffffff


	//   ....[153]....
        /*04d4*/ 	.word	0xffffffff


	//   ....[154]....
        /*04d8*/ 	.word	0xffffffff


	//   ....[155]....
        /*04dc*/ 	.word	0xffffffff


	//   ....[156]....
        /*04e0*/ 	.word	0xffffffff


	//   ....[157]....
        /*04e4*/ 	.word	0xffffffff


	//   ....[158]....
        /*04e8*/ 	.word	0xffffffff


	//   ....[159]....
        /*04ec*/ 	.word	0xffffffff


	//   ....[160]....
        /*04f0*/ 	.word	0xffffffff


	//   ....[161]....
        /*04f4*/ 	.word	0xffffffff


	//   ....[162]....
        /*04f8*/ 	.word	0xffffffff


	//   ....[163]....
        /*04fc*/ 	.word	0xffffffff


	//   ....[164]....
        /*0500*/ 	.word	0xffffffff


	//   ....[165]....
        /*0504*/ 	.word	0xffffffff


	//   ....[166]....
        /*0508*/ 	.word	0xffffffff


	//   ....[167]....
        /*050c*/ 	.word	0xffffffff


	//   ....[168]....
        /*0510*/ 	.word	0xffffffff


	//   ....[169]....
        /*0514*/ 	.word	0xffffffff


	//   ....[170]....
        /*0518*/ 	.word	0xffffffff


	//   ....[171]....
        /*051c*/ 	.word	0xffffffff


	//   ....[172]....
        /*0520*/ 	.word	0xffffffff


	//   ....[173]....
        /*0524*/ 	.word	0xffffffff


	//   ....[174]....
        /*0528*/ 	.word	0xffffffff


	//   ....[175]....
        /*052c*/ 	.word	0xffffffff


	//   ....[176]....
        /*0530*/ 	.word	0xffffffff


	//   ....[177]....
        /*0534*/ 	.word	0xffffffff


	//   ....[178]....
        /*0538*/ 	.word	0xffffffff


	//   ....[179]....
        /*053c*/ 	.word	0xffffffff


	//   ....[180]....
        /*0540*/ 	.word	0xffffffff


	//   ....[181]....
        /*0544*/ 	.word	0xffffffff


	//   ....[182]....
        /*0548*/ 	.word	0xffffffff


	//   ....[183]....
        /*054c*/ 	.word	0xffffffff


	//   ....[184]....
        /*0550*/ 	.word	0xffffffff


	//   ....[185]....
        /*0554*/ 	.word	0xffffffff


	//   ....[186]....
        /*0558*/ 	.word	0xffffffff


	//   ....[187]....
        /*055c*/ 	.word	0xffffffff


	//   ....[188]....
        /*0560*/ 	.word	0xffffffff


	//   ....[189]....
        /*0564*/ 	.word	0xffffffff


	//   ....[190]....
        /*0568*/ 	.word	0xffffffff


	//   ....[191]....
        /*056c*/ 	.word	0xffffffff


	//   ....[192]....
        /*0570*/ 	.word	0xffffffff


	//   ....[193]....
        /*0574*/ 	.word	0xffffffff


	//   ....[194]....
        /*0578*/ 	.word	0xffffffff


	//   ....[195]....
        /*057c*/ 	.word	0xffffffff


	//   ....[196]....
        /*0580*/ 	.word	0xffffffff


	//   ....[197]....
        /*0584*/ 	.word	0xffffffff


	//   ....[198]....
        /*0588*/ 	.word	0xffffffff


	//   ....[199]....
        /*058c*/ 	.word	0xffffffff


	//   ....[200]....
        /*0590*/ 	.word	0xffffffff


	//   ....[201]....
        /*0594*/ 	.word	0xffffffff


	//   ....[202]....
        /*0598*/ 	.word	0xffffffff


	//   ....[203]....
        /*059c*/ 	.word	0xffffffff


	//   ....[204]....
        /*05a0*/ 	.word	0xffffffff


	//   ....[205]....
        /*05a4*/ 	.word	0xffffffff


	//   ....[206]....
        /*05a8*/ 	.word	0xffffffff


	//   ....[207]....
        /*05ac*/ 	.word	0xffffffff


	//   ....[208]....
        /*05b0*/ 	.word	0xffffffff


	//   ....[209]....
        /*05b4*/ 	.word	0xffffffff


	//   ....[210]....
        /*05b8*/ 	.word	0xffffffff


	//   ....[211]....
        /*05bc*/ 	.word	0xffffffff


	//   ....[212]....
        /*05c0*/ 	.word	0xffffffff


	//   ....[213]....
        /*05c4*/ 	.word	0xffffffff


	//   ....[214]....
        /*05c8*/ 	.word	0xffffffff


	//   ....[215]....
        /*05cc*/ 	.word	0xffffffff


	//----- nvinfo : EIATTR_COOP_GROUP_INSTR_OFFSETS
	.align		4
.L_130:
        /*05d0*/ 	.byte	0x04, 0x28
        /*05d2*/ 	.short	(.L_132 - .L_131)


	//   ....[0]....
.L_131:
        /*05d4*/ 	.word	0x00000e50


	//   ....[1]....
        /*05d8*/ 	.word	0x00000e80


	//   ....[2]....
        /*05dc*/ 	.word	0x00000eb0


	//   ....[3]....
        /*05e0*/ 	.word	0x00000ee0


	//   ....[4]....
        /*05e4*/ 	.word	0x00000f10


	//   ....[5]....
        /*05e8*/ 	.word	0x00000f30


	//   ....[6]....
        /*05ec*/ 	.word	0x00000f50


	//   ....[7]....
        /*05f0*/ 	.word	0x00000f70


	//   ....[8]....
        /*05f4*/ 	.word	0x00000fa0


	//   ....[9]....
        /*05f8*/ 	.word	0x00000ff0


	//   ....[10]....
        /*05fc*/ 	.word	0x00001070


	//   ....[11]....
        /*0600*/ 	.word	0x00001090


	//   ....[12]....
        /*0604*/ 	.word	0x000010e0


	//   ....[13]....
        /*0608*/ 	.word	0x000011a0


	//   ....[14]....
        /*060c*/ 	.word	0x000011d0


	//   ....[15]....
        /*0610*/ 	.word	0x00001200


	//   ....[16]....
        /*0614*/ 	.word	0x00001580


	//   ....[17]....
        /*0618*/ 	.word	0x000015b0


	//   ....[18]....
        /*061c*/ 	.word	0x000015c0


	//   ....[19]....
        /*0620*/ 	.word	0x000015d0


	//   ....[20]....
        /*0624*/ 	.word	0x000015e0


	//   ....[21]....
        /*0628*/ 	.word	0x000015f0


	//   ....[22]....
        /*062c*/ 	.word	0x00001600


	//   ....[23]....
        /*0630*/ 	.word	0x00001610


	//   ....[24]....
        /*0634*/ 	.word	0x00001630


	//   ....[25]....
        /*0638*/ 	.word	0x00001650


	//   ....[26]....
        /*063c*/ 	.word	0x00001690


	//   ....[27]....
        /*0640*/ 	.word	0x000016a0


	//   ....[28]....
        /*0644*/ 	.word	0x00001b30


	//   ....[29]....
        /*0648*/ 	.word	0x00001b60


	//   ....[30]....
        /*064c*/ 	.word	0x00001ba0


	//   ....[31]....
        /*0650*/ 	.word	0x00001bc0


	//   ....[32]....
        /*0654*/ 	.word	0x00001bf0


	//   ....[33]....
        /*0658*/ 	.word	0x00001c20


	//   ....[34]....
        /*065c*/ 	.word	0x00001c60


	//   ....[35]....
        /*0660*/ 	.word	0x00001c90


	//   ....[36]....
        /*0664*/ 	.word	0x00001cc0


	//   ....[37]....
        /*0668*/ 	.word	0x00001ce0


	//   ....[38]....
        /*066c*/ 	.word	0x00001d00


	//   ....[39]....
        /*0670*/ 	.word	0x00001d10


	//   ....[40]....
        /*0674*/ 	.word	0x00002890


	//   ....[41]....
        /*0678*/ 	.word	0x000028a0


	//   ....[42]....
        /*067c*/ 	.word	0x000028b0


	//   ....[43]....
        /*0680*/ 	.word	0x000028c0


	//   ....[44]....
        /*0684*/ 	.word	0x000028d0


	//   ....[45]....
        /*0688*/ 	.word	0x000028e0


	//   ....[46]....
        /*068c*/ 	.word	0x000028f0


	//   ....[47]....
        /*0690*/ 	.word	0x00002900


	//   ....[48]....
        /*0694*/ 	.word	0x00002920


	//   ....[49]....
        /*0698*/ 	.word	0x00002950


	//   ....[50]....
        /*069c*/ 	.word	0x00002970


	//   ....[51]....
        /*06a0*/ 	.word	0x00002990


	//   ....[52]....
        /*06a4*/ 	.word	0x00002fa0


	//   ....[53]....
        /*06a8*/ 	.word	0x00003b10


	//   ....[54]....
        /*06ac*/ 	.word	0x00004a40


	//   ....[55]....
        /*06b0*/ 	.word	0x00005560


	//   ....[56]....
        /*06b4*/ 	.word	0x00005d50


	//   ....[57]....
        /*06b8*/ 	.word	0x00005d90


	//   ....[58]....
        /*06bc*/ 	.word	0x00005ea0


	//   ....[59]....
        /*06c0*/ 	.word	0x00005ee0


	//   ....[60]....
        /*06c4*/ 	.word	0x00006bf0


	//   ....[61]....
        /*06c8*/ 	.word	0x00006cc0


	//   ....[62]....
        /*06cc*/ 	.word	0x00006ed0


	//   ....[63]....
        /*06d0*/ 	.word	0x00006f50


	//   ....[64]....
        /*06d4*/ 	.word	0x000093b0


	//   ....[65]....
        /*06d8*/ 	.word	0x000093c0


	//   ....[66]....
        /*06dc*/ 	.word	0x000093d0


	//   ....[67]....
        /*06e0*/ 	.word	0x000093e0


	//   ....[68]....
        /*06e4*/ 	.word	0x000093f0


	//   ....[69]....
        /*06e8*/ 	.word	0x00009400


	//   ....[70]....
        /*06ec*/ 	.word	0x00009410


	//   ....[71]....
        /*06f0*/ 	.word	0x00009420


	//   ....[72]....
        /*06f4*/ 	.word	0x00009430


	//   ....[73]....
        /*06f8*/ 	.word	0x00009440


	//   ....[74]....
        /*06fc*/ 	.word	0x00009450


	//   ....[75]....
        /*0700*/ 	.word	0x00009460


	//   ....[76]....
        /*0704*/ 	.word	0x0000aaf0


	//   ....[77]....
        /*0708*/ 	.word	0x0000ab00


	//   ....[78]....
        /*070c*/ 	.word	0x0000ab10


	//   ....[79]....
        /*0710*/ 	.word	0x0000ab20


	//   ....[80]....
        /*0714*/ 	.word	0x0000ab30


	//   ....[81]....
        /*0718*/ 	.word	0x0000ab40


	//   ....[82]....
        /*071c*/ 	.word	0x0000ab50


	//   ....[83]....
        /*0720*/ 	.word	0x0000ab70


	//   ....[84]....
        /*0724*/ 	.word	0x0000ab90


	//   ....[85]....
        /*0728*/ 	.word	0x0000abd0


	//   ....[86]....
        /*072c*/ 	.word	0x0000abf0


	//   ....[87]....
        /*0730*/ 	.word	0x0000ac10


	//   ....[88]....
        /*0734*/ 	.word	0x0000ad80


	//   ....[89]....
        /*0738*/ 	.word	0x0000afc0


	//   ....[90]....
        /*073c*/ 	.word	0x0000b900


	//   ....[91]....
        /*0740*/ 	.word	0x0000c0c0


	//   ....[92]....
        /*0744*/ 	.word	0x0000cae0


	//   ....[93]....
        /*0748*/ 	.word	0x0000cb00


	//   ....[94]....
        /*074c*/ 	.word	0x0000d130


	//   ....[95]....
        /*0750*/ 	.word	0x0000d330


	//   ....[96]....
        /*0754*/ 	.word	0x0000d380


	//   ....[97]....
        /*0758*/ 	.word	0x0000d4b0


	//   ....[98]....
        /*075c*/ 	.word	0x0000d7d0


	//   ....[99]....
        /*0760*/ 	.word	0x0000d860


	//   ....[100]....
        /*0764*/ 	.word	0x00010140


	//   ....[101]....
        /*0768*/ 	.word	0x00010150


	//   ....[102]....
        /*076c*/ 	.word	0x00010160


	//   ....[103]....
        /*0770*/ 	.word	0x00010170


	//   ....[104]....
        /*0774*/ 	.word	0x00010180


	//   ....[105]....
        /*0778*/ 	.word	0x00010190


	//   ....[106]....
        /*077c*/ 	.word	0x000101a0


	//   ....[107]....
        /*0780*/ 	.word	0x000101b0


	//   ....[108]....
        /*0784*/ 	.word	0x000101c0


	//   ....[109]....
        /*0788*/ 	.word	0x000101d0


	//   ....[110]....
        /*078c*/ 	.word	0x000101e0


	//   ....[111]....
        /*0790*/ 	.word	0x000101f0


	//   ....[112]....
        /*0794*/ 	.word	0x00011860


	//   ....[113]....
        /*0798*/ 	.word	0x00011870


	//   ....[114]....
        /*079c*/ 	.word	0x00011880


	//   ....[115]....
        /*07a0*/ 	.word	0x00011890


	//   ....[116]....
        /*07a4*/ 	.word	0x000118a0


	//   ....[117]....
        /*07a8*/ 	.word	0x000118b0


	//   ....[118]....
        /*07ac*/ 	.word	0x000118c0


	//   ....[119]....
        /*07b0*/ 	.word	0x000118d0


	//   ....[120]....
        /*07b4*/ 	.word	0x000118f0


	//   ....[121]....
        /*07b8*/ 	.word	0x00011920


	//   ....[122]....
        /*07bc*/ 	.word	0x00011960


	//   ....[123]....
        /*07c0*/ 	.word	0x00011980


	//   ....[124]....
        /*07c4*/ 	.word	0x00011ea0


	//   ....[125]....
        /*07c8*/ 	.word	0x00011f50


	//   ....[126]....
        /*07cc*/ 	.word	0x00012050


	//   ....[127]....
        /*07d0*/ 	.word	0x000120a0


	//   ....[128]....
        /*07d4*/ 	.word	0x000120f0


	//   ....[129]....
        /*07d8*/ 	.word	0x00012200


	//   ....[130]....
        /*07dc*/ 	.word	0x000122a0


	//   ....[131]....
        /*07e0*/ 	.word	0x00012500


	//   ....[132]....
        /*07e4*/ 	.word	0x00014e30


	//   ....[133]....
        /*07e8*/ 	.word	0x00014e60


	//   ....[134]....
        /*07ec*/ 	.word	0x00014e80


	//   ....[135]....
        /*07f0*/ 	.word	0x00014ec0


	//   ....[136]....
        /*07f4*/ 	.word	0x00014ee0


	//   ....[137]....
        /*07f8*/ 	.word	0x00014f00


	//   ....[138]....
        /*07fc*/ 	.word	0x00014f20


	//   ....[139]....
        /*0800*/ 	.word	0x00014f40


	//   ....[140]....
        /*0804*/ 	.word	0x00014f60


	//   ....[141]....
        /*0808*/ 	.word	0x00014f80


	//   ....[142]....
        /*080c*/ 	.word	0x00014fa0


	//   ....[143]....
        /*0810*/ 	.word	0x00014fc0


	//   ....[144]....
        /*0814*/ 	.word	0x000163c0


	//   ....[145]....
        /*0818*/ 	.word	0x000163d0


	//   ....[146]....
        /*081c*/ 	.word	0x000163e0


	//   ....[147]....
        /*0820*/ 	.word	0x000163f0


	//   ....[148]....
        /*0824*/ 	.word	0x00016400


	//   ....[149]....
        /*0828*/ 	.word	0x00016410


	//   ....[150]....
        /*082c*/ 	.word	0x00016420


	//   ....[151]....
        /*0830*/ 	.word	0x00016440


	//   ....[152]....
        /*0834*/ 	.word	0x00016460


	//   ....[153]....
        /*0838*/ 	.word	0x000164a0


	//   ....[154]....
        /*083c*/ 	.word	0x000164c0


	//   ....[155]....
        /*0840*/ 	.word	0x000164e0


	//   ....[156]....
        /*0844*/ 	.word	0x00016650


	//   ....[157]....
        /*0848*/ 	.word	0x00016fa0


	//   ....[158]....
        /*084c*/ 	.word	0x000171a0


	//   ....[159]....
        /*0850*/ 	.word	0x00017950


	//   ....[160]....
        /*0854*/ 	.word	0x00018380


	//   ....[161]....
        /*0858*/ 	.word	0x00018760


	//   ....[162]....
        /*085c*/ 	.word	0x000187b0


	//   ....[163]....
        /*0860*/ 	.word	0x000188b0


	//   ....[164]....
        /*0864*/ 	.word	0x00018e90


	//   ....[165]....
        /*0868*/ 	.word	0x00018f10


	//   ....[166]....
        /*086c*/ 	.word	0x00018f40


	//   ....[167]....
        /*0870*/ 	.word	0x000190c0


	//   ....[168]....
        /*0874*/ 	.word	0x0001b540


	//   ....[169]....
        /*0878*/ 	.word	0x0001b550


	//   ....[170]....
        /*087c*/ 	.word	0x0001b560


	//   ....[171]....
        /*0880*/ 	.word	0x0001b570


	//   ....[172]....
        /*0884*/ 	.word	0x0001b5a0


	//   ....[173]....
        /*0888*/ 	.word	0x0001b5c0


	//   ....[174]....
        /*088c*/ 	.word	0x0001b5e0


	//   ....[175]....
        /*0890*/ 	.word	0x0001b5f0


	//   ....[176]....
        /*0894*/ 	.word	0x0001c550


	//   ....[177]....
        /*0898*/ 	.word	0x0001c710


	//   ....[178]....
        /*089c*/ 	.word	0x0001c740


	//   ....[179]....
        /*08a0*/ 	.word	0x0001c770


	//   ....[180]....
        /*08a4*/ 	.word	0x0001c7a0


	//   ....[181]....
        /*08a8*/ 	.word	0x0001c7d0


	//   ....[182]....
        /*08ac*/ 	.word	0x0001c8a0


	//   ....[183]....
        /*08b0*/ 	.word	0x0001c8b0


	//   ....[184]....
        /*08b4*/ 	.word	0x0001c8e0


	//   ....[185]....
        /*08b8*/ 	.word	0x0001c910


	//   ....[186]....
        /*08bc*/ 	.word	0x0001c940


	//   ....[187]....
        /*08c0*/ 	.word	0x0001c950


	//   ....[188]....
        /*08c4*/ 	.word	0x0001c960


	//   ....[189]....
        /*08c8*/ 	.word	0x0001c970


	//   ....[190]....
        /*08cc*/ 	.word	0x0001ca90


	//   ....[191]....
        /*08d0*/ 	.word	0x0001caa0


	//   ....[192]....
        /*08d4*/ 	.word	0x0001cb30


	//   ....[193]....
        /*08d8*/ 	.word	0x0001cb50


	//   ....[194]....
        /*08dc*/ 	.word	0x0001cba0


	//   ....[195]....
        /*08e0*/ 	.word	0x0001cbb0


	//   ....[196]....
        /*08e4*/ 	.word	0x0001cbc0


	//   ....[197]....
        /*08e8*/ 	.word	0x0001ccb0


	//   ....[198]....
        /*08ec*/ 	.word	0x0001cde0


	//   ....[199]....
        /*08f0*/ 	.word	0x0001ce00


	//   ....[200]....
        /*08f4*/ 	.word	0x0001d380


	//   ....[201]....
        /*08f8*/ 	.word	0x0001d3c0


	//   ....[202]....
        /*08fc*/ 	.word	0x0001d3f0


	//   ....[203]....
        /*0900*/ 	.word	0x0001d420


	//   ....[204]....
        /*0904*/ 	.word	0x0001d450


	//   ....[205]....
        /*0908*/ 	.word	0x0001d480


	//   ....[206]....
        /*090c*/ 	.word	0x0001d4b0


	//   ....[207]....
        /*0910*/ 	.word	0x0001d4d0


	//   ....[208]....
        /*0914*/ 	.word	0x0001d4f0


	//   ....[209]....
        /*0918*/ 	.word	0x0001d520


	//   ....[210]....
        /*091c*/ 	.word	0x0001d530


	//   ....[211]....
        /*0920*/ 	.word	0x0001d540


	//   ....[212]....
        /*0924*/ 	.word	0x0001d550


	//   ....[213]....
        /*0928*/ 	.word	0x0001d560


	//   ....[214]....
        /*092c*/ 	.word	0x0001d590


	//   ....[215]....
        /*0930*/ 	.word	0x0001d5b0


	//----- nvinfo : EIATTR_EXIT_INSTR_OFFSETS
	.align		4
.L_132:
        /*0934*/ 	.byte	0x04, 0x1c
        /*0936*/ 	.short	(.L_134 - .L_133)


	//   ....[0]....
.L_133:
        /*0938*/ 	.word	0x00000040


	//   ....[1]....
        /*093c*/ 	.word	0x0001ce20


	//   ....[2]....
        /*0940*/ 	.word	0x0001ce60


	//   ....[3]....
        /*0944*/ 	.word	0x0001d710


	//   ....[4]....
        /*0948*/ 	.word	0x0001d750


	//----- nvinfo : EIATTR_CTAIDZ_USED
	.align		4
.L_134:
        /*094c*/ 	.byte	0x01, 0x04
	.zero		2


	//----- nvinfo : EIATTR_MAX_THREADS
	.align		4
        /*0950*/ 	.byte	0x04, 0x05
        /*0952*/ 	.short	(.L_136 - .L_135)
.L_135:
        /*0954*/ 	.word	0x00000080
        /*0958*/ 	.word	0x00000001
        /*095c*/ 	.word	0x00000001


	//----- nvinfo : EIATTR_CRS_STACK_SIZE
	.align		4
.L_136:
        /*0960*/ 	.byte	0x04, 0x1e
        /*0962*/ 	.short	(.L_138 - .L_137)
.L_137:
        /*0964*/ 	.word	0x00000000
.L_138:


//--------------------- .nv.info._ZN7cutlass13device_kernelIN5flash19enable_sm80_to_sm89INS1_16FlashAttnFwdSm80INS1_25CollectiveMainloopFwdSm80ILi4ELi1ELb0EN4cute5tupleIJNS5_1CILi128EEENS7_ILi96EEENS7_ILi64EEEEEELi64ENS_6half_tEfNS_4arch4Sm80ELb0ELb1ELb1ELb1ELb1ELb0ELb1ELb0EEENS1_21CollectiveEpilogueFwdINS6_IJS8_SA_S9_EEENS6_IJNS7_ILi1EEESI_SI_EEESC_SE_Li128ELb1ELb1ELb0ELb0EEENS1_19SingleTileSchedulerILb1ELb0ELb1ELi128EEEEEEEEEvNT_6ParamsE --------------------------
	.section	.nv.info._ZN7cutlass13device_kernelIN5flash19enable_sm80_to_sm89INS1_16FlashAttnFwdSm80INS1_25CollectiveMainloopFwdSm80ILi4ELi1ELb0EN4cute5tupleIJNS5_1CILi128EEENS7_ILi96EEENS7_ILi64EEEEEELi64ENS_6half_tEfNS_4arch4Sm80ELb0ELb1ELb1ELb1ELb1ELb0ELb1ELb0EEENS1_21CollectiveEpilogueFwdINS6_IJS8_SA_S9_EEENS6_IJNS7_ILi1EEESI_SI_EEESC_SE_Li128ELb1ELb1ELb0ELb0EEENS1_19SingleTileSchedulerILb1ELb0ELb1ELi128EEEEEEEEEvNT_6ParamsE,"",@"SHT_CUDA_INFO"
	.sectionflags	@""
	.align	4


	//----- nvinfo : EIATTR_CUDA_API_VERSION
	.align		4
        /*0000*/ 	.byte	0x04, 0x37
        /*0002*/ 	.short	(.L_140 - .L_139)
.L_139:
        /*0004*/ 	.word	0x00000082


	//----- nvinfo : EIATTR_SW2861232_WAR
	.align		4
.L_140:
        /*0008*/ 	.byte	0x01, 0x35
	.zero		2


	//----- nvinfo : EIATTR_PARAM_CBANK
	.align		4
        /*000c*/ 	.byte	0x04, 0x0a
        /*000e*/ 	.short	(.L_142 - .L_141)
	.align		4
.L_141:
        /*0010*/ 	.word	index@(.nv.constant0._ZN7cutlass13device_kernelIN5flash19enable_sm80_to_sm89INS1_16FlashAttnFwdSm80INS1_25CollectiveMainloopFwdSm80ILi4ELi1ELb0EN4cute5tupleIJNS5_1CILi128EEENS7_ILi96EEENS7_ILi64EEEEEELi64ENS_6half_tEfNS_4arch4Sm80ELb0ELb1ELb1ELb1ELb1ELb0ELb1ELb0EEENS1_21CollectiveEpilogueFwdINS6_IJS8_SA_S9_EEENS6_IJNS7_ILi1EEESI_SI_EEESC_SE_Li128ELb1ELb1ELb0ELb0EEENS1_19SingleTileSchedulerILb1ELb0ELb1ELi128EEEEEEEEEvNT_6ParamsE)
        /*0014*/ 	.short	0x0160
        /*0016*/ 	.short	0x0418


	//----- nvinfo : EIATTR_CBANK_PARAM_SIZE
	.align		4
.L_142:
        /*0018*/ 	.byte	0x03, 0x19
        /*001a*/ 	.short	0x0418


	//----- nvinfo : EIATTR_KPARAM_INFO
	.align		4
        /*001c*/ 	.byte	0x04, 0x17
        /*001e*/ 	.short	(.L_144 - .L_143)
.L_143:
        /*0020*/ 	.word	0x00000000
        /*0024*/ 	.short	0x0000
        /*0026*/ 	.short	0x0000
        /*0028*/ 	.byte	0x00, 0xf0, 0x61, 0x10


	//----- nvinfo : EIATTR_MAXREG_COUNT
	.align		4
.L_144:
        /*002c*/ 	.byte	0x03, 0x1b
        /*002e*/ 	.short	0x00ff


	//----- nvinfo : EIATTR_NUM_BARRIERS
	.align		4
        /*0030*/ 	.byte	0x02, 0x4c
        /*0032*/ 	.byte	0x02
	.zero		1


	//----- nvinfo : EIATTR_ANNOTATIONS
	.align		4
        /*0034*/ 	.byte	0x04, 0x55
        /*0036*/ 	.short	(.L_146 - .L_145)


	//   ....[0]....
.L_145:
        /* <DEDUP_REMOVED lines=34> */


	//----- nvinfo : EIATTR_MERCURY_ISA_VERSION
	.align		4
.L_146:
        /*0248*/ 	.byte	0x03, 0x5f
        /*024a*/ 	.short	0x0000


	//----- nvinfo : EIATTR_COOP_GROUP_MASK_REGIDS
	.align		4
        /*024c*/ 	.byte	0x04, 0x29
        /*024e*/ 	.short	(.L_148 - .L_147)


	//   ....[0]....
.L_147:
        /*0250*/ 	.word	0xffffffff


	//   ....[1]....
        /*0254*/ 	.word	0xffffffff


	//   ....[2]....
        /*0258*/ 	.word	0xffffffff


	//   ....[3]....
        /*025c*/ 	.word	0xffffffff


	//   ....[4]....
        /*0260*/ 	.word	0xffffffff


	//   ....[5]....
        /*0264*/ 	.word	0xffffffff


	//   ....[6]....
        /*0268*/ 	.word	0xffffffff


	//   ....[7]....
        /*026c*/ 	.word	0xffffffff


	//   ....[8]....
        /*0270*/ 	.word	0xffffffff


	//   ....[9]....
        /*0274*/ 	.word	0xffffffff


	//   ....[10]....
        /*0278*/ 	.word	0xffffffff


	//   ....[11]....
        /*027c*/ 	.word	0xffffffff


	//   ....[12]....
        /*0280*/ 	.word	0xffffffff


	//   ....[13]....
        /*0284*/ 	.word	0xffffffff


	//   ....[14]....
        /*0288*/ 	.word	0xffffffff


	//   ....[15]....
        /*028c*/ 	.word	0xffffffff


	//   ....[16]....
        /*0290*/ 	.word	0xffffffff


	//   ....[17]....
        /*0294*/ 	.word	0xffffffff


	//   ....[18]....
        /*0298*/ 	.word	0xffffffff


	//   ....[19]....
        /*029c*/ 	.word	0xffffffff


	//   ....[20]....
        /*02a0*/ 	.word	0xffffffff


	//   ....[21]....
        /*02a4*/ 	.word	0xffffffff


	//   ....[22]....
        /*02a8*/ 	.word	0xffffffff


	//   ....[23]....
        /*02ac*/ 	.word	0xffffffff


	//   ....[24]....
        /*02b0*/ 	.word	0xffffffff


	//   ....[25]....
        /*02b4*/ 	.word	0xffffffff


	//   ....[26]....
        /*02b8*/ 	.word	0xffffffff


	//   ....[27]....
        /*02bc*/ 	.word	0xffffffff


	//   ....[28]....
        /*02c0*/ 	.word	0xffffffff


	//   ....[29]....
        /*02c4*/ 	.word	0xffffffff


	//   ....[30]....
        /*02c8*/ 	.word	0xffffffff


	//   ....[31]....
        /*02cc*/ 	.word	0xffffffff


	//   ....[32]....
        /*02d0*/ 	.word	0xffffffff


	//   ....[33]....
        /*02d4*/ 	.word	0xffffffff


	//   ....[34]....
        /*02d8*/ 	.word	0xffffffff


	//   ....[35]....
        /*02dc*/ 	.word	0xffffffff


	//   ....[36]....
        /*02e0*/ 	.word	0xffffffff


	//   ....[37]....
        /*02e4*/ 	.word	0xffffffff


	//   ....[38]....
        /*02e8*/ 	.word	0xffffffff


	//   ....[39]....
        /*02ec*/ 	.word	0xffffffff


	//   ....[40]....
        /*02f0*/ 	.word	0xffffffff


	//   ....[41]....
        /*02f4*/ 	.word	0xffffffff


	//   ....[42]....
        /*02f8*/ 	.word	0xffffffff


	//   ....[43]....
        /*02fc*/ 	.word	0xffffffff


	//   ....[44]....
        /*0300*/ 	.word	0xffffffff


	//   ....[45]....
        /*0304*/ 	.word	0xffffffff


	//   ....[46]....
        /*0308*/ 	.word	0xffffffff


	//   ....[47]....
        /*030c*/ 	.word	0xffffffff


	//   ....[48]....
        /*0310*/ 	.word	0xffffffff


	//   ....[49]....
        /*0314*/ 	.word	0xffffffff


	//   ....[50]....
        /*0318*/ 	.word	0xffffffff


	//   ....[51]....
        /*031c*/ 	.word	0xffffffff


	//   ....[52]....
        /*0320*/ 	.word	0xffffffff


	//   ....[53]....
        /*0324*/ 	.word	0xffffffff


	//   ....[54]....
        /*0328*/ 	.word	0xffffffff


	//   ....[55]....
        /*032c*/ 	.word	0xffffffff


	//   ....[56]....
        /*0330*/ 	.word	0xffffffff


	//   ....[57]....
        /*0334*/ 	.word	0xffffffff


	//   ....[58]....
        /*0338*/ 	.word	0xffffffff


	//   ....[59]....
        /*033c*/ 	.word	0xffffffff


	//   ....[60]....
        /*0340*/ 	.word	0xffffffff


	//   ....[61]....
        /*0344*/ 	.word	0xffffffff


	//   ....[62]....
        /*0348*/ 	.word	0xffffffff


	//   ....[63]....
        /*034c*/ 	.word	0xffffffff


	//   ....[64]....
        /*0350*/ 	.word	0xffffffff


	//   ....[65]....
        /*0354*/ 	.word	0xffffffff


	//   ....[66]....
        /*0358*/ 	.word	0xffffffff


	//   ....[67]....
        /*035c*/ 	.word	0xffffffff


	//   ....[68]....
        /*0360*/ 	.word	0xffffffff


	//   ....[69]....
        /*0364*/ 	.word	0xffffffff


	//   ....[70]....
        /*0368*/ 	.word	0xffffffff


	//   ....[71]....
        /*036c*/ 	.word	0xffffffff


	//   ....[72]....
        /*0370*/ 	.word	0xffffffff


	//   ....[73]....
        /*0374*/ 	.word	0xffffffff


	//   ....[74]....
        /*0378*/ 	.word	0xffffffff


	//   ....[75]....
        /*037c*/ 	.word	0xffffffff


	//   ....[76]....
        /*0380*/ 	.word	0xffffffff


	//   ....[77]....
        /*0384*/ 	.word	0xffffffff


	//   ....[78]....
        /*0388*/ 	.word	0xffffffff


	//   ....[79]....
        /*038c*/ 	.word	0xffffffff


	//   ....[80]....
        /*0390*/ 	.word	0xffffffff


	//   ....[81]....
        /*0394*/ 	.word	0xffffffff


	//   ....[82]....
        /*0398*/ 	.word	0xffffffff


	//   ....[83]....
        /*039c*/ 	.word	0xffffffff


	//   ....[84]....
        /*03a0*/ 	.word	0xffffffff


	//   ....[85]....
        /*03a4*/ 	.word	0xffffffff


	//   ....[86]....
        /*03a8*/ 	.word	0xffffffff


	//   ....[87]....
        /*03ac*/ 	.word	0xffffffff


	//   ....[88]....
        /*03b0*/ 	.word	0xffffffff


	//   ....[89]....
        /*03b4*/ 	.word	0xffffffff


	//   ....[90]....
        /*03b8*/ 	.word	0xffffffff


	//   ....[91]....
        /*03bc*/ 	.word	0xffffffff


	//   ....[92]....
        /*03c0*/ 	.word	0xffffffff


	//   ....[93]....
        /*03c4*/ 	.word	0xffffffff


	//   ....[94]....
        /*03c8*/ 	.word	0xffffffff


	//   ....[95]....
        /*03cc*/ 	.word	0xffffffff


	//   ....[96]....
        /*03d0*/ 	.word	0xffffffff


	//   ....[97]....
        /*03d4*/ 	.word	0xffffffff


	//   ....[98]....
        /*03d8*/ 	.word	0xffffffff


	//   ....[99]....
        /*03dc*/ 	.word	0xffffffff


	//   ....[100]....
        /*03e0*/ 	.word	0xffffffff


	//   ....[101]....
        /*03e4*/ 	.word	0xffffffff


	//   ....[102]....
        /*03e8*/ 	.word	0xffffffff


	//   ....[103]....
        /*03ec*/ 	.word	0xffffffff


	//   ....[104]....
        /*03f0*/ 	.word	0xffffffff


	//   ....[105]....
        /*03f4*/ 	.word	0xffffffff


	//   ....[106]....
        /*03f8*/ 	.word	0xffffffff


	//   ....[107]....
        /*03fc*/ 	.word	0xffffffff


	//   ....[108]....
        /*0400*/ 	.word	0xffffffff


	//   ....[109]....
        /*0404*/ 	.word	0xffffffff


	//   ....[110]....
        /*0408*/ 	.word	0xffffffff


	//   ....[111]....
        /*040c*/ 	.word	0xffffffff


	//   ....[112]....
        /*0410*/ 	.word	0xffffffff


	//   ....[113]....
        /*0414*/ 	.word	0xffffffff


	//   ....[114]....
        /*0418*/ 	.word	0xffffffff


	//   ....[115]....
        /*041c*/ 	.word	0xffffffff


	//   ....[116]....
        /*0420*/ 	.word	0xffffffff


	//   ....[117]....
        /*0424*/ 	.word	0xffffffff


	//   ....[118]....
        /*0428*/ 	.word	0xffffffff


	//   ....[119]....
        /*042c*/ 	.word	0xffffffff


	//   ....[120]....
        /*0430*/ 	.word	0xffffffff


	//   ....[121]....
        /*0434*/ 	.word	0xffffffff


	//   ....[122]....
        /*0438*/ 	.word	0xffffffff


	//   ....[123]....
        /*043c*/ 	.word	0xffffffff


	//   ....[124]....
        /*0440*/ 	.word	0xffffffff


	//   ....[125]....
        /*0444*/ 	.word	0xffffffff


	//   ....[126]....
        /*0448*/ 	.word	0xffffffff


	//   ....[127]....
        /*044c*/ 	.word	0xffffffff


	//   ....[128]....
        /*0450*/ 	.word	0xffffffff


	//   ....[129]....
        /*0454*/ 	.word	0xffffffff


	//   ....[130]....
        /*0458*/ 	.word	0xffffffff


	//   ....[131]....
        /*045c*/ 	.word	0xffffffff


	//   ....[132]....
        /*0460*/ 	.word	0xffffffff


	//   ....[133]....
        /*0464*/ 	.word	0xffffffff


	//   ....[134]....
        /*0468*/ 	.word	0xffffffff


	//   ....[135]....
        /*046c*/ 	.word	0xffffffff


	//   ....[136]....
        /*0470*/ 	.word	0xffffffff


	//   ....[137]....
        /*0474*/ 	.word	0xffffffff


	//   ....[138]....
        /*0478*/ 	.word	0xffffffff


	//   ....[139]....
        /*047c*/ 	.word	0xffffffff


	//   ....[140]....
        /*0480*/ 	.word	0xffffffff


	//   ....[141]....
        /*0484*/ 	.word	0xffffffff


	//   ....[142]....
        /*0488*/ 	.word	0xffffffff


	//   ....[143]....
        /*048c*/ 	.word	0xffffffff


	//   ....[144]....
        /*0490*/ 	.word	0xffffffff


	//   ....[145]....
        /*0494*/ 	.word	0xffffffff


	//   ....[146]....
        /*0498*/ 	.word	0xffffffff


	//   ....[147]....
        /*049c*/ 	.word	0xffffffff


	//   ....[148]....
        /*04a0*/ 	.word	0xffffffff


	//   ....[149]....
        /*04a4*/ 	.word	0xffffffff


	//   ....[150]....
        /*04a8*/ 	.word	0xffffffff


	//   ....[151]....
        /*04ac*/ 	.word	0xffffffff


	//   ....[152]....
        /*04b0*/ 	.word	0xffffffff


	//   ....[153]....
        /*04b4*/ 	.word	0xffffffff


	//   ....[154]....
        /*04b8*/ 	.word	0xffffffff


	//   ....[155]....
        /*04bc*/ 	.word	0xffffffff


	//   ....[156]....
        /*04c0*/ 	.word	0xffffffff


	//   ....[157]....
        /*04c4*/ 	.word	0xffffffff


	//   ....[158]....
        /*04c8*/ 	.word	0xffffffff


	//   ....[159]....
        /*04cc*/ 	.word	0xffffffff


	//   ....[160]....
        /*04d0*/ 	.word	0xffffffff


	//   ....[161]....
        /*04d4*/ 	.word	0xffffffff


	//   ....[162]....
        /*04d8*/ 	.word	0xffffffff


	//   ....[163]....
        /*04dc*/ 	.word	0xffffffff


	//   ....[164]....
        /*04e0*/ 	.word	0xffffffff


	//   ....[165]....
        /*04e4*/ 	.word	0xffffffff


	//   ....[166]....
        /*04e8*/ 	.word	0xffffffff


	//   ....[167]....
        /*04ec*/ 	.word	0xffffffff


	//   ....[168]....
        /*04f0*/ 	.word	0xffffffff


	//   ....[169]....
        /*04f4*/ 	.word	0xffffffff


	//   ....[170]....
        /*04f8*/ 	.word	0xffffffff


	//   ....[171]....
        /*04fc*/ 	.word	0xffffffff


	//   ....[172]....
        /*0500*/ 	.word	0xffffffff


	//   ....[173]....
        /*0504*/ 	.word	0xffffffff


	//   ....[174]....
        /*0508*/ 	.word	0xffffffff


	//   ....[175]....
        /*050c*/ 	.word	0xffffffff


	//   ....[176]....
        /*0510*/ 	.word	0xffffffff


	//   ....[177]....
        /*0514*/ 	.word	0xffffffff


	//   ....[178]....
        /*0518*/ 	.word	0xffffffff


	//   ....[179]....
        /*051c*/ 	.word	0xffffffff


	//   ....[180]....
        /*0520*/ 	.word	0xffffffff


	//   ....[181]....
        /*0524*/ 	.word	0xffffffff


	//   ....[182]....
        /*0528*/ 	.word	0xffffffff


	//   ....[183]....
        /*052c*/ 	.word	0xffffffff


	//   ....[184]....
        /*0530*/ 	.word	0xffffffff


	//   ....[185]....
        /*0534*/ 	.word	0xffffffff


	//   ....[186]....
        /*0538*/ 	.word	0xffffffff


	//   ....[187]....
        /*053c*/ 	.word	0xffffffff


	//   ....[188]....
        /*0540*/ 	.word	0xffffffff


	//   ....[189]....
        /*0544*/ 	.word	0xffffffff


	//   ....[190]....
        /*0548*/ 	.word	0xffffffff


	//   ....[191]....
        /*054c*/ 	.word	0xffffffff


	//   ....[192]....
        /*0550*/ 	.word	0xffffffff


	//   ....[193]....
        /*0554*/ 	.word	0xffffffff


	//   ....[194]....
        /*0558*/ 	.word	0xffffffff


	//   ....[195]....
        /*055c*/ 	.word	0xffffffff


	//   ....[196]....
        /*0560*/ 	.word	0xffffffff


	//   ....[197]....
        /*0564*/ 	.word	0xffffffff


	//   ....[198]....
        /*0568*/ 	.word	0xffffffff


	//   ....[199]....
        /*056c*/ 	.word	0xffffffff


	//   ....[200]....
        /*0570*/ 	.word	0xffffffff


	//   ....[201]....
        /*0574*/ 	.word	0xffffffff


	//   ....[202]....
        /*0578*/ 	.word	0xffffffff


	//   ....[203]....
        /*057c*/ 	.word	0xffffffff


	//   ....[204]....
        /*0580*/ 	.word	0xffffffff


	//   ....[205]....
        /*0584*/ 	.word	0xffffffff


	//   ....[206]....
        /*0588*/ 	.word	0xffffffff


	//   ....[207]....
        /*058c*/ 	.word	0xffffffff


	//   ....[208]....
        /*0590*/ 	.word	0xffffffff


	//   ....[209]....
        /*0594*/ 	.word	0xffffffff


	//   ....[210]....
        /*0598*/ 	.word	0xffffffff


	//   ....[211]....
        /*059c*/ 	.word	0xffffffff


	//   ....[212]....
        /*05a0*/ 	.word	0xffffffff


	//   ....[213]....
        /*05a4*/ 	.word	0xffffffff


	//   ....[214]....
        /*05a8*/ 	.word	0xffffffff


	//   ....[215]....
        /*05ac*/ 	.word	0xffffffff


	//   ....[216]....
        /*05b0*/ 	.word	0xffffffff


	//----- nvinfo : EIATTR_COOP_GROUP_INSTR_OFFSETS
	.align		4
.L_148:
        /*05b4*/ 	.byte	0x04, 0x28
        /*05b6*/ 	.short	(.L_150 - .L_149)


	//   ....[0]....
.L_149:
        /*05b8*/ 	.word	0x000000a0


	//   ....[1]....
        /*05bc*/ 	.word	0x00001570


	//   ....[2]....
        /*05c0*/ 	.word	0x000015b0


	//   ....[3]....
        /*05c4*/ 	.word	0x00001780


	//   ....[4]....
        /*05c8*/ 	.word	0x000017b0


	//   ....[5]....
        /*05cc*/ 	.word	0x00001840


	//   ....[6]....
        /*05d0*/ 	.word	0x00001870


	//   ....[7]....
        /*05d4*/ 	.word	0x00001900


	//   ....[8]....
        /*05d8*/ 	.word	0x00001930


	//   ....[9]....
        /*05dc*/ 	.word	0x000019c0


	//   ....[10]....
        /*05e0*/ 	.word	0x000019f0


	//   ....[11]....
        /*05e4*/ 	.word	0x00001a80


	//   ....[12]....
        /*05e8*/ 	.word	0x00001ab0


	//   ....[13]....
        /*05ec*/ 	.word	0x00001b40


	//   ....[14]....
        /*05f0*/ 	.word	0x00001b70


	//   ....[15]....
        /*05f4*/ 	.word	0x00001bf0


	//   ....[16]....
        /*05f8*/ 	.word	0x00001c30


	//   ....[17]....
        /*05fc*/ 	.word	0x000020c0


	//   ....[18]....
        /*0600*/ 	.word	0x000020e0


	//   ....[19]....
        /*0604*/ 	.word	0x000020f0


	//   ....[20]....
        /*0608*/ 	.word	0x00002100


	//   ....[21]....
        /*060c*/ 	.word	0x00002110


	//   ....[22]....
        /*0610*/ 	.word	0x00002120


	//   ....[23]....
        /*0614*/ 	.word	0x00002130


	//   ....[24]....
        /*0618*/ 	.word	0x00002150


	//   ....[25]....
        /*061c*/ 	.word	0x00002170


	//   ....[26]....
        /*0620*/ 	.word	0x00002190


	//   ....[27]....
        /*0624*/ 	.word	0x000021a0


	//   ....[28]....
        /*0628*/ 	.word	0x000021b0


	//   ....[29]....
        /*062c*/ 	.word	0x00002690


	//   ....[30]....
        /*0630*/ 	.word	0x000026a0


	//   ....[31]....
        /*0634*/ 	.word	0x000026b0


	//   ....[32]....
        /*0638*/ 	.word	0x000026c0


	//   ....[33]....
        /*063c*/ 	.word	0x000026f0


	//   ....[34]....
        /*0640*/ 	.word	0x00002780


	//   ....[35]....
        /*0644*/ 	.word	0x00002790


	//   ....[36]....
        /*0648*/ 	.word	0x00002830


	//   ....[37]....
        /*064c*/ 	.word	0x00002870


	//   ....[38]....
        /*0650*/ 	.word	0x00002890


	//   ....[39]....
        /*0654*/ 	.word	0x000028e0


	//   ....[40]....
        /*0658*/ 	.word	0x000028f0


	//   ....[41]....
        /*065c*/ 	.word	0x00003320


	//   ....[42]....
        /*0660*/ 	.word	0x00003330


	//   ....[43]....
        /*0664*/ 	.word	0x00003340


	//   ....[44]....
        /*0668*/ 	.word	0x00003350


	//   ....[45]....
        /*066c*/ 	.word	0x00003360


	//   ....[46]....
        /*0670*/ 	.word	0x00003370


	//   ....[47]....
        /*0674*/ 	.word	0x00003380


	//   ....[48]....
        /*0678*/ 	.word	0x00003390


	//   ....[49]....
        /*067c*/ 	.word	0x000033b0


	//   ....[50]....
        /*0680*/ 	.word	0x000033e0


	//   ....[51]....
        /*0684*/ 	.word	0x00003400


	//   ....[52]....
        /*0688*/ 	.word	0x00003420


	//   ....[53]....
        /*068c*/ 	.word	0x00003a40


	//   ....[54]....
        /*0690*/ 	.word	0x00004780


	//   ....[55]....
        /*0694*/ 	.word	0x000054e0


	//   ....[56]....
        /*0698*/ 	.word	0x00006190


	//   ....[57]....
        /*069c*/ 	.word	0x00006820


	//   ....[58]....
        /*06a0*/ 	.word	0x00006870


	//   ....[59]....
        /*06a4*/ 	.word	0x00006990


	//   ....[60]....
        /*06a8*/ 	.word	0x000069e0


	//   ....[61]....
        /*06ac*/ 	.word	0x000076f0


	//   ....[62]....
        /*06b0*/ 	.word	0x00007770


	//   ....[63]....
        /*06b4*/ 	.word	0x00007960


	//   ....[64]....
        /*06b8*/ 	.word	0x000079e0


	//   ....[65]....
        /*06bc*/ 	.word	0x00009c60


	//   ....[66]....
        /*06c0*/ 	.word	0x00009c70


	//   ....[67]....
        /*06c4*/ 	.word	0x00009c80


	//   ....[68]....
        /*06c8*/ 	.word	0x00009c90


	//   ....[69]....
        /*06cc*/ 	.word	0x00009ca0


	//   ....[70]....
        /*06d0*/ 	.word	0x00009cb0


	//   ....[71]....
        /*06d4*/ 	.word	0x00009cc0


	//   ....[72]....
        /*06d8*/ 	.word	0x00009cd0


	//   ....[73]....
        /*06dc*/ 	.word	0x00009ce0


	//   ....[74]....
        /*06e0*/ 	.word	0x00009cf0


	//   ....[75]....
        /*06e4*/ 	.word	0x00009d00


	//   ....[76]....
        /*06e8*/ 	.word	0x00009d10


	//   ....[77]....
        /*06ec*/ 	.word	0x0000b3b0


	//   ....[78]....
        /*06f0*/ 	.word	0x0000b3c0


	//   ....[79]....
        /*06f4*/ 	.word	0x0000b3d0


	//   ....[80]....
        /*06f8*/ 	.word	0x0000b3e0


	//   ....[81]....
        /*06fc*/ 	.word	0x0000b3f0


	//   ....[82]....
        /*0700*/ 	.word	0x0000b400


	//   ....[83]....
        /*0704*/ 	.word	0x0000b410


	//   ....[84]....
        /*0708*/ 	.word	0x0000b430


	//   ....[85]....
        /*070c*/ 	.word	0x0000b450


	//   ....[86]....
        /*0710*/ 	.word	0x0000b490


	//   ....[87]....
        /*0714*/ 	.word	0x0000b4b0


	//   ....[88]....
        /*0718*/ 	.word	0x0000b4d0


	//   ....[89]....
        /*071c*/ 	.word	0x0000b670


	//   ....[90]....
        /*0720*/ 	.word	0x0000b890


	//   ....[91]....
        /*0724*/ 	.word	0x0000c390


	//   ....[92]....
        /*0728*/ 	.word	0x0000cde0


	//   ....[93]....
        /*072c*/ 	.word	0x0000dca0


	//   ....[94]....
        /*0730*/ 	.word	0x0000e030


	//   ....[95]....
        /*0734*/ 	.word	0x0000e190


	//   ....[96]....
        /*0738*/ 	.word	0x0000e4a0


	//   ....[97]....
        /*073c*/ 	.word	0x0000e4d0


	//   ....[98]....
        /*0740*/ 	.word	0x0000e590


	//   ....[99]....
        /*0744*/ 	.word	0x0000e980


	//   ....[100]....
        /*0748*/ 	.word	0x0000ea70


	//   ....[101]....
        /*074c*/ 	.word	0x00011350


	//   ....[102]....
        /*0750*/ 	.word	0x00011360


	//   ....[103]....
        /*0754*/ 	.word	0x00011370


	//   ....[104]....
        /*0758*/ 	.word	0x00011380


	//   ....[105]....
        /*075c*/ 	.word	0x00011390


	//   ....[106]....
        /*0760*/ 	.word	0x000113a0


	//   ....[107]....
        /*0764*/ 	.word	0x000113b0


	//   ....[108]....
        /*0768*/ 	.word	0x000113c0


	//   ....[109]....
        /*076c*/ 	.word	0x000113d0


	//   ....[110]....
        /*0770*/ 	.word	0x000113e0


	//   ....[111]....
        /*0774*/ 	.word	0x000113f0


	//   ....[112]....
        /*0778*/ 	.word	0x00011400


	//   ....[113]....
        /*077c*/ 	.word	0x00012a90


	//   ....[114]....
        /*0780*/ 	.word	0x00012aa0


	//   ....[115]....
        /*0784*/ 	.word	0x00012ab0


	//   ....[116]....
        /*0788*/ 	.word	0x00012ac0


	//   ....[117]....
        /*078c*/ 	.word	0x00012ad0


	//   ....[118]....
        /*0790*/ 	.word	0x00012ae0


	//   ....[119]....
        /*0794*/ 	.word	0x00012af0


	//   ....[120]....
        /*0798*/ 	.word	0x00012b00


	//   ....[121]....
        /*079c*/ 	.word	0x00012b20


	//   ....[122]....
        /*07a0*/ 	.word	0x00012b50


	//   ....[123]....
        /*07a4*/ 	.word	0x00012b90


	//   ....[124]....
        /*07a8*/ 	.word	0x00012bb0


	//   ....[125]....
        /*07ac*/ 	.word	0x000130d0


	//   ....[126]....
        /*07b0*/ 	.word	0x00013250


	//   ....[127]....
        /*07b4*/ 	.word	0x000132a0


	//   ....[128]....
        /*07b8*/ 	.word	0x00013370


	//   ....[129]....
        /*07bc*/ 	.word	0x000133b0


	//   ....[130]....
        /*07c0*/ 	.word	0x000133d0


	//   ....[131]....
        /*07c4*/ 	.word	0x000134d0


	//   ....[132]....
        /*07c8*/ 	.word	0x00013700


	//   ....[133]....
        /*07cc*/ 	.word	0x00016090


	//   ....[134]....
        /*07d0*/ 	.word	0x000160c0


	//   ....[135]....
        /*07d4*/ 	.word	0x000160e0


	//   ....[136]....
        /*07d8*/ 	.word	0x00016120


	//   ....[137]....
        /*07dc*/ 	.word	0x00016140


	//   ....[138]....
        /*07e0*/ 	.word	0x00016160


	//   ....[139]....
        /*07e4*/ 	.word	0x00016180


	//   ....[140]....
        /*07e8*/ 	.word	0x000161a0


	//   ....[141]....
        /*07ec*/ 	.word	0x000161c0


	//   ....[142]....
        /*07f0*/ 	.word	0x000161e0


	//   ....[143]....
        /*07f4*/ 	.word	0x00016200


	//   ....[144]....
        /*07f8*/ 	.word	0x00016220


	//   ....[145]....
        /*07fc*/ 	.word	0x00017610


	//   ....[146]....
        /*0800*/ 	.word	0x00017620


	//   ....[147]....
        /*0804*/ 	.word	0x00017630


	//   ....[148]....
        /*0808*/ 	.word	0x00017640


	//   ....[149]....
        /*080c*/ 	.word	0x00017650


	//   ....[150]....
        /*0810*/ 	.word	0x00017660


	//   ....[151]....
        /*0814*/ 	.word	0x00017670


	//   ....[152]....
        /*0818*/ 	.word	0x00017690


	//   ....[153]....
        /*081c*/ 	.word	0x000176b0


	//   ....[154]....
        /*0820*/ 	.word	0x000176f0


	//   ....[155]....
        /*0824*/ 	.word	0x00017710


	//   ....[156]....
        /*0828*/ 	.word	0x00017730


	//   ....[157]....
        /*082c*/ 	.word	0x000178e0


	//   ....[158]....
        /*0830*/ 	.word	0x00017af0


	//   ....[159]....
        /*0834*/ 	.word	0x00018580


	//   ....[160]....
        /*0838*/ 	.word	0x00018f50


	//   ....[161]....
        /*083c*/ 	.word	0x00019d20


	//   ....[162]....
        /*0840*/ 	.word	0x00019e70


	//   ....[163]....
        /*0844*/ 	.word	0x00019ec0


	//   ....[164]....
        /*0848*/ 	.word	0x0001a160


	//   ....[165]....
        /*084c*/ 	.word	0x0001a650


	//   ....[166]....
        /*0850*/ 	.word	0x0001a8b0


	//   ....[167]....
        /*0854*/ 	.word	0x0001a9e0


	//   ....[168]....
        /*0858*/ 	.word	0x0001ab10


	//   ....[169]....
        /*085c*/ 	.word	0x0001cf60


	//   ....[170]....
        /*0860*/ 	.word	0x0001cf70


	//   ....[171]....
        /*0864*/ 	.word	0x0001cf80


	//   ....[172]....
        /*0868*/ 	.word	0x0001cf90


	//   ....[173]....
        /*086c*/ 	.word	0x0001cfc0


	//   ....[174]....
        /*0870*/ 	.word	0x0001cfe0


	//   ....[175]....
        /*0874*/ 	.word	0x0001d000


	//   ....[176]....
        /*0878*/ 	.word	0x0001d010


	//   ....[177]....
        /*087c*/ 	.word	0x0001e480


	//   ....[178]....
        /*0880*/ 	.word	0x0001e4c0


	//   ....[179]....
        /*0884*/ 	.word	0x0001e4e0


	//   ....[180]....
        /*0888*/ 	.word	0x0001e510


	//   ....[181]....
        /*088c*/ 	.word	0x0001e540


	//   ....[182]....
        /*0890*/ 	.word	0x0001e580


	//   ....[183]....
        /*0894*/ 	.word	0x0001e5c0


	//   ....[184]....
        /*0898*/ 	.word	0x0001e5e0


	//   ....[185]....
        /*089c*/ 	.word	0x0001e670


	//   ....[186]....
        /*08a0*/ 	.word	0x0001e680


	//   ....[187]....
        /*08a4*/ 	.word	0x0001e6b0


	//   ....[188]....
        /*08a8*/ 	.word	0x0001e6f0


	//   ....[189]....
        /*08ac*/ 	.word	0x0001e710


	//   ....[190]....
        /*08b0*/ 	.word	0x0001e740


	//   ....[191]....
        /*08b4*/ 	.word	0x0001e790


	//   ....[192]....
        /*08b8*/ 	.word	0x0001e7c0


	//   ....[193]....
        /*08bc*/ 	.word	0x0001e7d0


	//   ....[194]....
        /*08c0*/ 	.word	0x0001e8d0


	//   ....[195]....
        /*08c4*/ 	.word	0x0001e8f0


	//   ....[196]....
        /*08c8*/ 	.word	0x0001e910


	//   ....[197]....
        /*08cc*/ 	.word	0x0001e940


	//   ....[198]....
        /*08d0*/ 	.word	0x0001e960


	//   ....[199]....
        /*08d4*/ 	.word	0x0001e9f0


	//   ....[200]....
        /*08d8*/ 	.word	0x0001ea10


	//   ....[201]....
        /*08dc*/ 	.word	0x0001f290


	//   ....[202]....
        /*08e0*/ 	.word	0x0001f2c0


	//   ....[203]....
        /*08e4*/ 	.word	0x0001f2f0


	//   ....[204]....
        /*08e8*/ 	.word	0x0001f320


	//   ....[205]....
        /*08ec*/ 	.word	0x0001f350


	//   ....[206]....
        /*08f0*/ 	.word	0x0001f380


	//   ....[207]....
        /*08f4*/ 	.word	0x0001f3b0


	//   ....[208]....
        /*08f8*/ 	.word	0x0001f3d0


	//   ....[209]....
        /*08fc*/ 	.word	0x0001f400


	//   ....[210]....
        /*0900*/ 	.word	0x0001f410


	//   ....[211]....
        /*0904*/ 	.word	0x0001f420


	//   ....[212]....
        /*0908*/ 	.word	0x0001f430


	//   ....[213]....
        /*090c*/ 	.word	0x0001f440


	//   ....[214]....
        /*0910*/ 	.word	0x0001f450


	//   ....[215]....
        /*0914*/ 	.word	0x0001f480


	//   ....[216]....
        /*0918*/ 	.word	0x0001f4a0


	//----- nvinfo : EIATTR_EXIT_INSTR_OFFSETS
	.align		4
.L_150:
        /*091c*/ 	.byte	0x04, 0x1c
        /*091e*/ 	.short	(.L_152 - .L_151)


	//   ....[0]....
.L_151:
        /*0920*/ 	.word	0x00000450


	//   ....[1]....
        /*0924*/ 	.word	0x0001eaa0


	//   ....[2]....
        /*0928*/ 	.word	0x0001eae0


	//   ....[3]....
        /*092c*/ 	.word	0x0001f600


	//   ....[4]....
        /*0930*/ 	.word	0x0001f640


	//----- nvinfo : EIATTR_CTAIDZ_USED
	.align		4
.L_152:
        /*0934*/ 	.byte	0x01, 0x04
	.zero		2


	//----- nvinfo : EIATTR_MAX_THREADS
	.align		4
        /*0938*/ 	.byte	0x04, 0x05
        /*093a*/ 	.short	(.L_154 - .L_153)
.L_153:
        /*093c*/ 	.word	0x00000080
        /*0940*/ 	.word	0x00000001
        /*0944*/ 	.word	0x00000001


	//----- nvinfo : EIATTR_CRS_STACK_SIZE
	.align		4
.L_154:
        /*0948*/ 	.byte	0x04, 0x1e
        /*094a*/ 	.short	(.L_156 - .L_155)
.L_155:
        /*094c*/ 	.word	0x00000000
.L_156:


//--------------------- .nv.info._ZN7cutlass13device_kernelIN5flash19enable_sm80_to_sm89INS1_16FlashAttnFwdSm80INS1_25CollectiveMainloopFwdSm80ILi4ELi1ELb0EN4cute5tupleIJNS5_1CILi128EEENS7_ILi96EEENS7_ILi64EEEEEELi64ENS_6half_tEfNS_4arch4Sm80ELb0ELb1ELb1ELb1ELb1ELb1ELb1ELb0EEENS1_21CollectiveEpilogueFwdINS6_IJS8_SA_S9_EEENS6_IJNS7_ILi1EEESI_SI_EEESC_SE_Li128ELb1ELb1ELb0ELb0EEENS1_19SingleTileSchedulerILb1ELb0ELb1ELi128EEEEEEEEEvNT_6ParamsE --------------------------
	.section	.nv.info._ZN7cutlass13device_kernelIN5flash19enable_sm80_to_sm89INS1_16FlashAttnFwdSm80INS1_25CollectiveMainloopFwdSm80ILi4ELi1ELb0EN4cute5tupleIJNS5_1CILi128EEENS7_ILi96EEENS7_ILi64EEEEEELi64ENS_6half_tEfNS_4arch4Sm80ELb0ELb1ELb1ELb1ELb1ELb1ELb1ELb0EEENS1_21CollectiveEpilogueFwdINS6_IJS8_SA_S9_EEENS6_IJNS7_ILi1EEESI_SI_EEESC_SE_Li128ELb1ELb1ELb0ELb0EEENS1_19SingleTileSchedulerILb1ELb0ELb1ELi128EEEEEEEEEvNT_6ParamsE,"",@"SHT_CUDA_INFO"
	.sectionflags	@""
	.align	4


	//----- nvinfo : EIATTR_CUDA_API_VERSION
	.align		4
        /*0000*/ 	.byte	0x04, 0x37
        /*0002*/ 	.short	(.L_158 - .L_157)
.L_157:
        /*0004*/ 	.word	0x00000082


	//----- nvinfo : EIATTR_SW2861232_WAR
	.align		4
.L_158:
        /*0008*/ 	.byte	0x01, 0x35
	.zero		2


	//----- nvinfo : EIATTR_PARAM_CBANK
	.align		4
        /*000c*/ 	.byte	0x04, 0x0a
        /*000e*/ 	.short	(.L_160 - .L_159)
	.align		4
.L_159:
        /*0010*/ 	.word	index@(.nv.constant0._ZN7cutlass13device_kernelIN5flash19enable_sm80_to_sm89INS1_16FlashAttnFwdSm80INS1_25CollectiveMainloopFwdSm80ILi4ELi1ELb0EN4cute5tupleIJNS5_1CILi128EEENS7_ILi96EEENS7_ILi64EEEEEELi64ENS_6half_tEfNS_4arch4Sm80ELb0ELb1ELb1ELb1ELb1ELb1ELb1ELb0EEENS1_21CollectiveEpilogueFwdINS6_IJS8_SA_S9_EEENS6_IJNS7_ILi1EEESI_SI_EEESC_SE_Li128ELb1ELb1ELb0ELb0EEENS1_19SingleTileSchedulerILb1ELb0ELb1ELi128EEEEEEEEEvNT_6ParamsE)
        /*0014*/ 	.short	0x0160
        /*0016*/ 	.short	0x0418


	//----- nvinfo : EIATTR_CBANK_PARAM_SIZE
	.align		4
.L_160:
        /*0018*/ 	.byte	0x03, 0x19
        /*001a*/ 	.short	0x0418


	//----- nvinfo : EIATTR_KPARAM_INFO
	.align		4
        /*001c*/ 	.byte	0x04, 0x17
        /*001e*/ 	.short	(.L_162 - .L_161)
.L_161:
        /*0020*/ 	.word	0x00000000
        /*0024*/ 	.short	0x0000
        /*0026*/ 	.short	0x0000
        /*0028*/ 	.byte	0x00, 0xf0, 0x61, 0x10


	//----- nvinfo : EIATTR_MAXREG_COUNT
	.align		4
.L_162:
        /*002c*/ 	.byte	0x03, 0x1b
        /*002e*/ 	.short	0x00ff


	//----- nvinfo : EIATTR_NUM_BARRIERS
	.align		4
        /*0030*/ 	.byte	0x02, 0x4c
        /*0032*/ 	.byte	0x02
	.zero		1


	//----- nvinfo : EIATTR_ANNOTATIONS
	.align		4
        /*0034*/ 	.byte	0x04, 0x55
        /*0036*/ 	.short	(.L_164 - .L_163)


	//   ....[0]....
.L_163:
        /* <DEDUP_REMOVED lines=44> */


	//----- nvinfo : EIATTR_MERCURY_ISA_VERSION
	.align		4
.L_164:
        /*02e0*/ 	.byte	0x03, 0x5f
        /*02e2*/ 	.short	0x0000


	//----- nvinfo : EIATTR_COOP_GROUP_MASK_REGIDS
	.align		4
        /*02e4*/ 	.byte	0x04, 0x29
        /*02e6*/ 	.short	(.L_166 - .L_165)


	//   ....[0]....
.L_165:
        /*02e8*/ 	.word	0xffffffff


	//   ....[1]....
        /*02ec*/ 	.word	0xffffffff


	//   ....[2]....
        /*02f0*/ 	.word	0xffffffff


	//   ....[3]....
        /*02f4*/ 	.word	0xffffffff


	//   ....[4]....
        /*02f8*/ 	.word	0xffffffff


	//   ....[5]....
        /*02fc*/ 	.word	0xffffffff


	//   ....[6]....
        /*0300*/ 	.word	0xffffffff


	//   ....[7]....
        /*0304*/ 	.word	0xffffffff


	//   ....[8]....
        /*0308*/ 	.word	0xffffffff


	//   ....[9]....
        /*030c*/ 	.word	0xffffffff


	//   ....[10]....
        /*0310*/ 	.word	0xffffffff


	//   ....[11]....
        /*0314*/ 	.word	0xffffffff


	//   ....[12]....
        /*0318*/ 	.word	0xffffffff


	//   ....[13]....
        /*031c*/ 	.word	0xffffffff


	//   ....[14]....
        /*0320*/ 	.word	0xffffffff


	//   ....[15]....
        /*0324*/ 	.word	0xffffffff


	//   ....[16]....
        /*0328*/ 	.word	0xffffffff


	//   ....[17]....
        /*032c*/ 	.word	0xffffffff


	//   ....[18]....
        /*0330*/ 	.word	0xffffffff


	//   ....[19]....
        /*0334*/ 	.word	0xffffffff


	//   ....[20]....
        /*0338*/ 	.word	0xffffffff


	//   ....[21]....
        /*033c*/ 	.word	0xffffffff


	//   ....[22]....
        /*0340*/ 	.word	0xffffffff


	//   ....[23]....
        /*0344*/ 	.word	0xffffffff


	//   ....[24]....
        /*0348*/ 	.word	0xffffffff


	//   ....[25]....
        /*034c*/ 	.word	0xffffffff


	//   ....[26]....
        /*0350*/ 	.word	0xffffffff


	//   ....[27]....
        /*0354*/ 	.word	0xffffffff


	//   ....[28]....
        /*0358*/ 	.word	0xffffffff


	//   ....[29]....
        /*035c*/ 	.word	0xffffffff


	//   ....[30]....
        /*0360*/ 	.word	0xffffffff


	//   ....[31]....
        /*0364*/ 	.word	0xffffffff


	//   ....[32]....
        /*0368*/ 	.word	0xffffffff


	//   ....[33]....
        /*036c*/ 	.word	0xffffffff


	//   ....[34]....
        /*0370*/ 	.word	0xffffffff


	//   ....[35]....
        /*0374*/ 	.word	0xffffffff


	//   ....[36]....
        /*0378*/ 	.word	0xffffffff


	//   ....[37]....
        /*037c*/ 	.word	0xffffffff


	//   ....[38]....
        /*0380*/ 	.word	0xffffffff


	//   ....[39]....
        /*0384*/ 	.word	0xffffffff


	//   ....[40]....
        /*0388*/ 	.word	0xffffffff


	//   ....[41]....
        /*038c*/ 	.word	0xffffffff


	//   ....[42]....
        /*0390*/ 	.word	0xffffffff


	//   ....[43]....
        /*0394*/ 	.word	0xffffffff


	//   ....[44]....
        /*0398*/ 	.word	0xffffffff


	//   ....[45]....
        /*039c*/ 	.word	0xffffffff


	//   ....[46]....
        /*03a0*/ 	.word	0xffffffff


	//   ....[47]....
        /*03a4*/ 	.word	0xffffffff


	//   ....[48]....
        /*03a8*/ 	.word	0xffffffff


	//   ....[49]....
        /*03ac*/ 	.word	0xffffffff


	//   ....[50]....
        /*03b0*/ 	.word	0xffffffff


	//   ....[51]....
        /*03b4*/ 	.word	0xffffffff


	//   ....[52]....
        /*03b8*/ 	.word	0xffffffff


	//   ....[53]....
        /*03bc*/ 	.word	0xffffffff


	//   ....[54]....
        /*03c0*/ 	.word	0xffffffff


	//   ....[55]....
        /*03c4*/ 	.word	0xffffffff


	//   ....[56]....
        /*03c8*/ 	.word	0xffffffff


	//   ....[57]....
        /*03cc*/ 	.word	0xffffffff


	//   ....[58]....
        /*03d0*/ 	.word	0xffffffff


	//   ....[59]....
        /*03d4*/ 	.word	0xffffffff


	//   ....[60]....
        /*03d8*/ 	.word	0xffffffff


	//   ....[61]....
        /*03dc*/ 	.word	0xffffffff


	//   ....[62]....
        /*03e0*/ 	.word	0xffffffff


	//   ....[63]....
        /*03e4*/ 	.word	0xffffffff


	//   ....[64]....
        /*03e8*/ 	.word	0xffffffff


	//   ....[65]....
        /*03ec*/ 	.word	0xffffffff


	//   ....[66]....
        /*03f0*/ 	.word	0xffffffff


	//   ....[67]....
        /*03f4*/ 	.word	0xffffffff


	//   ....[68]....
        /*03f8*/ 	.word	0xffffffff


	//   ....[69]....
        /*03fc*/ 	.word	0xffffffff


	//   ....[70]....
        /*0400*/ 	.word	0xffffffff


	//   ....[71]....
        /*0404*/ 	.word	0xffffffff


	//   ....[72]....
        /*0408*/ 	.word	0xffffffff


	//   ....[73]....
        /*040c*/ 	.word	0xffffffff


	//   ....[74]....
        /*0410*/ 	.word	0xffffffff


	//   ....[75]....
        /*0414*/ 	.word	0xffffffff


	//   ....[76]....
        /*0418*/ 	.word	0xffffffff


	//   ....[77]....
        /*041c*/ 	.word	0xffffffff


	//   ....[78]....
        /*0420*/ 	.word	0xffffffff


	//   ....[79]....
        /*0424*/ 	.word	0xffffffff


	//   ....[80]....
        /*0428*/ 	.word	0xffffffff


	//   ....[81]....
        /*042c*/ 	.word	0xffffffff


	//   ....[82]....
        /*0430*/ 	.word	0xffffffff


	//   ....[83]....
        /*0434*/ 	.word	0xffffffff


	//   ....[84]....
        /*0438*/ 	.word	0xffffffff


	//   ....[85]....
        /*043c*/ 	.word	0xffffffff


	//   ....[86]....
        /*0440*/ 	.word	0xffffffff


	//   ....[87]....
        /*0444*/ 	.word	0xffffffff


	//   ....[88]....
        /*0448*/ 	.word	0xffffffff


	//   ....[89]....
        /*044c*/ 	.word	0xffffffff


	//   ....[90]....
        /*0450*/ 	.word	0xffffffff


	//   ....[91]....
        /*0454*/ 	.word	0xffffffff


	//   ....[92]....
        /*0458*/ 	.word	0xffffffff


	//   ....[93]....
        /*045c*/ 	.word	0xffffffff


	//   ....[94]....
        /*0460*/ 	.word	0xffffffff


	//   ....[95]....
        /*0464*/ 	.word	0xffffffff


	//   ....[96]....
        /*0468*/ 	.word	0xffffffff


	//   ....[97]....
        /*046c*/ 	.word	0xffffffff


	//   ....[98]....
        /*0470*/ 	.word	0xffffffff


	//   ....[99]....
        /*0474*/ 	.word	0xffffffff


	//   ....[100]....
        /*0478*/ 	.word	0xffffffff


	//   ....[101]....
        /*047c*/ 	.word	0xffffffff


	//   ....[102]....
        /*0480*/ 	.word	0xffffffff


	//   ....[103]....
        /*0484*/ 	.word	0xffffffff


	//   ....[104]....
        /*0488*/ 	.word	0xffffffff


	//   ....[105]....
        /*048c*/ 	.word	0xffffffff


	//   ....[106]....
        /*0490*/ 	.word	0xffffffff


	//   ....[107]....
        /*0494*/ 	.word	0xffffffff


	//   ....[108]....
        /*0498*/ 	.word	0xffffffff


	//   ....[109]....
        /*049c*/ 	.word	0xffffffff


	//   ....[110]....
        /*04a0*/ 	.word	0xffffffff


	//   ....[111]....
        /*04a4*/ 	.word	0xffffffff


	//   ....[112]....
        /*04a8*/ 	.word	0xffffffff


	//   ....[113]....
        /*04ac*/ 	.word	0xffffffff


	//   ....[114]....
        /*04b0*/ 	.word	0xffffffff


	//   ....[115]....
        /*04b4*/ 	.word	0xffffffff


	//   ....[116]....
        /*04b8*/ 	.word	0xffffffff


	//   ....[117]....
        /*04bc*/ 	.word	0xffffffff


	//   ....[118]....
        /*04c0*/ 	.word	0xffffffff


	//   ....[119]....
        /*04c4*/ 	.word	0xffffffff


	//   ....[120]....
        /*04c8*/ 	.word	0xffffffff


	//   ....[121]....
        /*04cc*/ 	.word	0xffffffff


	//   ....[122]....
        /*04d0*/ 	.word	0xffffffff


	//   ....[123]....
        /*04d4*/ 	.word	0xffffffff


	//   ....[124]....
        /*04d8*/ 	.word	0xffffffff


	//   ....[125]....
        /*04dc*/ 	.word	0xffffffff


	//   ....[126]....
        /*04e0*/ 	.word	0xffffffff


	//   ....[127]....
        /*04e4*/ 	.word	0xffffffff


	//   ....[128]....
        /*04e8*/ 	.word	0xffffffff


	//   ....[129]....
        /*04ec*/ 	.word	0xffffffff


	//   ....[130]....
        /*04f0*/ 	.word	0xffffffff


	//   ....[131]....
        /*04f4*/ 	.word	0xffffffff


	//   ....[132]....
        /*04f8*/ 	.word	0xffffffff


	//   ....[133]....
        /*04fc*/ 	.word	0xffffffff


	//   ....[134]....
        /*0500*/ 	.word	0xffffffff


	//   ....[135]....
        /*0504*/ 	.word	0xffffffff


	//   ....[136]....
        /*0508*/ 	.word	0xffffffff


	//   ....[137]....
        /*050c*/ 	.word	0xffffffff


	//   ....[138]....
        /*0510*/ 	.word	0xffffffff


	//   ....[139]....
        /*0514*/ 	.word	0xffffffff


	//   ....[140]....
        /*0518*/ 	.word	0xffffffff


	//   ....[141]....
        /*051c*/ 	.word	0xffffffff


	//   ....[142]....
        /*0520*/ 	.word	0xffffffff


	//   ....[143]....
        /*0524*/ 	.word	0xffffffff


	//   ....[144]....
        /*0528*/ 	.word	0xffffffff


	//   ....[145]....
        /*052c*/ 	.word	0xffffffff


	//   ....[146]....
        /*0530*/ 	.word	0xffffffff


	//   ....[147]....
        /*0534*/ 	.word	0xffffffff


	//   ....[148]....
        /*0538*/ 	.word	0xffffffff


	//   ....[149]....
        /*053c*/ 	.word	0xffffffff


	//   ....[150]....
        /*0540*/ 	.word	0xffffffff


	//   ....[151]....
        /*0544*/ 	.word	0xffffffff


	//   ....[152]....
        /*0548*/ 	.word	0xffffffff


	//   ....[153]....
        /*054c*/ 	.word	0xffffffff


	//   ....[154]....
        /*0550*/ 	.word	0xffffffff


	//   ....[155]....
        /*0554*/ 	.word	0xffffffff


	//   ....[156]....
        /*0558*/ 	.word	0xffffffff


	//   ....[157]....
        /*055c*/ 	.word	0xffffffff


	//   ....[158]....
        /*0560*/ 	.word	0xffffffff


	//   ....[159]....
        /*0564*/ 	.word	0xffffffff


	//   ....[160]....
        /*0568*/ 	.word	0xffffffff


	//   ....[161]....
        /*056c*/ 	.word	0xffffffff


	//   ....[162]....
        /*0570*/ 	.word	0xffffffff


	//   ....[163]....
        /*0574*/ 	.word	0xffffffff


	//   ....[164]....
        /*0578*/ 	.word	0xffffffff


	//   ....[165]....
        /*057c*/ 	.word	0xffffffff


	//   ....[166]....
        /*0580*/ 	.word	0xffffffff


	//   ....[167]....
        /*0584*/ 	.word	0xffffffff


	//   ....[168]....
        /*0588*/ 	.word	0xffffffff


	//   ....[169]....
        /*058c*/ 	.word	0xffffffff


	//   ....[170]....
        /*0590*/ 	.word	0xffffffff


	//   ....[171]....
        /*0594*/ 	.word	0xffffffff


	//   ....[172]....
        /*0598*/ 	.word	0xffffffff


	//   ....[173]....
        /*059c*/ 	.word	0xffffffff


	//   ....[174]....
        /*05a0*/ 	.word	0xffffffff


	//   ....[175]....
        /*05a4*/ 	.word	0xffffffff


	//   ....[176]....
        /*05a8*/ 	.word	0xffffffff


	//   ....[177]....
        /*05ac*/ 	.word	0xffffffff


	//   ....[178]....
        /*05b0*/ 	.word	0xffffffff


	//   ....[179]....
        /*05b4*/ 	.word	0xffffffff


	//   ....[180]....
        /*05b8*/ 	.word	0xffffffff


	//   ....[181]....
        /*05bc*/ 	.word	0xffffffff


	//   ....[182]....
        /*05c0*/ 	.word	0xffffffff


	//   ....[183]....
        /*05c4*/ 	.word	0xffffffff


	//   ....[184]....
        /*05c8*/ 	.word	0xffffffff


	//   ....[185]....
        /*05cc*/ 	.word	0xffffffff


	//   ....[186]....
        /*05d0*/ 	.word	0xffffffff


	//   ....[187]....
        /*05d4*/ 	.word	0xffffffff


	//   ....[188]....
        /*05d8*/ 	.word	0xffffffff


	//   ....[189]....
        /*05dc*/ 	.word	0xffffffff


	//   ....[190]....
        /*05e0*/ 	.word	0xffffffff


	//   ....[191]....
        /*05e4*/ 	.word	0xffffffff


	//   ....[192]....
        /*05e8*/ 	.word	0xffffffff


	//   ....[193]....
        /*05ec*/ 	.word	0xffffffff


	//   ....[194]....
        /*05f0*/ 	.word	0xffffffff


	//   ....[195]....
        /*05f4*/ 	.word	0xffffffff


	//   ....[196]....
        /*05f8*/ 	.word	0xffffffff


	//   ....[197]....
        /*05fc*/ 	.word	0xffffffff


	//   ....[198]....
        /*0600*/ 	.word	0xffffffff


	//   ....[199]....
        /*0604*/ 	.word	0xffffffff


	//   ....[200]....
        /*0608*/ 	.word	0xffffffff


	//   ....[201]....
        /*060c*/ 	.word	0xffffffff


	//   ....[202]....
        /*0610*/ 	.word	0xffffffff


	//   ....[203]....
        /*0614*/ 	.word	0xffffffff


	//   ....[204]....
        /*0618*/ 	.word	0xffffffff


	//   ....[205]....
        /*061c*/ 	.word	0xffffffff


	//   ....[206]....
        /*0620*/ 	.word	0xffffffff


	//   ....[207]....
        /*0624*/ 	.word	0xffffffff


	//   ....[208]....
        /*0628*/ 	.word	0xffffffff


	//   ....[209]....
        /*062c*/ 	.word	0xffffffff


	//   ....[210]....
        /*0630*/ 	.word	0xffffffff


	//   ....[211]....
        /*0634*/ 	.word	0xffffffff


	//   ....[212]....
        /*0638*/ 	.word	0xffffffff


	//   ....[213]....
        /*063c*/ 	.word	0xffffffff


	//   ....[214]....
        /*0640*/ 	.word	0xffffffff


	//   ....[215]....
        /*0644*/ 	.word	0xffffffff


	//   ....[216]....
        /*0648*/ 	.word	0xffffffff


	//   ....[217]....
        /*064c*/ 	.word	0xffffffff


	//   ....[218]....
        /*0650*/ 	.word	0xffffffff


	//   ....[219]....
        /*0654*/ 	.word	0xffffffff


	//   ....[220]....
        /*0658*/ 	.word	0xffffffff


	//   ....[221]....
        /*065c*/ 	.word	0xffffffff


	//   ....[222]....
        /*0660*/ 	.word	0xffffffff


	//   ....[223]....
        /*0664*/ 	.word	0xffffffff


	//   ....[224]....
        /*0668*/ 	.word	0xffffffff


	//   ....[225]....
        /*066c*/ 	.word	0xffffffff


	//   ....[226]....
        /*0670*/ 	.word	0xffffffff


	//   ....[227]....
        /*0674*/ 	.word	0xffffffff


	//   ....[228]....
        /*0678*/ 	.word	0xffffffff


	//   ....[229]....
        /*067c*/ 	.word	0xffffffff


	//   ....[230]....
        /*0680*/ 	.word	0xffffffff


	//   ....[231]....
        /*0684*/ 	.word	0xffffffff


	//   ....[232]....
        /*0688*/ 	.word	0xffffffff


	//   ....[233]....
        /*068c*/ 	.word	0xffffffff


	//   ....[234]....
        /*0690*/ 	.word	0xffffffff


	//   ....[235]....
        /*0694*/ 	.word	0xffffffff


	//   ....[236]....
        /*0698*/ 	.word	0xffffffff


	//   ....[237]....
        /*069c*/ 	.word	0xffffffff


	//   ....[238]....
        /*06a0*/ 	.word	0xffffffff


	//   ....[239]....
        /*06a4*/ 	.word	0xffffffff


	//   ....[240]....
        /*06a8*/ 	.word	0xffffffff


	//   ....[241]....
        /*06ac*/ 	.word	0xffffffff


	//   ....[242]....
        /*06b0*/ 	.word	0xffffffff


	//   ....[243]....
        /*06b4*/ 	.word	0xffffffff


	//   ....[244]....
        /*06b8*/ 	.word	0xffffffff


	//   ....[245]....
        /*06bc*/ 	.word	0xffffffff


	//   ....[246]....
        /*06c0*/ 	.word	0xffffffff


	//   ....[247]....
        /*06c4*/ 	.word	0xffffffff


	//   ....[248]....
        /*06c8*/ 	.word	0xffffffff


	//   ....[249]....
        /*06cc*/ 	.word	0xffffffff


	//   ....[250]....
        /*06d0*/ 	.word	0xffffffff


	//   ....[251]....
        /*06d4*/ 	.word	0xffffffff


	//   ....[252]....
        /*06d8*/ 	.word	0xffffffff


	//   ....[253]....
        /*06dc*/ 	.word	0xffffffff


	//   ....[254]....
        /*06e0*/ 	.word	0xffffffff


	//   ....[255]....
        /*06e4*/ 	.word	0xffffffff


	//   ....[0]....
        /*06e8*/ 	.word	0xffffffff


	//   ....[1]....
        /*06ec*/ 	.word	0xffffffff


	//   ....[2]....
        /*06f0*/ 	.word	0xffffffff


	//   ....[3]....
        /*06f4*/ 	.word	0xffffffff


	//   ....[4]....
        /*06f8*/ 	.word	0xffffffff


	//   ....[5]....
        /*06fc*/ 	.word	0xffffffff


	//   ....[6]....
        /*0700*/ 	.word	0xffffffff


	//   ....[7]....
        /*0704*/ 	.word	0xffffffff


	//   ....[8]....
        /*0708*/ 	.word	0xffffffff


	//   ....[9]....
        /*070c*/ 	.word	0xffffffff


	//   ....[10]....
        /*0710*/ 	.word	0xffffffff


	//   ....[11]....
        /*0714*/ 	.word	0xffffffff


	//   ....[12]....
        /*0718*/ 	.word	0xffffffff


	//   ....[13]....
        /*071c*/ 	.word	0xffffffff


	//   ....[14]....
        /*0720*/ 	.word	0xffffffff


	//   ....[15]....
        /*0724*/ 	.word	0xffffffff


	//   ....[16]....
        /*0728*/ 	.word	0xffffffff


	//----- nvinfo : EIATTR_COOP_GROUP_INSTR_OFFSETS
	.align		4
.L_166:
        /*072c*/ 	.byte	0x04, 0x28
        /*072e*/ 	.short	(.L_168 - .L_167)


	//   ....[0]....
.L_167:
        /*0730*/ 	.word	0x000000a0


	//   ....[1]....
        /*0734*/ 	.word	0x000029e0


	//   ....[2]....
        /*0738*/ 	.word	0x00002a30


	//   ....[3]....
        /*073c*/ 	.word	0x00003220


	//   ....[4]....
        /*0740*/ 	.word	0x00003240


	//   ....[5]....
        /*0744*/ 	.word	0x000039b0


	//   ....[6]....
        /*0748*/ 	.word	0x000039c0


	//   ....[7]....
        /*074c*/ 	.word	0x00004260


	//   ....[8]....
        /*0750*/ 	.word	0x000042d0


	//   ....[9]....
        /*0754*/ 	.word	0x00004e40


	//   ....[10]....
        /*0758*/ 	.word	0x00004e70


	//   ....[11]....
        /*075c*/ 	.word	0x000055b0


	//   ....[12]....
        /*0760*/ 	.word	0x000055d0


	//   ....[13]....
        /*0764*/ 	.word	0x00005d30


	//   ....[14]....
        /*0768*/ 	.word	0x00005d60


	//   ....[15]....
        /*076c*/ 	.word	0x00005ea0


	//   ....[16]....
        /*0770*/ 	.word	0x00005ed0


	//   ....[17]....
        /*0774*/ 	.word	0x00005fc0


	//   ....[18]....
        /*0778*/ 	.word	0x00005fe0


	//   ....[19]....
        /*077c*/ 	.word	0x00006710


	//   ....[20]....
        /*0780*/ 	.word	0x00006730


	//   ....[21]....
        /*0784*/ 	.word	0x00006820


	//   ....[22]....
        /*0788*/ 	.word	0x00006850


	//   ....[23]....
        /*078c*/ 	.word	0x00006940


	//   ....[24]....
        /*0790*/ 	.word	0x00006970


	//   ....[25]....
        /*0794*/ 	.word	0x00007c50


	//   ....[26]....
        /*0798*/ 	.word	0x00007c90


	//   ....[27]....
        /*079c*/ 	.word	0x00007e60


	//   ....[28]....
        /*07a0*/ 	.word	0x00007e90


	//   ....[29]....
        /*07a4*/ 	.word	0x00007f20


	//   ....[30]....
        /*07a8*/ 	.word	0x00007f50


	//   ....[31]....
        /*07ac*/ 	.word	0x00007fe0


	//   ....[32]....
        /*07b0*/ 	.word	0x00008010


	//   ....[33]....
        /*07b4*/ 	.word	0x000080a0


	//   ....[34]....
        /*07b8*/ 	.word	0x000080d0


	//   ....[35]....
        /*07bc*/ 	.word	0x00008160


	//   ....[36]....
        /*07c0*/ 	.word	0x00008190


	//   ....[37]....
        /*07c4*/ 	.word	0x00008220


	//   ....[38]....
        /*07c8*/ 	.word	0x00008250


	//   ....[39]....
        /*07cc*/ 	.word	0x000082d0


	//   ....[40]....
        /*07d0*/ 	.word	0x00008310


	//   ....[41]....
        /*07d4*/ 	.word	0x00008740


	//   ....[42]....
        /*07d8*/ 	.word	0x00008760


	//   ....[43]....
        /*07dc*/ 	.word	0x00008770


	//   ....[44]....
        /*07e0*/ 	.word	0x00008780


	//   ....[45]....
        /*07e4*/ 	.word	0x000087a0


	//   ....[46]....
        /*07e8*/ 	.word	0x000087b0


	//   ....[47]....
        /*07ec*/ 	.word	0x000087c0


	//   ....[48]....
        /*07f0*/ 	.word	0x000087e0


	//   ....[49]....
        /*07f4*/ 	.word	0x00008800


	//   ....[50]....
        /*07f8*/ 	.word	0x00008820


	//   ....[51]....
        /*07fc*/ 	.word	0x00008850


	//   ....[52]....
        /*0800*/ 	.word	0x00008860


	//   ....[53]....
        /*0804*/ 	.word	0x00008d00


	//   ....[54]....
        /*0808*/ 	.word	0x00008d20


	//   ....[55]....
        /*080c*/ 	.word	0x00008d30


	//   ....[56]....
        /*0810*/ 	.word	0x00008d40


	//   ....[57]....
        /*0814*/ 	.word	0x00008eb0


	//   ....[58]....
        /*0818*/ 	.word	0x00008f70


	//   ....[59]....
        /*081c*/ 	.word	0x00008fb0


	//   ....[60]....
        /*0820*/ 	.word	0x00008ff0


	//   ....[61]....
        /*0824*/ 	.word	0x00009190


	//   ....[62]....
        /*0828*/ 	.word	0x00009250


	//   ....[63]....
        /*082c*/ 	.word	0x00009290


	//   ....[64]....
        /*0830*/ 	.word	0x000092d0


	//   ....[65]....
        /*0834*/ 	.word	0x00009490


	//   ....[66]....
        /*0838*/ 	.word	0x00009550


	//   ....[67]....
        /*083c*/ 	.word	0x00009590


	//   ....[68]....
        /*0840*/ 	.word	0x000095d0


	//   ....[69]....
        /*0844*/ 	.word	0x0000b2b0


	//   ....[70]....
        /*0848*/ 	.word	0x0000b2d0


	//   ....[71]....
        /*084c*/ 	.word	0x0000b300


	//   ....[72]....
        /*0850*/ 	.word	0x0000b310


	//   ....[73]....
        /*0854*/ 	.word	0x0000b3f0


	//   ....[74]....
        /*0858*/ 	.word	0x0000b430


	//   ....[75]....
        /*085c*/ 	.word	0x0000b450


	//   ....[76]....
        /*0860*/ 	.word	0x0000b460


	//   ....[77]....
        /*0864*/ 	.word	0x0000b650


	//   ....[78]....
        /*0868*/ 	.word	0x0000b690


	//   ....[79]....
        /*086c*/ 	.word	0x0000b6b0


	//   ....[80]....
        /*0870*/ 	.word	0x0000b6c0


	//   ....[81]....
        /*0874*/ 	.word	0x0000b840


	//   ....[82]....
        /*0878*/ 	.word	0x0000b880


	//   ....[83]....
        /*087c*/ 	.word	0x0000b8c0


	//   ....[84]....
        /*0880*/ 	.word	0x0000b8e0


	//   ....[85]....
        /*0884*/ 	.word	0x0000d9c0


	//   ....[86]....
        /*0888*/ 	.word	0x0000d9d0


	//   ....[87]....
        /*088c*/ 	.word	0x0000d9e0


	//   ....[88]....
        /*0890*/ 	.word	0x0000db00


	//   ....[89]....
        /*0894*/ 	.word	0x0000db10


	//   ....[90]....
        /*0898*/ 	.word	0x0000db30


	//   ....[91]....
        /*089c*/ 	.word	0x0000db40


	//   ....[92]....
        /*08a0*/ 	.word	0x0000db60


	//   ....[93]....
        /*08a4*/ 	.word	0x0000db70


	//   ....[94]....
        /*08a8*/ 	.word	0x0000db90


	//   ....[95]....
        /*08ac*/ 	.word	0x0000dc70


	//   ....[96]....
        /*08b0*/ 	.word	0x0000dcb0


	//   ....[97]....
        /*08b4*/ 	.word	0x0000e630


	//   ....[98]....
        /*08b8*/ 	.word	0x0000e640


	//   ....[99]....
        /*08bc*/ 	.word	0x0000e650


	//   ....[100]....
        /*08c0*/ 	.word	0x0000e660


	//   ....[101]....
        /*08c4*/ 	.word	0x0000e670


	//   ....[102]....
        /*08c8*/ 	.word	0x0000e680


	//   ....[103]....
        /*08cc*/ 	.word	0x0000e690


	//   ....[104]....
        /*08d0*/ 	.word	0x0000e6a0


	//   ....[105]....
        /*08d4*/ 	.word	0x0000e6c0


	//   ....[106]....
        /*08d8*/ 	.word	0x0000e6f0


	//   ....[107]....
        /*08dc*/ 	.word	0x0000e710


	//   ....[108]....
        /*08e0*/ 	.word	0x0000e730


	//   ....[109]....
        /*08e4*/ 	.word	0x0000ed10


	//   ....[110]....
        /*08e8*/ 	.word	0x0000fb40


	//   ....[111]....
        /*08ec*/ 	.word	0x000107d0


	//   ....[112]....
        /*08f0*/ 	.word	0x00011460


	//   ....[113]....
        /*08f4*/ 	.word	0x00011a60


	//   ....[114]....
        /*08f8*/ 	.word	0x00011aa0


	//   ....[115]....
        /*08fc*/ 	.word	0x00011b70


	//   ....[116]....
        /*0900*/ 	.word	0x00011b80


	//   ....[117]....
        /*0904*/ 	.word	0x00012730


	//   ....[118]....
        /*0908*/ 	.word	0x000127a0


	//   ....[119]....
        /*090c*/ 	.word	0x00012820


	//   ....[120]....
        /*0910*/ 	.word	0x00012870


	//   ....[121]....
        /*0914*/ 	.word	0x00015100


	//   ....[122]....
        /*0918*/ 	.word	0x00015110


	//   ....[123]....
        /*091c*/ 	.word	0x00015120


	//   ....[124]....
        /*0920*/ 	.word	0x00015130


	//   ....[125]....
        /*0924*/ 	.word	0x00015140


	//   ....[126]....
        /*0928*/ 	.word	0x00015150


	//   ....[127]....
        /*092c*/ 	.word	0x00015160


	//   ....[128]....
        /*0930*/ 	.word	0x00015180


	//   ....[129]....
        /*0934*/ 	.word	0x000151a0


	//   ....[130]....
        /*0938*/ 	.word	0x000151e0


	//   ....[131]....
        /*093c*/ 	.word	0x00015200


	//   ....[132]....
        /*0940*/ 	.word	0x00015220


	//   ....[133]....
        /*0944*/ 	.word	0x00016870


	//   ....[134]....
        /*0948*/ 	.word	0x00016880


	//   ....[135]....
        /*094c*/ 	.word	0x00016890


	//   ....[136]....
        /*0950*/ 	.word	0x000168a0


	//   ....[137]....
        /*0954*/ 	.word	0x000168b0


	//   ....[138]....
        /*0958*/ 	.word	0x000168c0


	//   ....[139]....
        /*095c*/ 	.word	0x000168d0


	//   ....[140]....
        /*0960*/ 	.word	0x000168f0


	//   ....[141]....
        /*0964*/ 	.word	0x00016910


	//   ....[142]....
        /*0968*/ 	.word	0x00016950


	//   ....[143]....
        /*096c*/ 	.word	0x00016970


	//   ....[144]....
        /*0970*/ 	.word	0x00016990


	//   ....[145]....
        /*0974*/ 	.word	0x00016b30


	//   ....[146]....
        /*0978*/ 	.word	0x00016d50


	//   ....[147]....
        /*097c*/ 	.word	0x00017850


	//   ....[148]....
        /*0980*/ 	.word	0x00018280


	//   ....[149]....
        /*0984*/ 	.word	0x00019210


	//   ....[150]....
        /*0988*/ 	.word	0x000192e0


	//   ....[151]....
        /*098c*/ 	.word	0x00019410


	//   ....[152]....
        /*0990*/ 	.word	0x000194a0


	//   ....[153]....
        /*0994*/ 	.word	0x000198f0


	//   ....[154]....
        /*0998*/ 	.word	0x00019a60


	//   ....[155]....
        /*099c*/ 	.word	0x00019d90


	//   ....[156]....
        /*09a0*/ 	.word	0x00019e90


	//   ....[157]....
        /*09a4*/ 	.word	0x0001c790


	//   ....[158]....
        /*09a8*/ 	.word	0x0001c7a0


	//   ....[159]....
        /*09ac*/ 	.word	0x0001c7b0


	//   ....[160]....
        /*09b0*/ 	.word	0x0001c7c0


	//   ....[161]....
        /*09b4*/ 	.word	0x0001c7d0


	//   ....[162]....
        /*09b8*/ 	.word	0x0001c7e0


	//   ....[163]....
        /*09bc*/ 	.word	0x0001c7f0


	//   ....[164]....
        /*09c0*/ 	.word	0x0001c800


	//   ....[165]....
        /*09c4*/ 	.word	0x0001c820


	//   ....[166]....
        /*09c8*/ 	.word	0x0001c850


	//   ....[167]....
        /*09cc*/ 	.word	0x0001c890


	//   ....[168]....
        /*09d0*/ 	.word	0x0001c8b0


	//   ....[169]....
        /*09d4*/ 	.word	0x0001df20


	//   ....[170]....
        /*09d8*/ 	.word	0x0001df30


	//   ....[171]....
        /*09dc*/ 	.word	0x0001df40


	//   ....[172]....
        /*09e0*/ 	.word	0x0001df50


	//   ....[173]....
        /*09e4*/ 	.word	0x0001df60


	//   ....[174]....
        /*09e8*/ 	.word	0x0001df70


	//   ....[175]....
        /*09ec*/ 	.word	0x0001df80


	//   ....[176]....
        /*09f0*/ 	.word	0x0001df90


	//   ....[177]....
        /*09f4*/ 	.word	0x0001dfb0


	//   ....[178]....
        /*09f8*/ 	.word	0x0001dfe0


	//   ....[179]....
        /*09fc*/ 	.word	0x0001e020


	//   ....[180]....
        /*0a00*/ 	.word	0x0001e040


	//   ....[181]....
        /*0a04*/ 	.word	0x0001e580


	//   ....[182]....
        /*0a08*/ 	.word	0x0001e6d0


	//   ....[183]....
        /*0a0c*/ 	.word	0x0001e720


	//   ....[184]....
        /*0a10*/ 	.word	0x0001e7d0


	//   ....[185]....
        /*0a14*/ 	.word	0x0001e800


	//   ....[186]....
        /*0a18*/ 	.word	0x0001e830


	//   ....[187]....
        /*0a1c*/ 	.word	0x0001e930


	//   ....[188]....
        /*0a20*/ 	.word	0x0001eb80


	//   ....[189]....
        /*0a24*/ 	.word	0x00021550


	//   ....[190]....
        /*0a28*/ 	.word	0x00021580


	//   ....[191]....
        /*0a2c*/ 	.word	0x000215a0


	//   ....[192]....
        /*0a30*/ 	.word	0x000215e0


	//   ....[193]....
        /*0a34*/ 	.word	0x00021600


	//   ....[194]....
        /*0a38*/ 	.word	0x00021620


	//   ....[195]....
        /*0a3c*/ 	.word	0x00021640


	//   ....[196]....
        /*0a40*/ 	.word	0x00021660


	//   ....[197]....
        /*0a44*/ 	.word	0x00021680


	//   ....[198]....
        /*0a48*/ 	.word	0x000216a0


	//   ....[199]....
        /*0a4c*/ 	.word	0x000216c0


	//   ....[200]....
        /*0a50*/ 	.word	0x000216e0


	//   ....[201]....
        /*0a54*/ 	.word	0x00022b00


	//   ....[202]....
        /*0a58*/ 	.word	0x00022b10


	//   ....[203]....
        /*0a5c*/ 	.word	0x00022b20


	//   ....[204]....
        /*0a60*/ 	.word	0x00022b30


	//   ....[205]....
        /*0a64*/ 	.word	0x00022b40


	//   ....[206]....
        /*0a68*/ 	.word	0x00022b50


	//   ....[207]....
        /*0a6c*/ 	.word	0x00022b60


	//   ....[208]....
        /*0a70*/ 	.word	0x00022b80


	//   ....[209]....
        /*0a74*/ 	.word	0x00022ba0


	//   ....[210]....
        /*0a78*/ 	.word	0x00022be0


	//   ....[211]....
        /*0a7c*/ 	.word	0x00022c00


	//   ....[212]....
        /*0a80*/ 	.word	0x00022c20


	//   ....[213]....
        /*0a84*/ 	.word	0x00022dd0


	//   ....[214]....
        /*0a88*/ 	.word	0x00022fe0


	//   ....[215]....
        /*0a8c*/ 	.word	0x00023a70


	//   ....[216]....
        /*0a90*/ 	.word	0x00024420


	//   ....[217]....
        /*0a94*/ 	.word	0x00025340


	//   ....[218]....
        /*0a98*/ 	.word	0x00025410


	//   ....[219]....
        /*0a9c*/ 	.word	0x00025540


	//   ....[220]....
        /*0aa0*/ 	.word	0x000255d0


	//   ....[221]....
        /*0aa4*/ 	.word	0x00025a20


	//   ....[222]....
        /*0aa8*/ 	.word	0x00025b80


	//   ....[223]....
        /*0aac*/ 	.word	0x00025ee0


	//   ....[224]....
        /*0ab0*/ 	.word	0x00025fd0


	//   ....[225]....
        /*0ab4*/ 	.word	0x000283a0


	//   ....[226]....
        /*0ab8*/ 	.word	0x000283b0


	//   ....[227]....
        /*0abc*/ 	.word	0x000283c0


	//   ....[228]....
        /*0ac0*/ 	.word	0x000283d0


	//   ....[229]....
        /*0ac4*/ 	.word	0x00028400


	//   ....[230]....
        /*0ac8*/ 	.word	0x00028420


	//   ....[231]....
        /*0acc*/ 	.word	0x00028440


	//   ....[232]....
        /*0ad0*/ 	.word	0x00028450


	//   ....[233]....
        /*0ad4*/ 	.word	0x00029920


	//   ....[234]....
        /*0ad8*/ 	.word	0x00029950


	//   ....[235]....
        /*0adc*/ 	.word	0x00029980


	//   ....[236]....
        /*0ae0*/ 	.word	0x000299b0


	//   ....[237]....
        /*0ae4*/ 	.word	0x000299f0


	//   ....[238]....
        /*0ae8*/ 	.word	0x00029a20


	//   ....[239]....
        /*0aec*/ 	.word	0x00029a60


	//   ....[240]....
        /*0af0*/ 	.word	0x00029a80


	//   ....[241]....
        /*0af4*/ 	.word	0x00029b30


	//   ....[242]....
        /*0af8*/ 	.word	0x00029b50


	//   ....[243]....
        /*0afc*/ 	.word	0x00029b80


	//   ....[244]....
        /*0b00*/ 	.word	0x00029bb0


	//   ....[245]....
        /*0b04*/ 	.word	0x00029be0


	//   ....[246]....
        /*0b08*/ 	.word	0x00029c30


	//   ....[247]....
        /*0b0c*/ 	.word	0x00029c60


	//   ....[248]....
        /*0b10*/ 	.word	0x00029cd0


	//   ....[249]....
        /*0b14*/ 	.word	0x00029d90


	//   ....[250]....
        /*0b18*/ 	.word	0x00029db0


	//   ....[251]....
        /*0b1c*/ 	.word	0x00029de0


	//   ....[252]....
        /*0b20*/ 	.word	0x00029df0


	//   ....[253]....
        /*0b24*/ 	.word	0x00029e00


	//   ....[254]....
        /*0b28*/ 	.word	0x00029e10


	//   ....[255]....
        /*0b2c*/ 	.word	0x00029f00


	//   ....[0]....
        /*0b30*/ 	.word	0x00029f20


	//   ....[1]....
        /*0b34*/ 	.word	0x0002a790


	//   ....[2]....
        /*0b38*/ 	.word	0x0002a7c0


	//   ....[3]....
        /*0b3c*/ 	.word	0x0002a7f0


	//   ....[4]....
        /*0b40*/ 	.word	0x0002a820


	//   ....[5]....
        /*0b44*/ 	.word	0x0002a850


	//   ....[6]....
        /*0b48*/ 	.word	0x0002a880


	//   ....[7]....
        /*0b4c*/ 	.word	0x0002a8b0


	//   ....[8]....
        /*0b50*/ 	.word	0x0002a8d0


	//   ....[9]....
        /*0b54*/ 	.word	0x0002a8f0


	//   ....[10]....
        /*0b58*/ 	.word	0x0002a910


	//   ....[11]....
        /*0b5c*/ 	.word	0x0002a920


	//   ....[12]....
        /*0b60*/ 	.word	0x0002a930


	//   ....[13]....
        /*0b64*/ 	.word	0x0002a940


	//   ....[14]....
        /*0b68*/ 	.word	0x0002a950


	//   ....[15]....
        /*0b6c*/ 	.word	0x0002a960


	//   ....[16]....
        /*0b70*/ 	.word	0x0002a990


	//----- nvinfo : EIATTR_EXIT_INSTR_OFFSETS
	.align		4
.L_168:
        /*0b74*/ 	.byte	0x04, 0x1c
        /*0b76*/ 	.short	(.L_170 - .L_169)


	//   ....[0]....
.L_169:
        /*0b78*/ 	.word	0x000003b0


	//   ....[1]....
        /*0b7c*/ 	.word	0x00029f40


	//   ....[2]....
        /*0b80*/ 	.word	0x00029f80


	//   ....[3]....
        /*0b84*/ 	.word	0x0002ab20


	//   ....[4]....
        /*0b88*/ 	.word	0x0002ab60


	//----- nvinfo : EIATTR_CTAIDZ_USED
	.align		4
.L_170:
        /*0b8c*/ 	.byte	0x01, 0x04
	.zero		2


	//----- nvinfo : EIATTR_MAX_THREADS
	.align		4
        /*0b90*/ 	.byte	0x04, 0x05
        /*0b92*/ 	.short	(.L_172 - .L_171)
.L_171:
        /*0b94*/ 	.word	0x00000080
        /*0b98*/ 	.word	0x00000001
        /*0b9c*/ 	.word	0x00000001


	//----- nvinfo : EIATTR_CRS_STACK_SIZE
	.align		4
.L_172:
        /*0ba0*/ 	.byte	0x04, 0x1e
        /*0ba2*/ 	.short	(.L_174 - .L_173)
.L_173:
        /*0ba4*/ 	.word	0x00000000
.L_174:


//--------------------- .nv.info._ZN7cutlass13device_kernelIN5flash19enable_sm80_to_sm89INS1_16FlashAttnFwdSm80INS1_25CollectiveMainloopFwdSm80ILi4ELi1ELb0EN4cute5tupleIJNS5_1CILi128EEENS7_ILi112EEENS7_ILi64EEEEEELi64ENS_6half_tEfNS_4arch4Sm80ELb1ELb0ELb1ELb0ELb1ELb0ELb1ELb0EEENS1_21CollectiveEpilogueFwdINS6_IJS8_SA_S9_EEENS6_IJNS7_ILi1EEESI_SI_EEESC_SE_Li128ELb0ELb1ELb0ELb0EEENS1_30DynamicPersistentTileSchedulerILi128ELi128ELb0ELb1ELb0EEEEEEEEEvNT_6ParamsE --------------------------
	.section	.nv.info._ZN7cutlass13device_kernelIN5flash19enable_sm80_to_sm89INS1_16FlashAttnFwdSm80INS1_25CollectiveMainloopFwdSm80ILi4ELi1ELb0EN4cute5tupleIJNS5_1CILi128EEENS7_ILi112EEENS7_ILi64EEEEEELi64ENS_6half_tEfNS_4arch4Sm80ELb1ELb0ELb1ELb0ELb1ELb0ELb1ELb0EEENS1_21CollectiveEpilogueFwdINS6_IJS8_SA_S9_EEENS6_IJNS7_ILi1EEESI_SI_EEESC_SE_Li128ELb0ELb1ELb0ELb0EEENS1_30DynamicPersistentTileSchedulerILi128ELi128ELb0ELb1ELb0EEEEEEEEEvNT_6ParamsE,"",@"SHT_CUDA_INFO"
	.sectionflags	@""
	.align	4


	//----- nvinfo : EIATTR_CUDA_API_VERSION
	.align		4
        /*0000*/ 	.byte	0x04, 0x37
        /*0002*/ 	.short	(.L_176 - .L_175)
.L_175:
        /*0004*/ 	.word	0x00000082


	//----- nvinfo : EIATTR_SW2861232_WAR
	.align		4
.L_176:
        /*0008*/ 	.byte	0x01, 0x35
	.zero		2


	//----- nvinfo : EIATTR_PARAM_CBANK
	.align		4
        /*000c*/ 	.byte	0x04, 0x0a
        /*000e*/ 	.short	(.L_178 - .L_177)
	.align		4
.L_177:
        /*0010*/ 	.word	index@(.nv.constant0._ZN7cutlass13device_kernelIN5flash19enable_sm80_to_sm89INS1_16FlashAttnFwdSm80INS1_25CollectiveMainloopFwdSm80ILi4ELi1ELb0EN4cute5tupleIJNS5_1CILi128EEENS7_ILi112EEENS7_ILi64EEEEEELi64ENS_6half_tEfNS_4arch4Sm80ELb1ELb0ELb1ELb0ELb1ELb0ELb1ELb0EEENS1_21CollectiveEpilogueFwdINS6_IJS8_SA_S9_EEENS6_IJNS7_ILi1EEESI_SI_EEESC_SE_Li128ELb0ELb1ELb0ELb0EEENS1_30DynamicPersistentTileSchedulerILi128ELi128ELb0ELb1ELb0EEEEEEEEEvNT_6ParamsE)
        /*0014*/ 	.short	0x0160
        /*0016*/ 	.short	0x0428


	//----- nvinfo : EIATTR_CBANK_PARAM_SIZE
	.align		4
.L_178:
        /*0018*/ 	.byte	0x03, 0x19
        /*001a*/ 	.short	0x0428


	//----- nvinfo : EIATTR_KPARAM_INFO
	.align		4
        /*001c*/ 	.byte	0x04, 0x17
        /*001e*/ 	.short	(.L_180 - .L_179)
.L_179:
        /*0020*/ 	.word	0x00000000
        /*0024*/ 	.short	0x0000
        /*0026*/ 	.short	0x0000
        /*0028*/ 	.byte	0x00, 0xf0, 0xa1, 0x10


	//----- nvinfo : EIATTR_MAXREG_COUNT
	.align		4
.L_180:
        /*002c*/ 	.byte	0x03, 0x1b
        /*002e*/ 	.short	0x00ff


	//----- nvinfo : EIATTR_NUM_BARRIERS
	.align		4
        /*0030*/ 	.byte	0x02, 0x4c
        /*0032*/ 	.byte	0x06
	.zero		1


	//----- nvinfo : EIATTR_ANNOTATIONS
	.align		4
        /*0034*/ 	.byte	0x04, 0x55
        /*0036*/ 	.short	(.L_182 - .L_181)


	//   ....[0]....
.L_181:
        /* <DEDUP_REMOVED lines=71> */


	//----- nvinfo : EIATTR_MERCURY_ISA_VERSION
	.align		4
.L_182:
        /*0490*/ 	.byte	0x03, 0x5f
        /*0492*/ 	.short	0x0000


	//----- nvinfo : EIATTR_INT_WARP_WIDE_INSTR_OFFSETS
	.align		4
        /*0494*/ 	.byte	0x04, 0x31
        /*0496*/ 	.short	(.L_184 - .L_183)


	//   ....[0]....
.L_183:
        /*0498*/ 	.word	0x000140c0


	//   ....[1]....
        /*049c*/ 	.word	0x00014140


	//----- nvinfo : EIATTR_COOP_GROUP_MASK_REGIDS
	.align		4
.L_184:
        /*04a0*/ 	.byte	0x04, 0x29
        /*04a2*/ 	.short	(.L_186 - .L_185)


	//   ....[0]....
.L_185:
        /*04a4*/ 	.word	0xffffffff


	//   ....[1]....
        /*04a8*/ 	.word	0xffffffff


	//   ....[2]....
        /*04ac*/ 	.word	0xffffffff


	//   ....[3]....
        /*04b0*/ 	.word	0xffffffff


	//   ....[4]....
        /*04b4*/ 	.word	0xffffffff


	//   ....[5]....
        /*04b8*/ 	.word	0xffffffff


	//   ....[6]....
        /*04bc*/ 	.word	0xffffffff


	//   ....[7]....
        /*04c0*/ 	.word	0xffffffff


	//   ....[8]....
        /*04c4*/ 	.word	0xffffffff


	//   ....[9]....
        /*04c8*/ 	.word	0xffffffff


	//   ....[10]....
        /*04cc*/ 	.word	0xffffffff


	//   ....[11]....
        /*04d0*/ 	.word	0xffffffff


	//   ....[12]....
        /*04d4*/ 	.word	0xffffffff


	//   ....[13]....
        /*04d8*/ 	.word	0xffffffff


	//   ....[14]....
        /*04dc*/ 	.word	0xffffffff


	//   ....[15]....
        /*04e0*/ 	.word	0xffffffff


	//   ....[16]....
        /*04e4*/ 	.word	0xffffffff


	//   ....[17]....
        /*04e8*/ 	.word	0xffffffff


	//   ....[18]....
        /*04ec*/ 	.word	0xffffffff


	//   ....[19]....
        /*04f0*/ 	.word	0xffffffff


	//   ....[20]....
        /*04f4*/ 	.word	0xffffffff


	//   ....[21]....
        /*04f8*/ 	.word	0xffffffff


	//   ....[22]....
        /*04fc*/ 	.word	0xffffffff


	//   ....[23]....
        /*0500*/ 	.word	0xffffffff


	//   ....[24]....
        /*0504*/ 	.word	0xffffffff


	//   ....[25]....
        /*0508*/ 	.word	0xffffffff


	//   ....[26]....
        /*050c*/ 	.word	0xffffffff


	//   ....[27]....
        /*0510*/ 	.word	0xffffffff


	//   ....[28]....
        /*0514*/ 	.word	0xffffffff


	//   ....[29]....
        /*0518*/ 	.word	0xffffffff


	//   ....[30]....
        /*051c*/ 	.word	0xffffffff


	//   ....[31]....
        /*0520*/ 	.word	0xffffffff


	//   ....[32]....
        /*0524*/ 	.word	0xffffffff


	//   ....[33]....
        /*0528*/ 	.word	0xffffffff


	//   ....[34]....
        /*052c*/ 	.word	0xffffffff


	//   ....[35]....
        /*0530*/ 	.word	0xffffffff


	//   ....[36]....
        /*0534*/ 	.word	0xffffffff


	//   ....[37]....
        /*0538*/ 	.word	0xffffffff


	//   ....[38]....
        /*053c*/ 	.word	0xffffffff


	//   ....[39]....
        /*0540*/ 	.word	0xffffffff


	//   ....[40]....
        /*0544*/ 	.word	0xffffffff


	//   ....[41]....
        /*0548*/ 	.word	0xffffffff


	//   ....[42]....
        /*054c*/ 	.word	0xffffffff


	//   ....[43]....
        /*0550*/ 	.word	0xffffffff


	//   ....[44]....
        /*0554*/ 	.word	0xffffffff


	//   ....[45]....
        /*0558*/ 	.word	0xffffffff


	//   ....[46]....
        /*055c*/ 	.word	0xffffffff


	//   ....[47]....
        /*0560*/ 	.word	0xffffffff


	//   ....[48]....
        /*0564*/ 	.word	0xffffffff


	//   ....[49]....
        /*0568*/ 	.word	0xffffffff


	//   ....[50]....
        /*056c*/ 	.word	0xffffffff


	//   ....[51]....
        /*0570*/ 	.word	0xffffffff


	//   ....[52]....
        /*0574*/ 	.word	0xffffffff


	//   ....[53]....
        /*0578*/ 	.word	0xffffffff


	//   ....[54]....
        /*057c*/ 	.word	0xffffffff


	//   ....[55]....
        /*0580*/ 	.word	0xffffffff


	//   ....[56]....
        /*0584*/ 	.word	0xffffffff


	//   ....[57]....
        /*0588*/ 	.word	0xffffffff


	//   ....[58]....
        /*058c*/ 	.word	0xffffffff


	//   ....[59]....
        /*0590*/ 	.word	0xffffffff


	//   ....[60]....
        /*0594*/ 	.word	0xffffffff


	//   ....[61]....
        /*0598*/ 	.word	0xffffffff


	//   ....[62]....
        /*059c*/ 	.word	0xffffffff


	//   ....[63]....
        /*05a0*/ 	.word	0xffffffff


	//   ....[64]....
        /*05a4*/ 	.word	0xffffffff


	//   ....[65]....
        /*05a8*/ 	.word	0xffffffff


	//   ....[66]....
        /*05ac*/ 	.word	0xffffffff


	//   ....[67]....
        /*05b0*/ 	.word	0xffffffff


	//   ....[68]....
        /*05b4*/ 	.word	0xffffffff


	//   ....[69]....
        /*05b8*/ 	.word	0xffffffff


	//   ....[70]....
        /*05bc*/ 	.word	0xffffffff


	//   ....[71]....
        /*05c0*/ 	.word	0xffffffff


	//   ....[72]....
        /*05c4*/ 	.word	0xffffffff


	//   ....[73]....
        /*05c8*/ 	.word	0xffffffff


	//   ....[74]....
        /*05cc*/ 	.word	0xffffffff


	//   ....[75]....
        /*05d0*/ 	.word	0xffffffff


	//   ....[76]....
        /*05d4*/ 	.word	0xffffffff


	//   ....[77]....
        /*05d8*/ 	.word	0xffffffff


	//   ....[78]....
        /*05dc*/ 	.word	0xffffffff


	//   ....[79]....
        /*05e0*/ 	.word	0xffffffff


	//   ....[80]....
        /*05e4*/ 	.word	0xffffffff


	//   ....[81]....
        /*05e8*/ 	.word	0xffffffff


	//   ....[82]....
        /*05ec*/ 	.word	0xffffffff


	//   ....[83]....
        /*05f0*/ 	.word	0xffffffff


	//   ....[84]....
        /*05f4*/ 	.word	0xffffffff


	//   ....[85]....
        /*05f8*/ 	.word	0xffffffff


	//   ....[86]....
        /*05fc*/ 	.word	0xffffffff


	//   ....[87]....
        /*0600*/ 	.word	0xffffffff


	//   ....[88]....
        /*0604*/ 	.word	0xffffffff


	//   ....[89]....
        /*0608*/ 	.word	0xffffffff


	//   ....[90]....
        /*060c*/ 	.word	0xffffffff


	//   ....[91]....
        /*0610*/ 	.word	0xffffffff


	//   ....[92]....
        /*0614*/ 	.word	0xffffffff


	//   ....[93]....
        /*0618*/ 	.word	0xffffffff


	//   ....[94]....
        /*061c*/ 	.word	0xffffffff


	//   ....[95]....
        /*0620*/ 	.word	0xffffffff


	//   ....[96]....
        /*0624*/ 	.word	0xffffffff


	//   ....[97]....
        /*0628*/ 	.word	0xffffffff


	//   ....[98]....
        /*062c*/ 	.word	0xffffffff


	//   ....[99]....
        /*0630*/ 	.word	0xffffffff


	//   ....[100]....
        /*0634*/ 	.word	0xffffffff


	//   ....[101]....
        /*0638*/ 	.word	0xffffffff


	//   ....[102]....
        /*063c*/ 	.word	0xffffffff


	//   ....[103]....
        /*0640*/ 	.word	0xffffffff


	//   ....[104]....
        /*0644*/ 	.word	0xffffffff


	//   ....[105]....
        /*0648*/ 	.word	0xffffffff


	//   ....[106]....
        /*064c*/ 	.word	0xffffffff


	//   ....[107]....
        /*0650*/ 	.word	0xffffffff


	//   ....[108]....
        /*0654*/ 	.word	0xffffffff


	//   ....[109]....
        /*0658*/ 	.word	0xffffffff


	//   ....[110]....
        /*065c*/ 	.word	0xffffffff


	//   ....[111]....
        /*0660*/ 	.word	0xffffffff


	//   ....[112]....
        /*0664*/ 	.word	0xffffffff


	//   ....[113]....
        /*0668*/ 	.word	0xffffffff


	//   ....[114]....
        /*066c*/ 	.word	0xffffffff


	//   ....[115]....
        /*0670*/ 	.word	0xffffffff


	//   ....[116]....
        /*0674*/ 	.word	0xffffffff


	//   ....[117]....
        /*0678*/ 	.word	0xffffffff


	//   ....[118]....
        /*067c*/ 	.word	0xffffffff


	//   ....[119]....
        /*0680*/ 	.word	0xffffffff


	//   ....[120]....
        /*0684*/ 	.word	0xffffffff


	//   ....[121]....
        /*0688*/ 	.word	0xffffffff


	//   ....[122]....
        /*068c*/ 	.word	0xffffffff


	//   ....[123]....
        /*0690*/ 	.word	0xffffffff


	//   ....[124]....
        /*0694*/ 	.word	0xffffffff


	//   ....[125]....
        /*0698*/ 	.word	0xffffffff


	//   ....[126]....
        /*069c*/ 	.word	0xffffffff


	//   ....[127]....
        /*06a0*/ 	.word	0xffffffff


	//   ....[128]....
        /*06a4*/ 	.word	0xffffffff


	//   ....[129]....
        /*06a8*/ 	.word	0xffffffff


	//   ....[130]....
        /*06ac*/ 	.word	0xffffffff


	//   ....[131]....
        /*06b0*/ 	.word	0xffffffff


	//   ....[132]....
        /*06b4*/ 	.word	0xffffffff


	//   ....[133]....
        /*06b8*/ 	.word	0xffffffff


	//   ....[134]....
        /*06bc*/ 	.word	0xffffffff


	//   ....[135]....
        /*06c0*/ 	.word	0xffffffff


	//   ....[136]....
        /*06c4*/ 	.word	0xffffffff


	//   ....[137]....
        /*06c8*/ 	.word	0xffffffff


	//   ....[138]....
        /*06cc*/ 	.word	0xffffffff


	//   ....[139]....
        /*06d0*/ 	.word	0xffffffff


	//   ....[140]....
        /*06d4*/ 	.word	0xffffffff


	//   ....[141]....
        /*06d8*/ 	.word	0xffffffff


	//   ....[142]....
        /*06dc*/ 	.word	0xffffffff


	//   ....[143]....
        /*06e0*/ 	.word	0xffffffff


	//   ....[144]....
        /*06e4*/ 	.word	0xffffffff


	//   ....[145]....
        /*06e8*/ 	.word	0xffffffff


	//   ....[146]....
        /*06ec*/ 	.word	0xffffffff


	//   ....[147]....
        /*06f0*/ 	.word	0xffffffff


	//   ....[148]....
        /*06f4*/ 	.word	0xffffffff


	//   ....[149]....
        /*06f8*/ 	.word	0xffffffff


	//   ....[150]....
        /*06fc*/ 	.word	0xffffffff


	//   ....[151]....
        /*0700*/ 	.word	0xffffffff


	//   ....[152]....
        /*0704*/ 	.word	0xffffffff


	//   ....[153]....
        /*0708*/ 	.word	0xffffffff


	//   ....[154]....
        /*070c*/ 	.word	0xffffffff


	//   ....[155]....
        /*0710*/ 	.word	0xffffffff


	//   ....[156]....
        /*0714*/ 	.word	0xffffffff


	//   ....[157]....
        /*0718*/ 	.word	0xffffffff


	//   ....[158]....
        /*071c*/ 	.word	0xffffffff


	//   ....[159]....
        /*0720*/ 	.word	0xffffffff


	//   ....[160]....
        /*0724*/ 	.word	0xffffffff


	//   ....[161]....
        /*0728*/ 	.word	0xffffffff


	//   ....[162]....
        /*072c*/ 	.word	0xffffffff


	//   ....[163]....
        /*0730*/ 	.word	0xffffffff


	//   ....[164]....
        /*0734*/ 	.word	0xffffffff


	//   ....[165]....
        /*0738*/ 	.word	0xffffffff


	//   ....[166]....
        /*073c*/ 	.word	0xffffffff


	//   ....[167]....
        /*0740*/ 	.word	0xffffffff


	//   ....[168]....
        /*0744*/ 	.word	0xffffffff


	//   ....[169]....
        /*0748*/ 	.word	0xffffffff


	//   ....[170]....
        /*074c*/ 	.word	0xffffffff


	//   ....[171]....
        /*0750*/ 	.word	0xffffffff


	//   ....[172]....
        /*0754*/ 	.word	0xffffffff


	//   ....[173]....
        /*0758*/ 	.word	0xffffffff


	//   ....[174]....
        /*075c*/ 	.word	0xffffffff


	//   ....[175]....
        /*0760*/ 	.word	0xffffffff


	//   ....[176]....
        /*0764*/ 	.word	0xffffffff


	//   ....[177]....
        /*0768*/ 	.word	0xffffffff


	//   ....[178]....
        /*076c*/ 	.word	0xffffffff


	//   ....[179]....
        /*0770*/ 	.word	0xffffffff


	//   ....[180]....
        /*0774*/ 	.word	0xffffffff


	//   ....[181]....
        /*0778*/ 	.word	0xffffffff


	//   ....[182]....
        /*077c*/ 	.word	0xffffffff


	//   ....[183]....
        /*0780*/ 	.word	0xffffffff


	//   ....[184]....
        /*0784*/ 	.word	0xffffffff


	//   ....[185]....
        /*0788*/ 	.word	0xffffffff


	//   ....[186]....
        /*078c*/ 	.word	0xffffffff


	//   ....[187]....
        /*0790*/ 	.word	0xffffffff


	//   ....[188]....
        /*0794*/ 	.word	0xffffffff


	//   ....[189]....
        /*0798*/ 	.word	0xffffffff


	//   ....[190]....
        /*079c*/ 	.word	0xffffffff


	//   ....[191]....
        /*07a0*/ 	.word	0xffffffff


	//   ....[192]....
        /*07a4*/ 	.word	0xffffffff


	//   ....[193]....
        /*07a8*/ 	.word	0xffffffff


	//   ....[194]....
        /*07ac*/ 	.word	0xffffffff


	//   ....[195]....
        /*07b0*/ 	.word	0xffffffff


	//   ....[196]....
        /*07b4*/ 	.word	0xffffffff


	//   ....[197]....
        /*07b8*/ 	.word	0xffffffff


	//   ....[198]....
        /*07bc*/ 	.word	0xffffffff


	//   ....[199]....
        /*07c0*/ 	.word	0xffffffff


	//   ....[200]....
        /*07c4*/ 	.word	0xffffffff


	//   ....[201]....
        /*07c8*/ 	.word	0xffffffff


	//   ....[202]....
        /*07cc*/ 	.word	0xffffffff


	//   ....[203]....
        /*07d0*/ 	.word	0xffffffff


	//   ....[204]....
        /*07d4*/ 	.word	0xffffffff


	//   ....[205]....
        /*07d8*/ 	.word	0xffffffff


	//   ....[206]....
        /*07dc*/ 	.word	0xffffffff


	//   ....[207]....
        /*07e0*/ 	.word	0xffffffff


	//   ....[208]....
        /*07e4*/ 	.word	0xffffffff


	//   ....[209]....
        /*07e8*/ 	.word	0xffffffff


	//   ....[210]....
        /*07ec*/ 	.word	0xffffffff


	//   ....[211]....
        /*07f0*/ 	.word	0xffffffff


	//   ....[212]....
        /*07f4*/ 	.word	0xffffffff


	//   ....[213]....
        /*07f8*/ 	.word	0xffffffff


	//   ....[214]....
        /*07fc*/ 	.word	0xffffffff


	//   ....[215]....
        /*0800*/ 	.word	0xffffffff


	//   ....[216]....
        /*0804*/ 	.word	0xffffffff


	//   ....[217]....
        /*0808*/ 	.word	0xffffffff


	//   ....[218]....
        /*080c*/ 	.word	0xffffffff


	//   ....[219]....
        /*0810*/ 	.word	0xffffffff


	//   ....[220]....
        /*0814*/ 	.word	0xffffffff


	//   ....[221]....
        /*0818*/ 	.word	0xffffffff


	//   ....[222]....
        /*081c*/ 	.word	0xffffffff


	//   ....[223]....
        /*0820*/ 	.word	0xffffffff


	//   ....[224]....
        /*0824*/ 	.word	0xffffffff


	//   ....[225]....
        /*0828*/ 	.word	0xffffffff


	//   ....[226]....
        /*082c*/ 	.word	0xffffffff


	//   ....[227]....
        /*0830*/ 	.word	0xffffffff


	//   ....[228]....
        /*0834*/ 	.word	0xffffffff


	//   ....[229]....
        /*0838*/ 	.word	0xffffffff


	//   ....[230]....
        /*083c*/ 	.word	0xffffffff


	//   ....[231]....
        /*0840*/ 	.word	0xffffffff


	//   ....[232]....
        /*0844*/ 	.word	0xffffffff


	//   ....[233]....
        /*0848*/ 	.word	0xffffffff


	//   ....[234]....
        /*084c*/ 	.word	0xffffffff


	//   ....[235]....
        /*0850*/ 	.word	0xffffffff


	//   ....[236]....
        /*0854*/ 	.word	0xffffffff


	//   ....[237]....
        /*0858*/ 	.word	0xffffffff


	//   ....[238]....
        /*085c*/ 	.word	0xffffffff


	//   ....[239]....
        /*0860*/ 	.word	0xffffffff


	//   ....[240]....
        /*0864*/ 	.word	0xffffffff


	//   ....[241]....
        /*0868*/ 	.word	0xffffffff


	//   ....[242]....
        /*086c*/ 	.word	0xffffffff


	//   ....[243]....
        /*0870*/ 	.word	0xffffffff


	//   ....[244]....
        /*0874*/ 	.word	0xffffffff


	//   ....[245]....
        /*0878*/ 	.word	0xffffffff


	//   ....[246]....
        /*087c*/ 	.word	0xffffffff


	//   ....[247]....
        /*0880*/ 	.word	0xffffffff


	//   ....[248]....
        /*0884*/ 	.word	0xffffffff


	//   ....[249]....
        /*0888*/ 	.word	0xffffffff


	//   ....[250]....
        /*088c*/ 	.word	0xffffffff


	//   ....[251]....
        /*0890*/ 	.word	0xffffffff


	//   ....[252]....
        /*0894*/ 	.word	0xffffffff


	//   ....[253]....
        /*0898*/ 	.word	0xffffffff


	//   ....[254]....
        /*089c*/ 	.word	0xffffffff


	//   ....[255]....
        /*08a0*/ 	.word	0xffffffff


	//   ....[0]....
        /*08a4*/ 	.word	0xffffffff


	//   ....[1]....
        /*08a8*/ 	.word	0xffffffff


	//   ....[2]....
        /*08ac*/ 	.word	0xffffffff


	//   ....[3]....
        /*08b0*/ 	.word	0xffffffff


	//   ....[4]....
        /*08b4*/ 	.word	0xffffffff


	//   ....[5]....
        /*08b8*/ 	.word	0xffffffff


	//   ....[6]....
        /*08bc*/ 	.word	0xffffffff


	//   ....[7]....
        /*08c0*/ 	.word	0xffffffff


	//   ....[8]....
        /*08c4*/ 	.word	0xffffffff


	//   ....[9]....
        /*08c8*/ 	.word	0xffffffff


	//   ....[10]....
        /*08cc*/ 	.word	0xffffffff


	//   ....[11]....
        /*08d0*/ 	.word	0xffffffff


	//   ....[12]....
        /*08d4*/ 	.word	0xffffffff


	//   ....[13]....
        /*08d8*/ 	.word	0xffffffff


	//   ....[14]....
        /*08dc*/ 	.word	0xffffffff


	//   ....[15]....
        /*08e0*/ 	.word	0xffffffff


	//   ....[16]....
        /*08e4*/ 	.word	0xffffffff


	//   ....[17]....
        /*08e8*/ 	.word	0xffffffff


	//   ....[18]....
        /*08ec*/ 	.word	0xffffffff


	//   ....[19]....
        /*08f0*/ 	.word	0xffffffff


	//   ....[20]....
        /*08f4*/ 	.word	0xffffffff


	//   ....[21]....
        /*08f8*/ 	.word	0xffffffff


	//   ....[22]....
        /*08fc*/ 	.word	0xffffffff


	//   ....[23]....
        /*0900*/ 	.word	0xffffffff


	//   ....[24]....
        /*0904*/ 	.word	0xffffffff


	//   ....[25]....
        /*0908*/ 	.word	0xffffffff


	//   ....[26]....
        /*090c*/ 	.word	0xffffffff


	//   ....[27]....
        /*0910*/ 	.word	0xffffffff


	//   ....[28]....
        /*0914*/ 	.word	0xffffffff


	//   ....[29]....
        /*0918*/ 	.word	0xffffffff


	//   ....[30]....
        /*091c*/ 	.word	0xffffffff


	//   ....[31]....
        /*0920*/ 	.word	0xffffffff


	//   ....[32]....
        /*0924*/ 	.word	0xffffffff


	//   ....[33]....
        /*0928*/ 	.word	0xffffffff


	//   ....[34]....
        /*092c*/ 	.word	0xffffffff


	//   ....[35]....
        /*0930*/ 	.word	0xffffffff


	//   ....[36]....
        /*0934*/ 	.word	0xffffffff


	//   ....[37]....
        /*0938*/ 	.word	0xffffffff


	//   ....[38]....
        /*093c*/ 	.word	0xffffffff


	//   ....[39]....
        /*0940*/ 	.word	0xffffffff


	//   ....[40]....
        /*0944*/ 	.word	0xffffffff


	//   ....[41]....
        /*0948*/ 	.word	0xffffffff


	//   ....[42]....
        /*094c*/ 	.word	0xffffffff


	//   ....[43]....
        /*0950*/ 	.word	0xffffffff


	//   ....[44]....
        /*0954*/ 	.word	0xffffffff


	//   ....[45]....
        /*0958*/ 	.word	0xffffffff


	//   ....[46]....
        /*095c*/ 	.word	0xffffffff


	//   ....[47]....
        /*0960*/ 	.word	0xffffffff


	//   ....[48]....
        /*0964*/ 	.word	0xffffffff


	//   ....[49]....
        /*0968*/ 	.word	0xffffffff


	//   ....[50]....
        /*096c*/ 	.word	0xffffffff


	//   ....[51]....
        /*0970*/ 	.word	0xffffffff


	//   ....[52]....
        /*0974*/ 	.word	0xffffffff


	//   ....[53]....
        /*0978*/ 	.word	0xffffffff


	//   ....[54]....
        /*097c*/ 	.word	0xffffffff


	//   ....[55]....
        /*0980*/ 	.word	0xffffffff


	//   ....[56]....
        /*0984*/ 	.word	0xffffffff


	//   ....[57]....
        /*0988*/ 	.word	0xffffffff


	//   ....[58]....
        /*098c*/ 	.word	0xffffffff


	//   ....[59]....
        /*0990*/ 	.word	0xffffffff


	//   ....[60]....
        /*0994*/ 	.word	0xffffffff


	//   ....[61]....
        /*0998*/ 	.word	0xffffffff


	//   ....[62]....
        /*099c*/ 	.word	0xffffffff


	//   ....[63]....
        /*09a0*/ 	.word	0xffffffff


	//   ....[64]....
        /*09a4*/ 	.word	0xffffffff


	//   ....[65]....
        /*09a8*/ 	.word	0xffffffff


	//   ....[66]....
        /*09ac*/ 	.word	0xffffffff


	//   ....[67]....
        /*09b0*/ 	.word	0xffffffff


	//   ....[68]....
        /*09b4*/ 	.word	0xffffffff


	//   ....[69]....
        /*09b8*/ 	.word	0xffffffff


	//   ....[70]....
        /*09bc*/ 	.word	0xffffffff


	//----- nvinfo : EIATTR_COOP_GROUP_INSTR_OFFSETS
	.align		4
.L_186:
        /*09c0*/ 	.byte	0x04, 0x28
        /*09c2*/ 	.short	(.L_188 - .L_187)


	//   ....[0]....
.L_187:
        /*09c4*/ 	.word	0x00000050


	//   ....[1]....
        /*09c8*/ 	.word	0x00001360


	//   ....[2]....
        /*09cc*/ 	.word	0x00001380


	//   ....[3]....
        /*09d0*/ 	.word	0x000014d0


	//   ....[4]....
        /*09d4*/ 	.word	0x000014e0


	//   ....[5]....
        /*09d8*/ 	.word	0x000015c0


	//   ....[6]....
        /*09dc*/ 	.word	0x000015e0


	//   ....[7]....
        /*09e0*/ 	.word	0x000016c0


	//   ....[8]....
        /*09e4*/ 	.word	0x000016d0


	//   ....[9]....
        /*09e8*/ 	.word	0x000017b0


	//   ....[10]....
        /*09ec*/ 	.word	0x000017d0


	//   ....[11]....
        /*09f0*/ 	.word	0x000018b0


	//   ....[12]....
        /*09f4*/ 	.word	0x000018c0


	//   ....[13]....
        /*09f8*/ 	.word	0x000019a0


	//   ....[14]....
        /*09fc*/ 	.word	0x000019c0


	//   ....[15]....
        /*0a00*/ 	.word	0x00001aa0


	//   ....[16]....
        /*0a04*/ 	.word	0x00001ab0


	//   ....[17]....
        /*0a08*/ 	.word	0x00001f70


	//   ....[18]....
        /*0a0c*/ 	.word	0x00001f90


	//   ....[19]....
        /*0a10*/ 	.word	0x00001fb0


	//   ....[20]....
        /*0a14*/ 	.word	0x00001fd0


	//   ....[21]....
        /*0a18*/ 	.word	0x00001ff0


	//   ....[22]....
        /*0a1c*/ 	.word	0x00002000


	//   ....[23]....
        /*0a20*/ 	.word	0x00002020


	//   ....[24]....
        /*0a24*/ 	.word	0x00002040


	//   ....[25]....
        /*0a28*/ 	.word	0x000020b0


	//   ....[26]....
        /*0a2c*/ 	.word	0x000020f0


	//   ....[27]....
        /*0a30*/ 	.word	0x00002140


	//   ....[28]....
        /*0a34*/ 	.word	0x00002180


	//   ....[29]....
        /*0a38*/ 	.word	0x00002190


	//   ....[30]....
        /*0a3c*/ 	.word	0x000021b0


	//   ....[31]....
        /*0a40*/ 	.word	0x00002300


	//   ....[32]....
        /*0a44*/ 	.word	0x00002310


	//   ....[33]....
        /*0a48*/ 	.word	0x00002320


	//   ....[34]....
        /*0a4c*/ 	.word	0x00002370


	//   ....[35]....
        /*0a50*/ 	.word	0x00002380


	//   ....[36]....
        /*0a54*/ 	.word	0x00002390


	//   ....[37]....
        /*0a58*/ 	.word	0x000023a0


	//   ....[38]....
        /*0a5c*/ 	.word	0x000023b0


	//   ....[39]....
        /*0a60*/ 	.word	0x000023c0


	//   ....[40]....
        /*0a64*/ 	.word	0x000023e0


	//   ....[41]....
        /*0a68*/ 	.word	0x000023f0


	//   ....[42]....
        /*0a6c*/ 	.word	0x00002410


	//   ....[43]....
        /*0a70*/ 	.word	0x00002490


	//   ....[44]....
        /*0a74*/ 	.word	0x000024b0


	//   ....[45]....
        /*0a78*/ 	.word	0x00003f90


	//   ....[46]....
        /*0a7c*/ 	.word	0x00003fb0


	//   ....[47]....
        /*0a80*/ 	.word	0x00003fc0


	//   ....[48]....
        /*0a84*/ 	.word	0x00003fd0


	//   ....[49]....
        /*0a88*/ 	.word	0x00003fe0


	//   ....[50]....
        /*0a8c*/ 	.word	0x00003ff0


	//   ....[51]....
        /*0a90*/ 	.word	0x00004000


	//   ....[52]....
        /*0a94*/ 	.word	0x00004010


	//   ....[53]....
        /*0a98*/ 	.word	0x00004030


	//   ....[54]....
        /*0a9c*/ 	.word	0x00004060


	//   ....[55]....
        /*0aa0*/ 	.word	0x00004080


	//   ....[56]....
        /*0aa4*/ 	.word	0x000040a0


	//   ....[57]....
        /*0aa8*/ 	.word	0x00004100


	//   ....[58]....
        /*0aac*/ 	.word	0x00004110


	//   ....[59]....
        /*0ab0*/ 	.word	0x000042c0


	//   ....[60]....
        /*0ab4*/ 	.word	0x00004680


	//   ....[61]....
        /*0ab8*/ 	.word	0x00004690


	//   ....[62]....
        /*0abc*/ 	.word	0x000046a0


	//   ....[63]....
        /*0ac0*/ 	.word	0x00005820


	//   ....[64]....
        /*0ac4*/ 	.word	0x00005850


	//   ....[65]....
        /*0ac8*/ 	.word	0x00005870


	//   ....[66]....
        /*0acc*/ 	.word	0x00005880


	//   ....[67]....
        /*0ad0*/ 	.word	0x000058b0


	//   ....[68]....
        /*0ad4*/ 	.word	0x000058d0


	//   ....[69]....
        /*0ad8*/ 	.word	0x000058f0


	//   ....[70]....
        /*0adc*/ 	.word	0x00005900


	//   ....[71]....
        /*0ae0*/ 	.word	0x000084e0


	//   ....[72]....
        /*0ae4*/ 	.word	0x00008500


	//   ....[73]....
        /*0ae8*/ 	.word	0x00008510


	//   ....[74]....
        /*0aec*/ 	.word	0x00008520


	//   ....[75]....
        /*0af0*/ 	.word	0x00008530


	//   ....[76]....
        /*0af4*/ 	.word	0x00008540


	//   ....[77]....
        /*0af8*/ 	.word	0x00008550


	//   ....[78]....
        /*0afc*/ 	.word	0x00008560


	//   ....[79]....
        /*0b00*/ 	.word	0x00008570


	//   ....[80]....
        /*0b04*/ 	.word	0x00008580


	//   ....[81]....
        /*0b08*/ 	.word	0x00008590


	//   ....[82]....
        /*0b0c*/ 	.word	0x000085a0


	//   ....[83]....
        /*0b10*/ 	.word	0x000085b0


	//   ....[84]....
        /*0b14*/ 	.word	0x000085c0


	//   ....[85]....
        /*0b18*/ 	.word	0x0000a0a0


	//   ....[86]....
        /*0b1c*/ 	.word	0x0000a0c0


	//   ....[87]....
        /*0b20*/ 	.word	0x0000a120


	//   ....[88]....
        /*0b24*/ 	.word	0x0000a130


	//   ....[89]....
        /*0b28*/ 	.word	0x0000a170


	//   ....[90]....
        /*0b2c*/ 	.word	0x0000a180


	//   ....[91]....
        /*0b30*/ 	.word	0x0000a1c0


	//   ....[92]....
        /*0b34*/ 	.word	0x0000a1d0


	//   ....[93]....
        /*0b38*/ 	.word	0x0000a210


	//   ....[94]....
        /*0b3c*/ 	.word	0x0000a220


	//   ....[95]....
        /*0b40*/ 	.word	0x0000a260


	//   ....[96]....
        /*0b44*/ 	.word	0x0000a270


	//   ....[97]....
        /*0b48*/ 	.word	0x0000a280


	//   ....[98]....
        /*0b4c*/ 	.word	0x0000a290


	//   ....[99]....
        /*0b50*/ 	.word	0x0000a420


	//   ....[100]....
        /*0b54*/ 	.word	0x0000a7d0


	//   ....[101]....
        /*0b58*/ 	.word	0x0000a7e0


	//   ....[102]....
        /*0b5c*/ 	.word	0x0000a7f0


	//   ....[103]....
        /*0b60*/ 	.word	0x0000b1d0


	//   ....[104]....
        /*0b64*/ 	.word	0x0000b370


	//   ....[105]....
        /*0b68*/ 	.word	0x0000b890


	//   ....[106]....
        /*0b6c*/ 	.word	0x0000b970


	//   ....[107]....
        /*0b70*/ 	.word	0x0000b9f0


	//   ....[108]....
        /*0b74*/ 	.word	0x0000ba20


	//   ....[109]....
        /*0b78*/ 	.word	0x0000bae0


	//   ....[110]....
        /*0b7c*/ 	.word	0x0000bb00


	//   ....[111]....
        /*0b80*/ 	.word	0x0000e900


	//   ....[112]....
        /*0b84*/ 	.word	0x0000e920


	//   ....[113]....
        /*0b88*/ 	.word	0x0000e950


	//   ....[114]....
        /*0b8c*/ 	.word	0x0000e970


	//   ....[115]....
        /*0b90*/ 	.word	0x0000e990


	//   ....[116]....
        /*0b94*/ 	.word	0x0000e9b0


	//   ....[117]....
        /*0b98*/ 	.word	0x0000e9d0


	//   ....[118]....
        /*0b9c*/ 	.word	0x0000e9f0


	//   ....[119]....
        /*0ba0*/ 	.word	0x0000ea10


	//   ....[120]....
        /*0ba4*/ 	.word	0x0000ea30


	//   ....[121]....
        /*0ba8*/ 	.word	0x0000ea50


	//   ....[122]....
        /*0bac*/ 	.word	0x0000ea70


	//   ....[123]....
        /*0bb0*/ 	.word	0x0000ea90


	//   ....[124]....
        /*0bb4*/ 	.word	0x0000ec60


	//   ....[125]....
        /*0bb8*/ 	.word	0x000103f0


	//   ....[126]....
        /*0bbc*/ 	.word	0x00010410


	//   ....[127]....
        /*0bc0*/ 	.word	0x00010470


	//   ....[128]....
        /*0bc4*/ 	.word	0x00010480


	//   ....[129]....
        /*0bc8*/ 	.word	0x000104c0


	//   ....[130]....
        /*0bcc*/ 	.word	0x000104d0


	//   ....[131]....
        /*0bd0*/ 	.word	0x00010510


	//   ....[132]....
        /*0bd4*/ 	.word	0x00010520


	//   ....[133]....
        /*0bd8*/ 	.word	0x00010560


	//   ....[134]....
        /*0bdc*/ 	.word	0x00010570


	//   ....[135]....
        /*0be0*/ 	.word	0x000105b0


	//   ....[136]....
        /*0be4*/ 	.word	0x000105c0


	//   ....[137]....
        /*0be8*/ 	.word	0x000105d0


	//   ....[138]....
        /*0bec*/ 	.word	0x000105e0


	//   ....[139]....
        /*0bf0*/ 	.word	0x00010db0


	//   ....[140]....
        /*0bf4*/ 	.word	0x00010dc0


	//   ....[141]....
        /*0bf8*/ 	.word	0x00010df0


	//   ....[142]....
        /*0bfc*/ 	.word	0x00010e00


	//   ....[143]....
        /*0c00*/ 	.word	0x00010e10


	//   ....[144]....
        /*0c04*/ 	.word	0x00010e40


	//   ....[145]....
        /*0c08*/ 	.word	0x00010e60


	//   ....[146]....
        /*0c0c*/ 	.word	0x00010e90


	//   ....[147]....
        /*0c10*/ 	.word	0x000138c0


	//   ....[148]....
        /*0c14*/ 	.word	0x00013930


	//   ....[149]....
        /*0c18*/ 	.word	0x00013940


	//   ....[150]....
        /*0c1c*/ 	.word	0x00013950


	//   ....[151]....
        /*0c20*/ 	.word	0x00013980


	//   ....[152]....
        /*0c24*/ 	.word	0x000139a0


	//   ....[153]....
        /*0c28*/ 	.word	0x000139b0


	//   ....[154]....
        /*0c2c*/ 	.word	0x000139c0


	//   ....[155]....
        /*0c30*/ 	.word	0x00014730


	//   ....[156]....
        /*0c34*/ 	.word	0x00014b60


	//   ....[157]....
        /*0c38*/ 	.word	0x00014b80


	//   ....[158]....
        /*0c3c*/ 	.word	0x00014b90


	//   ....[159]....
        /*0c40*/ 	.word	0x00014ba0


	//   ....[160]....
        /*0c44*/ 	.word	0x00014bb0


	//   ....[161]....
        /*0c48*/ 	.word	0x00014bc0


	//   ....[162]....
        /*0c4c*/ 	.word	0x00014bd0


	//   ....[163]....
        /*0c50*/ 	.word	0x00014be0


	//   ....[164]....
        /*0c54*/ 	.word	0x00014d50


	//   ....[165]....
        /*0c58*/ 	.word	0x00014d80


	//   ....[166]....
        /*0c5c*/ 	.word	0x00014d90


	//   ....[167]....
        /*0c60*/ 	.word	0x00014da0


	//   ....[168]....
        /*0c64*/ 	.word	0x00014dc0


	//   ....[169]....
        /*0c68*/ 	.word	0x00014de0


	//   ....[170]....
        /*0c6c*/ 	.word	0x00014e70


	//   ....[171]....
        /*0c70*/ 	.word	0x00014ea0


	//   ....[172]....
        /*0c74*/ 	.word	0x00014f30


	//   ....[173]....
        /*0c78*/ 	.word	0x00014f60


	//   ....[174]....
        /*0c7c*/ 	.word	0x00014f70


	//   ....[175]....
        /*0c80*/ 	.word	0x00014f80


	//   ....[176]....
        /*0c84*/ 	.word	0x00014f90


	//   ....[177]....
        /*0c88*/ 	.word	0x00014fa0


	//   ....[178]....
        /*0c8c*/ 	.word	0x000150f0


	//   ....[179]....
        /*0c90*/ 	.word	0x00015100


	//   ....[180]....
        /*0c94*/ 	.word	0x00015600


	//   ....[181]....
        /*0c98*/ 	.word	0x00015620


	//   ....[182]....
        /*0c9c*/ 	.word	0x00015710


	//   ....[183]....
        /*0ca0*/ 	.word	0x00015720


	//   ....[184]....
        /*0ca4*/ 	.word	0x000157a0


	//   ....[185]....
        /*0ca8*/ 	.word	0x000157c0


	//   ....[186]....
        /*0cac*/ 	.word	0x00015840


	//   ....[187]....
        /*0cb0*/ 	.word	0x00015850


	//   ....[188]....
        /*0cb4*/ 	.word	0x000158d0


	//   ....[189]....
        /*0cb8*/ 	.word	0x000158f0


	//   ....[190]....
        /*0cbc*/ 	.word	0x00015970


	//   ....[191]....
        /*0cc0*/ 	.word	0x00015980


	//   ....[192]....
        /*0cc4*/ 	.word	0x00015a00


	//   ....[193]....
        /*0cc8*/ 	.word	0x00015a20


	//   ....[194]....
        /*0ccc*/ 	.word	0x00015aa0


	//   ....[195]....
        /*0cd0*/ 	.word	0x00015ab0


	//   ....[196]....
        /*0cd4*/ 	.word	0x00015bc0


	//   ....[197]....
        /*0cd8*/ 	.word	0x00015cb0


	//   ....[198]....
        /*0cdc*/ 	.word	0x00015d20


	//   ....[199]....
        /*0ce0*/ 	.word	0x00015d90


	//   ....[200]....
        /*0ce4*/ 	.word	0x00015df0


	//   ....[201]....
        /*0ce8*/ 	.word	0x00015e60


	//   ....[202]....
        /*0cec*/ 	.word	0x00015ed0


	//   ....[203]....
        /*0cf0*/ 	.word	0x00015f40


	//   ....[204]....
        /*0cf4*/ 	.word	0x00015fa0


	//   ....[205]....
        /*0cf8*/ 	.word	0x00016010


	//   ....[206]....
        /*0cfc*/ 	.word	0x00016080


	//   ....[207]....
        /*0d00*/ 	.word	0x000160f0


	//   ....[208]....
        /*0d04*/ 	.word	0x00016150


	//   ....[209]....
        /*0d08*/ 	.word	0x000161c0


	//   ....[210]....
        /*0d0c*/ 	.word	0x00016230


	//   ....[211]....
        /*0d10*/ 	.word	0x000162a0


	//   ....[212]....
        /*0d14*/ 	.word	0x00016300


	//   ....[213]....
        /*0d18*/ 	.word	0x00016370


	//   ....[214]....
        /*0d1c*/ 	.word	0x000163e0


	//   ....[215]....
        /*0d20*/ 	.word	0x00016490


	//   ....[216]....
        /*0d24*/ 	.word	0x000164f0


	//   ....[217]....
        /*0d28*/ 	.word	0x000165a0


	//   ....[218]....
        /*0d2c*/ 	.word	0x00016600


	//   ....[219]....
        /*0d30*/ 	.word	0x000166b0


	//   ....[220]....
        /*0d34*/ 	.word	0x00016710


	//   ....[221]....
        /*0d38*/ 	.word	0x000167c0


	//   ....[222]....
        /*0d3c*/ 	.word	0x00016820


	//   ....[223]....
        /*0d40*/ 	.word	0x000168d0


	//   ....[224]....
        /*0d44*/ 	.word	0x00016930


	//   ....[225]....
        /*0d48*/ 	.word	0x000169e0


	//   ....[226]....
        /*0d4c*/ 	.word	0x00016a40


	//   ....[227]....
        /*0d50*/ 	.word	0x00016aa0


	//   ....[228]....
        /*0d54*/ 	.word	0x00016b00


	//   ....[229]....
        /*0d58*/ 	.word	0x00016ee0


	//   ....[230]....
        /*0d5c*/ 	.word	0x000172c0


	//   ....[231]....
        /*0d60*/ 	.word	0x00017d60


	//   ....[232]....
        /*0d64*/ 	.word	0x00017db0


	//   ....[233]....
        /*0d68*/ 	.word	0x00017e00


	//   ....[234]....
        /*0d6c*/ 	.word	0x00017e50


	//   ....[235]....
        /*0d70*/ 	.word	0x00017ea0


	//   ....[236]....
        /*0d74*/ 	.word	0x00017ef0


	//   ....[237]....
        /*0d78*/ 	.word	0x00017f40


	//   ....[238]....
        /*0d7c*/ 	.word	0x00017f90


	//   ....[239]....
        /*0d80*/ 	.word	0x00018000


	//   ....[240]....
        /*0d84*/ 	.word	0x00018070


	//   ....[241]....
        /*0d88*/ 	.word	0x00018120


	//   ....[242]....
        /*0d8c*/ 	.word	0x00018180


	//   ....[243]....
        /*0d90*/ 	.word	0x00018230


	//   ....[244]....
        /*0d94*/ 	.word	0x00018290


	//   ....[245]....
        /*0d98*/ 	.word	0x00018340


	//   ....[246]....
        /*0d9c*/ 	.word	0x000183a0


	//   ....[247]....
        /*0da0*/ 	.word	0x00018450


	//   ....[248]....
        /*0da4*/ 	.word	0x000184b0


	//   ....[249]....
        /*0da8*/ 	.word	0x00018560


	//   ....[250]....
        /*0dac*/ 	.word	0x000185c0


	//   ....[251]....
        /*0db0*/ 	.word	0x00018670


	//   ....[252]....
        /*0db4*/ 	.word	0x000186d0


	//   ....[253]....
        /*0db8*/ 	.word	0x00018740


	//   ....[254]....
        /*0dbc*/ 	.word	0x000187b0


	//   ....[255]....
        /*0dc0*/ 	.word	0x00018860


	//   ....[0]....
        /*0dc4*/ 	.word	0x000188c0


	//   ....[1]....
        /*0dc8*/ 	.word	0x00018970


	//   ....[2]....
        /*0dcc*/ 	.word	0x000189d0


	//   ....[3]....
        /*0dd0*/ 	.word	0x00018a80


	//   ....[4]....
        /*0dd4*/ 	.word	0x00018ae0


	//   ....[5]....
        /*0dd8*/ 	.word	0x00018b90


	//   ....[6]....
        /*0ddc*/ 	.word	0x00018bf0


	//   ....[7]....
        /*0de0*/ 	.word	0x00018ca0


	//   ....[8]....
        /*0de4*/ 	.word	0x00018d00


	//   ....[9]....
        /*0de8*/ 	.word	0x00018db0


	//   ....[10]....
        /*0dec*/ 	.word	0x00018e10


	//   ....[11]....
        /*0df0*/ 	.word	0x00018e80


	//   ....[12]....
        /*0df4*/ 	.word	0x00018ef0


	//   ....[13]....
        /*0df8*/ 	.word	0x000192d0


	//   ....[14]....
        /*0dfc*/ 	.word	0x000196c0


	//   ....[15]....
        /*0e00*/ 	.word	0x0001a1e0


	//   ....[16]....
        /*0e04*/ 	.word	0x0001a220


	//   ....[17]....
        /*0e08*/ 	.word	0x0001a270


	//   ....[18]....
        /*0e0c*/ 	.word	0x0001a2b0


	//   ....[19]....
        /*0e10*/ 	.word	0x0001a300


	//   ....[20]....
        /*0e14*/ 	.word	0x0001a340


	//   ....[21]....
        /*0e18*/ 	.word	0x0001a390


	//   ....[22]....
        /*0e1c*/ 	.word	0x0001a3d0


	//   ....[23]....
        /*0e20*/ 	.word	0x0001a420


	//   ....[24]....
        /*0e24*/ 	.word	0x0001a490


	//   ....[25]....
        /*0e28*/ 	.word	0x0001a500


	//   ....[26]....
        /*0e2c*/ 	.word	0x0001a5b0


	//   ....[27]....
        /*0e30*/ 	.word	0x0001a610


	//   ....[28]....
        /*0e34*/ 	.word	0x0001a6c0


	//   ....[29]....
        /*0e38*/ 	.word	0x0001a720


	//   ....[30]....
        /*0e3c*/ 	.word	0x0001a7d0


	//   ....[31]....
        /*0e40*/ 	.word	0x0001a830


	//   ....[32]....
        /*0e44*/ 	.word	0x0001a8e0


	//   ....[33]....
        /*0e48*/ 	.word	0x0001a940


	//   ....[34]....
        /*0e4c*/ 	.word	0x0001a9f0


	//   ....[35]....
        /*0e50*/ 	.word	0x0001aa50


	//   ....[36]....
        /*0e54*/ 	.word	0x0001ab00


	//   ....[37]....
        /*0e58*/ 	.word	0x0001ab60


	//   ....[38]....
        /*0e5c*/ 	.word	0x0001abb0


	//   ....[39]....
        /*0e60*/ 	.word	0x0001abf0


	//   ....[40]....
        /*0e64*/ 	.word	0x0001ac40


	//   ....[41]....
        /*0e68*/ 	.word	0x0001ac80


	//   ....[42]....
        /*0e6c*/ 	.word	0x0001acd0


	//   ....[43]....
        /*0e70*/ 	.word	0x0001ad10


	//   ....[44]....
        /*0e74*/ 	.word	0x0001ad60


	//   ....[45]....
        /*0e78*/ 	.word	0x0001ada0


	//   ....[46]....
        /*0e7c*/ 	.word	0x0001adf0


	//   ....[47]....
        /*0e80*/ 	.word	0x0001ae50


	//   ....[48]....
        /*0e84*/ 	.word	0x0001aea0


	//   ....[49]....
        /*0e88*/ 	.word	0x0001af00


	//   ....[50]....
        /*0e8c*/ 	.word	0x0001af50


	//   ....[51]....
        /*0e90*/ 	.word	0x0001afb0


	//   ....[52]....
        /*0e94*/ 	.word	0x0001b000


	//   ....[53]....
        /*0e98*/ 	.word	0x0001b050


	//   ....[54]....
        /*0e9c*/ 	.word	0x0001b0c0


	//   ....[55]....
        /*0ea0*/ 	.word	0x0001b130


	//   ....[56]....
        /*0ea4*/ 	.word	0x0001b1a0


	//   ....[57]....
        /*0ea8*/ 	.word	0x0001b200


	//   ....[58]....
        /*0eac*/ 	.word	0x0001b270


	//   ....[59]....
        /*0eb0*/ 	.word	0x0001b2e0


	//   ....[60]....
        /*0eb4*/ 	.word	0x0001b350


	//   ....[61]....
        /*0eb8*/ 	.word	0x0001b3b0


	//   ....[62]....
        /*0ebc*/ 	.word	0x0001b420


	//   ....[63]....
        /*0ec0*/ 	.word	0x0001b490


	//   ....[64]....
        /*0ec4*/ 	.word	0x0001b500


	//   ....[65]....
        /*0ec8*/ 	.word	0x0001b560


	//   ....[66]....
        /*0ecc*/ 	.word	0x0001b5d0


	//   ....[67]....
        /*0ed0*/ 	.word	0x0001b640


	//   ....[68]....
        /*0ed4*/ 	.word	0x0001b6b0


	//   ....[69]....
        /*0ed8*/ 	.word	0x0001b710


	//   ....[70]....
        /*0edc*/ 	.word	0x0001b780


	//----- nvinfo : EIATTR_EXIT_INSTR_OFFSETS
	.align		4
.L_188:
        /*0ee0*/ 	.byte	0x04, 0x1c
        /*0ee2*/ 	.short	(.L_190 - .L_189)


	//   ....[0]....
.L_189:
        /*0ee4*/ 	.word	0x000000a0


	//   ....[1]....
        /*0ee8*/ 	.word	0x00015c60


	//----- nvinfo : EIATTR_MAX_THREADS
	.align		4
.L_190:
        /*0eec*/ 	.byte	0x04, 0x05
        /*0eee*/ 	.short	(.L_192 - .L_191)
.L_191:
        /*0ef0*/ 	.word	0x00000080
        /*0ef4*/ 	.word	0x00000001
        /*0ef8*/ 	.word	0x00000001


	//----- nvinfo : EIATTR_CRS_STACK_SIZE
	.align		4
.L_192:
        /*0efc*/ 	.byte	0x04, 0x1e
        /*0efe*/ 	.short	(.L_194 - .L_193)
.L_193:
        /*0f00*/ 	.word	0x00000000
.L_194:


//--------------------- .nv.info._ZN7cutlass13device_kernelIN5flash19enable_sm80_to_sm89INS1_16FlashAttnFwdSm80INS1_25CollectiveMainloopFwdSm80ILi4ELi1ELb0EN4cute5tupleIJNS5_1CILi128EEENS7_ILi112EEENS7_ILi64EEEEEELi64ENS_6half_tEfNS_4arch4Sm80ELb1ELb0ELb1ELb1ELb1ELb0ELb1ELb0EEENS1_21CollectiveEpilogueFwdINS6_IJS8_SA_S9_EEENS6_IJNS7_ILi1EEESI_SI_EEESC_SE_Li128ELb1ELb1ELb0ELb0EEENS1_19SingleTileSchedulerILb1ELb0ELb1ELi128EEEEEEEEEvNT_6ParamsE --------------------------
	.section	.nv.info._ZN7cutlass13device_kernelIN5flash19enable_sm80_to_sm89INS1_16FlashAttnFwdSm80INS1_25CollectiveMainloopFwdSm80ILi4ELi1ELb0EN4cute5tupleIJNS5_1CILi128EEENS7_ILi112EEENS7_ILi64EEEEEELi64ENS_6half_tEfNS_4arch4Sm80ELb1ELb0ELb1ELb1ELb1ELb0ELb1ELb0EEENS1_21CollectiveEpilogueFwdINS6_IJS8_SA_S9_EEENS6_IJNS7_ILi1EEESI_SI_EEESC_SE_Li128ELb1ELb1ELb0ELb0EEENS1_19SingleTileSchedulerILb1ELb0ELb1ELi128EEEEEEEEEvNT_6ParamsE,"",@"SHT_CUDA_INFO"
	.sectionflags	@""
	.align	4


	//----- nvinfo : EIATTR_CUDA_API_VERSION
	.align		4
        /*0000*/ 	.byte	0x04, 0x37
        /*0002*/ 	.short	(.L_196 - .L_195)
.L_195:
        /*0004*/ 	.word	0x00000082


	//----- nvinfo : EIATTR_SW2861232_WAR
	.align		4
.L_196:
        /*0008*/ 	.byte	0x01, 0x35
	.zero		2


	//----- nvinfo : EIATTR_PARAM_CBANK
	.align		4
        /*000c*/ 	.byte	0x04, 0x0a
        /*000e*/ 	.short	(.L_198 - .L_197)
	.align		4
.L_197:
        /*0010*/ 	.word	index@(.nv.constant0._ZN7cutlass13device_kernelIN5flash19enable_sm80_to_sm89INS1_16FlashAttnFwdSm80INS1_25CollectiveMainloopFwdSm80ILi4ELi1ELb0EN4cute5tupleIJNS5_1CILi128EEENS7_ILi112EEENS7_ILi64EEEEEELi64ENS_6half_tEfNS_4arch4Sm80ELb1ELb0ELb1ELb1ELb1ELb0ELb1ELb0EEENS1_21CollectiveEpilogueFwdINS6_IJS8_SA_S9_EEENS6_IJNS7_ILi1EEESI_SI_EEESC_SE_Li128ELb1ELb1ELb0ELb0EEENS1_19SingleTileSchedulerILb1ELb0ELb1ELi128EEEEEEEEEvNT_6ParamsE)
        /*0014*/ 	.short	0x0160
        /*0016*/ 	.short	0x0418


	//----- nvinfo : EIATTR_CBANK_PARAM_SIZE
	.align		4
.L_198:
        /*0018*/ 	.byte	0x03, 0x19
        /*001a*/ 	.short	0x0418


	//----- nvinfo : EIATTR_KPARAM_INFO
	.align		4
        /*001c*/ 	.byte	0x04, 0x17
        /*001e*/ 	.short	(.L_200 - .L_199)
.L_199:
        /*0020*/ 	.word	0x00000000
        /*0024*/ 	.short	0x0000
        /*0026*/ 	.short	0x0000
        /*0028*/ 	.byte	0x00, 0xf0, 0x61, 0x10


	//----- nvinfo : EIATTR_MAXREG_COUNT
	.align		4
.L_200:
        /*002c*/ 	.byte	0x03, 0x1b
        /*002e*/ 	.short	0x00ff


	//----- nvinfo : EIATTR_NUM_BARRIERS
	.align		4
        /*0030*/ 	.byte	0x02, 0x4c
        /*0032*/ 	.byte	0x02
	.zero		1


	//----- nvinfo : EIATTR_ANNOTATIONS
	.align		4
        /*0034*/ 	.byte	0x04, 0x55
        /*0036*/ 	.short	(.L_202 - .L_201)


	//   ....[0]....
.L_201:
        /* <DEDUP_REMOVED lines=52> */


	//----- nvinfo : EIATTR_MERCURY_ISA_VERSION
	.align		4
.L_202:
        /*0368*/ 	.byte	0x03, 0x5f
        /*036a*/ 	.short	0x0000


	//----- nvinfo : EIATTR_COOP_GROUP_MASK_REGIDS
	.align		4
        /*036c*/ 	.byte	0x04, 0x29
        /*036e*/ 	.short	(.L_204 - .L_203)


	//   ....[0]....
.L_203:
        /*0370*/ 	.word	0xffffffff


	//   ....[1]....
        /*0374*/ 	.word	0xffffffff


	//   ....[2]....
        /*0378*/ 	.word	0xffffffff


	//   ....[3]....
        /*037c*/ 	.word	0xffffffff


	//   ....[4]....
        /*0380*/ 	.word	0xffffffff


	//   ....[5]....
        /*0384*/ 	.word	0xffffffff


	//   ....[6]....
        /*0388*/ 	.word	0xffffffff


	//   ....[7]....
        /*038c*/ 	.word	0xffffffff


	//   ....[8]....
        /*0390*/ 	.word	0xffffffff


	//   ....[9]....
        /*0394*/ 	.word	0xffffffff


	//   ....[10]....
        /*0398*/ 	.word	0xffffffff


	//   ....[11]....
        /*039c*/ 	.word	0xffffffff


	//   ....[12]....
        /*03a0*/ 	.word	0xffffffff


	//   ....[13]....
        /*03a4*/ 	.word	0xffffffff


	//   ....[14]....
        /*03a8*/ 	.word	0xffffffff


	//   ....[15]....
        /*03ac*/ 	.word	0xffffffff


	//   ....[16]....
        /*03b0*/ 	.word	0xffffffff


	//   ....[17]....
        /*03b4*/ 	.word	0xffffffff


	//   ....[18]....
        /*03b8*/ 	.word	0xffffffff


	//   ....[19]....
        /*03bc*/ 	.word	0xffffffff


	//   ....[20]....
        /*03c0*/ 	.word	0xffffffff


	//   ....[21]....
        /*03c4*/ 	.word	0xffffffff


	//   ....[22]....
        /*03c8*/ 	.word	0xffffffff


	//   ....[23]....
        /*03cc*/ 	.word	0xffffffff


	//   ....[24]....
        /*03d0*/ 	.word	0xffffffff


	//   ....[25]....
        /*03d4*/ 	.word	0xffffffff


	//   ....[26]....
        /*03d8*/ 	.word	0xffffffff


	//   ....[27]....
        /*03dc*/ 	.word	0xffffffff


	//   ....[28]....
        /*03e0*/ 	.word	0xffffffff


	//   ....[29]....
        /*03e4*/ 	.word	0xffffffff


	//   ....[30]....
        /*03e8*/ 	.word	0xffffffff


	//   ....[31]....
        /*03ec*/ 	.word	0xffffffff


	//   ....[32]....
        /*03f0*/ 	.word	0xffffffff


	//   ....[33]....
        /*03f4*/ 	.word	0xffffffff


	//   ....[34]....
        /*03f8*/ 	.word	0xffffffff


	//   ....[35]....
        /*03fc*/ 	.word	0xffffffff


	//   ....[36]....
        /*0400*/ 	.word	0xffffffff


	//   ....[37]....
        /*0404*/ 	.word	0xffffffff


	//   ....[38]....
        /*0408*/ 	.word	0xffffffff


	//   ....[39]....
        /*040c*/ 	.word	0xffffffff


	//   ....[40]....
        /*0410*/ 	.word	0xffffffff


	//   ....[41]....
        /*0414*/ 	.word	0xffffffff


	//   ....[42]....
        /*0418*/ 	.word	0xffffffff


	//   ....[43]....
        /*041c*/ 	.word	0xffffffff


	//   ....[44]....
        /*0420*/ 	.word	0xffffffff


	//   ....[45]....
        /*0424*/ 	.word	0xffffffff


	//   ....[46]....
        /*0428*/ 	.word	0xffffffff


	//   ....[47]....
        /*042c*/ 	.word	0xffffffff


	//   ....[48]....
        /*0430*/ 	.word	0xffffffff


	//   ....[49]....
        /*0434*/ 	.word	0xffffffff


	//   ....[50]....
        /*0438*/ 	.word	0xffffffff


	//   ....[51]....
        /*043c*/ 	.word	0xffffffff


	//   ....[52]....
        /*0440*/ 	.word	0xffffffff


	//   ....[53]....
        /*0444*/ 	.word	0xffffffff


	//   ....[54]....
        /*0448*/ 	.word	0xffffffff


	//   ....[55]....
        /*044c*/ 	.word	0xffffffff


	//   ....[56]....
        /*0450*/ 	.word	0xffffffff


	//   ....[57]....
        /*0454*/ 	.word	0xffffffff


	//   ....[58]....
        /*0458*/ 	.word	0xffffffff


	//   ....[59]....
        /*045c*/ 	.word	0xffffffff


	//   ....[60]....
        /*0460*/ 	.word	0xffffffff


	//   ....[61]....
        /*0464*/ 	.word	0xffffffff


	//   ....[62]....
        /*0468*/ 	.word	0xffffffff


	//   ....[63]....
        /*046c*/ 	.word	0xffffffff


	//   ....[64]....
        /*0470*/ 	.word	0xffffffff


	//   ....[65]....
        /*0474*/ 	.word	0xffffffff


	//   ....[66]....
        /*0478*/ 	.word	0xffffffff


	//   ....[67]....
        /*047c*/ 	.word	0xffffffff


	//   ....[68]....
        /*0480*/ 	.word	0xffffffff


	//   ....[69]....
        /*0484*/ 	.word	0xffffffff


	//   ....[70]....
        /*0488*/ 	.word	0xffffffff


	//   ....[71]....
        /*048c*/ 	.word	0xffffffff


	//   ....[72]....
        /*0490*/ 	.word	0xffffffff


	//   ....[73]....
        /*0494*/ 	.word	0xffffffff


	//   ....[74]....
        /*0498*/ 	.word	0xffffffff


	//   ....[75]....
        /*049c*/ 	.word	0xffffffff


	//   ....[76]....
        /*04a0*/ 	.word	0xffffffff


	//   ....[77]....
        /*04a4*/ 	.word	0xffffffff


	//   ....[78]....
        /*04a8*/ 	.word	0xffffffff


	//   ....[79]....
        /*04ac*/ 	.word	0xffffffff


	//   ....[80]....
        /*04b0*/ 	.word	0xffffffff


	//   ....[81]....
        /*04b4*/ 	.word	0xffffffff


	//   ....[82]....
        /*04b8*/ 	.word	0xffffffff


	//   ....[83]....
        /*04bc*/ 	.word	0xffffffff


	//   ....[84]....
        /*04c0*/ 	.word	0xffffffff


	//   ....[85]....
        /*04c4*/ 	.word	0xffffffff


	//   ....[86]....
        /*04c8*/ 	.word	0xffffffff


	//   ....[87]....
        /*04cc*/ 	.word	0xffffffff


	//   ....[88]....
        /*04d0*/ 	.word	0xffffffff


	//   ....[89]....
        /*04d4*/ 	.word	0xffffffff


	//   ....[90]....
        /*04d8*/ 	.word	0xffffffff


	//   ....[91]....
        /*04dc*/ 	.word	0xffffffff


	//   ....[92]....
        /*04e0*/ 	.word	0xffffffff


	//   ....[93]....
        /*04e4*/ 	.word	0xffffffff


	//   ....[94]....
        /*04e8*/ 	.word	0xffffffff


	//   ....[95]....
        /*04ec*/ 	.word	0xffffffff


	//   ....[96]....
        /*04f0*/ 	.word	0xffffffff


	//   ....[97]....
        /*04f4*/ 	.word	0xffffffff


	//   ....[98]....
        /*04f8*/ 	.word	0xffffffff


	//   ....[99]....
        /*04fc*/ 	.word	0xffffffff


	//   ....[100]....
        /*0500*/ 	.word	0xffffffff


	//   ....[101]....
        /*0504*/ 	.word	0xffffffff


	//   ....[102]....
        /*0508*/ 	.word	0xffffffff


	//   ....[103]....
        /*050c*/ 	.word	0xffffffff


	//   ....[104]....
        /*0510*/ 	.word	0xffffffff


	//   ....[105]....
        /*0514*/ 	.word	0xffffffff


	//   ....[106]....
        /*0518*/ 	.word	0xffffffff


	//   ....[107]....
        /*051c*/ 	.word	0xffffffff


	//   ....[108]....
        /*0520*/ 	.word	0xffffffff


	//   ....[109]....
        /*0524*/ 	.word	0xffffffff


	//   ....[110]....
        /*0528*/ 	.word	0xffffffff


	//   ....[111]....
        /*052c*/ 	.word	0xffffffff


	//   ....[112]....
        /*0530*/ 	.word	0xffffffff


	//   ....[113]....
        /*0534*/ 	.word	0xffffffff


	//   ....[114]....
        /*0538*/ 	.word	0xffffffff


	//   ....[115]....
        /*053c*/ 	.word	0xffffffff


	//   ....[116]....
        /*0540*/ 	.word	0xffffffff


	//   ....[117]....
        /*0544*/ 	.word	0xffffffff


	//   ....[118]....
        /*0548*/ 	.word	0xffffffff


	//   ....[119]....
        /*054c*/ 	.word	0xffffffff


	//   ....[120]....
        /*0550*/ 	.word	0xffffffff


	//   ....[121]....
        /*0554*/ 	.word	0xffffffff


	//   ....[122]....
        /*0558*/ 	.word	0xffffffff


	//   ....[123]....
        /*055c*/ 	.word	0xffffffff


	//   ....[124]....
        /*0560*/ 	.word	0xffffffff


	//   ....[125]....
        /*0564*/ 	.word	0xffffffff


	//   ....[126]....
        /*0568*/ 	.word	0xffffffff


	//   ....[127]....
        /*056c*/ 	.word	0xffffffff


	//   ....[128]....
        /*0570*/ 	.word	0xffffffff


	//   ....[129]....
        /*0574*/ 	.word	0xffffffff


	//   ....[130]....
        /*0578*/ 	.word	0xffffffff


	//   ....[131]....
        /*057c*/ 	.word	0xffffffff


	//   ....[132]....
        /*0580*/ 	.word	0xffffffff


	//   ....[133]....
        /*0584*/ 	.word	0xffffffff


	//   ....[134]....
        /*0588*/ 	.word	0xffffffff


	//   ....[135]....
        /*058c*/ 	.word	0xffffffff


	//   ....[136]....
        /*0590*/ 	.word	0xffffffff


	//   ....[137]....
        /*0594*/ 	.word	0xffffffff


	//   ....[138]....
        /*0598*/ 	.word	0xffffffff


	//   ....[139]....
        /*059c*/ 	.word	0xffffffff


	//   ....[140]....
        /*05a0*/ 	.word	0xffffffff


	//   ....[141]....
        /*05a4*/ 	.word	0xffffffff


	//   ....[142]....
        /*05a8*/ 	.word	0xffffffff


	//   ....[143]....
        /*05ac*/ 	.word	0xffffffff


	//   ....[144]....
        /*05b0*/ 	.word	0xffffffff


	//   ....[145]....
        /*05b4*/ 	.word	0xffffffff


	//   ....[146]....
        /*05b8*/ 	.word	0xffffffff


	//   ....[147]....
        /*05bc*/ 	.word	0xffffffff


	//   ....[148]....
        /*05c0*/ 	.word	0xffffffff


	//   ....[149]....
        /*05c4*/ 	.word	0xffffffff


	//   ....[150]....
        /*05c8*/ 	.word	0xffffffff


	//   ....[151]....
        /*05cc*/ 	.word	0xffffffff


	//   ....[152]....
        /*05d0*/ 	.word	0xffffffff


	//   ....[153]....
        /*05d4*/ 	.word	0xffffffff


	//   ....[154]....
        /*05d8*/ 	.word	0xffffffff


	//   ....[155]....
        /*05dc*/ 	.word	0xffffffff


	//   ....[156]....
        /*05e0*/ 	.word	0xffffffff


	//   ....[157]....
        /*05e4*/ 	.word	0xffffffff


	//   ....[158]....
        /*05e8*/ 	.word	0xffffffff


	//   ....[159]....
        /*05ec*/ 	.word	0xffffffff


	//   ....[160]....
        /*05f0*/ 	.word	0xffffffff


	//   ....[161]....
        /*05f4*/ 	.word	0xffffffff


	//   ....[162]....
        /*05f8*/ 	.word	0xffffffff


	//   ....[163]....
        /*05fc*/ 	.word	0xffffffff


	//   ....[164]....
        /*0600*/ 	.word	0xffffffff


	//   ....[165]....
        /*0604*/ 	.word	0xffffffff


	//   ....[166]....
        /*0608*/ 	.word	0xffffffff


	//   ....[167]....
        /*060c*/ 	.word	0xffffffff


	//   ....[168]....
        /*0610*/ 	.word	0xffffffff


	//   ....[169]....
        /*0614*/ 	.word	0xffffffff


	//   ....[170]....
        /*0618*/ 	.word	0xffffffff


	//   ....[171]....
        /*061c*/ 	.word	0xffffffff


	//   ....[172]....
        /*0620*/ 	.word	0xffffffff


	//   ....[173]....
        /*0624*/ 	.word	0xffffffff


	//   ....[174]....
        /*0628*/ 	.word	0xffffffff


	//   ....[175]....
        /*062c*/ 	.word	0xffffffff


	//   ....[176]....
        /*0630*/ 	.word	0xffffffff


	//   ....[177]....
        /*0634*/ 	.word	0xffffffff


	//   ....[178]....
        /*0638*/ 	.word	0xffffffff


	//   ....[179]....
        /*063c*/ 	.word	0xffffffff


	//   ....[180]....
        /*0640*/ 	.word	0xffffffff


	//   ....[181]....
        /*0644*/ 	.word	0xffffffff


	//   ....[182]....
        /*0648*/ 	.word	0xffffffff


	//   ....[183]....
        /*064c*/ 	.word	0xffffffff


	//   ....[184]....
        /*0650*/ 	.word	0xffffffff


	//   ....[185]....
        /*0654*/ 	.word	0xffffffff


	//   ....[186]....
        /*0658*/ 	.word	0xffffffff


	//   ....[187]....
        /*065c*/ 	.word	0xffffffff


	//   ....[188]....
        /*0660*/ 	.word	0xffffffff


	//   ....[189]....
        /*0664*/ 	.word	0xffffffff


	//   ....[190]....
        /*0668*/ 	.word	0xffffffff


	//   ....[191]....
        /*066c*/ 	.word	0xffffffff


	//   ....[192]....
        /*0670*/ 	.word	0xffffffff


	//   ....[193]....
        /*0674*/ 	.word	0xffffffff


	//   ....[194]....
        /*0678*/ 	.word	0xffffffff


	//----- nvinfo : EIATTR_COOP_GROUP_INSTR_OFFSETS
	.align		4
.L_204:
        /*067c*/ 	.byte	0x04, 0x28
        /*067e*/ 	.short	(.L_206 - .L_205)


	//   ....[0]....
.L_205:
        /*0680*/ 	.word	0x000000a0


	//   ....[1]....
        /*0684*/ 	.word	0x00001150


	//   ....[2]....
        /*0688*/ 	.word	0x00001190


	//   ....[3]....
        /*068c*/ 	.word	0x00001360


	//   ....[4]....
        /*0690*/ 	.word	0x00001390


	//   ....[5]....
        /*0694*/ 	.word	0x00001420


	//   ....[6]....
        /*0698*/ 	.word	0x00001450


	//   ....[7]....
        /*069c*/ 	.word	0x000014e0


	//   ....[8]....
        /*06a0*/ 	.word	0x00001510


	//   ....[9]....
        /*06a4*/ 	.word	0x000015a0


	//   ....[10]....
        /*06a8*/ 	.word	0x000015d0


	//   ....[11]....
        /*06ac*/ 	.word	0x00001660


	//   ....[12]....
        /*06b0*/ 	.word	0x00001690


	//   ....[13]....
        /*06b4*/ 	.word	0x00001720


	//   ....[14]....
        /*06b8*/ 	.word	0x00001750


	//   ....[15]....
        /*06bc*/ 	.word	0x000017d0


	//   ....[16]....
        /*06c0*/ 	.word	0x00001810


	//   ....[17]....
        /*06c4*/ 	.word	0x00001cf0


	//   ....[18]....
        /*06c8*/ 	.word	0x00001d00


	//   ....[19]....
        /*06cc*/ 	.word	0x00001d10


	//   ....[20]....
        /*06d0*/ 	.word	0x00001d20


	//   ....[21]....
        /*06d4*/ 	.word	0x00001d30


	//   ....[22]....
        /*06d8*/ 	.word	0x00001d40


	//   ....[23]....
        /*06dc*/ 	.word	0x00001d50


	//   ....[24]....
        /*06e0*/ 	.word	0x00001d70


	//   ....[25]....
        /*06e4*/ 	.word	0x00001d90


	//   ....[26]....
        /*06e8*/ 	.word	0x00001dc0


	//   ....[27]....
        /*06ec*/ 	.word	0x00001dd0


	//   ....[28]....
        /*06f0*/ 	.word	0x00001de0


	//   ....[29]....
        /*06f4*/ 	.word	0x00001df0


	//   ....[30]....
        /*06f8*/ 	.word	0x00001e00


	//   ....[31]....
        /*06fc*/ 	.word	0x00002340


	//   ....[32]....
        /*0700*/ 	.word	0x00002350


	//   ....[33]....
        /*0704*/ 	.word	0x00002360


	//   ....[34]....
        /*0708*/ 	.word	0x00002370


	//   ....[35]....
        /*070c*/ 	.word	0x00002400


	//   ....[36]....
        /*0710*/ 	.word	0x000024e0


	//   ....[37]....
        /*0714*/ 	.word	0x000024f0


	//   ....[38]....
        /*0718*/ 	.word	0x00002510


	//   ....[39]....
        /*071c*/ 	.word	0x00002520


	//   ....[40]....
        /*0720*/ 	.word	0x00002540


	//   ....[41]....
        /*0724*/ 	.word	0x00002550


	//   ....[42]....
        /*0728*/ 	.word	0x00002570


	//   ....[43]....
        /*072c*/ 	.word	0x000025d0


	//   ....[44]....
        /*0730*/ 	.word	0x00002770


	//   ....[45]....
        /*0734*/ 	.word	0x00003140


	//   ....[46]....
        /*0738*/ 	.word	0x00003160


	//   ....[47]....
        /*073c*/ 	.word	0x00003170


	//   ....[48]....
        /*0740*/ 	.word	0x00003180


	//   ....[49]....
        /*0744*/ 	.word	0x00003190


	//   ....[50]....
        /*0748*/ 	.word	0x000031a0


	//   ....[51]....
        /*074c*/ 	.word	0x000031b0


	//   ....[52]....
        /*0750*/ 	.word	0x000031c0


	//   ....[53]....
        /*0754*/ 	.word	0x000031e0


	//   ....[54]....
        /*0758*/ 	.word	0x00003200


	//   ....[55]....
        /*075c*/ 	.word	0x00003220


	//   ....[56]....
        /*0760*/ 	.word	0x00003250


	//   ....[57]....
        /*0764*/ 	.word	0x00003270


	//   ....[58]....
        /*0768*/ 	.word	0x00003290


	//   ....[59]....
        /*076c*/ 	.word	0x000042c0


	//   ....[60]....
        /*0770*/ 	.word	0x000042e0


	//   ....[61]....
        /*0774*/ 	.word	0x00004300


	//   ....[62]....
        /*0778*/ 	.word	0x00004310


	//   ....[63]....
        /*077c*/ 	.word	0x00005330


	//   ....[64]....
        /*0780*/ 	.word	0x00005360


	//   ....[65]....
        /*0784*/ 	.word	0x00005600


	//   ....[66]....
        /*0788*/ 	.word	0x00005650


	//   ....[67]....
        /*078c*/ 	.word	0x00005690


	//   ....[68]....
        /*0790*/ 	.word	0x000057d0


	//   ....[69]....
        /*0794*/ 	.word	0x00005c60


	//   ....[70]....
        /*0798*/ 	.word	0x00005da0


	//   ....[71]....
        /*079c*/ 	.word	0x000085c0


	//   ....[72]....
        /*07a0*/ 	.word	0x000085e0


	//   ....[73]....
        /*07a4*/ 	.word	0x000085f0


	//   ....[74]....
        /*07a8*/ 	.word	0x00008600


	//   ....[75]....
        /*07ac*/ 	.word	0x00008610


	//   ....[76]....
        /*07b0*/ 	.word	0x00008620


	//   ....[77]....
        /*07b4*/ 	.word	0x00008630


	//   ....[78]....
        /*07b8*/ 	.word	0x00008650


	//   ....[79]....
        /*07bc*/ 	.word	0x00008670


	//   ....[80]....
        /*07c0*/ 	.word	0x00008690


	//   ....[81]....
        /*07c4*/ 	.word	0x000086d0


	//   ....[82]....
        /*07c8*/ 	.word	0x00008710


	//   ....[83]....
        /*07cc*/ 	.word	0x00008730


	//   ....[84]....
        /*07d0*/ 	.word	0x00008740


	//   ....[85]....
        /*07d4*/ 	.word	0x0000a090


	//   ....[86]....
        /*07d8*/ 	.word	0x0000a0b0


	//   ....[87]....
        /*07dc*/ 	.word	0x0000a0c0


	//   ....[88]....
        /*07e0*/ 	.word	0x0000a0d0


	//   ....[89]....
        /*07e4*/ 	.word	0x0000a0e0


	//   ....[90]....
        /*07e8*/ 	.word	0x0000a0f0


	//   ....[91]....
        /*07ec*/ 	.word	0x0000a100


	//   ....[92]....
        /*07f0*/ 	.word	0x0000a120


	//   ....[93]....
        /*07f4*/ 	.word	0x0000a130


	//   ....[94]....
        /*07f8*/ 	.word	0x0000a150


	//   ....[95]....
        /*07fc*/ 	.word	0x0000a1a0


	//   ....[96]....
        /*0800*/ 	.word	0x0000a1e0


	//   ....[97]....
        /*0804*/ 	.word	0x0000a200


	//   ....[98]....
        /*0808*/ 	.word	0x0000a210


	//   ....[99]....
        /*080c*/ 	.word	0x0000a4d0


	//   ....[100]....
        /*0810*/ 	.word	0x0000a4e0


	//   ....[101]....
        /*0814*/ 	.word	0x0000a4f0


	//   ....[102]....
        /*0818*/ 	.word	0x0000a500


	//   ....[103]....
        /*081c*/ 	.word	0x0000b020


	//   ....[104]....
        /*0820*/ 	.word	0x0000b5e0


	//   ....[105]....
        /*0824*/ 	.word	0x0000b7d0


	//   ....[106]....
        /*0828*/ 	.word	0x0000b990


	//   ....[107]....
        /*082c*/ 	.word	0x0000bb50


	//   ....[108]....
        /*0830*/ 	.word	0x0000bbd0


	//   ....[109]....
        /*0834*/ 	.word	0x0000bc80


	//   ....[110]....
        /*0838*/ 	.word	0x0000bcc0


	//   ....[111]....
        /*083c*/ 	.word	0x0000eaf0


	//   ....[112]....
        /*0840*/ 	.word	0x0000eb10


	//   ....[113]....
        /*0844*/ 	.word	0x0000eb20


	//   ....[114]....
        /*0848*/ 	.word	0x0000eb30


	//   ....[115]....
        /*084c*/ 	.word	0x0000eb40


	//   ....[116]....
        /*0850*/ 	.word	0x0000eb50


	//   ....[117]....
        /*0854*/ 	.word	0x0000eb60


	//   ....[118]....
        /*0858*/ 	.word	0x0000eb70


	//   ....[119]....
        /*085c*/ 	.word	0x0000eb90


	//   ....[120]....
        /*0860*/ 	.word	0x0000eba0


	//   ....[121]....
        /*0864*/ 	.word	0x0000ebc0


	//   ....[122]....
        /*0868*/ 	.word	0x0000ebf0


	//   ....[123]....
        /*086c*/ 	.word	0x0000ec10


	//   ....[124]....
        /*0870*/ 	.word	0x0000ec20


	//   ....[125]....
        /*0874*/ 	.word	0x0000f0a0


	//   ....[126]....
        /*0878*/ 	.word	0x0000f0c0


	//   ....[127]....
        /*087c*/ 	.word	0x0000f0e0


	//   ....[128]....
        /*0880*/ 	.word	0x0000f110


	//   ....[129]....
        /*0884*/ 	.word	0x0000f140


	//   ....[130]....
        /*0888*/ 	.word	0x0000f190


	//   ....[131]....
        /*088c*/ 	.word	0x0000f1c0


	//   ....[132]....
        /*0890*/ 	.word	0x0000f1e0


	//   ....[133]....
        /*0894*/ 	.word	0x0000f220


	//   ....[134]....
        /*0898*/ 	.word	0x0000f250


	//   ....[135]....
        /*089c*/ 	.word	0x0000f280


	//   ....[136]....
        /*08a0*/ 	.word	0x0000f2a0


	//   ....[137]....
        /*08a4*/ 	.word	0x0000f2d0


	//   ....[138]....
        /*08a8*/ 	.word	0x0000f2f0


	//   ....[139]....
        /*08ac*/ 	.word	0x00010c80


	//   ....[140]....
        /*08b0*/ 	.word	0x00010df0


	//   ....[141]....
        /*08b4*/ 	.word	0x000110b0


	//   ....[142]....
        /*08b8*/ 	.word	0x000110e0


	//   ....[143]....
        /*08bc*/ 	.word	0x00011100


	//   ....[144]....
        /*08c0*/ 	.word	0x000111f0


	//   ....[145]....
        /*08c4*/ 	.word	0x000112a0


	//   ....[146]....
        /*08c8*/ 	.word	0x00011530


	//   ....[147]....
        /*08cc*/ 	.word	0x000141b0


	//   ....[148]....
        /*08d0*/ 	.word	0x000141c0


	//   ....[149]....
        /*08d4*/ 	.word	0x000141d0


	//   ....[150]....
        /*08d8*/ 	.word	0x000141e0


	//   ....[151]....
        /*08dc*/ 	.word	0x00014210


	//   ....[152]....
        /*08e0*/ 	.word	0x00014230


	//   ....[153]....
        /*08e4*/ 	.word	0x00014250


	//   ....[154]....
        /*08e8*/ 	.word	0x00014260


	//   ....[155]....
        /*08ec*/ 	.word	0x000156c0


	//   ....[156]....
        /*08f0*/ 	.word	0x00015700


	//   ....[157]....
        /*08f4*/ 	.word	0x00015720


	//   ....[158]....
        /*08f8*/ 	.word	0x00015750


	//   ....[159]....
        /*08fc*/ 	.word	0x00015780


	//   ....[160]....
        /*0900*/ 	.word	0x000157c0


	//   ....[161]....
        /*0904*/ 	.word	0x00015800


	//   ....[162]....
        /*0908*/ 	.word	0x00015820


	//   ....[163]....
        /*090c*/ 	.word	0x000158b0


	//   ....[164]....
        /*0910*/ 	.word	0x000158c0


	//   ....[165]....
        /*0914*/ 	.word	0x000158f0


	//   ....[166]....
        /*0918*/ 	.word	0x00015930


	//   ....[167]....
        /*091c*/ 	.word	0x00015950


	//   ....[168]....
        /*0920*/ 	.word	0x00015980


	//   ....[169]....
        /*0924*/ 	.word	0x000159d0


	//   ....[170]....
        /*0928*/ 	.word	0x00015a00


	//   ....[171]....
        /*092c*/ 	.word	0x00015a10


	//   ....[172]....
        /*0930*/ 	.word	0x00015b10


	//   ....[173]....
        /*0934*/ 	.word	0x00015b30


	//   ....[174]....
        /*0938*/ 	.word	0x00015b50


	//   ....[175]....
        /*093c*/ 	.word	0x00015b80


	//   ....[176]....
        /*0940*/ 	.word	0x00015ba0


	//   ....[177]....
        /*0944*/ 	.word	0x00015c30


	//   ....[178]....
        /*0948*/ 	.word	0x00015c50


	//   ....[179]....
        /*094c*/ 	.word	0x000164d0


	//   ....[180]....
        /*0950*/ 	.word	0x00016500


	//   ....[181]....
        /*0954*/ 	.word	0x00016530


	//   ....[182]....
        /*0958*/ 	.word	0x00016560


	//   ....[183]....
        /*095c*/ 	.word	0x00016590


	//   ....[184]....
        /*0960*/ 	.word	0x000165c0


	//   ....[185]....
        /*0964*/ 	.word	0x000165f0


	//   ....[186]....
        /*0968*/ 	.word	0x00016610


	//   ....[187]....
        /*096c*/ 	.word	0x00016640


	//   ....[188]....
        /*0970*/ 	.word	0x00016650


	//   ....[189]....
        /*0974*/ 	.word	0x00016660


	//   ....[190]....
        /*0978*/ 	.word	0x00016670


	//   ....[191]....
        /*097c*/ 	.word	0x00016680


	//   ....[192]....
        /*0980*/ 	.word	0x00016690


	//   ....[193]....
        /*0984*/ 	.word	0x000166c0


	//   ....[194]....
        /*0988*/ 	.word	0x000166e0


	//----- nvinfo : EIATTR_EXIT_INSTR_OFFSETS
	.align		4
.L_206:
        /*098c*/ 	.byte	0x04, 0x1c
        /*098e*/ 	.short	(.L_208 - .L_207)


	//   ....[0]....
.L_207:
        /*0990*/ 	.word	0x00000450


	//   ....[1]....
        /*0994*/ 	.word	0x00015ce0


	//   ....[2]....
        /*0998*/ 	.word	0x00015d20


	//   ....[3]....
        /*099c*/ 	.word	0x00016840


	//   ....[4]....
        /*09a0*/ 	.word	0x00016880


	//----- nvinfo : EIATTR_CTAIDZ_USED
	.align		4
.L_208:
        /*09a4*/ 	.byte	0x01, 0x04
	.zero		2


	//----- nvinfo : EIATTR_MAX_THREADS
	.align		4
        /*09a8*/ 	.byte	0x04, 0x05
        /*09aa*/ 	.short	(.L_210 - .L_209)
.L_209:
        /*09ac*/ 	.word	0x00000080
        /*09b0*/ 	.word	0x00000001
        /*09b4*/ 	.word	0x00000001


	//----- nvinfo : EIATTR_CRS_STACK_SIZE
	.align		4
.L_210:
        /*09b8*/ 	.byte	0x04, 0x1e
        /*09ba*/ 	.short	(.L_212 - .L_211)
.L_211:
        /*09bc*/ 	.word	0x00000000
.L_212:


//--------------------- .nv.info._ZN7cutlass13device_kernelIN5flash19enable_sm80_to_sm89INS1_16FlashAttnFwdSm80INS1_25CollectiveMainloopFwdSm80ILi4ELi1ELb0EN4cute5tupleIJNS5_1CILi128EEENS7_ILi112EEENS7_ILi64EEEEEELi64ENS_6half_tEfNS_4arch4Sm80ELb1ELb0ELb1ELb1ELb1ELb1ELb1ELb0EEENS1_21CollectiveEpilogueFwdINS6_IJS8_SA_S9_EEENS6_IJNS7_ILi1EEESI_SI_EEESC_SE_Li128ELb1ELb1ELb0ELb0EEENS1_19SingleTileSchedulerILb1ELb0ELb1ELi128EEEEEEEEEvNT_6ParamsE --------------------------
	.section	.nv.info._ZN7cutlass13device_kernelIN5flash19enable_sm80_to_sm89INS1_16FlashAttnFwdSm80INS1_25CollectiveMainloopFwdSm80ILi4ELi1ELb0EN4cute5tupleIJNS5_1CILi128EEENS7_ILi112EEENS7_ILi64EEEEEELi64ENS_6half_tEfNS_4arch4Sm80ELb1ELb0ELb1ELb1ELb1ELb1ELb1ELb0EEENS1_21CollectiveEpilogueFwdINS6_IJS8_SA_S9_EEENS6_IJNS7_ILi1EEESI_SI_EEESC_SE_Li128ELb1ELb1ELb0ELb0EEENS1_19SingleTileSchedulerILb1ELb0ELb1ELi128EEEEEEEEEvNT_6ParamsE,"",@"SHT_CUDA_INFO"
	.sectionflags	@""
	.align	4


	//----- nvinfo : EIATTR_CUDA_API_VERSION
	.align		4
        /*0000*/ 	.byte	0x04, 0x37
        /*0002*/ 	.short	(.L_214 - .L_213)
.L_213:
        /*0004*/ 	.word	0x00000082


	//----- nvinfo : EIATTR_SW2861232_WAR
	.align		4
.L_214:
        /*0008*/ 	.byte	0x01, 0x35
	.zero		2


	//----- nvinfo : EIATTR_PARAM_CBANK
	.align		4
        /*000c*/ 	.byte	0x04, 0x0a
        /*000e*/ 	.short	(.L_216 - .L_215)
	.align		4
.L_215:
        /*0010*/ 	.word	index@(.nv.constant0._ZN7cutlass13device_kernelIN5flash19enable_sm80_to_sm89INS1_16FlashAttnFwdSm80INS1_25CollectiveMainloopFwdSm80ILi4ELi1ELb0EN4cute5tupleIJNS5_1CILi128EEENS7_ILi112EEENS7_ILi64EEEEEELi64ENS_6half_tEfNS_4arch4Sm80ELb1ELb0ELb1ELb1ELb1ELb1ELb1ELb0EEENS1_21CollectiveEpilogueFwdINS6_IJS8_SA_S9_EEENS6_IJNS7_ILi1EEESI_SI_EEESC_SE_Li128ELb1ELb1ELb0ELb0EEENS1_19SingleTileSchedulerILb1ELb0ELb1ELi128EEEEEEEEEvNT_6ParamsE)
        /*0014*/ 	.short	0x0160
        /*0016*/ 	.short	0x0418


	//----- nvinfo : EIATTR_CBANK_PARAM_SIZE
	.align		4
.L_216:
        /*0018*/ 	.byte	0x03, 0x19
        /*001a*/ 	.short	0x0418


	//----- nvinfo : EIATTR_KPARAM_INFO
	.align		4
        /*001c*/ 	.byte	0x04, 0x17
        /*001e*/ 	.short	(.L_218 - .L_217)
.L_217:
        /*0020*/ 	.word	0x00000000
        /*0024*/ 	.short	0x0000
        /*0026*/ 	.short	0x0000
        /*0028*/ 	.byte	0x00, 0xf0, 0x61, 0x10


	//----- nvinfo : EIATTR_MAXREG_COUNT
	.align		4
.L_218:
        /*002c*/ 	.byte	0x03, 0x1b
        /*002e*/ 	.short	0x00ff


	//----- nvinfo : EIATTR_NUM_BARRIERS
	.align		4
        /*0030*/ 	.byte	0x02, 0x4c
        /*0032*/ 	.byte	0x02
	.zero		1


	//----- nvinfo : EIATTR_ANNOTATIONS
	.align		4
        /*0034*/ 	.byte	0x04, 0x55
        /*0036*/ 	.short	(.L_220 - .L_219)


	//   ....[0]....
.L_219:
        /* <DEDUP_REMOVED lines=51> */


	//----- nvinfo : EIATTR_MERCURY_ISA_VERSION
	.align		4
.L_220:
        /*0350*/ 	.byte	0x03, 0x5f
        /*0352*/ 	.short	0x0000


	//----- nvinfo : EIATTR_COOP_GROUP_MASK_REGIDS
	.align		4
        /*0354*/ 	.byte	0x04, 0x29
        /*0356*/ 	.short	(.L_222 - .L_221)


	//   ....[0]....
.L_221:
        /*0358*/ 	.word	0xffffffff


	//   ....[1]....
        /*035c*/ 	.word	0xffffffff


	//   ....[2]....
        /*0360*/ 	.word	0xffffffff


	//   ....[3]....
        /*0364*/ 	.word	0xffffffff


	//   ....[4]....
        /*0368*/ 	.word	0xffffffff


	//   ....[5]....
        /*036c*/ 	.word	0xffffffff


	//   ....[6]....
        /*0370*/ 	.word	0xffffffff


	//   ....[7]....
        /*0374*/ 	.word	0xffffffff


	//   ....[8]....
        /*0378*/ 	.word	0xffffffff


	//   ....[9]....
        /*037c*/ 	.word	0xffffffff


	//   ....[10]....
        /*0380*/ 	.word	0xffffffff


	//   ....[11]....
        /*0384*/ 	.word	0xffffffff


	//   ....[12]....
        /*0388*/ 	.word	0xffffffff


	//   ....[13]....
        /*038c*/ 	.word	0xffffffff


	//   ....[14]....
        /*0390*/ 	.word	0xffffffff


	//   ....[15]....
        /*0394*/ 	.word	0xffffffff


	//   ....[16]....
        /*0398*/ 	.word	0xffffffff


	//   ....[17]....
        /*039c*/ 	.word	0xffffffff


	//   ....[18]....
        /*03a0*/ 	.word	0xffffffff


	//   ....[19]....
        /*03a4*/ 	.word	0xffffffff


	//   ....[20]....
        /*03a8*/ 	.word	0xffffffff


	//   ....[21]....
        /*03ac*/ 	.word	0xffffffff


	//   ....[22]....
        /*03b0*/ 	.word	0xffffffff


	//   ....[23]....
        /*03b4*/ 	.word	0xffffffff


	//   ....[24]....
        /*03b8*/ 	.word	0xffffffff


	//   ....[25]....
        /*03bc*/ 	.word	0xffffffff


	//   ....[26]....
        /*03c0*/ 	.word	0xffffffff


	//   ....[27]....
        /*03c4*/ 	.word	0xffffffff


	//   ....[28]....
        /*03c8*/ 	.word	0xffffffff


	//   ....[29]....
        /*03cc*/ 	.word	0xffffffff


	//   ....[30]....
        /*03d0*/ 	.word	0xffffffff


	//   ....[31]....
        /*03d4*/ 	.word	0xffffffff


	//   ....[32]....
        /*03d8*/ 	.word	0xffffffff


	//   ....[33]....
        /*03dc*/ 	.word	0xffffffff


	//   ....[34]....
        /*03e0*/ 	.word	0xffffffff


	//   ....[35]....
        /*03e4*/ 	.word	0xffffffff


	//   ....[36]....
        /*03e8*/ 	.word	0xffffffff


	//   ....[37]....
        /*03ec*/ 	.word	0xffffffff


	//   ....[38]....
        /*03f0*/ 	.word	0xffffffff


	//   ....[39]....
        /*03f4*/ 	.word	0xffffffff


	//   ....[40]....
        /*03f8*/ 	.word	0xffffffff


	//   ....[41]....
        /*03fc*/ 	.word	0xffffffff


	//   ....[42]....
        /*0400*/ 	.word	0xffffffff


	//   ....[43]....
        /*0404*/ 	.word	0xffffffff


	//   ....[44]....
        /*0408*/ 	.word	0xffffffff


	//   ....[45]....
        /*040c*/ 	.word	0xffffffff


	//   ....[46]....
        /*0410*/ 	.word	0xffffffff


	//   ....[47]....
        /*0414*/ 	.word	0xffffffff


	//   ....[48]....
        /*0418*/ 	.word	0xffffffff


	//   ....[49]....
        /*041c*/ 	.word	0xffffffff


	//   ....[50]....
        /*0420*/ 	.word	0xffffffff


	//   ....[51]....
        /*0424*/ 	.word	0xffffffff


	//   ....[52]....
        /*0428*/ 	.word	0xffffffff


	//   ....[53]....
        /*042c*/ 	.word	0xffffffff


	//   ....[54]....
        /*0430*/ 	.word	0xffffffff


	//   ....[55]....
        /*0434*/ 	.word	0xffffffff


	//   ....[56]....
        /*0438*/ 	.word	0xffffffff


	//   ....[57]....
        /*043c*/ 	.word	0xffffffff


	//   ....[58]....
        /*0440*/ 	.word	0xffffffff


	//   ....[59]....
        /*0444*/ 	.word	0xffffffff


	//   ....[60]....
        /*0448*/ 	.word	0xffffffff


	//   ....[61]....
        /*044c*/ 	.word	0xffffffff


	//   ....[62]....
        /*0450*/ 	.word	0xffffffff


	//   ....[63]....
        /*0454*/ 	.word	0xffffffff


	//   ....[64]....
        /*0458*/ 	.word	0xffffffff


	//   ....[65]....
        /*045c*/ 	.word	0xffffffff


	//   ....[66]....
        /*0460*/ 	.word	0xffffffff


	//   ....[67]....
        /*0464*/ 	.word	0xffffffff


	//   ....[68]....
        /*0468*/ 	.word	0xffffffff


	//   ....[69]....
        /*046c*/ 	.word	0xffffffff


	//   ....[70]....
        /*0470*/ 	.word	0xffffffff


	//   ....[71]....
        /*0474*/ 	.word	0xffffffff


	//   ....[72]....
        /*0478*/ 	.word	0xffffffff


	//   ....[73]....
        /*047c*/ 	.word	0xffffffff


	//   ....[74]....
        /*0480*/ 	.word	0xffffffff


	//   ....[75]....
        /*0484*/ 	.word	0xffffffff


	//   ....[76]....
        /*0488*/ 	.word	0xffffffff


	//   ....[77]....
        /*048c*/ 	.word	0xffffffff


	//   ....[78]....
        /*0490*/ 	.word	0xffffffff


	//   ....[79]....
        /*0494*/ 	.word	0xffffffff


	//   ....[80]....
        /*0498*/ 	.word	0xffffffff


	//   ....[81]....
        /*049c*/ 	.word	0xffffffff


	//   ....[82]....
        /*04a0*/ 	.word	0xffffffff


	//   ....[83]....
        /*04a4*/ 	.word	0xffffffff


	//   ....[84]....
        /*04a8*/ 	.word	0xffffffff


	//   ....[85]....
        /*04ac*/ 	.word	0xffffffff


	//   ....[86]....
        /*04b0*/ 	.word	0xffffffff


	//   ....[87]....
        /*04b4*/ 	.word	0xffffffff


	//   ....[88]....
        /*04b8*/ 	.word	0xffffffff


	//   ....[89]....
        /*04bc*/ 	.word	0xffffffff


	//   ....[90]....
        /*04c0*/ 	.word	0xffffffff


	//   ....[91]....
        /*04c4*/ 	.word	0xffffffff


	//   ....[92]....
        /*04c8*/ 	.word	0xffffffff


	//   ....[93]....
        /*04cc*/ 	.word	0xffffffff


	//   ....[94]....
        /*04d0*/ 	.word	0xffffffff


	//   ....[95]....
        /*04d4*/ 	.word	0xffffffff


	//   ....[96]....
        /*04d8*/ 	.word	0xffffffff


	//   ....[97]....
        /*04dc*/ 	.word	0xffffffff


	//   ....[98]....
        /*04e0*/ 	.word	0xffffffff


	//   ....[99]....
        /*04e4*/ 	.word	0xffffffff


	//   ....[100]....
        /*04e8*/ 	.word	0xffffffff


	//   ....[101]....
        /*04ec*/ 	.word	0xffffffff


	//   ....[102]....
        /*04f0*/ 	.word	0xffffffff


	//   ....[103]....
        /*04f4*/ 	.word	0xffffffff


	//   ....[104]....
        /*04f8*/ 	.word	0xffffffff


	//   ....[105]....
        /*04fc*/ 	.word	0xffffffff


	//   ....[106]....
        /*0500*/ 	.word	0xffffffff


	//   ....[107]....
        /*0504*/ 	.word	0xffffffff


	//   ....[108]....
        /*0508*/ 	.word	0xffffffff


	//   ....[109]....
        /*050c*/ 	.word	0xffffffff


	//   ....[110]....
        /*0510*/ 	.word	0xffffffff


	//   ....[111]....
        /*0514*/ 	.word	0xffffffff


	//   ....[112]....
        /*0518*/ 	.word	0xffffffff


	//   ....[113]....
        /*051c*/ 	.word	0xffffffff


	//   ....[114]....
        /*0520*/ 	.word	0xffffffff


	//   ....[115]....
        /*0524*/ 	.word	0xffffffff


	//   ....[116]....
        /*0528*/ 	.word	0xffffffff


	//   ....[117]....
        /*052c*/ 	.word	0xffffffff


	//   ....[118]....
        /*0530*/ 	.word	0xffffffff


	//   ....[119]....
        /*0534*/ 	.word	0xffffffff


	//   ....[120]....
        /*0538*/ 	.word	0xffffffff


	//   ....[121]....
        /*053c*/ 	.word	0xffffffff


	//   ....[122]....
        /*0540*/ 	.word	0xffffffff


	//   ....[123]....
        /*0544*/ 	.word	0xffffffff


	//   ....[124]....
        /*0548*/ 	.word	0xffffffff


	//   ....[125]....
        /*054c*/ 	.word	0xffffffff


	//   ....[126]....
        /*0550*/ 	.word	0xffffffff


	//   ....[127]....
        /*0554*/ 	.word	0xffffffff


	//   ....[128]....
        /*0558*/ 	.word	0xffffffff


	//   ....[129]....
        /*055c*/ 	.word	0xffffffff


	//   ....[130]....
        /*0560*/ 	.word	0xffffffff


	//   ....[131]....
        /*0564*/ 	.word	0xffffffff


	//   ....[132]....
        /*0568*/ 	.word	0xffffffff


	//   ....[133]....
        /*056c*/ 	.word	0xffffffff


	//   ....[134]....
        /*0570*/ 	.word	0xffffffff


	//   ....[135]....
        /*0574*/ 	.word	0xffffffff


	//   ....[136]....
        /*0578*/ 	.word	0xffffffff


	//   ....[137]....
        /*057c*/ 	.word	0xffffffff


	//   ....[138]....
        /*0580*/ 	.word	0xffffffff


	//   ....[139]....
        /*0584*/ 	.word	0xffffffff


	//   ....[140]....
        /*0588*/ 	.word	0xffffffff


	//   ....[141]....
        /*058c*/ 	.word	0xffffffff


	//   ....[142]....
        /*0590*/ 	.word	0xffffffff


	//   ....[143]....
        /*0594*/ 	.word	0xffffffff


	//   ....[144]....
        /*0598*/ 	.word	0xffffffff


	//   ....[145]....
        /*059c*/ 	.word	0xffffffff


	//   ....[146]....
        /*05a0*/ 	.word	0xffffffff


	//   ....[147]....
        /*05a4*/ 	.word	0xffffffff


	//   ....[148]....
        /*05a8*/ 	.word	0xffffffff


	//   ....[149]....
        /*05ac*/ 	.word	0xffffffff


	//   ....[150]....
        /*05b0*/ 	.word	0xffffffff


	//   ....[151]....
        /*05b4*/ 	.word	0xffffffff


	//   ....[152]....
        /*05b8*/ 	.word	0xffffffff


	//   ....[153]....
        /*05bc*/ 	.word	0xffffffff


	//   ....[154]....
        /*05c0*/ 	.word	0xffffffff


	//   ....[155]....
        /*05c4*/ 	.word	0xffffffff


	//   ....[156]....
        /*05c8*/ 	.word	0xffffffff


	//   ....[157]....
        /*05cc*/ 	.word	0xffffffff


	//   ....[158]....
        /*05d0*/ 	.word	0xffffffff


	//   ....[159]....
        /*05d4*/ 	.word	0xffffffff


	//   ....[160]....
        /*05d8*/ 	.word	0xffffffff


	//   ....[161]....
        /*05dc*/ 	.word	0xffffffff


	//   ....[162]....
        /*05e0*/ 	.word	0xffffffff


	//   ....[163]....
        /*05e4*/ 	.word	0xffffffff


	//   ....[164]....
        /*05e8*/ 	.word	0xffffffff


	//   ....[165]....
        /*05ec*/ 	.word	0xffffffff


	//   ....[166]....
        /*05f0*/ 	.word	0xffffffff


	//   ....[167]....
        /*05f4*/ 	.word	0xffffffff


	//   ....[168]....
        /*05f8*/ 	.word	0xffffffff


	//   ....[169]....
        /*05fc*/ 	.word	0xffffffff


	//   ....[170]....
        /*0600*/ 	.word	0xffffffff


	//   ....[171]....
        /*0604*/ 	.word	0xffffffff


	//   ....[172]....
        /*0608*/ 	.word	0xffffffff


	//   ....[173]....
        /*060c*/ 	.word	0xffffffff


	//   ....[174]....
        /*0610*/ 	.word	0xffffffff


	//   ....[175]....
        /*0614*/ 	.word	0xffffffff


	//   ....[176]....
        /*0618*/ 	.word	0xffffffff


	//   ....[177]....
        /*061c*/ 	.word	0xffffffff


	//   ....[178]....
        /*0620*/ 	.word	0xffffffff


	//   ....[179]....
        /*0624*/ 	.word	0xffffffff


	//   ....[180]....
        /*0628*/ 	.word	0xffffffff


	//   ....[181]....
        /*062c*/ 	.word	0xffffffff


	//   ....[182]....
        /*0630*/ 	.word	0xffffffff


	//   ....[183]....
        /*0634*/ 	.word	0xffffffff


	//   ....[184]....
        /*0638*/ 	.word	0xffffffff


	//   ....[185]....
        /*063c*/ 	.word	0xffffffff


	//   ....[186]....
        /*0640*/ 	.word	0xffffffff


	//   ....[187]....
        /*0644*/ 	.word	0xffffffff


	//   ....[188]....
        /*0648*/ 	.word	0xffffffff


	//   ....[189]....
        /*064c*/ 	.word	0xffffffff


	//   ....[190]....
        /*0650*/ 	.word	0xffffffff


	//   ....[191]....
        /*0654*/ 	.word	0xffffffff


	//   ....[192]....
        /*0658*/ 	.word	0xffffffff


	//   ....[193]....
        /*065c*/ 	.word	0xffffffff


	//   ....[194]....
        /*0660*/ 	.word	0xffffffff


	//   ....[195]....
        /*0664*/ 	.word	0xffffffff


	//   ....[196]....
        /*0668*/ 	.word	0xffffffff


	//   ....[197]....
        /*066c*/ 	.word	0xffffffff


	//   ....[198]....
        /*0670*/ 	.word	0xffffffff


	//   ....[199]....
        /*0674*/ 	.word	0xffffffff


	//   ....[200]....
        /*0678*/ 	.word	0xffffffff


	//   ....[201]....
        /*067c*/ 	.word	0xffffffff


	//   ....[202]....
        /*0680*/ 	.word	0xffffffff


	//   ....[203]....
        /*0684*/ 	.word	0xffffffff


	//   ....[204]....
        /*0688*/ 	.word	0xffffffff


	//   ....[205]....
        /*068c*/ 	.word	0xffffffff


	//   ....[206]....
        /*0690*/ 	.word	0xffffffff


	//   ....[207]....
        /*0694*/ 	.word	0xffffffff


	//   ....[208]....
        /*0698*/ 	.word	0xffffffff


	//   ....[209]....
        /*069c*/ 	.word	0xffffffff


	//   ....[210]....
        /*06a0*/ 	.word	0xffffffff


	//   ....[211]....
        /*06a4*/ 	.word	0xffffffff


	//   ....[212]....
        /*06a8*/ 	.word	0xffffffff


	//   ....[213]....
        /*06ac*/ 	.word	0xffffffff


	//   ....[214]....
        /*06b0*/ 	.word	0xffffffff


	//   ....[215]....
        /*06b4*/ 	.word	0xffffffff


	//   ....[216]....
        /*06b8*/ 	.word	0xffffffff


	//   ....[217]....
        /*06bc*/ 	.word	0xffffffff


	//   ....[218]....
        /*06c0*/ 	.word	0xffffffff


	//   ....[219]....
        /*06c4*/ 	.word	0xffffffff


	//   ....[220]....
        /*06c8*/ 	.word	0xffffffff


	//   ....[221]....
        /*06cc*/ 	.word	0xffffffff


	//   ....[222]....
        /*06d0*/ 	.word	0xffffffff


	//   ....[223]....
        /*06d4*/ 	.word	0xffffffff


	//   ....[224]....
        /*06d8*/ 	.word	0xffffffff


	//   ....[225]....
        /*06dc*/ 	.word	0xffffffff


	//   ....[226]....
        /*06e0*/ 	.word	0xffffffff


	//   ....[227]....
        /*06e4*/ 	.word	0xffffffff


	//   ....[228]....
        /*06e8*/ 	.word	0xffffffff


	//   ....[229]....
        /*06ec*/ 	.word	0xffffffff


	//   ....[230]....
        /*06f0*/ 	.word	0xffffffff


	//   ....[231]....
        /*06f4*/ 	.word	0xffffffff


	//   ....[232]....
        /*06f8*/ 	.word	0xffffffff


	//   ....[233]....
        /*06fc*/ 	.word	0xffffffff


	//   ....[234]....
        /*0700*/ 	.word	0xffffffff


	//   ....[235]....
        /*0704*/ 	.word	0xffffffff


	//   ....[236]....
        /*0708*/ 	.word	0xffffffff


	//   ....[237]....
        /*070c*/ 	.word	0xffffffff


	//   ....[238]....
        /*0710*/ 	.word	0xffffffff


	//   ....[239]....
        /*0714*/ 	.word	0xffffffff


	//   ....[240]....
        /*0718*/ 	.word	0xffffffff


	//   ....[241]....
        /*071c*/ 	.word	0xffffffff


	//   ....[242]....
        /*0720*/ 	.word	0xffffffff


	//   ....[243]....
        /*0724*/ 	.word	0xffffffff


	//   ....[244]....
        /*0728*/ 	.word	0xffffffff


	//   ....[245]....
        /*072c*/ 	.word	0xffffffff


	//   ....[246]....
        /*0730*/ 	.word	0xffffffff


	//   ....[247]....
        /*0734*/ 	.word	0xffffffff


	//   ....[248]....
        /*0738*/ 	.word	0xffffffff


	//   ....[249]....
        /*073c*/ 	.word	0xffffffff


	//   ....[250]....
        /*0740*/ 	.word	0xffffffff


	//   ....[251]....
        /*0744*/ 	.word	0xffffffff


	//   ....[252]....
        /*0748*/ 	.word	0xffffffff


	//   ....[253]....
        /*074c*/ 	.word	0xffffffff


	//   ....[254]....
        /*0750*/ 	.word	0xffffffff


	//   ....[255]....
        /*0754*/ 	.word	0xffffffff


	//   ....[0]....
        /*0758*/ 	.word	0xffffffff


	//   ....[1]....
        /*075c*/ 	.word	0xffffffff


	//   ....[2]....
        /*0760*/ 	.word	0xffffffff


	//----- nvinfo : EIATTR_COOP_GROUP_INSTR_OFFSETS
	.align		4
.L_222:
        /*0764*/ 	.byte	0x04, 0x28
        /*0766*/ 	.short	(.L_224 - .L_223)


	//   ....[0]....
.L_223:
        /*0768*/ 	.word	0x000000a0


	//   ....[1]....
        /*076c*/ 	.word	0x00002c80


	//   ....[2]....
        /*0770*/ 	.word	0x00002cd0


	//   ....[3]....
        /*0774*/ 	.word	0x000034c0


	//   ....[4]....
        /*0778*/ 	.word	0x000034e0


	//   ....[5]....
        /*077c*/ 	.word	0x00003c50


	//   ....[6]....
        /*0780*/ 	.word	0x00003c70


	//   ....[7]....
        /*0784*/ 	.word	0x000043e0


	//   ....[8]....
        /*0788*/ 	.word	0x000043f0


	//   ....[9]....
        /*078c*/ 	.word	0x00004ca0


	//   ....[10]....
        /*0790*/ 	.word	0x00004cf0


	//   ....[11]....
        /*0794*/ 	.word	0x000059f0


	//   ....[12]....
        /*0798*/ 	.word	0x00005a20


	//   ....[13]....
        /*079c*/ 	.word	0x00006160


	//   ....[14]....
        /*07a0*/ 	.word	0x00006190


	//   ....[15]....
        /*07a4*/ 	.word	0x000068d0


	//   ....[16]....
        /*07a8*/ 	.word	0x000068f0


	//   ....[17]....
        /*07ac*/ 	.word	0x00007050


	//   ....[18]....
        /*07b0*/ 	.word	0x00007080


	//   ....[19]....
        /*07b4*/ 	.word	0x000071c0


	//   ....[20]....
        /*07b8*/ 	.word	0x000071f0


	//   ....[21]....
        /*07bc*/ 	.word	0x000072e0


	//   ....[22]....
        /*07c0*/ 	.word	0x00007310


	//   ....[23]....
        /*07c4*/ 	.word	0x00007400


	//   ....[24]....
        /*07c8*/ 	.word	0x00007420


	//   ....[25]....
        /*07cc*/ 	.word	0x00007c80


	//   ....[26]....
        /*07d0*/ 	.word	0x00007ca0


	//   ....[27]....
        /*07d4*/ 	.word	0x00007d90


	//   ....[28]....
        /*07d8*/ 	.word	0x00007dc0


	//   ....[29]....
        /*07dc*/ 	.word	0x00007eb0


	//   ....[30]....
        /*07e0*/ 	.word	0x00007ee0


	//   ....[31]....
        /*07e4*/ 	.word	0x00007fd0


	//   ....[32]....
        /*07e8*/ 	.word	0x00008000


	//   ....[33]....
        /*07ec*/ 	.word	0x00008ba0


	//   ....[34]....
        /*07f0*/ 	.word	0x00008be0


	//   ....[35]....
        /*07f4*/ 	.word	0x00008db0


	//   ....[36]....
        /*07f8*/ 	.word	0x00008de0


	//   ....[37]....
        /*07fc*/ 	.word	0x00008e70


	//   ....[38]....
        /*0800*/ 	.word	0x00008ea0


	//   ....[39]....
        /*0804*/ 	.word	0x00008f30


	//   ....[40]....
        /*0808*/ 	.word	0x00008f60


	//   ....[41]....
        /*080c*/ 	.word	0x00008ff0


	//   ....[42]....
        /*0810*/ 	.word	0x00009020


	//   ....[43]....
        /*0814*/ 	.word	0x000090b0


	//   ....[44]....
        /*0818*/ 	.word	0x000090e0


	//   ....[45]....
        /*081c*/ 	.word	0x00009170


	//   ....[46]....
        /*0820*/ 	.word	0x000091a0


	//   ....[47]....
        /*0824*/ 	.word	0x00009220


	//   ....[48]....
        /*0828*/ 	.word	0x00009260


	//   ....[49]....
        /*082c*/ 	.word	0x000096d0


	//   ....[50]....
        /*0830*/ 	.word	0x000096f0


	//   ....[51]....
        /*0834*/ 	.word	0x00009700


	//   ....[52]....
        /*0838*/ 	.word	0x00009710


	//   ....[53]....
        /*083c*/ 	.word	0x00009730


	//   ....[54]....
        /*0840*/ 	.word	0x00009740


	//   ....[55]....
        /*0844*/ 	.word	0x00009750


	//   ....[56]....
        /*0848*/ 	.word	0x00009770


	//   ....[57]....
        /*084c*/ 	.word	0x000097a0


	//   ....[58]....
        /*0850*/ 	.word	0x000097c0


	//   ....[59]....
        /*0854*/ 	.word	0x000097d0


	//   ....[60]....
        /*0858*/ 	.word	0x00009820


	//   ....[61]....
        /*085c*/ 	.word	0x00009850


	//   ....[62]....
        /*0860*/ 	.word	0x00009890


	//   ....[63]....
        /*0864*/ 	.word	0x00009cf0


	//   ....[64]....
        /*0868*/ 	.word	0x00009d10


	//   ....[65]....
        /*086c*/ 	.word	0x00009d20


	//   ....[66]....
        /*0870*/ 	.word	0x00009d30


	//   ....[67]....
        /*0874*/ 	.word	0x00009ea0


	//   ....[68]....
        /*0878*/ 	.word	0x00009f60


	//   ....[69]....
        /*087c*/ 	.word	0x00009fa0


	//   ....[70]....
        /*0880*/ 	.word	0x00009fe0


	//   ....[71]....
        /*0884*/ 	.word	0x0000a180


	//   ....[72]....
        /*0888*/ 	.word	0x0000a240


	//   ....[73]....
        /*088c*/ 	.word	0x0000a280


	//   ....[74]....
        /*0890*/ 	.word	0x0000a2c0


	//   ....[75]....
        /*0894*/ 	.word	0x0000a480


	//   ....[76]....
        /*0898*/ 	.word	0x0000a540


	//   ....[77]....
        /*089c*/ 	.word	0x0000a580


	//   ....[78]....
        /*08a0*/ 	.word	0x0000a5c0


	//   ....[79]....
        /*08a4*/ 	.word	0x0000c290


	//   ....[80]....
        /*08a8*/ 	.word	0x0000c2b0


	//   ....[81]....
        /*08ac*/ 	.word	0x0000c2e0


	//   ....[82]....
        /*08b0*/ 	.word	0x0000c2f0


	//   ....[83]....
        /*08b4*/ 	.word	0x0000c3d0


	//   ....[84]....
        /*08b8*/ 	.word	0x0000c410


	//   ....[85]....
        /*08bc*/ 	.word	0x0000c430


	//   ....[86]....
        /*08c0*/ 	.word	0x0000c440


	//   ....[87]....
        /*08c4*/ 	.word	0x0000c630


	//   ....[88]....
        /*08c8*/ 	.word	0x0000c670


	//   ....[89]....
        /*08cc*/ 	.word	0x0000c690


	//   ....[90]....
        /*08d0*/ 	.word	0x0000c6a0


	//   ....[91]....
        /*08d4*/ 	.word	0x0000c820


	//   ....[92]....
        /*08d8*/ 	.word	0x0000c860


	//   ....[93]....
        /*08dc*/ 	.word	0x0000c8a0


	//   ....[94]....
        /*08e0*/ 	.word	0x0000c8c0


	//   ....[95]....
        /*08e4*/ 	.word	0x0000e970


	//   ....[96]....
        /*08e8*/ 	.word	0x0000e980


	//   ....[97]....
        /*08ec*/ 	.word	0x0000e9a0


	//   ....[98]....
        /*08f0*/ 	.word	0x0000eae0


	//   ....[99]....
        /*08f4*/ 	.word	0x0000eaf0


	//   ....[100]....
        /*08f8*/ 	.word	0x0000eb10


	//   ....[101]....
        /*08fc*/ 	.word	0x0000eb70


	//   ....[102]....
        /*0900*/ 	.word	0x0000eb90


	//   ....[103]....
        /*0904*/ 	.word	0x0000ec40


	//   ....[104]....
        /*0908*/ 	.word	0x0000ec50


	//   ....[105]....
        /*090c*/ 	.word	0x0000ec90


	//   ....[106]....
        /*0910*/ 	.word	0x0000eca0


	//   ....[107]....
        /*0914*/ 	.word	0x0000ecd0


	//   ....[108]....
        /*0918*/ 	.word	0x0000ed70


	//   ....[109]....
        /*091c*/ 	.word	0x0000f790


	//   ....[110]....
        /*0920*/ 	.word	0x0000f7b0


	//   ....[111]....
        /*0924*/ 	.word	0x0000f7c0


	//   ....[112]....
        /*0928*/ 	.word	0x0000f7d0


	//   ....[113]....
        /*092c*/ 	.word	0x0000f7e0


	//   ....[114]....
        /*0930*/ 	.word	0x0000f7f0


	//   ....[115]....
        /*0934*/ 	.word	0x0000f800


	//   ....[116]....
        /*0938*/ 	.word	0x0000f810


	//   ....[117]....
        /*093c*/ 	.word	0x0000f830


	//   ....[118]....
        /*0940*/ 	.word	0x0000f850


	//   ....[119]....
        /*0944*/ 	.word	0x0000f870


	//   ....[120]....
        /*0948*/ 	.word	0x0000f8a0


	//   ....[121]....
        /*094c*/ 	.word	0x0000f8c0


	//   ....[122]....
        /*0950*/ 	.word	0x0000f8e0


	//   ....[123]....
        /*0954*/ 	.word	0x00010900


	//   ....[124]....
        /*0958*/ 	.word	0x00010920


	//   ....[125]....
        /*095c*/ 	.word	0x00010940


	//   ....[126]....
        /*0960*/ 	.word	0x00010950


	//   ....[127]....
        /*0964*/ 	.word	0x000118f0


	//   ....[128]....
        /*0968*/ 	.word	0x00011b70


	//   ....[129]....
        /*096c*/ 	.word	0x00011ba0


	//   ....[130]....
        /*0970*/ 	.word	0x00011d80


	//   ....[131]....
        /*0974*/ 	.word	0x00011de0


	//   ....[132]....
        /*0978*/ 	.word	0x00011f20


	//   ....[133]....
        /*097c*/ 	.word	0x00012180


	//   ....[134]....
        /*0980*/ 	.word	0x000122b0


	//   ....[135]....
        /*0984*/ 	.word	0x00014ef0


	//   ....[136]....
        /*0988*/ 	.word	0x00014f10


	//   ....[137]....
        /*098c*/ 	.word	0x00014f20


	//   ....[138]....
        /*0990*/ 	.word	0x00014f30


	//   ....[139]....
        /*0994*/ 	.word	0x00014f40


	//   ....[140]....
        /*0998*/ 	.word	0x00014f50


	//   ....[141]....
        /*099c*/ 	.word	0x00014f60


	//   ....[142]....
        /*09a0*/ 	.word	0x00014f80


	//   ....[143]....
        /*09a4*/ 	.word	0x00014fa0


	//   ....[144]....
        /*09a8*/ 	.word	0x00014fc0


	//   ....[145]....
        /*09ac*/ 	.word	0x00014fe0


	//   ....[146]....
        /*09b0*/ 	.word	0x00014ff0


	//   ....[147]....
        /*09b4*/ 	.word	0x00015000


	//   ....[148]....
        /*09b8*/ 	.word	0x00015010


	//   ....[149]....
        /*09bc*/ 	.word	0x00016a10


	//   ....[150]....
        /*09c0*/ 	.word	0x00016a30


	//   ....[151]....
        /*09c4*/ 	.word	0x00016a40


	//   ....[152]....
        /*09c8*/ 	.word	0x00016a50


	//   ....[153]....
        /*09cc*/ 	.word	0x00016a60


	//   ....[154]....
        /*09d0*/ 	.word	0x00016a70


	//   ....[155]....
        /*09d4*/ 	.word	0x00016a80


	//   ....[156]....
        /*09d8*/ 	.word	0x00016aa0


	//   ....[157]....
        /*09dc*/ 	.word	0x00016ab0


	//   ....[158]....
        /*09e0*/ 	.word	0x00016ad0


	//   ....[159]....
        /*09e4*/ 	.word	0x00016b20


	//   ....[160]....
        /*09e8*/ 	.word	0x00016b60


	//   ....[161]....
        /*09ec*/ 	.word	0x00016b80


	//   ....[162]....
        /*09f0*/ 	.word	0x00016b90


	//   ....[163]....
        /*09f4*/ 	.word	0x00016e00


	//   ....[164]....
        /*09f8*/ 	.word	0x00016e10


	//   ....[165]....
        /*09fc*/ 	.word	0x00016e20


	//   ....[166]....
        /*0a00*/ 	.word	0x00016e30


	//   ....[167]....
        /*0a04*/ 	.word	0x00017770


	//   ....[168]....
        /*0a08*/ 	.word	0x00017aa0


	//   ....[169]....
        /*0a0c*/ 	.word	0x000180d0


	//   ....[170]....
        /*0a10*/ 	.word	0x000182e0


	//   ....[171]....
        /*0a14*/ 	.word	0x00018470


	//   ....[172]....
        /*0a18*/ 	.word	0x000184e0


	//   ....[173]....
        /*0a1c*/ 	.word	0x000185a0


	//   ....[174]....
        /*0a20*/ 	.word	0x000185c0


	//   ....[175]....
        /*0a24*/ 	.word	0x0001b420


	//   ....[176]....
        /*0a28*/ 	.word	0x0001b440


	//   ....[177]....
        /*0a2c*/ 	.word	0x0001b450


	//   ....[178]....
        /*0a30*/ 	.word	0x0001b460


	//   ....[179]....
        /*0a34*/ 	.word	0x0001b470


	//   ....[180]....
        /*0a38*/ 	.word	0x0001b480


	//   ....[181]....
        /*0a3c*/ 	.word	0x0001b490


	//   ....[182]....
        /*0a40*/ 	.word	0x0001b4a0


	//   ....[183]....
        /*0a44*/ 	.word	0x0001b4c0


	//   ....[184]....
        /*0a48*/ 	.word	0x0001b4d0


	//   ....[185]....
        /*0a4c*/ 	.word	0x0001b4f0


	//   ....[186]....
        /*0a50*/ 	.word	0x0001b520


	//   ....[187]....
        /*0a54*/ 	.word	0x0001b540


	//   ....[188]....
        /*0a58*/ 	.word	0x0001b550


	//   ....[189]....
        /*0a5c*/ 	.word	0x0001b9d0


	//   ....[190]....
        /*0a60*/ 	.word	0x0001b9f0


	//   ....[191]....
        /*0a64*/ 	.word	0x0001ba10


	//   ....[192]....
        /*0a68*/ 	.word	0x0001ba40


	//   ....[193]....
        /*0a6c*/ 	.word	0x0001ba70


	//   ....[194]....
        /*0a70*/ 	.word	0x0001bac0


	//   ....[195]....
        /*0a74*/ 	.word	0x0001baf0


	//   ....[196]....
        /*0a78*/ 	.word	0x0001bb10


	//   ....[197]....
        /*0a7c*/ 	.word	0x0001bb50


	//   ....[198]....
        /*0a80*/ 	.word	0x0001bb80


	//   ....[199]....
        /*0a84*/ 	.word	0x0001bbb0


	//   ....[200]....
        /*0a88*/ 	.word	0x0001bbd0


	//   ....[201]....
        /*0a8c*/ 	.word	0x0001bc00


	//   ....[202]....
        /*0a90*/ 	.word	0x0001bc20


	//   ....[203]....
        /*0a94*/ 	.word	0x0001d5b0


	//   ....[204]....
        /*0a98*/ 	.word	0x0001d720


	//   ....[205]....
        /*0a9c*/ 	.word	0x0001d9e0


	//   ....[206]....
        /*0aa0*/ 	.word	0x0001da10


	//   ....[207]....
        /*0aa4*/ 	.word	0x0001da30


	//   ....[208]....
        /*0aa8*/ 	.word	0x0001db20


	//   ....[209]....
        /*0aac*/ 	.word	0x0001dbd0


	//   ....[210]....
        /*0ab0*/ 	.word	0x0001de60


	//   ....[211]....
        /*0ab4*/ 	.word	0x00020ae0


	//   ....[212]....
        /*0ab8*/ 	.word	0x00020af0


	//   ....[213]....
        /*0abc*/ 	.word	0x00020b00


	//   ....[214]....
        /*0ac0*/ 	.word	0x00020b10


	//   ....[215]....
        /*0ac4*/ 	.word	0x00020b40


	//   ....[216]....
        /*0ac8*/ 	.word	0x00020b60


	//   ....[217]....
        /*0acc*/ 	.word	0x00020b80


	//   ....[218]....
        /*0ad0*/ 	.word	0x00020b90


	//   ....[219]....
        /*0ad4*/ 	.word	0x00021fe0


	//   ....[220]....
        /*0ad8*/ 	.word	0x00022010


	//   ....[221]....
        /*0adc*/ 	.word	0x00022060


	//   ....[222]....
        /*0ae0*/ 	.word	0x00022090


	//   ....[223]....
        /*0ae4*/ 	.word	0x000220c0


	//   ....[224]....
        /*0ae8*/ 	.word	0x00022100


	//   ....[225]....
        /*0aec*/ 	.word	0x00022130


	//   ....[226]....
        /*0af0*/ 	.word	0x00022170


	//   ....[227]....
        /*0af4*/ 	.word	0x000221d0


	//   ....[228]....
        /*0af8*/ 	.word	0x000221e0


	//   ....[229]....
        /*0afc*/ 	.word	0x000221f0


	//   ....[230]....
        /*0b00*/ 	.word	0x00022220


	//   ....[231]....
        /*0b04*/ 	.word	0x00022260


	//   ....[232]....
        /*0b08*/ 	.word	0x00022280


	//   ....[233]....
        /*0b0c*/ 	.word	0x000222b0


	//   ....[234]....
        /*0b10*/ 	.word	0x000222f0


	//   ....[235]....
        /*0b14*/ 	.word	0x00022340


	//   ....[236]....
        /*0b18*/ 	.word	0x00022400


	//   ....[237]....
        /*0b1c*/ 	.word	0x00022420


	//   ....[238]....
        /*0b20*/ 	.word	0x00022470


	//   ....[239]....
        /*0b24*/ 	.word	0x00022490


	//   ....[240]....
        /*0b28*/ 	.word	0x000224c0


	//   ....[241]....
        /*0b2c*/ 	.word	0x000224f0


	//   ....[242]....
        /*0b30*/ 	.word	0x00022590


	//   ....[243]....
        /*0b34*/ 	.word	0x00022e20


	//   ....[244]....
        /*0b38*/ 	.word	0x00022e50


	//   ....[245]....
        /*0b3c*/ 	.word	0x00022e80


	//   ....[246]....
        /*0b40*/ 	.word	0x00022eb0


	//   ....[247]....
        /*0b44*/ 	.word	0x00022ee0


	//   ....[248]....
        /*0b48*/ 	.word	0x00022f10


	//   ....[249]....
        /*0b4c*/ 	.word	0x00022f40


	//   ....[250]....
        /*0b50*/ 	.word	0x00022f60


	//   ....[251]....
        /*0b54*/ 	.word	0x00022f80


	//   ....[252]....
        /*0b58*/ 	.word	0x00022fa0


	//   ....[253]....
        /*0b5c*/ 	.word	0x00022fb0


	//   ....[254]....
        /*0b60*/ 	.word	0x00022fc0


	//   ....[255]....
        /*0b64*/ 	.word	0x00022fd0


	//   ....[0]....
        /*0b68*/ 	.word	0x00022fe0


	//   ....[1]....
        /*0b6c*/ 	.word	0x00022ff0


	//   ....[2]....
        /*0b70*/ 	.word	0x00023020


	//----- nvinfo : EIATTR_EXIT_INSTR_OFFSETS
	.align		4
.L_224:
        /*0b74*/ 	.byte	0x04, 0x1c
        /*0b76*/ 	.short	(.L_226 - .L_225)


	//   ....[0]....
.L_225:
        /*0b78*/ 	.word	0x00000450


	//   ....[1]....
        /*0b7c*/ 	.word	0x00022630


	//   ....[2]....
        /*0b80*/ 	.word	0x00022670


	//   ....[3]....
        /*0b84*/ 	.word	0x000231b0


	//   ....[4]....
        /*0b88*/ 	.word	0x000231f0


	//----- nvinfo : EIATTR_CTAIDZ_USED
	.align		4
.L_226:
        /*0b8c*/ 	.byte	0x01, 0x04
	.zero		2


	//----- nvinfo : EIATTR_MAX_THREADS
	.align		4
        /*0b90*/ 	.byte	0x04, 0x05
        /*0b92*/ 	.short	(.L_228 - .L_227)
.L_227:
        /*0b94*/ 	.word	0x00000080
        /*0b98*/ 	.word	0x00000001
        /*0b9c*/ 	.word	0x00000001


	//----- nvinfo : EIATTR_CRS_STACK_SIZE
	.align		4
.L_228:
        /*0ba0*/ 	.byte	0x04, 0x1e
        /*0ba2*/ 	.short	(.L_230 - .L_229)
.L_229:
        /*0ba4*/ 	.word	0x00000000
.L_230:


//--------------------- .nv.callgraph             --------------------------
	.section	.nv.callgraph,"",@"SHT_CUDA_CALLGRAPH"
	.align	4
	.sectionentsize	8
	.align		4
        /*0000*/ 	.word	0x00000000
	.align		4
        /*0004*/ 	.word	0xffffffff
	.align		4
        /*0008*/ 	.word	0x00000000
	.align		4
        /*000c*/ 	.word	0xfffffffe
	.align		4
        /*0010*/ 	.word	0x00000000
	.align		4
        /*0014*/ 	.word	0xfffffffd
	.align		4
        /*0018*/ 	.word	0x00000000
	.align		4
        /*001c*/ 	.word	0xfffffffc


//--------------------- .nv.rel.action            --------------------------
	.section	.nv.rel.action,"",@"SHT_CUDA_RELOCINFO"
	.align	8
	.sectionentsize	8
        /*0000*/ 	.byte	0x73, 0x00, 0x00, 0x00, 0x00, 0x00, 0x00, 0x00, 0x00, 0x00, 0x00, 0x11, 0x25, 0x00, 0x05, 0x36


//--------------------- .nv.constant4             --------------------------
	.section	.nv.constant4,"a",@progbits
	.align	8
	.align		8
.nv.constant4:
        /*0000*/ 	.dword	_ZN79_INTERNAL_f786776b_43_flash_fwd_hdim64_fp16_paged_softcap_sm80_cu_1f2e7571_35894cuda3std3__45__cpo5beginE
	.align		8
        /*0008*/ 	.dword	_ZN79_INTERNAL_f786776b_43_flash_fwd_hdim64_fp16_paged_softcap_sm80_cu_1f2e7571_35894cuda3std3__45__cpo3endE
	.align		8
        /*0010*/ 	.dword	_ZN79_INTERNAL_f786776b_43_flash_fwd_hdim64_fp16_paged_softcap_sm80_cu_1f2e7571_35894cuda3std3__45__cpo6cbeginE
	.align		8
        /*0018*/ 	.dword	_ZN79_INTERNAL_f786776b_43_flash_fwd_hdim64_fp16_paged_softcap_sm80_cu_1f2e7571_35894cuda3std3__45__cpo4cendE
	.align		8
        /*0020*/ 	.dword	_ZN79_INTERNAL_f786776b_43_flash_fwd_hdim64_fp16_paged_softcap_sm80_cu_1f2e7571_35894cuda3std3__481_GLOBAL__N__f786776b_43_flash_fwd_hdim64_fp16_paged_softcap_sm80_cu_1f2e7571_35896ignoreE
	.align		8
        /*0028*/ 	.dword	_ZN79_INTERNAL_f786776b_43_flash_fwd_hdim64_fp16_paged_softcap_sm80_cu_1f2e7571_35894cuda3std3__419piecewise_constructE
	.align		8
        /*0030*/ 	.dword	_ZN79_INTERNAL_f786776b_43_flash_fwd_hdim64_fp16_paged_softcap_sm80_cu_1f2e7571_35894cuda3std3__48in_placeE
	.align		8
        /*0038*/ 	.dword	_ZN79_INTERNAL_f786776b_43_flash_fwd_hdim64_fp16_paged_softcap_sm80_cu_1f2e7571_35894cuda3std6ranges3__45__cpo4swapE
	.align		8
        /*0040*/ 	.dword	_ZN79_INTERNAL_f786776b_43_flash_fwd_hdim64_fp16_paged_softcap_sm80_cu_1f2e7571_35894cuda3std6ranges3__45__cpo9iter_moveE
	.align		8
        /*0048*/ 	.dword	_ZN79_INTERNAL_f786776b_43_flash_fwd_hdim64_fp16_paged_softcap_sm80_cu_1f2e7571_35894cute7productE
	.align		8
        /*0050*/ 	.dword	_ZN79_INTERNAL_f786776b_43_flash_fwd_hdim64_fp16_paged_softcap_sm80_cu_1f2e7571_35894cute1_E


//--------------------- .nv.constant0._ZN7cutlass13device_kernelIN5flash19enable_sm80_to_sm89INS1_16FlashAttnFwdSm80INS1_25CollectiveMainloopFwdSm80ILi4ELi1ELb0EN4cute5tupleIJNS5_1CILi128EEENS7_ILi112EEENS7_ILi64EEEEEELi64ENS_6half_tEfNS_4arch4Sm80ELb0ELb0ELb1ELb0ELb1ELb0ELb1ELb0EEENS1_21CollectiveEpilogueFwdINS6_IJS8_SA_S9_EEENS6_IJNS7_ILi1EEESI_SI_EEESC_SE_Li128ELb0ELb1ELb0ELb0EEENS1_19SingleTileSchedulerILb0ELb0ELb1ELi128EEEEEEEEEvNT_6ParamsE --------------------------
	.section	.nv.constant0._ZN7cutlass13device_kernelIN5flash19enable_sm80_to_sm89INS1_16FlashAttnFwdSm80INS1_25CollectiveMainloopFwdSm80ILi4ELi1ELb0EN4cute5tupleIJNS5_1CILi128EEENS7_ILi112EEENS7_ILi64EEEEEELi64ENS_6half_tEfNS_4arch4Sm80ELb0ELb0ELb1ELb0ELb1ELb0ELb1ELb0EEENS1_21CollectiveEpilogueFwdINS6_IJS8_SA_S9_EEENS6_IJNS7_ILi1EEESI_SI_EEESC_SE_Li128ELb0ELb1ELb0ELb0EEENS1_19SingleTileSchedulerILb0ELb0ELb1ELi128EEEEEEEEEvNT_6ParamsE,"a",@progbits
	.sectionflags	@""
	.align	4
.nv.constant0._ZN7cutlass13device_kernelIN5flash19enable_sm80_to_sm89INS1_16FlashAttnFwdSm80INS1_25CollectiveMainloopFwdSm80ILi4ELi1ELb0EN4cute5tupleIJNS5_1CILi128EEENS7_ILi112EEENS7_ILi64EEEEEELi64ENS_6half_tEfNS_4arch4Sm80ELb0ELb0ELb1ELb0ELb1ELb0ELb1ELb0EEENS1_21CollectiveEpilogueFwdINS6_IJS8_SA_S9_EEENS6_IJNS7_ILi1EEESI_SI_EEESC_SE_Li128ELb0ELb1ELb0ELb0EEENS1_19SingleTileSchedulerILb0ELb0ELb1ELi128EEEEEEEEEvNT_6ParamsE:
	.zero		1400


//--------------------- .nv.constant0._ZN7cutlass13device_kernelIN5flash19enable_sm80_to_sm89INS1_16FlashAttnFwdSm80INS1_25CollectiveMainloopFwdSm80ILi4ELi1ELb0EN4cute5tupleIJNS5_1CILi128EEENS7_ILi112EEENS7_ILi64EEEEEELi64ENS_6half_tEfNS_4arch4Sm80ELb0ELb0ELb1ELb1ELb1ELb0ELb1ELb0EEENS1_21CollectiveEpilogueFwdINS6_IJS8_SA_S9_EEENS6_IJNS7_ILi1EEESI_SI_EEESC_SE_Li128ELb1ELb1ELb0ELb0EEENS1_19SingleTileSchedulerILb1ELb0ELb1ELi128EEEEEEEEEvNT_6ParamsE --------------------------
	.section	.nv.constant0._ZN7cutlass13device_kernelIN5flash19enable_sm80_to_sm89INS1_16FlashAttnFwdSm80INS1_25CollectiveMainloopFwdSm80ILi4ELi1ELb0EN4cute5tupleIJNS5_1CILi128EEENS7_ILi112EEENS7_ILi64EEEEEELi64ENS_6half_tEfNS_4arch4Sm80ELb0ELb0ELb1ELb1ELb1ELb0ELb1ELb0EEENS1_21CollectiveEpilogueFwdINS6_IJS8_SA_S9_EEENS6_IJNS7_ILi1EEESI_SI_EEESC_SE_Li128ELb1ELb1ELb0ELb0EEENS1_19SingleTileSchedulerILb1ELb0ELb1ELi128EEEEEEEEEvNT_6ParamsE,"a",@progbits
	.sectionflags	@""
	.align	4
.nv.constant0._ZN7cutlass13device_kernelIN5flash19enable_sm80_to_sm89INS1_16FlashAttnFwdSm80INS1_25CollectiveMainloopFwdSm80ILi4ELi1ELb0EN4cute5tupleIJNS5_1CILi128EEENS7_ILi112EEENS7_ILi64EEEEEELi64ENS_6half_tEfNS_4arch4Sm80ELb0ELb0ELb1ELb1ELb1ELb0ELb1ELb0EEENS1_21CollectiveEpilogueFwdINS6_IJS8_SA_S9_EEENS6_IJNS7_ILi1EEESI_SI_EEESC_SE_Li128ELb1ELb1ELb0ELb0EEENS1_19SingleTileSchedulerILb1ELb0ELb1ELi128EEEEEEEEEvNT_6ParamsE:
	.zero		1400


//--------------------- .nv.constant0._ZN7cutlass13device_kernelIN5flash19enable_sm80_to_sm89INS1_16FlashAttnFwdSm80INS1_25CollectiveMainloopFwdSm80ILi4ELi1ELb0EN4cute5tupleIJNS5_1CILi128EEENS7_ILi112EEENS7_ILi64EEEEEELi64ENS_6half_tEfNS_4arch4Sm80ELb0ELb0ELb1ELb1ELb1ELb1ELb1ELb0EEENS1_21CollectiveEpilogueFwdINS6_IJS8_SA_S9_EEENS6_IJNS7_ILi1EEESI_SI_EEESC_SE_Li128ELb1ELb1ELb0ELb0EEENS1_19SingleTileSchedulerILb1ELb0ELb1ELi128EEEEEEEEEvNT_6ParamsE --------------------------
	.section	.nv.constant0._ZN7cutlass13device_kernelIN5flash19enable_sm80_to_sm89INS1_16FlashAttnFwdSm80INS1_25CollectiveMainloopFwdSm80ILi4ELi1ELb0EN4cute5tupleIJNS5_1CILi128EEENS7_ILi112EEENS7_ILi64EEEEEELi64ENS_6half_tEfNS_4arch4Sm80ELb0ELb0ELb1ELb1ELb1ELb1ELb1ELb0EEENS1_21CollectiveEpilogueFwdINS6_IJS8_SA_S9_EEENS6_IJNS7_ILi1EEESI_SI_EEESC_SE_Li128ELb1ELb1ELb0ELb0EEENS1_19SingleTileSchedulerILb1ELb0ELb1ELi128EEEEEEEEEvNT_6ParamsE,"a",@progbits
	.sectionflags	@""
	.align	4
.nv.constant0._ZN7cutlass13device_kernelIN5flash19enable_sm80_to_sm89INS1_16FlashAttnFwdSm80INS1_25CollectiveMainloopFwdSm80ILi4ELi1ELb0EN4cute5tupleIJNS5_1CILi128EEENS7_ILi112EEENS7_ILi64EEEEEELi64ENS_6half_tEfNS_4arch4Sm80ELb0ELb0ELb1ELb1ELb1ELb1ELb1ELb0EEENS1_21CollectiveEpilogueFwdINS6_IJS8_SA_S9_EEENS6_IJNS7_ILi1EEESI_SI_EEESC_SE_Li128ELb1ELb1ELb0ELb0EEENS1_19SingleTileSchedulerILb1ELb0ELb1ELi128EEEEEEEEEvNT_6ParamsE:
	.zero		1400


//--------------------- .nv.constant0._ZN7cutlass13device_kernelIN5flash19enable_sm80_to_sm89INS1_16FlashAttnFwdSm80INS1_25CollectiveMainloopFwdSm80ILi4ELi1ELb0EN4cute5tupleIJNS5_1CILi128EEENS7_ILi96EEENS7_ILi64EEEEEELi64ENS_6half_tEfNS_4arch4Sm80ELb0ELb1ELb1ELb0ELb1ELb0ELb1ELb0EEENS1_21CollectiveEpilogueFwdINS6_IJS8_SA_S9_EEENS6_IJNS7_ILi1EEESI_SI_EEESC_SE_Li128ELb0ELb1ELb0ELb0EEENS1_19SingleTileSchedulerILb0ELb0ELb1ELi128EEEEEEEEEvNT_6ParamsE --------------------------
	.section	.nv.constant0._ZN7cutlass13device_kernelIN5flash19enable_sm80_to_sm89INS1_16FlashAttnFwdSm80INS1_25CollectiveMainloopFwdSm80ILi4ELi1ELb0EN4cute5tupleIJNS5_1CILi128EEENS7_ILi96EEENS7_ILi64EEEEEELi64ENS_6half_tEfNS_4arch4Sm80ELb0ELb1ELb1ELb0ELb1ELb0ELb1ELb0EEENS1_21CollectiveEpilogueFwdINS6_IJS8_SA_S9_EEENS6_IJNS7_ILi1EEESI_SI_EEESC_SE_Li128ELb0ELb1ELb0ELb0EEENS1_19SingleTileSchedulerILb0ELb0ELb1ELi128EEEEEEEEEvNT_6ParamsE,"a",@progbits
	.sectionflags	@""
	.align	4
.nv.constant0._ZN7cutlass13device_kernelIN5flash19enable_sm80_to_sm89INS1_16FlashAttnFwdSm80INS1_25CollectiveMainloopFwdSm80ILi4ELi1ELb0EN4cute5tupleIJNS5_1CILi128EEENS7_ILi96EEENS7_ILi64EEEEEELi64ENS_6half_tEfNS_4arch4Sm80ELb0ELb1ELb1ELb0ELb1ELb0ELb1ELb0EEENS1_21CollectiveEpilogueFwdINS6_IJS8_SA_S9_EEENS6_IJNS7_ILi1EEESI_SI_EEESC_SE_Li128ELb0ELb1ELb0ELb0EEENS1_19SingleTileSchedulerILb0ELb0ELb1ELi128EEEEEEEEEvNT_6ParamsE:
	.zero		1400


//--------------------- .nv.constant0._ZN7cutlass13device_kernelIN5flash19enable_sm80_to_sm89INS1_16FlashAttnFwdSm80INS1_25CollectiveMainloopFwdSm80ILi4ELi1ELb0EN4cute5tupleIJNS5_1CILi128EEENS7_ILi96EEENS7_ILi64EEEEEELi64ENS_6half_tEfNS_4arch4Sm80ELb0ELb1ELb1ELb1ELb1ELb0ELb1ELb0EEENS1_21CollectiveEpilogueFwdINS6_IJS8_SA_S9_EEENS6_IJNS7_ILi1EEESI_SI_EEESC_SE_Li128ELb1ELb1ELb0ELb0EEENS1_19SingleTileSchedulerILb1ELb0ELb1ELi128EEEEEEEEEvNT_6ParamsE --------------------------
	.section	.nv.constant0._ZN7cutlass13device_kernelIN5flash19enable_sm80_to_sm89INS1_16FlashAttnFwdSm80INS1_25CollectiveMainloopFwdSm80ILi4ELi1ELb0EN4cute5tupleIJNS5_1CILi128EEENS7_ILi96EEENS7_ILi64EEEEEELi64ENS_6half_tEfNS_4arch4Sm80ELb0ELb1ELb1ELb1ELb1ELb0ELb1ELb0EEENS1_21CollectiveEpilogueFwdINS6_IJS8_SA_S9_EEENS6_IJNS7_ILi1EEESI_SI_EEESC_SE_Li128ELb1ELb1ELb0ELb0EEENS1_19SingleTileSchedulerILb1ELb0ELb1ELi128EEEEEEEEEvNT_6ParamsE,"a",@progbits
	.sectionflags	@""
	.align	4
.nv.constant0._ZN7cutlass13device_kernelIN5flash19enable_sm80_to_sm89INS1_16FlashAttnFwdSm80INS1_25CollectiveMainloopFwdSm80ILi4ELi1ELb0EN4cute5tupleIJNS5_1CILi128EEENS7_ILi96EEENS7_ILi64EEEEEELi64ENS_6half_tEfNS_4arch4Sm80ELb0ELb1ELb1ELb1ELb1ELb0ELb1ELb0EEENS1_21CollectiveEpilogueFwdINS6_IJS8_SA_S9_EEENS6_IJNS7_ILi1EEESI_SI_EEESC_SE_Li128ELb1ELb1ELb0ELb0EEENS1_19SingleTileSchedulerILb1ELb0ELb1ELi128EEEEEEEEEvNT_6ParamsE:
	.zero		1400


//--------------------- .nv.constant0._ZN7cutlass13device_kernelIN5flash19enable_sm80_to_sm89INS1_16FlashAttnFwdSm80INS1_25CollectiveMainloopFwdSm80ILi4ELi1ELb0EN4cute5tupleIJNS5_1CILi128EEENS7_ILi96EEENS7_ILi64EEEEEELi64ENS_6half_tEfNS_4arch4Sm80ELb0ELb1ELb1ELb1ELb1ELb1ELb1ELb0EEENS1_21CollectiveEpilogueFwdINS6_IJS8_SA_S9_EEENS6_IJNS7_ILi1EEESI_SI_EEESC_SE_Li128ELb1ELb1ELb0ELb0EEENS1_19SingleTileSchedulerILb1ELb0ELb1ELi128EEEEEEEEEvNT_6ParamsE --------------------------
	.section	.nv.constant0._ZN7cutlass13device_kernelIN5flash19enable_sm80_to_sm89INS1_16FlashAttnFwdSm80INS1_25CollectiveMainloopFwdSm80ILi4ELi1ELb0EN4cute5tupleIJNS5_1CILi128EEENS7_ILi96EEENS7_ILi64EEEEEELi64ENS_6half_tEfNS_4arch4Sm80ELb0ELb1ELb1ELb1ELb1ELb1ELb1ELb0EEENS1_21CollectiveEpilogueFwdINS6_IJS8_SA_S9_EEENS6_IJNS7_ILi1EEESI_SI_EEESC_SE_Li128ELb1ELb1ELb0ELb0EEENS1_19SingleTileSchedulerILb1ELb0ELb1ELi128EEEEEEEEEvNT_6ParamsE,"a",@progbits
	.sectionflags	@""
	.align	4
.nv.constant0._ZN7cutlass13device_kernelIN5flash19enable_sm80_to_sm89INS1_16FlashAttnFwdSm80INS1_25CollectiveMainloopFwdSm80ILi4ELi1ELb0EN4cute5tupleIJNS5_1CILi128EEENS7_ILi96EEENS7_ILi64EEEEEELi64ENS_6half_tEfNS_4arch4Sm80ELb0ELb1ELb1ELb1ELb1ELb1ELb1ELb0EEENS1_21CollectiveEpilogueFwdINS6_IJS8_SA_S9_EEENS6_IJNS7_ILi1EEESI_SI_EEESC_SE_Li128ELb1ELb1ELb0ELb0EEENS1_19SingleTileSchedulerILb1ELb0ELb1ELi128EEEEEEEEEvNT_6ParamsE:
	.zero		1400


//--------------------- .nv.constant0._ZN7cutlass13device_kernelIN5flash19enable_sm80_to_sm89INS1_16FlashAttnFwdSm80INS1_25CollectiveMainloopFwdSm80ILi4ELi1ELb0EN4cute5tupleIJNS5_1CILi128EEENS7_ILi112EEENS7_ILi64EEEEEELi64ENS_6half_tEfNS_4arch4Sm80ELb1ELb0ELb1ELb0ELb1ELb0ELb1ELb0EEENS1_21CollectiveEpilogueFwdINS6_IJS8_SA_S9_EEENS6_IJNS7_ILi1EEESI_SI_EEESC_SE_Li128ELb0ELb1ELb0ELb0EEENS1_30DynamicPersistentTileSchedulerILi128ELi128ELb0ELb1ELb0EEEEEEEEEvNT_6ParamsE --------------------------
	.section	.nv.constant0._ZN7cutlass13device_kernelIN5flash19enable_sm80_to_sm89INS1_16FlashAttnFwdSm80INS1_25CollectiveMainloopFwdSm80ILi4ELi1ELb0EN4cute5tupleIJNS5_1CILi128EEENS7_ILi112EEENS7_ILi64EEEEEELi64ENS_6half_tEfNS_4arch4Sm80ELb1ELb0ELb1ELb0ELb1ELb0ELb1ELb0EEENS1_21CollectiveEpilogueFwdINS6_IJS8_SA_S9_EEENS6_IJNS7_ILi1EEESI_SI_EEESC_SE_Li128ELb0ELb1ELb0ELb0EEENS1_30DynamicPersistentTileSchedulerILi128ELi128ELb0ELb1ELb0EEEEEEEEEvNT_6ParamsE,"a",@progbits
	.sectionflags	@""
	.align	4
.nv.constant0._ZN7cutlass13device_kernelIN5flash19enable_sm80_to_sm89INS1_16FlashAttnFwdSm80INS1_25CollectiveMainloopFwdSm80ILi4ELi1ELb0EN4cute5tupleIJNS5_1CILi128EEENS7_ILi112EEENS7_ILi64EEEEEELi64ENS_6half_tEfNS_4arch4Sm80ELb1ELb0ELb1ELb0ELb1ELb0ELb1ELb0EEENS1_21CollectiveEpilogueFwdINS6_IJS8_SA_S9_EEENS6_IJNS7_ILi1EEESI_SI_EEESC_SE_Li128ELb0ELb1ELb0ELb0EEENS1_30DynamicPersistentTileSchedulerILi128ELi128ELb0ELb1ELb0EEEEEEEEEvNT_6ParamsE:
	.zero		1416


//--------------------- .nv.constant0._ZN7cutlass13device_kernelIN5flash19enable_sm80_to_sm89INS1_16FlashAttnFwdSm80INS1_25CollectiveMainloopFwdSm80ILi4ELi1ELb0EN4cute5tupleIJNS5_1CILi128EEENS7_ILi112EEENS7_ILi64EEEEEELi64ENS_6half_tEfNS_4arch4Sm80ELb1ELb0ELb1ELb1ELb1ELb0ELb1ELb0EEENS1_21CollectiveEpilogueFwdINS6_IJS8_SA_S9_EEENS6_IJNS7_ILi1EEESI_SI_EEESC_SE_Li128ELb1ELb1ELb0ELb0EEENS1_19SingleTileSchedulerILb1ELb0ELb1ELi128EEEEEEEEEvNT_6ParamsE --------------------------
	.section	.nv.constant0._ZN7cutlass13device_kernelIN5flash19enable_sm80_to_sm89INS1_16FlashAttnFwdSm80INS1_25CollectiveMainloopFwdSm80ILi4ELi1ELb0EN4cute5tupleIJNS5_1CILi128EEENS7_ILi112EEENS7_ILi64EEEEEELi64ENS_6half_tEfNS_4arch4Sm80ELb1ELb0ELb1ELb1ELb1ELb0ELb1ELb0EEENS1_21CollectiveEpilogueFwdINS6_IJS8_SA_S9_EEENS6_IJNS7_ILi1EEESI_SI_EEESC_SE_Li128ELb1ELb1ELb0ELb0EEENS1_19SingleTileSchedulerILb1ELb0ELb1ELi128EEEEEEEEEvNT_6ParamsE,"a",@progbits
	.sectionflags	@""
	.align	4
.nv.constant0._ZN7cutlass13device_kernelIN5flash19enable_sm80_to_sm89INS1_16FlashAttnFwdSm80INS1_25CollectiveMainloopFwdSm80ILi4ELi1ELb0EN4cute5tupleIJNS5_1CILi128EEENS7_ILi112EEENS7_ILi64EEEEEELi64ENS_6half_tEfNS_4arch4Sm80ELb1ELb0ELb1ELb1ELb1ELb0ELb1ELb0EEENS1_21CollectiveEpilogueFwdINS6_IJS8_SA_S9_EEENS6_IJNS7_ILi1EEESI_SI_EEESC_SE_Li128ELb1ELb1ELb0ELb0EEENS1_19SingleTileSchedulerILb1ELb0ELb1ELi128EEEEEEEEEvNT_6ParamsE:
	.zero		1400


//--------------------- .nv.constant0._ZN7cutlass13device_kernelIN5flash19enable_sm80_to_sm89INS1_16FlashAttnFwdSm80INS1_25CollectiveMainloopFwdSm80ILi4ELi1ELb0EN4cute5tupleIJNS5_1CILi128EEENS7_ILi112EEENS7_ILi64EEEEEELi64ENS_6half_tEfNS_4arch4Sm80ELb1ELb0ELb1ELb1ELb1ELb1ELb1ELb0EEENS1_21CollectiveEpilogueFwdINS6_IJS8_SA_S9_EEENS6_IJNS7_ILi1EEESI_SI_EEESC_SE_Li128ELb1ELb1ELb0ELb0EEENS1_19SingleTileSchedulerILb1ELb0ELb1ELi128EEEEEEEEEvNT_6ParamsE --------------------------
	.section	.nv.constant0._ZN7cutlass13device_kernelIN5flash19enable_sm80_to_sm89INS1_16FlashAttnFwdSm80INS1_25CollectiveMainloopFwdSm80ILi4ELi1ELb0EN4cute5tupleIJNS5_1CILi128EEENS7_ILi112EEENS7_ILi64EEEEEELi64ENS_6half_tEfNS_4arch4Sm80ELb1ELb0ELb1ELb1ELb1ELb1ELb1ELb0EEENS1_21CollectiveEpilogueFwdINS6_IJS8_SA_S9_EEENS6_IJNS7_ILi1EEESI_SI_EEESC_SE_Li128ELb1ELb1ELb0ELb0EEENS1_19SingleTileSchedulerILb1ELb0ELb1ELi128EEEEEEEEEvNT_6ParamsE,"a",@progbits
	.sectionflags	@""
	.align	4
.nv.constant0._ZN7cutlass13device_kernelIN5flash19enable_sm80_to_sm89INS1_16FlashAttnFwdSm80INS1_25CollectiveMainloopFwdSm80ILi4ELi1ELb0EN4cute5tupleIJNS5_1CILi128EEENS7_ILi112EEENS7_ILi64EEEEEELi64ENS_6half_tEfNS_4arch4Sm80ELb1ELb0ELb1ELb1ELb1ELb1ELb1ELb0EEENS1_21CollectiveEpilogueFwdINS6_IJS8_SA_S9_EEENS6_IJNS7_ILi1EEESI_SI_EEESC_SE_Li128ELb1ELb1ELb0ELb0EEENS1_19SingleTileSchedulerILb1ELb0ELb1ELi128EEEEEEEEEvNT_6ParamsE:
	.zero		1400


//--------------------- .text._ZN7cutlass13device_kernelIN5flash19enable_sm80_to_sm89INS1_16FlashAttnFwdSm80INS1_25CollectiveMainloopFwdSm80ILi4ELi1ELb0EN4cute5tupleIJNS5_1CILi128EEENS7_ILi112EEENS7_ILi64EEEEEELi64ENS_6half_tEfNS_4arch4Sm80ELb0ELb0ELb1ELb0ELb1ELb0ELb1ELb0EEENS1_21CollectiveEpilogueFwdINS6_IJS8_SA_S9_EEENS6_IJNS7_ILi1EEESI_SI_EEESC_SE_Li128ELb0ELb1ELb0ELb0EEENS1_19SingleTileSchedulerILb0ELb0ELb1ELi128EEEEEEEEEvNT_6ParamsE --------------------------
	.section	.text._ZN7cutlass13device_kernelIN5flash19enable_sm80_to_sm89INS1_16FlashAttnFwdSm80INS1_25CollectiveMainloopFwdSm80ILi4ELi1ELb0EN4cute5tupleIJNS5_1CILi128EEENS7_ILi112EEENS7_ILi64EEEEEELi64ENS_6half_tEfNS_4arch4Sm80ELb0ELb0ELb1ELb0ELb1ELb0ELb1ELb0EEENS1_21CollectiveEpilogueFwdINS6_IJS8_SA_S9_EEENS6_IJNS7_ILi1EEESI_SI_EEESC_SE_Li128ELb0ELb1ELb0ELb0EEENS1_19SingleTileSchedulerILb0ELb0ELb1ELi128EEEEEEEEEvNT_6ParamsE,"ax",@progbits
	.sectioninfo	@"SHI_REGISTERS=255"
	.align	128
.text._ZN7cutlass13device_kernelIN5flash19enable_sm80_to_sm89INS1_16FlashAttnFwdSm80INS1_25CollectiveMainloopFwdSm80ILi4ELi1ELb0EN4cute5tupleIJNS5_1CILi128EEENS7_ILi112EEENS7_ILi64EEEEEELi64ENS_6half_tEfNS_4arch4Sm80ELb0ELb0ELb1ELb0ELb1ELb0ELb1ELb0EEENS1_21CollectiveEpilogueFwdINS6_IJS8_SA_S9_EEENS6_IJNS7_ILi1EEESI_SI_EEESC_SE_Li128ELb0ELb1ELb0ELb0EEENS1_19SingleTileSchedulerILb0ELb0ELb1ELi128EEEEEEEEEvNT_6ParamsE:
        .type           _ZN7cutlass13device_kernelIN5flash19enable_sm80_to_sm89INS1_16FlashAttnFwdSm80INS1_25CollectiveMainloopFwdSm80ILi4ELi1ELb0EN4cute5tupleIJNS5_1CILi128EEENS7_ILi112EEENS7_ILi64EEEEEELi64ENS_6half_tEfNS_4arch4Sm80ELb0ELb0ELb1ELb0ELb1ELb0ELb1ELb0EEENS1_21CollectiveEpilogueFwdINS6_IJS8_SA_S9_EEENS6_IJNS7_ILi1EEESI_SI_EEESC_SE_Li128ELb0ELb1ELb0ELb0EEENS1_19SingleTileSchedulerILb0ELb0ELb1ELi128EEEEEEEEEvNT_6ParamsE,@function
        .size           _ZN7cutlass13device_kernelIN5flash19enable_sm80_to_sm89INS1_16FlashAttnFwdSm80INS1_25CollectiveMainloopFwdSm80ILi4ELi1ELb0EN4cute5tupleIJNS5_1CILi128EEENS7_ILi112EEENS7_ILi64EEEEEELi64ENS_6half_tEfNS_4arch4Sm80ELb0ELb0ELb1ELb0ELb1ELb0ELb1ELb0EEENS1_21CollectiveEpilogueFwdINS6_IJS8_SA_S9_EEENS6_IJNS7_ILi1EEESI_SI_EEESC_SE_Li128ELb0ELb1ELb0ELb0EEENS1_19SingleTileSchedulerILb0ELb0ELb1ELi128EEEEEEEEEvNT_6ParamsE,(.L_x_798 - _ZN7cutlass13device_kernelIN5flash19enable_sm80_to_sm89INS1_16FlashAttnFwdSm80INS1_25CollectiveMainloopFwdSm80ILi4ELi1ELb0EN4cute5tupleIJNS5_1CILi128EEENS7_ILi112EEENS7_ILi64EEEEEELi64ENS_6half_tEfNS_4arch4Sm80ELb0ELb0ELb1ELb0ELb1ELb0ELb1ELb0EEENS1_21CollectiveEpilogueFwdINS6_IJS8_SA_S9_EEENS6_IJNS7_ILi1EEESI_SI_EEESC_SE_Li128ELb0ELb1ELb0ELb0EEENS1_19SingleTileSchedulerILb0ELb0ELb1ELi128EEEEEEEEEvNT_6ParamsE)
        .other          _ZN7cutlass13device_kernelIN5flash19enable_sm80_to_sm89INS1_16FlashAttnFwdSm80INS1_25CollectiveMainloopFwdSm80ILi4ELi1ELb0EN4cute5tupleIJNS5_1CILi128EEENS7_ILi112EEENS7_ILi64EEEEEELi64ENS_6half_tEfNS_4arch4Sm80ELb0ELb0ELb1ELb0ELb1ELb0ELb1ELb0EEENS1_21CollectiveEpilogueFwdINS6_IJS8_SA_S9_EEENS6_IJNS7_ILi1EEESI_SI_EEESC_SE_Li128ELb0ELb1ELb0ELb0EEENS1_19SingleTileSchedulerILb0ELb0ELb1ELi128EEEEEEEEEvNT_6ParamsE,@"STO_CUDA_ENTRY STV_DEFAULT"
_ZN7cutlass13device_kernelIN5flash19enable_sm80_to_sm89INS1_16FlashAttnFwdSm80INS1_25CollectiveMainloopFwdSm80ILi4ELi1ELb0EN4cute5tupleIJNS5_1CILi128EEENS7_ILi112EEENS7_ILi64EEEEEELi64ENS_6half_tEfNS_4arch4Sm80ELb0ELb0ELb1ELb0ELb1ELb0ELb1ELb0EEENS1_21CollectiveEpilogueFwdINS6_IJS8_SA_S9_EEENS6_IJNS7_ILi1EEESI_SI_EEESC_SE_Li128ELb0ELb1ELb0ELb0EEENS1_19SingleTileSchedulerILb0ELb0ELb1ELi128EEEEEEEEEvNT_6ParamsE:
[----:B------:R-:W-:-:S03]  /*0000*/  MOV R1, c[0x0][0x28] ;  /* 0x00000a0000017a02 */ /* 0x000fc60000000f00 */
[----:B------:R-:W1:Y:S01]  /*0010*/  S2UR UR14, SR_CTAID.Z ;  /* 0x00000000000e79c3 */ /* 0x000e620000002700 */
[----:B------:R-:W-:Y:S02]  /*0020*/  IADD3 R1, R1, -0x78, RZ ;  /* 0xffffff8801017810 */ /* 0x000fe40007ffe0ff */
[----:B-1----:R-:W-:-:S13]  /*0030*/  ISETP.LE.AND P0, PT, RZ, UR14, PT ;  /* 0x0000000eff007c0c */ /* 0x002fda000bf03270 */
[----:B------:R-:W-:Y:S05]  /*0040*/  @!P0 EXIT ;  /* 0x000000000000894d */ /* 0x000fea0003800000 */
[----:B------:R-:W-:Y:S02]  /*0050*/  ULDC.64 UR4, c[0x0][0x340] ;  /* 0x0000d00000047ab9 */ /* 0x000fe40000000a00 */
[----:B------:R-:W-:Y:S02]  /*0060*/  UISETP.NE.U32.AND UP1, UPT, URZ, UR4, UPT ;  /* 0x000000043f00728c */ /* 0x000fe4000bf25070 */
[----:B------:R-:W-:Y:S02]  /*0070*/  ULDC.64 UR8, c[0x0][0x340] ;  /* 0x0000d00000087ab9 */ /* 0x000fe40000000a00 */
[----:B------:R-:W-:Y:S02]  /*0080*/  UISETP.NE.AND.EX UP1, UPT, URZ, UR5, UPT, UP1 ;  /* 0x000000053f00728c */ /* 0x000fe4000bf25310 */
[----:B------:R-:W-:Y:S02]  /*0090*/  ULDC.64 UR12, c[0x0][0x118] ;  /* 0x00004600000c7ab9 */ /* 0x000fe40000000a00 */
[----:B------:R-:W-:-:S02]  /*00a0*/  ULDC.64 UR4, c[0x0][0x370] ;  /* 0x0000dc0000047ab9 */ /* 0x000fc40000000a00 */
[----:B------:R-:W-:Y:S01]  /*00b0*/  PLOP3.LUT P1, PT, PT, PT, UP1, 0x80, 0x0 ;  /* 0x000000000000781c */ /* 0x000fe20003f2f018 */
[----:B------:R-:W-:-:S04]  /*00c0*/  UISETP.NE.U32.AND UP0, UPT, URZ, UR4, UPT ;  /* 0x000000043f00728c */ /* 0x000fc8000bf05070 */
[----:B------:R-:W-:Y:S02]  /*00d0*/  @UP1 UMOV UR6, 0x4 ;  /* 0x0000000400061882 */ /* 0x000fe40000000000 */
[----:B------:R-:W-:Y:S02]  /*00e0*/  @UP1 UIMAD.WIDE UR6, UR14, UR6, UR8 ;  /* 0x000000060e0612a5 */ /* 0x000fe4000f8e0208 */
[----:B------:R-:W-:-:S04]  /*00f0*/  UISETP.NE.AND.EX UP0, UPT, URZ, UR5, UPT, UP0 ;  /* 0x000000053f00728c */ /* 0x000fc8000bf05300 */
[----:B------:R-:W-:Y:S02]  /*0100*/  IMAD.U32 R2, RZ, RZ, UR6 ;  /* 0x00000006ff027e24 */ /* 0x000fe4000f8e00ff */
[----:B------:R-:W-:Y:S01]  /*0110*/  IMAD.U32 R3, RZ, RZ, UR7 ;  /* 0x00000007ff037e24 */ /* 0x000fe2000f8e00ff */
[----:B------:R-:W-:Y:S01]  /*0120*/  ULDC.64 UR6, c[0x0][0x370] ;  /* 0x0000dc0000067ab9 */ /* 0x000fe20000000a00 */
[----:B------:R-:W-:-:S03]  /*0130*/  PLOP3.LUT P2, PT, PT, PT, UP0, 0x80, 0x0 ;  /* 0x000000000000781c */ /* 0x000fc60003f4f008 */
[----:B------:R1:W2:Y:S01]  /*0140*/  @P1 LDG.E R12, [R2.64] ;  /* 0x0000000c020c1981 */ /* 0x0002a2000c1e1900 */
[----:B------:R-:W-:Y:S02]  /*0150*/  @UP0 UMOV UR4, 0x4 ;  /* 0x0000000400040882 */ /* 0x000fe40000000000 */
[----:B------:R-:W-:-:S06]  /*0160*/  @UP0 UIMAD.WIDE UR4, UR14, UR4, UR6 ;  /* 0x000000040e0402a5 */ /* 0x000fcc000f8e0206 */
[----:B-1----:R-:W-:Y:S02]  /*0170*/  IMAD.U32 R2, RZ, RZ, UR4 ;  /* 0x00000004ff027e24 */ /* 0x002fe4000f8e00ff */
[----:B------:R-:W-:Y:S01]  /*0180*/  IMAD.U32 R3, RZ, RZ, UR5 ;  /* 0x00000005ff037e24 */ /* 0x000fe2000f8e00ff */
[----:B------:R-:W1:Y:S01]  /*0190*/  S2R R41, SR_TID.X ;  /* 0x0000000000297919 */ /* 0x000e620000002100 */
[----:B------:R-:W3:Y:S03]  /*01a0*/  S2UR UR7, SR_CTAID.Y ;  /* 0x00000000000779c3 */ /* 0x000ee60000002600 */
[----:B------:R-:W4:Y:S01]  /*01b0*/  S2R R13, SR_CTAID.X ;  /* 0x00000000000d7919 */ /* 0x000f220000002500 */
[----:B------:R-:W-:Y:S01]  /*01c0*/  IMAD.MOV.U32 R19, RZ, RZ, c[0x0][0x2c4] ;  /* 0x0000b100ff137624 */ /* 0x000fe200078e00ff */
[----:B------:R-:W-:Y:S02]  /*01d0*/  ULDC.64 UR4, c[0x0][0x1b8] ;  /* 0x00006e0000047ab9 */ /* 0x000fe40000000a00 */
[----:B------:R5:W2:Y:S01]  /*01e0*/  @P2 LDG.E R14, [R2.64] ;  /* 0x0000000c020e2981 */ /* 0x000aa2000c1e1900 */
[----:B------:R-:W-:Y:S01]  /*01f0*/  USHF.R.S32.HI UR9, URZ, 0x1f, UR14 ;  /* 0x0000001f3f097899 */ /* 0x000fe2000801140e */
[C---:B------:R-:W-:Y:S01]  /*0200*/  ISETP.NE.AND P0, PT, R19.reuse, 0x1, PT ;  /* 0x000000011300780c */ /* 0x040fe20003f05270 */
[----:B------:R-:W-:-:S02]  /*0210*/  IMAD R19, R19, c[0x0][0x168], RZ ;  /* 0x00005a0013137a24 */ /* 0x000fc400078e02ff */
[----:B------:R-:W-:Y:S01]  /*0220*/  IMAD.MOV.U32 R248, RZ, RZ, RZ ;  /* 0x000000fffff87224 */ /* 0x000fe200078e00ff */
[----:B-1----:R-:W-:Y:S01]  /*0230*/  SHF.R.S32.HI R24, RZ, 0x1f, R41 ;  /* 0x0000001fff187819 */ /* 0x002fe20000011429 */
[----:B---3--:R-:W-:Y:S02]  /*0240*/  USHF.R.S32.HI UR6, URZ, 0x1f, UR7 ;  /* 0x0000001f3f067899 */ /* 0x008fe40008011407 */
[----:B------:R-:W-:Y:S01]  /*0250*/  UIMAD.WIDE.U32 UR10, UR7, UR4, URZ ;  /* 0x00000004070a72a5 */ /* 0x000fe2000f8e003f */
[CC--:B------:R-:W-:Y:S01]  /*0260*/  LEA.HI R9, R24.reuse, R41.reuse, RZ, 0x6 ;  /* 0x0000002918097211 */ /* 0x0c0fe200078f30ff */
[----:B------:R-:W-:Y:S01]  /*0270*/  UIMAD UR8, UR6, UR4, URZ ;  /* 0x00000004060872a4 */ /* 0x000fe2000f8e023f */
[----:B-----5:R-:W-:-:S03]  /*0280*/  LEA.HI R2, R24, R41, RZ, 0x3 ;  /* 0x0000002918027211 */ /* 0x020fc600078f18ff */
[----:B------:R-:W-:Y:S01]  /*0290*/  UIMAD UR8, UR7, UR5, UR8 ;  /* 0x00000005070872a4 */ /* 0x000fe2000f8e0208 */
[----:B------:R-:W-:Y:S02]  /*02a0*/  LOP3.LUT R0, R2, 0xfffffff8, RZ, 0xc0, !PT ;  /* 0xfffffff802007812 */ /* 0x000fe400078ec0ff */
[----:B------:R-:W-:Y:S01]  /*02b0*/  ULDC.64 UR4, c[0x0][0x1c0] ;  /* 0x0000700000047ab9 */ /* 0x000fe20000000a00 */
[----:B------:R-:W-:Y:S01]  /*02c0*/  SHF.R.S32.HI R17, RZ, 0x3, R2 ;  /* 0x00000003ff117819 */ /* 0x000fe20000011402 */
[----:B------:R-:W-:Y:S01]  /*02d0*/  UIADD3 UR11, UR11, UR8, URZ ;  /* 0x000000080b0b7290 */ /* 0x000fe2000fffe03f */
[----:B------:R-:W-:Y:S01]  /*02e0*/  IMAD.IADD R16, R41, 0x1, -R0 ;  /* 0x0000000129107824 */ /* 0x000fe200078e0a00 */
[----:B------:R-:W-:Y:S02]  /*02f0*/  UIMAD UR9, UR9, UR4, URZ ;  /* 0x00000004090972a4 */ /* 0x000fe4000f8e023f */
[----:B------:R-:W-:Y:S01]  /*0300*/  UIMAD.WIDE.U32 UR10, UR14, UR4, UR10 ;  /* 0x000000040e0a72a5 */ /* 0x000fe2000f8e000a */
[C---:B------:R-:W-:Y:S01]  /*0310*/  IMAD R193, R16.reuse, 0x10, R17 ;  /* 0x0000001010c17824 */ /* 0x040fe200078e0211 */
[----:B------:R-:W-:Y:S01]  /*0320*/  UIMAD UR5, UR14, UR5, UR9 ;  /* 0x000000050e0572a4 */ /* 0x000fe2000f8e0209 */
[----:B------:R-:W-:Y:S01]  /*0330*/  IMAD.SHL.U32 R92, R16, 0x8, RZ ;  /* 0x00000008105c7824 */ /* 0x000fe200078e00ff */
[----:B------:R-:W-:Y:S01]  /*0340*/  ULDC UR4, c[0x0][0x2ac] ;  /* 0x0000ab0000047ab9 */ /* 0x000fe20000000800 */
[----:B----4-:R-:W-:Y:S01]  /*0350*/  IMAD R7, R13, 0x80, R193 ;  /* 0x000000800d077824 */ /* 0x010fe200078e02c1 */
[----:B------:R-:W-:Y:S01]  /*0360*/  UIADD3 UR5, UR11, UR5, URZ ;  /* 0x000000050b057290 */ /* 0x000fe2000fffe03f */
[----:B------:R-:W-:Y:S01]  /*0370*/  IMAD.U32 R3, RZ, RZ, UR11 ;  /* 0x0000000bff037e24 */ /* 0x000fe2000f8e00ff */
[----:B------:R-:W-:Y:S01]  /*0380*/  STL [R1+0x24], R193 ;  /* 0x000024c101007387 */ /* 0x000fe20000100800 */
[----:B------:R-:W-:Y:S01]  /*0390*/  @P0 IMAD.HI.U32 R0, R7, c[0x0][0x2c8], RZ ;  /* 0x0000b20007000a27 */ /* 0x000fe200078e00ff */
[----:B------:R-:W-:Y:S01]  /*03a0*/  ISETP.GE.AND P5, PT, R92, c[0x0][0x198], PT ;  /* 0x000066005c007a0c */ /* 0x000fe20003fa6270 */
[----:B------:R-:W-:Y:S01]  /*03b0*/  UMOV UR11, URZ ;  /* 0x0000003f000b7c82 */ /* 0x000fe20008000000 */
[----:B------:R1:W-:Y:S01]  /*03c0*/  STL [R1+0x30], R7 ;  /* 0x0000300701007387 */ /* 0x0003e20000100800 */
[----:B------:R-:W-:Y:S01]  /*03d0*/  IMAD.MOV.U32 R4, RZ, RZ, R7 ;  /* 0x000000ffff047224 */ /* 0x000fe200078e0007 */
[----:B------:R-:W-:Y:S01]  /*03e0*/  @P0 SHF.R.U32.HI R4, RZ, c[0x0][0x2cc], R0 ;  /* 0x0000b300ff040a19 */ /* 0x000fe20000011600 */
[----:B------:R-:W-:Y:S01]  /*03f0*/  IMAD.U32 R2, RZ, RZ, UR10 ;  /* 0x0000000aff027e24 */ /* 0x000fe2000f8e00ff */
[----:B------:R-:W-:Y:S01]  /*0400*/  SHF.R.S32.HI R192, RZ, 0x1f, R92 ;  /* 0x0000001fffc07819 */ /* 0x000fe2000001145c */
[----:B------:R-:W-:Y:S01]  /*0410*/  IMAD.U32 R3, RZ, RZ, UR5 ;  /* 0x00000005ff037e24 */ /* 0x000fe2000f8e00ff */
[--C-:B------:R-:W-:Y:S01]  /*0420*/  SHF.R.S32.HI R5, RZ, 0x1f, R4.reuse ;  /* 0x0000001fff057819 */ /* 0x100fe20000011404 */
[----:B------:R-:W-:Y:S01]  /*0430*/  IMAD.MOV R0, RZ, RZ, -R4 ;  /* 0x000000ffff007224 */ /* 0x000fe200078e0a04 */
[----:B------:R-:W-:Y:S01]  /*0440*/  ULDC UR10, c[0x0][0x1d0] ;  /* 0x00007400000a7ab9 */ /* 0x000fe20000000800 */
[----:B------:R-:W-:Y:S01]  /*0450*/  IMAD.WIDE.U32 R2, R4, c[0x0][0x1b0], R2 ;  /* 0x00006c0004027a25 */ /* 0x000fe200078e0002 */
[----:B------:R-:W-:-:S02]  /*0460*/  UIMAD UR10, UR4, UR10, URZ ;  /* 0x0000000a040a72a4 */ /* 0x000fc4000f8e023f */
[----:B------:R-:W-:Y:S01]  /*0470*/  UMOV UR8, 0x70 ;  /* 0x0000007000087882 */ /* 0x000fe20000000000 */
[----:B------:R-:W-:Y:S01]  /*0480*/  IMAD R6, R5, c[0x0][0x1b0], RZ ;  /* 0x00006c0005067a24 */ /* 0x000fe200078e02ff */
[----:B------:R-:W-:Y:S01]  /*0490*/  UIADD3 UR5, UR10, 0x6f, URZ ;  /* 0x0000006f0a057890 */ /* 0x000fe2000fffe03f */
[----:B------:R-:W-:Y:S01]  /*04a0*/  IMAD R5, R0, c[0x0][0x2c4], R7 ;  /* 0x0000b10000057a24 */ /* 0x000fe200078e0207 */
[----:B------:R-:W-:Y:S01]  /*04b0*/  UMOV UR4, URZ ;  /* 0x0000003f00047c82 */ /* 0x000fe20008000000 */
[----:B------:R-:W-:Y:S01]  /*04c0*/  IMAD R0, R4, c[0x0][0x1b4], R6 ;  /* 0x00006d0004007a24 */ /* 0x000fe200078e0206 */
[----:B------:R-:W-:Y:S01]  /*04d0*/  UIMAD.WIDE UR4, UR5, -0x6db6db6d, UR4 ;  /* 0x92492493050478a5 */ /* 0x000fe2000f8e0204 */
[----:B------:R-:W-:Y:S01]  /*04e0*/  IMAD R13, R13, 0x80, R17 ;  /* 0x000000800d0d7824 */ /* 0x000fe200078e0211 */
[----:B------:R-:W-:Y:S01]  /*04f0*/  SHF.R.S32.HI R4, RZ, 0x1f, R5 ;  /* 0x0000001fff047819 */ /* 0x000fe20000011405 */
[----:B------:R-:W-:Y:S01]  /*0500*/  IMAD.IADD R3, R3, 0x1, R0 ;  /* 0x0000000103037824 */ /* 0x000fe200078e0200 */
[----:B------:R-:W-:-:S02]  /*0510*/  USHF.R.U32.HI UR9, URZ, 0x1f, UR5 ;  /* 0x0000001f3f097899 */ /* 0x000fc40008011605 */
[CC--:B------:R-:W-:Y:S01]  /*0520*/  ISETP.GE.AND P6, PT, R13.reuse, R19.reuse, PT ;  /* 0x000000130d00720c */ /* 0x0c0fe20003fc6270 */
[----:B------:R-:W-:Y:S01]  /*0530*/  IMAD R0, R4, c[0x0][0x1a8], RZ ;  /* 0x00006a0004007a24 */ /* 0x000fe200078e02ff */
[----:B------:R-:W-:Y:S01]  /*0540*/  IADD3 R10, R13, 0x10, RZ ;  /* 0x000000100d0a7810 */ /* 0x000fe20007ffe0ff */
[----:B------:R-:W-:Y:S01]  /*0550*/  IMAD.WIDE.U32 R2, R5, c[0x0][0x1a8], R2 ;  /* 0x00006a0005027a25 */ /* 0x000fe200078e0002 */
[----:B------:R-:W-:Y:S01]  /*0560*/  IADD3 R11, R13, 0x20, RZ ;  /* 0x000000200d0b7810 */ /* 0x000fe20007ffe0ff */
[----:B------:R-:W-:Y:S01]  /*0570*/  ULEA.HI.SX32 UR9, UR5, UR9, 0x1a ;  /* 0x0000000905097291 */ /* 0x000fe2000f8fd23f */
[-C--:B------:R-:W-:Y:S01]  /*0580*/  ISETP.GE.AND P3, PT, R10, R19.reuse, PT ;  /* 0x000000130a00720c */ /* 0x080fe20003f66270 */
[----:B------:R-:W-:Y:S01]  /*0590*/  IMAD R0, R5, c[0x0][0x1ac], R0 ;  /* 0x00006b0005007a24 */ /* 0x000fe200078e0200 */
[----:B-1----:R-:W-:Y:S01]  /*05a0*/  LEA R7, P0, R2, c[0x0][0x160], 0x1 ;  /* 0x0000580002077a11 */ /* 0x002fe200078008ff */
[----:B------:R-:W-:Y:S01]  /*05b0*/  IMAD.MOV.U32 R10, RZ, RZ, c[0x0][0x2b8] ;  /* 0x0000ae00ff0a7624 */ /* 0x000fe200078e00ff */
[----:B------:R-:W-:Y:S01]  /*05c0*/  ISETP.GE.AND P4, PT, R11, R19, PT ;  /* 0x000000130b00720c */ /* 0x000fe20003f86270 */
[----:B------:R-:W-:Y:S01]  /*05d0*/  IMAD.IADD R0, R3, 0x1, R0 ;  /* 0x0000000103007824 */ /* 0x000fe200078e0200 */
[----:B------:R-:W-:Y:S01]  /*05e0*/  IADD3 R11, R13, 0x50, RZ ;  /* 0x000000500d0b7810 */ /* 0x000fe20007ffe0ff */
[----:B------:R-:W1:Y:S01]  /*05f0*/  SHFL.IDX PT, R3, R7, RZ, 0x181f ;  /* 0x00181fff07037589 */ /* 0x000e6200000e0000 */
[----:B------:R-:W-:-:S02]  /*0600*/  UIMAD UR8, UR9, UR8, -0x70 ;  /* 0xffffff90090874a4 */ /* 0x000fc4000f8e0208 */
[----:B------:R-:W-:Y:S01]  /*0610*/  LEA.HI.X R6, R2, c[0x0][0x164], R0, 0x1, P0 ;  /* 0x0000590002067a11 */ /* 0x000fe200000f0c00 */
[----:B------:R-:W-:Y:S01]  /*0620*/  IMAD.SHL.U32 R0, R17, 0x40, RZ ;  /* 0x0000004011007824 */ /* 0x000fe200078e00ff */
[----:B------:R-:W-:Y:S01]  /*0630*/  SHFL.IDX PT, R4, R7, 0x1, 0x181f ;  /* 0x00381f0007047f89 */ /* 0x000fe200000e0000 */
[----:B------:R-:W-:-:S03]  /*0640*/  ULDC.64 UR4, c[0x0][0x2b0] ;  /* 0x0000ac0000047ab9 */ /* 0x000fc60000000a00 */
[----:B------:R-:W3:Y:S01]  /*0650*/  SHFL.IDX PT, R5, R6, RZ, 0x181f ;  /* 0x00181fff06057589 */ /* 0x000ee200000e0000 */
[----:B------:R-:W-:-:S03]  /*0660*/  LOP3.LUT R0, R0, 0x1c0, RZ, 0xc0, !PT ;  /* 0x000001c000007812 */ /* 0x000fc600078ec0ff */
[----:B------:R-:W4:Y:S01]  /*0670*/  SHFL.IDX PT, R8, R6, 0x1, 0x181f ;  /* 0x00381f0006087f89 */ /* 0x000f2200000e0000 */
[----:B------:R-:W-:Y:S02]  /*0680*/  SHF.R.U32.HI R2, RZ, 0x3, R0 ;  /* 0x00000003ff027819 */ /* 0x000fe40000011600 */
[----:B------:R-:W-:Y:S01]  /*0690*/  LOP3.LUT R0, R0, 0x38, R92, 0xf8, !PT ;  /* 0x0000003800007812 */ /* 0x000fe200078ef85c */
[----:B------:R-:W-:Y:S03]  /*06a0*/  SHFL.IDX PT, R15, R6, 0x5, 0x181f ;  /* 0x00b81f00060f7f89 */ /* 0x000fe600000e0000 */
[----:B------:R-:W-:Y:S01]  /*06b0*/  LOP3.LUT R0, R0, R2, RZ, 0x3c, !PT ;  /* 0x0000000200007212 */ /* 0x000fe200078e3cff */
[----:B------:R-:W-:Y:S01]  /*06c0*/  IMAD.SHL.U32 R2, R9, 0x8, RZ ;  /* 0x0000000809027824 */ /* 0x000fe200078e00ff */
[----:B------:R-:W-:Y:S04]  /*06d0*/  SHFL.IDX PT, R18, R6, 0x7, 0x181f ;  /* 0x00f81f0006127f89 */ /* 0x000fe800000e0000 */
[----:B------:R-:W-:Y:S01]  /*06e0*/  LOP3.LUT R191, R0, 0xfffffe00, R2, 0xf8, !PT ;  /* 0xfffffe0000bf7812 */ /* 0x000fe200078ef802 */
[----:B------:R-:W-:Y:S01]  /*06f0*/  SHFL.IDX PT, R9, R7, 0x2, 0x181f ;  /* 0x00581f0007097f89 */ /* 0x000fe200000e0000 */
[----:B-1----:R-:W-:-:S03]  /*0700*/  @!P6 LEA R2, P0, R92, R3, 0x1 ;  /* 0x000000035c02e211 */ /* 0x002fc600078008ff */
[----:B------:R-:W-:Y:S01]  /*0710*/  @!P6 IMAD.SHL.U32 R0, R191, 0x2, RZ ;  /* 0x00000002bf00e824 */ /* 0x000fe200078e00ff */
[----:B--2---:R1:W2:Y:S01]  /*0720*/  @P1 R2UR UR15, R12 ;  /* 0x000000000c0f13c2 */ /* 0x0042a200000e0000 */
[----:B---3--:R-:W-:Y:S01]  /*0730*/  @!P6 LEA.HI.X R3, R92, R5, R192, 0x1, P0 ;  /* 0x000000055c03e211 */ /* 0x008fe200000f0cc0 */
[----:B--2---:R-:W-:Y:S01]  /*0740*/  @!UP1 UMOV UR15, UR14 ;  /* 0x0000000e000f9c82 */ /* 0x004fe20008000000 */
[----:B------:R-:W-:Y:S01]  /*0750*/  ISETP.NE.AND P0, PT, R10, 0x1, PT ;  /* 0x000000010a00780c */ /* 0x000fe20003f05270 */
[----:B------:R-:W-:Y:S01]  /*0760*/  SHFL.IDX PT, R5, R6, 0x3, 0x181f ;  /* 0x00781f0006057f89 */ /* 0x000fe200000e0000 */
[----:B------:R-:W-:Y:S02]  /*0770*/  USHF.R.S32.HI UR14, URZ, 0x1f, UR15 ;  /* 0x0000001f3f0e7899 */ /* 0x000fe4000801140f */
[----:B------:R-:W-:Y:S01]  /*0780*/  UIMAD.WIDE.U32 UR16, UR15, UR4, URZ ;  /* 0x000000040f1072a5 */ /* 0x000fe2000f8e003f */
[----:B------:R2:W-:Y:S01]  /*0790*/  @!P6 LDGSTS.E.BYPASS.LTC128B.128 [R0+0x7100], [R2.64], !P5 ;  /* 0x071000000200efae */ /* 0x0005e2000e901d4c */
[----:B------:R-:W-:-:S03]  /*07a0*/  UIMAD UR14, UR14, UR4, URZ ;  /* 0x000000040e0e72a4 */ /* 0x000fc6000f8e023f */
[----:B------:R-:W-:Y:S01]  /*07b0*/  SHFL.IDX PT, R10, R6, 0x2, 0x181f ;  /* 0x00581f00060a7f89 */ /* 0x000fe200000e0000 */
[----:B------:R-:W-:-:S03]  /*07c0*/  UIMAD UR14, UR15, UR5, UR14 ;  /* 0x000000050f0e72a4 */ /* 0x000fc6000f8e020e */
[----:B------:R-:W-:Y:S01]  /*07d0*/  ULDC.64 UR4, c[0x0][0x1e8] ;  /* 0x00007a0000047ab9 */ /* 0x000fe20000000a00 */
[----:B------:R-:W-:Y:S01]  /*07e0*/  STL [R1+0x28], R191 ;  /* 0x000028bf01007387 */ /* 0x000fe20000100800 */
[----:B------:R-:W-:Y:S01]  /*07f0*/  UIADD3 UR14, UR17, UR14, URZ ;  /* 0x0000000e110e7290 */ /* 0x000fe2000fffe03f */
[----:B-1----:R-:W-:Y:S02]  /*0800*/  IADD3 R12, R13, 0x40, RZ ;  /* 0x000000400d0c7810 */ /* 0x002fe40007ffe0ff */
[C---:B--2---:R-:W-:Y:S01]  /*0810*/  @!P3 LEA R2, P6, R92.reuse, R4, 0x1 ;  /* 0x000000045c02b211 */ /* 0x044fe200078c08ff */
[----:B------:R-:W-:Y:S01]  /*0820*/  @!P3 IMAD.SHL.U32 R0, R191, 0x2, RZ ;  /* 0x00000002bf00b824 */ /* 0x000fe200078e00ff */
[----:B------:R-:W-:Y:S01]  /*0830*/  IADD3 R4, R13, 0x30, RZ ;  /* 0x000000300d047810 */ /* 0x000fe20007ffe0ff */
[----:B------:R1:W2:Y:S01]  /*0840*/  @P2 R2UR UR11, R14 ;  /* 0x000000000e0b23c2 */ /* 0x0002a200000e0000 */
[----:B----4-:R-:W-:Y:S01]  /*0850*/  @!P3 LEA.HI.X R3, R92, R8, R192, 0x1, P6 ;  /* 0x000000085c03b211 */ /* 0x010fe200030f0cc0 */
[----:B------:R-:W-:Y:S01]  /*0860*/  UIMAD UR15, UR6, UR4, URZ ;  /* 0x00000004060f72a4 */ /* 0x000fe2000f8e023f */
[-C--:B------:R-:W-:Y:S01]  /*0870*/  ISETP.GE.AND P6, PT, R4, R19.reuse, PT ;  /* 0x000000130400720c */ /* 0x080fe20003fc6270 */
[----:B------:R-:W-:Y:S04]  /*0880*/  SHFL.IDX PT, R8, R7, 0x4, 0x181f ;  /* 0x00981f0007087f89 */ /* 0x000fe800000e0000 */
[----:B------:R-:W3:Y:S04]  /*0890*/  SHFL.IDX PT, R4, R7, 0x3, 0x181f ;  /* 0x00781f0007047f89 */ /* 0x000ee800000e0000 */
[----:B------:R4:W-:Y:S01]  /*08a0*/  @!P3 LDGSTS.E.BYPASS.LTC128B.128 [R0+0x7900], [R2.64], !P5 ;  /* 0x079000000200bfae */ /* 0x0009e2000e901d4c */
[----:B------:R-:W-:-:S03]  /*08b0*/  ISETP.GE.AND P3, PT, R12, R19, PT ;  /* 0x000000130c00720c */ /* 0x000fc60003f66270 */
[----:B------:R-:W-:Y:S01]  /*08c0*/  SHFL.IDX PT, R12, R6, 0x6, 0x181f ;  /* 0x00d81f00060c7f89 */ /* 0x000fe200000e0000 */
[----:B------:R-:W-:Y:S02]  /*08d0*/  UIMAD.WIDE.U32 UR20, UR7, UR4, URZ ;  /* 0x00000004071472a5 */ /* 0x000fe4000f8e003f */
[----:B------:R-:W-:Y:S01]  /*08e0*/  UIADD3 UR18, UR9, -0x1, URZ ;  /* 0xffffffff09127890 */ /* 0x000fe2000fffe03f */
[----:B------:R-:W-:Y:S04]  /*08f0*/  STL [R1+0x2c], R192 ;  /* 0x00002cc001007387 */ /* 0x000fe80000100800 */
[----:B-1----:R-:W-:Y:S01]  /*0900*/  SHFL.IDX PT, R14, R7, 0x7, 0x181f ;  /* 0x00f81f00070e7f89 */ /* 0x002fe200000e0000 */
[----:B---3--:R-:W-:-:S04]  /*0910*/  @!P6 LEA R4, P2, R92, R4, 0x1 ;  /* 0x000000045c04e211 */ /* 0x008fc800078408ff */
[C-C-:B------:R-:W-:Y:S02]  /*0920*/  @!P6 LEA.HI.X R5, R92.reuse, R5, R192.reuse, 0x1, P2 ;  /* 0x000000055c05e211 */ /* 0x140fe400010f0cc0 */
[C---:B----4-:R-:W-:Y:S01]  /*0930*/  @!P4 LEA R2, P1, R92.reuse, R9, 0x1 ;  /* 0x000000095c02c211 */ /* 0x050fe200078208ff */
[----:B------:R-:W-:Y:S01]  /*0940*/  @!P4 IMAD.SHL.U32 R0, R191, 0x2, RZ ;  /* 0x00000002bf00c824 */ /* 0x000fe200078e00ff */
[----:B------:R-:W1:Y:S02]  /*0950*/  SHFL.IDX PT, R9, R6, 0x4, 0x181f ;  /* 0x00981f0006097f89 */ /* 0x000e6400000e0000 */
[----:B------:R-:W-:Y:S02]  /*0960*/  @!P4 LEA.HI.X R3, R92, R10, R192, 0x1, P1 ;  /* 0x0000000a5c03c211 */ /* 0x000fe400008f0cc0 */
[----:B------:R-:W-:Y:S01]  /*0970*/  ISETP.GE.AND P1, PT, R11, R19, PT ;  /* 0x000000130b00720c */ /* 0x000fe20003f26270 */
[----:B------:R-:W-:Y:S04]  /*0980*/  SHFL.IDX PT, R10, R7, 0x6, 0x181f ;  /* 0x00d81f00070a7f89 */ /* 0x000fe800000e0000 */
[----:B------:R-:W3:Y:S04]  /*0990*/  SHFL.IDX PT, R11, R7, 0x5, 0x181f ;  /* 0x00b81f00070b7f89 */ /* 0x000ee800000e0000 */
[----:B------:R4:W-:Y:S02]  /*09a0*/  @!P4 LDGSTS.E.BYPASS.LTC128B.128 [R0+0x8100], [R2.64], !P5 ;  /* 0x081000000200cfae */ /* 0x0009e4000e901d4c */
[----:B----4-:R-:W-:-:S02]  /*09b0*/  IADD3 R0, R13, 0x60, RZ ;  /* 0x000000600d007810 */ /* 0x010fc40007ffe0ff */
[----:B------:R-:W-:Y:S01]  /*09c0*/  @!P3 LEA R2, P2, R92, R8, 0x1 ;  /* 0x000000085c02b211 */ /* 0x000fe200078408ff */
[C---:B------:R-:W-:Y:S01]  /*09d0*/  @!P6 IMAD.SHL.U32 R8, R191.reuse, 0x2, RZ ;  /* 0x00000002bf08e824 */ /* 0x040fe200078e00ff */
[----:B------:R-:W-:Y:S01]  /*09e0*/  ISETP.GE.AND P4, PT, R0, R19, PT ;  /* 0x000000130000720c */ /* 0x000fe20003f86270 */
[----:B------:R-:W-:Y:S01]  /*09f0*/  @!P3 IMAD.SHL.U32 R0, R191, 0x2, RZ ;  /* 0x00000002bf00b824 */ /* 0x000fe200078e00ff */
[----:B-1----:R-:W-:Y:S02]  /*0a00*/  @!P3 LEA.HI.X R3, R92, R9, R192, 0x1, P2 ;  /* 0x000000095c03b211 */ /* 0x002fe400010f0cc0 */
[----:B------:R1:W-:Y:S04]  /*0a10*/  @!P6 LDGSTS.E.BYPASS.LTC128B.128 [R8+0x8900], [R4.64], !P5 ;  /* 0x089000000408efae */ /* 0x0003e8000e901d4c */
[----:B------:R4:W-:Y:S01]  /*0a20*/  @!P3 LDGSTS.E.BYPASS.LTC128B.128 [R0+0x9100], [R2.64], !P5 ;  /* 0x091000000200bfae */ /* 0x0009e2000e901d4c */
[----:B-1----:R-:W-:-:S02]  /*0a30*/  IADD3 R5, R13, 0x70, RZ ;  /* 0x000000700d057810 */ /* 0x002fc40007ffe0ff */
[----:B----4-:R-:W-:Y:S02]  /*0a40*/  IADD3 R0, R193, UR8, RZ ;  /* 0x00000008c1007c10 */ /* 0x010fe4000fffe0ff */
[----:B---3--:R-:W-:Y:S02]  /*0a50*/  @!P1 LEA R2, P2, R92, R11, 0x1 ;  /* 0x0000000b5c029211 */ /* 0x008fe400078408ff */
[C---:B------:R-:W-:Y:S02]  /*0a60*/  ISETP.GE.AND P6, PT, R0.reuse, UR10, PT ;  /* 0x0000000a00007c0c */ /* 0x040fe4000bfc6270 */
[----:B--2---:R-:W-:Y:S01]  /*0a70*/  IADD3 R9, R0, UR11, RZ ;  /* 0x0000000b00097c10 */ /* 0x004fe2000fffe0ff */
[----:B------:R-:W-:Y:S01]  /*0a80*/  @!P1 IMAD.SHL.U32 R0, R191, 0x2, RZ ;  /* 0x00000002bf009824 */ /* 0x000fe200078e00ff */
[----:B------:R-:W-:Y:S02]  /*0a90*/  ISETP.GT.OR P6, PT, R193, 0x6f, P6 ;  /* 0x0000006fc100780c */ /* 0x000fe400037c4670 */
[----:B------:R-:W-:Y:S01]  /*0aa0*/  ISETP.GE.AND P3, PT, R5, R19, PT ;  /* 0x000000130500720c */ /* 0x000fe20003f66270 */
[----:B------:R-:W-:Y:S01]  /*0ab0*/  @P0 IMAD.HI.U32 R4, R9, c[0x0][0x2bc], RZ ;  /* 0x0000af0009040a27 */ /* 0x000fe200078e00ff */
[----:B------:R-:W-:-:S02]  /*0ac0*/  @!P1 LEA.HI.X R3, R92, R15, R192, 0x1, P2 ;  /* 0x0000000f5c039211 */ /* 0x000fc400010f0cc0 */
[C---:B------:R-:W-:Y:S01]  /*0ad0*/  @!P4 LEA R6, P2, R92.reuse, R10, 0x1 ;  /* 0x0000000a5c06c211 */ /* 0x040fe200078408ff */
[----:B------:R-:W-:Y:S01]  /*0ae0*/  IMAD.MOV.U32 R8, RZ, RZ, R9 ;  /* 0x000000ffff087224 */ /* 0x000fe200078e0009 */
[----:B------:R-:W-:Y:S01]  /*0af0*/  @P0 SHF.R.U32.HI R8, RZ, c[0x0][0x2c0], R4 ;  /* 0x0000b000ff080a19 */ /* 0x000fe20000011604 */
[----:B------:R1:W-:Y:S01]  /*0b00*/  @!P1 LDGSTS.E.BYPASS.LTC128B.128 [R0+0x9900], [R2.64], !P5 ;  /* 0x0990000002009fae */ /* 0x0003e2000e901d4c */
[----:B------:R-:W-:Y:S01]  /*0b10*/  @!P4 LEA.HI.X R7, R92, R12, R192, 0x1, P2 ;  /* 0x0000000c5c07c211 */ /* 0x000fe200010f0cc0 */
[----:B------:R-:W-:-:S04]  /*0b20*/  @!P4 IMAD.SHL.U32 R10, R191, 0x2, RZ ;  /* 0x00000002bf0ac824 */ /* 0x000fc800078e00ff */
[C---:B------:R-:W-:Y:S01]  /*0b30*/  @!P3 LEA R4, P2, R92.reuse, R14, 0x1 ;  /* 0x0000000e5c04b211 */ /* 0x040fe200078408ff */
[----:B------:R2:W-:Y:S03]  /*0b40*/  @!P4 LDGSTS.E.BYPASS.LTC128B.128 [R10+0xa100], [R6.64], !P5 ;  /* 0x0a100000060acfae */ /* 0x0005e6000e901d4c */
[----:B------:R-:W-:Y:S02]  /*0b50*/  @!P3 LEA.HI.X R5, R92, R18, R192, 0x1, P2 ;  /* 0x000000125c05b211 */ /* 0x000fe400010f0cc0 */
[----:B-1----:R-:W-:-:S04]  /*0b60*/  @!P6 IADD3 R0, P1, R8, UR16, RZ ;  /* 0x000000100800ec10 */ /* 0x002fc8000ff3e0ff */
[----:B------:R-:W-:Y:S02]  /*0b70*/  @!P6 LEA.HI.X.SX32 R3, R8, UR14, 0x1, P1 ;  /* 0x0000000e0803ec11 */ /* 0x000fe400088f0eff */
[----:B------:R-:W-:-:S04]  /*0b80*/  @!P6 LEA R2, P1, R0, c[0x0][0x2a0], 0x2 ;  /* 0x0000a8000002ea11 */ /* 0x000fc800078210ff */
[----:B------:R-:W-:Y:S01]  /*0b90*/  @!P6 LEA.HI.X R3, R0, c[0x0][0x2a4], R3, 0x2, P1 ;  /* 0x0000a9000003ea11 */ /* 0x000fe200008f1403 */
[----:B------:R-:W-:-:S05]  /*0ba0*/  @!P3 IMAD.SHL.U32 R0, R191, 0x2, RZ ;  /* 0x00000002bf00b824 */ /* 0x000fca00078e00ff */
[----:B------:R1:W-:Y:S04]  /*0bb0*/  @!P3 LDGSTS.E.BYPASS.LTC128B.128 [R0+0xa900], [R4.64], !P5 ;  /* 0x0a9000000400bfae */ /* 0x0003e8000e901d4c */
[----:B------:R-:W0:Y:S04]  /*0bc0*/  LDGDEPBAR ;  /* 0x00000000000079af */ /* 0x000e280000000000 */
[----:B------:R-:W-:Y:S06]  /*0bd0*/  BAR.SYNC.DEFER_BLOCKING 0x0 ;  /* 0x0000000000007b1d */ /* 0x000fec0000010000 */
[----:B------:R3:W4:Y:S01]  /*0be0*/  @!P6 LDG.E R248, [R2.64] ;  /* 0x0000000c02f8e981 */ /* 0x000722000c1e1900 */
[----:B-1----:R-:W-:Y:S01]  /*0bf0*/  IMAD.MOV R0, RZ, RZ, -R8 ;  /* 0x000000ffff007224 */ /* 0x002fe200078e0a08 */
[----:B------:R-:W-:Y:S01]  /*0c00*/  UIMAD UR15, UR7, UR5, UR15 ;  /* 0x00000005070f72a4 */ /* 0x000fe2000f8e020f */
[----:B------:R-:W-:Y:S01]  /*0c10*/  ISETP.GE.AND P3, PT, R92, c[0x0][0x1d4], PT ;  /* 0x000075005c007a0c */ /* 0x000fe20003f66270 */
[----:B------:R-:W-:Y:S01]  /*0c20*/  UIMAD UR18, UR18, -0x70, UR10 ;  /* 0xffffff90121278a4 */ /* 0x000fe2000f8e020a */
[----:B------:R-:W-:Y:S01]  /*0c30*/  IMAD R42, R0, c[0x0][0x2b8], R9 ;  /* 0x0000ae00002a7a24 */ /* 0x000fe200078e0209 */
[----:B------:R-:W-:Y:S01]  /*0c40*/  UIADD3 UR15, UR21, UR15, URZ ;  /* 0x0000000f150f7290 */ /* 0x000fe2000fffe03f */
[----:B--2---:R-:W-:Y:S01]  /*0c50*/  LEA.HI R10, R24, R41, RZ, 0x4 ;  /* 0x00000029180a7211 */ /* 0x004fe200078f20ff */
[----:B------:R-:W-:-:S02]  /*0c60*/  UISETP.GE.AND UP0, UPT, UR10, 0x1, UPT ;  /* 0x000000010a00788c */ /* 0x000fc4000bf06270 */
[----:B------:R-:W-:Y:S01]  /*0c70*/  SHF.R.S32.HI R23, RZ, 0x1f, R42 ;  /* 0x0000001fff177819 */ /* 0x000fe2000001142a */
[----:B------:R-:W-:Y:S01]  /*0c80*/  STL [R1+0x10], R42 ;  /* 0x0000102a01007387 */ /* 0x000fe20000100800 */
[----:B------:R-:W-:Y:S01]  /*0c90*/  IADD3 R18, -R17, UR18, RZ ;  /* 0x0000001211127c10 */ /* 0x000fe2000fffe1ff */
[----:B------:R-:W-:Y:S01]  /*0ca0*/  ULDC.64 UR4, c[0x0][0x210] ;  /* 0x0000840000047ab9 */ /* 0x000fe20000000a00 */
[----:B------:R-:W-:Y:S01]  /*0cb0*/  SHF.R.S32.HI R9, RZ, 0x4, R10 ;  /* 0x00000004ff097819 */ /* 0x000fe2000001140a */
[----:B------:R-:W-:Y:S01]  /*0cc0*/  IMAD R0, R23, c[0x0][0x1e0], RZ ;  /* 0x0000780017007a24 */ /* 0x000fe200078e02ff */
[C---:B------:R-:W-:Y:S01]  /*0cd0*/  ISETP.GE.AND P5, PT, R18.reuse, 0x1, PT ;  /* 0x000000011200780c */ /* 0x040fe20003fa6270 */
[----:B------:R-:W-:Y:S01]  /*0ce0*/  UIMAD UR6, UR6, UR4, URZ ;  /* 0x00000004060672a4 */ /* 0x000fe2000f8e023f */
[----:B------:R-:W-:Y:S01]  /*0cf0*/  ISETP.GE.AND P4, PT, R18, 0x11, PT ;  /* 0x000000111200780c */ /* 0x000fe20003f86270 */
[----:B------:R-:W-:Y:S01]  /*0d00*/  IMAD R0, R42, c[0x0][0x1e4], R0 ;  /* 0x000079002a007a24 */ /* 0x000fe200078e0200 */
[----:B------:R-:W-:Y:S01]  /*0d10*/  ISETP.GE.AND P6, PT, R18, 0x41, PT ;  /* 0x000000411200780c */ /* 0x000fe20003fc6270 */
[----:B------:R-:W-:-:S02]  /*0d20*/  UIMAD.WIDE.U32 UR22, UR7, UR4, URZ ;  /* 0x00000004071672a5 */ /* 0x000fc4000f8e003f */
[----:B------:R-:W-:Y:S01]  /*0d30*/  UIMAD UR5, UR7, UR5, UR6 ;  /* 0x00000005070572a4 */ /* 0x000fe2000f8e0206 */
[----:B---3--:R-:W-:-:S03]  /*0d40*/  IMAD.WIDE.U32 R2, R42, c[0x0][0x1e0], RZ ;  /* 0x000078002a027a25 */ /* 0x008fc600078e00ff */
[----:B------:R-:W-:Y:S01]  /*0d50*/  UIADD3 UR5, UR23, UR5, URZ ;  /* 0x0000000517057290 */ /* 0x000fe2000fffe03f */
[----:B------:R-:W-:Y:S01]  /*0d60*/  IMAD.IADD R3, R3, 0x1, R0 ;  /* 0x0000000103037824 */ /* 0x000fe200078e0200 */
[----:B----4-:R-:W-:-:S03]  /*0d70*/  SHF.R.S32.HI R40, RZ, 0x1f, R248 ;  /* 0x0000001fff287819 */ /* 0x010fc600000114f8 */
[----:B------:R-:W-:-:S04]  /*0d80*/  IMAD.WIDE.U32 R2, R248, c[0x0][0x1f0], R2 ;  /* 0x00007c00f8027a25 */ /* 0x000fc800078e0002 */
[----:B------:R-:W-:Y:S01]  /*0d90*/  IMAD R0, R40, c[0x0][0x1f0], RZ ;  /* 0x00007c0028007a24 */ /* 0x000fe200078e02ff */
[----:B------:R-:W-:-:S03]  /*0da0*/  IADD3 R6, P2, R2, UR20, RZ ;  /* 0x0000001402067c10 */ /* 0x000fc6000ff5e0ff */
[----:B------:R-:W-:Y:S01]  /*0db0*/  IMAD R0, R248, c[0x0][0x1f4], R0 ;  /* 0x00007d00f8007a24 */ /* 0x000fe200078e0200 */
[----:B------:R-:W-:-:S04]  /*0dc0*/  LEA R7, P1, R6, c[0x0][0x1c8], 0x1 ;  /* 0x0000720006077a11 */ /* 0x000fc800078208ff */
[----:B------:R-:W-:Y:S01]  /*0dd0*/  IADD3.X R2, R3, UR15, R0, P2, !PT ;  /* 0x0000000f03027c10 */ /* 0x000fe200097fe400 */
[----:B------:R-:W-:Y:S01]  /*0de0*/  SHFL.IDX PT, R11, R7, 0x2, 0x181f ;  /* 0x00581f00070b7f89 */ /* 0x000fe200000e0000 */
[----:B------:R-:W-:Y:S02]  /*0df0*/  LEA.HI R3, R10, R9, RZ, 0x1 ;  /* 0x000000090a037211 */ /* 0x000fe400078f08ff */
[----:B------:R-:W-:Y:S01]  /*0e00*/  LEA.HI.X R6, R6, c[0x0][0x1cc], R2, 0x1, P1 ;  /* 0x0000730006067a11 */ /* 0x000fe200008f0c02 */
[----:B------:R-:W1:Y:S01]  /*0e10*/  SHFL.IDX PT, R0, R7, RZ, 0x181f ;  /* 0x00181fff07007589 */ /* 0x000e6200000e0000 */
[----:B------:R-:W-:-:S03]  /*0e20*/  LOP3.LUT R3, R3, 0xfffffffe, RZ, 0xc0, !PT ;  /* 0xfffffffe03037812 */ /* 0x000fc600078ec0ff */
[----:B------:R-:W2:Y:S02]  /*0e30*/  SHFL.IDX PT, R5, R6, RZ, 0x181f ;  /* 0x00181fff06057589 */ /* 0x000ea400000e0000 */
[----:B------:R-:W-:Y:S02]  /*0e40*/  IMAD.IADD R21, R9, 0x1, -R3 ;  /* 0x0000000109157824 */ /* 0x000fe400078e0a03 */
[----:B------:R-:W3:Y:S01]  /*0e50*/  SHFL.IDX PT, R2, R7, 0x1, 0x181f ;  /* 0x00381f0007027f89 */ /* 0x000ee200000e0000 */
[----:B------:R-:W-:-:S03]  /*0e60*/  @P4 IMAD.SHL.U32 R9, R191, 0x2, RZ ;  /* 0x00000002bf094824 */ /* 0x000fc600078e00ff */
[----:B------:R-:W4:Y:S04]  /*0e70*/  SHFL.IDX PT, R8, R6, 0x1, 0x181f ;  /* 0x00381f0006087f89 */ /* 0x000f2800000e0000 */
[----:B------:R-:W5:Y:S04]  /*0e80*/  SHFL.IDX PT, R12, R6, 0x2, 0x181f ;  /* 0x00581f00060c7f89 */ /* 0x000f6800000e0000 */
[----:B------:R-:W-:Y:S01]  /*0e90*/  SHFL.IDX PT, R13, R7, 0x4, 0x181f ;  /* 0x00981f00070d7f89 */ /* 0x000fe200000e0000 */
[----:B-1----:R-:W-:Y:S01]  /*0ea0*/  @P5 LEA R4, P2, R92, R0, 0x1 ;  /* 0x000000005c045211 */ /* 0x002fe200078408ff */
[----:B------:R-:W-:-:S02]  /*0eb0*/  @P5 IMAD.SHL.U32 R0, R191, 0x2, RZ ;  /* 0x00000002bf005824 */ /* 0x000fc400078e00ff */
[----:B------:R-:W-:Y:S01]  /*0ec0*/  SHFL.IDX PT, R14, R7, 0x5, 0x181f ;  /* 0x00b81f00070e7f89 */ /* 0x000fe200000e0000 */
[----:B--2---:R-:W-:Y:S02]  /*0ed0*/  @P5 LEA.HI.X R5, R92, R5, R192, 0x1, P2 ;  /* 0x000000055c055211 */ /* 0x004fe400010f0cc0 */
[----:B------:R-:W-:Y:S01]  /*0ee0*/  ISETP.GE.AND P2, PT, R18, 0x31, PT ;  /* 0x000000311200780c */ /* 0x000fe20003f46270 */
[----:B------:R-:W-:Y:S01]  /*0ef0*/  SHFL.IDX PT, R20, R6, 0x5, 0x181f ;  /* 0x00b81f0006147f89 */ /* 0x000fe200000e0000 */
[----:B---3--:R-:W-:-:S03]  /*0f00*/  @P4 LEA R2, P1, R92, R2, 0x1 ;  /* 0x000000025c024211 */ /* 0x008fc600078208ff */
[----:B------:R1:W-:Y:S01]  /*0f10*/  @P5 LDGSTS.E.BYPASS.LTC128B.128 [R0+0x3900], [R4.64], !P3 ;  /* 0x0390000004005fae */ /* 0x0003e2000d901d4c */
[----:B----4-:R-:W-:Y:S02]  /*0f20*/  @P4 LEA.HI.X R3, R92, R8, R192, 0x1, P1 ;  /* 0x000000085c034211 */ /* 0x010fe400008f0cc0 */
[----:B------:R-:W-:Y:S01]  /*0f30*/  ISETP.GE.AND P1, PT, R18, 0x21, PT ;  /* 0x000000211200780c */ /* 0x000fe20003f26270 */
[----:B------:R-:W-:Y:S01]  /*0f40*/  SHFL.IDX PT, R19, R6, 0x6, 0x181f ;  /* 0x00d81f0006137f89 */ /* 0x000fe200000e0000 */
[----:B------:R-:W-:Y:S02]  /*0f50*/  LOP3.LUT R8, R10, 0xfffffff0, RZ, 0xc0, !PT ;  /* 0xfffffff00a087812 */ /* 0x000fe400078ec0ff */
[----:B------:R-:W-:Y:S01]  /*0f60*/  ISETP.GE.AND P5, PT, R18, 0x51, PT ;  /* 0x000000511200780c */ /* 0x000fe20003fa6270 */
[----:B------:R-:W-:Y:S02]  /*0f70*/  SHFL.IDX PT, R10, R6, 0x3, 0x181f ;  /* 0x00781f00060a7f89 */ /* 0x000fe400000e0000 */
[----:B------:R-:W-:-:S02]  /*0f80*/  IMAD.IADD R8, R41, 0x1, -R8 ;  /* 0x0000000129087824 */ /* 0x000fc400078e0a08 */
[----:B------:R2:W-:Y:S03]  /*0f90*/  @P4 LDGSTS.E.BYPASS.LTC128B.128 [R9+0x4100], [R2.64], !P3 ;  /* 0x0410000002094fae */ /* 0x0005e6000d901d4c */
[----:B------:R-:W-:Y:S01]  /*0fa0*/  SHF.R.S32.HI R22, RZ, 0x1f, R8 ;  /* 0x0000001fff167819 */ /* 0x000fe20000011408 */
[----:B-1----:R-:W-:Y:S01]  /*0fb0*/  IMAD R0, R42, c[0x0][0x1e0], RZ ;  /* 0x000078002a007a24 */ /* 0x002fe200078e02ff */
[----:B------:R1:W3:Y:S01]  /*0fc0*/  SHFL.IDX PT, R5, R7, 0x3, 0x181f ;  /* 0x00781f0007057f89 */ /* 0x0002e200000e0000 */
[----:B------:R-:W-:Y:S02]  /*0fd0*/  IMAD.SHL.U32 R4, R17, 0x8, RZ ;  /* 0x0000000811047824 */ /* 0x000fe400078e00ff */
[----:B------:R-:W-:Y:S01]  /*0fe0*/  IMAD R0, R248, c[0x0][0x1f0], R0 ;  /* 0x00007c00f8007a24 */ /* 0x000fe200078e0200 */
[----:B------:R-:W4:Y:S04]  /*0ff0*/  SHFL.IDX PT, R17, R6, 0x4, 0x181f ;  /* 0x00981f0006117f89 */ /* 0x000f2800000e0000 */
[----:B------:R-:W-:-:S02]  /*1000*/  IADD3 R0, R0, UR20, RZ ;  /* 0x0000001400007c10 */ /* 0x000fc4000fffe0ff */
[----:B--2---:R-:W-:Y:S01]  /*1010*/  @P1 LEA R2, P4, R92, R11, 0x1 ;  /* 0x0000000b5c021211 */ /* 0x004fe200078808ff */
[----:B------:R-:W-:Y:S01]  /*1020*/  IMAD.SHL.U32 R9, R16, 0x40, RZ ;  /* 0x0000004010097824 */ /* 0x000fe200078e00ff */
[----:B------:R-:W-:Y:S02]  /*1030*/  LEA R0, R0, c[0x0][0x1c8], 0x1 ;  /* 0x0000720000007a11 */ /* 0x000fe400078e08ff */
[----:B-----5:R-:W-:Y:S02]  /*1040*/  @P1 LEA.HI.X R3, R92, R12, R192, 0x1, P4 ;  /* 0x0000000c5c031211 */ /* 0x020fe400020f0cc0 */
[----:B------:R-:W-:Y:S01]  /*1050*/  ISETP.GE.AND P4, PT, R18, 0x61, PT ;  /* 0x000000611200780c */ /* 0x000fe20003f86270 */
[----:B------:R2:W5:Y:S01]  /*1060*/  SHFL.IDX PT, R15, R0, 0x6, 0x181f ;  /* 0x00d81f00000f7f89 */ /* 0x00056200000e0000 */
[----:B------:R-:W-:Y:S02]  /*1070*/  LOP3.LUT R9, R9, 0x1c0, RZ, 0xc0, !PT ;  /* 0x000001c009097812 */ /* 0x000fe400078ec0ff */
[----:B------:R-:W-:Y:S01]  /*1080*/  LEA.HI R12, R22, R8, RZ, 0x3 ;  /* 0x00000008160c7211 */ /* 0x000fe200078f18ff */
[----:B-1----:R-:W-:Y:S01]  /*1090*/  @P2 IMAD.SHL.U32 R7, R191, 0x2, RZ ;  /* 0x00000002bf072824 */ /* 0x002fe200078e00ff */
[----:B------:R-:W-:Y:S01]  /*10a0*/  LOP3.LUT R4, R9, 0x8, R4, 0xf8, !PT ;  /* 0x0000000809047812 */ /* 0x000fe200078ef804 */
[----:B--2---:R-:W-:-:S05]  /*10b0*/  @P1 IMAD.SHL.U32 R0, R191, 0x2, RZ ;  /* 0x00000002bf001824 */ /* 0x004fca00078e00ff */
[----:B------:R3:W-:Y:S02]  /*10c0*/  @P1 LDGSTS.E.BYPASS.LTC128B.128 [R0+0x4900], [R2.64], !P3 ;  /* 0x0490000002001fae */ /* 0x0007e4000d901d4c */
[C---:B---3--:R-:W-:Y:S02]  /*10d0*/  @P2 LEA R2, P1, R92.reuse, R5, 0x1 ;  /* 0x000000055c022211 */ /* 0x048fe400078208ff */
[----:B------:R-:W-:Y:S01]  /*10e0*/  SHF.R.U32.HI R0, RZ, 0x3, R9 ;  /* 0x00000003ff007819 */ /* 0x000fe20000011609 */
[C---:B------:R-:W-:Y:S01]  /*10f0*/  @P6 IMAD.SHL.U32 R9, R191.reuse, 0x2, RZ ;  /* 0x00000002bf096824 */ /* 0x040fe200078e00ff */
[C---:B------:R-:W-:Y:S02]  /*1100*/  @P2 LEA.HI.X R3, R92.reuse, R10, R192, 0x1, P1 ;  /* 0x0000000a5c032211 */ /* 0x040fe400008f0cc0 */
[----:B------:R-:W-:Y:S02]  /*1110*/  @P6 LEA R6, P1, R92, R13, 0x1 ;  /* 0x0000000d5c066211 */ /* 0x000fe400078208ff */
[----:B------:R-:W-:Y:S01]  /*1120*/  LOP3.LUT R5, R12, 0xfffffff8, RZ, 0xc0, !PT ;  /* 0xfffffff80c057812 */ /* 0x000fe200078ec0ff */
[----:B------:R4:W-:Y:S01]  /*1130*/  @P2 LDGSTS.E.BYPASS.LTC128B.128 [R7+0x5100], [R2.64], !P3 ;  /* 0x0510000002072fae */ /* 0x0009e2000d901d4c */
[----:B------:R-:W-:Y:S01]  /*1140*/  LOP3.LUT R10, R4, R0, RZ, 0x3c, !PT ;  /* 0x00000000040a7212 */ /* 0x000fe200078e3cff */
[----:B------:R-:W-:Y:S01]  /*1150*/  @P4 IMAD.SHL.U32 R0, R191, 0x2, RZ ;  /* 0x00000002bf004824 */ /* 0x000fe200078e00ff */
[----:B------:R-:W-:Y:S01]  /*1160*/  @P5 LEA R4, P2, R92, R14, 0x1 ;  /* 0x0000000e5c045211 */ /* 0x000fe200078408ff */
[----:B------:R-:W-:-:S02]  /*1170*/  IMAD.IADD R11, R8, 0x1, -R5 ;  /* 0x00000001080b7824 */ /* 0x000fc400078e0a05 */
[----:B------:R-:W-:Y:S01]  /*1180*/  @P5 IMAD.SHL.U32 R8, R191, 0x2, RZ ;  /* 0x00000002bf085824 */ /* 0x000fe200078e00ff */
[C-C-:B------:R-:W-:Y:S02]  /*1190*/  @P5 LEA.HI.X R5, R92.reuse, R20, R192.reuse, 0x1, P2 ;  /* 0x000000145c055211 */ /* 0x140fe400010f0cc0 */
[C---:B----4-:R-:W-:Y:S02]  /*11a0*/  @P6 LEA.HI.X R7, R92.reuse, R17, R192, 0x1, P1 ;  /* 0x000000115c076211 */ /* 0x050fe400008f0cc0 */
[----:B-----5:R-:W-:-:S03]  /*11b0*/  @P4 LEA R2, P1, R92, R15, 0x1 ;  /* 0x0000000f5c024211 */ /* 0x020fc600078208ff */
[----:B------:R1:W-:Y:S01]  /*11c0*/  @P6 LDGSTS.E.BYPASS.LTC128B.128 [R9+0x5900], [R6.64], !P3 ;  /* 0x0590000006096fae */ /* 0x0003e2000d901d4c */
[----:B------:R-:W-:-:S03]  /*11d0*/  @P4 LEA.HI.X R3, R92, R19, R192, 0x1, P1 ;  /* 0x000000135c034211 */ /* 0x000fc600008f0cc0 */
[----:B------:R2:W-:Y:S04]  /*11e0*/  @P5 LDGSTS.E.BYPASS.LTC128B.128 [R8+0x6100], [R4.64], !P3 ;  /* 0x0610000004085fae */ /* 0x0005e8000d901d4c */
[----:B------:R3:W-:Y:S02]  /*11f0*/  @P4 LDGSTS.E.BYPASS.LTC128B.128 [R0+0x6900], [R2.64], !P3 ;  /* 0x0690000002004fae */ /* 0x0007e4000d901d4c */
[----:B------:R-:W-:Y:S02]  /*1200*/  R2P PR, R11, 0x6 ;  /* 0x000000060b007804 */ /* 0x000fe40000000000 */
[----:B------:R-:W0:Y:S01]  /*1210*/  LDGDEPBAR ;  /* 0x00000000000079af */ /* 0x000e220000000000 */
[----:B------:R-:W-:Y:S02]  /*1220*/  LOP3.LUT P4, RZ, R16, 0x2, RZ, 0xc0, !PT ;  /* 0x0000000210ff7812 */ /* 0x000fe4000788c0ff */
[----:B-1----:R-:W-:Y:S01]  /*1230*/  LEA.HI R6, R24, R41, RZ, 0x5 ;  /* 0x0000002918067211 */ /* 0x002fe200078f28ff */
[----:B--2---:R-:W-:-:S03]  /*1240*/  IMAD.SHL.U32 R4, R12, 0x40, RZ ;  /* 0x000000400c047824 */ /* 0x004fc600078e00ff */
[----:B------:R-:W-:Y:S01]  /*1250*/  SHF.R.S32.HI R5, RZ, 0x5, R6 ;  /* 0x00000005ff057819 */ /* 0x000fe20000011406 */
[----:B---3--:R-:W-:Y:S01]  /*1260*/  IMAD.SHL.U32 R2, R11, 0x40, RZ ;  /* 0x000000400b027824 */ /* 0x008fe200078e00ff */
[----:B------:R-:W-:Y:S01]  /*1270*/  LOP3.LUT R95, R4, 0xfffffe00, RZ, 0xc0, !PT ;  /* 0xfffffe00045f7812 */ /* 0x000fe200078ec0ff */
[----:B------:R-:W-:Y:S01]  /*1280*/  IMAD.SHL.U32 R3, R21, 0x8, RZ ;  /* 0x0000000815037824 */ /* 0x000fe200078e00ff */
[----:B------:R-:W-:-:S04]  /*1290*/  DEPBAR.LE SB0, 0x1 ;  /* 0x000080400000791a */ /* 0x000fc80000000000 */
[----:B------:R-:W-:Y:S01]  /*12a0*/  LOP3.LUT R2, R2, 0x1c0, RZ, 0xc0, !PT ;  /* 0x000001c002027812 */ /* 0x000fe200078ec0ff */
[----:B------:R-:W-:Y:S01]  /*12b0*/  IMAD R0, R21, 0x200, R10 ;  /* 0x0000020015007824 */ /* 0x000fe200078e020a */
[----:B------:R-:W-:-:S04]  /*12c0*/  DEPBAR.LE SB0, 0x0 ;  /* 0x000080000000791a */ /* 0x000fc80000000000 */
[----:B------:R-:W-:Y:S01]  /*12d0*/  LOP3.LUT R3, R2, 0x8, R3, 0xf8, !PT ;  /* 0x0000000802037812 */ /* 0x000fe200078ef803 */
[----:B------:R-:W-:Y:S01]  /*12e0*/  IMAD.SHL.U32 R119, R0, 0x2, RZ ;  /* 0x0000000200777824 */ /* 0x000fe200078e00ff */
[----:B------:R-:W-:Y:S01]  /*12f0*/  SHF.R.U32.HI R2, RZ, 0x3, R2 ;  /* 0x00000003ff027819 */ /* 0x000fe20000011602 */
[----:B------:R-:W-:Y:S01]  /*1300*/  BAR.SYNC.DEFER_BLOCKING 0x0 ;  /* 0x0000000000007b1d */ /* 0x000fe20000010000 */
[----:B------:R-:W-:Y:S02]  /*1310*/  IMAD.MOV.U32 R4, RZ, RZ, 0x20 ;  /* 0x00000020ff047424 */ /* 0x000fe400078e00ff */
[----:B------:R-:W-:Y:S01]  /*1320*/  LOP3.LUT R94, R3, R2, RZ, 0x3c, !PT ;  /* 0x00000002035e7212 */ /* 0x000fe200078e3cff */
[----:B------:R-:W-:Y:S01]  /*1330*/  IMAD R2, R5, 0x400, R95 ;  /* 0x0000040005027824 */ /* 0x000fe200078e025f */
[C---:B------:R-:W-:Y:S01]  /*1340*/  IADD3 R234, R119.reuse, 0x3920, RZ ;  /* 0x0000392077ea7810 */ /* 0x040fe20007ffe0ff */
[----:B------:R-:W-:Y:S01]  /*1350*/  IMAD.MOV.U32 R3, RZ, RZ, 0x10 ;  /* 0x00000010ff037424 */ /* 0x000fe200078e00ff */
[----:B------:R-:W-:Y:S01]  /*1360*/  SEL R4, R4, 0xffffffe0, !P2 ;  /* 0xffffffe004047807 */ /* 0x000fe20005000000 */
[----:B------:R-:W-:Y:S01]  /*1370*/  IMAD.IADD R0, R94, 0x1, R2 ;  /* 0x000000015e007824 */ /* 0x000fe200078e0202 */
[----:B------:R-:W-:-:S02]  /*1380*/  IADD3 R2, R119, 0x3900, RZ ;  /* 0x0000390077027810 */ /* 0x000fc40007ffe0ff */
[----:B------:R-:W-:Y:S01]  /*1390*/  SEL R3, R3, 0xfffffff0, !P1 ;  /* 0xfffffff003037807 */ /* 0x000fe20004800000 */
[----:B------:R-:W-:Y:S01]  /*13a0*/  IMAD.SHL.U32 R230, R0, 0x2, RZ ;  /* 0x0000000200e67824 */ /* 0x000fe200078e00ff */
[----:B------:R-:W-:Y:S02]  /*13b0*/  @P4 IADD3 R234, R2, -0x20, RZ ;  /* 0xffffffe002ea4810 */ /* 0x000fe40007ffe0ff */
[----:B------:R-:W-:Y:S01]  /*13c0*/  PLOP3.LUT P4, PT, PT, PT, UP0, 0x80, 0x0 ;  /* 0x000000000000781c */ /* 0x000fe20003f8f008 */
[----:B------:R-:W-:Y:S01]  /*13d0*/  IMAD R233, R3, 0x2, R230 ;  /* 0x0000000203e97824 */ /* 0x000fe200078e02e6 */
[----:B------:R-:W-:Y:S02]  /*13e0*/  LOP3.LUT R0, R6, 0xffffffe0, RZ, 0xc0, !PT ;  /* 0xffffffe006007812 */ /* 0x000fe400078ec0ff */
[----:B------:R-:W-:Y:S02]  /*13f0*/  ISETP.GT.AND P1, PT, R193, 0x6f, PT ;  /* 0x0000006fc100780c */ /* 0x000fe40003f24270 */
[C---:B------:R-:W-:Y:S01]  /*1400*/  IADD3 R240, R234.reuse, 0x800, RZ ;  /* 0x00000800eaf07810 */ /* 0x040fe20007ffe0ff */
[----:B------:R-:W-:Y:S01]  /*1410*/  IMAD.IADD R93, R41, 0x1, -R0 ;  /* 0x00000001295d7824 */ /* 0x000fe200078e0a00 */
[C---:B------:R-:W-:Y:S01]  /*1420*/  IADD3 R239, R234.reuse, 0x1000, RZ ;  /* 0x00001000eaef7810 */ /* 0x040fe20007ffe0ff */
[----:B------:R1:W2:Y:S01]  /*1430*/  LDSM.16.M88.4 R36, [R230+0x7100] ;  /* 0x00710000e624783b */ /* 0x0002a20000000200 */
[----:B------:R-:W-:-:S02]  /*1440*/  IADD3 R238, R234, 0x1800, RZ ;  /* 0x00001800eaee7810 */ /* 0x000fc40007ffe0ff */
[C---:B------:R-:W-:Y:S01]  /*1450*/  IADD3 R237, R234.reuse, 0x2000, RZ ;  /* 0x00002000eaed7810 */ /* 0x040fe20007ffe0ff */
[----:B------:R1:W3:Y:S01]  /*1460*/  LDSM.16.M88.4 R32, [R230+0x9100] ;  /* 0x00910000e620783b */ /* 0x0002e20000000200 */
[C---:B------:R-:W-:Y:S02]  /*1470*/  IADD3 R236, R234.reuse, 0x2800, RZ ;  /* 0x00002800eaec7810 */ /* 0x040fe40007ffe0ff */
[----:B------:R-:W-:Y:S01]  /*1480*/  IADD3 R235, R234, 0x3000, RZ ;  /* 0x00003000eaeb7810 */ /* 0x000fe20007ffe0ff */
[----:B------:R1:W4:Y:S04]  /*1490*/  LDSM.16.M88.4 R56, [R119+0x3900] ;  /* 0x003900007738783b */ /* 0x0003280000000200 */
[----:B------:R1:W1:Y:S04]  /*14a0*/  LDSM.16.M88.4 R80, [R119+0x4100] ;  /* 0x004100007750783b */ /* 0x0002680000000200 */
[----:B------:R1:W1:Y:S04]  /*14b0*/  LDSM.16.M88.4 R88, [R119+0x4900] ;  /* 0x004900007758783b */ /* 0x0002680000000200 */
[----:B------:R1:W1:Y:S04]  /*14c0*/  LDSM.16.M88.4 R100, [R119+0x5100] ;  /* 0x005100007764783b */ /* 0x0002680000000200 */
[----:B------:R1:W1:Y:S04]  /*14d0*/  LDSM.16.M88.4 R108, [R119+0x5900] ;  /* 0x00590000776c783b */ /* 0x0002680000000200 */
[----:B------:R1:W1:Y:S04]  /*14e0*/  LDSM.16.M88.4 R120, [R119+0x6100] ;  /* 0x006100007778783b */ /* 0x0002680000000200 */
[----:B------:R1:W1:Y:S04]  /*14f0*/  LDSM.16.M88.4 R128, [R119+0x6900] ;  /* 0x006900007780783b */ /* 0x0002680000000200 */
[----:B------:R1:W1:Y:S04]  /*1500*/  LDSM.16.M88.4 R28, [R233+0x7100] ;  /* 0x00710000e91c783b */ /* 0x0002680000000200 */
[----:B------:R1:W1:Y:S04]  /*1510*/  LDSM.16.M88.4 R24, [R233+0x9100] ;  /* 0x00910000e918783b */ /* 0x0002680000000200 */
[----:B------:R1:W1:Y:S04]  /*1520*/  LDSM.16.M88.4 R68, [R234] ;  /* 0x00000000ea44783b */ /* 0x0002680000000200 */
[----:B------:R1:W1:Y:S04]  /*1530*/  LDSM.16.M88.4 R84, [R234+0x800] ;  /* 0x00080000ea54783b */ /* 0x0002680000000200 */
[----:B------:R1:W1:Y:S04]  /*1540*/  LDSM.16.M88.4 R96, [R234+0x1000] ;  /* 0x00100000ea60783b */ /* 0x0002680000000200 */
[----:B------:R1:W1:Y:S04]  /*1550*/  LDSM.16.M88.4 R104, [R234+0x1800] ;  /* 0x00180000ea68783b */ /* 0x0002680000000200 */
[----:B------:R1:W1:Y:S04]  /*1560*/  LDSM.16.M88.4 R112, [R234+0x2000] ;  /* 0x00200000ea70783b */ /* 0x0002680000000200 */
[----:B------:R1:W1:Y:S04]  /*1570*/  LDSM.16.M88.4 R124, [R234+0x2800] ;  /* 0x00280000ea7c783b */ /* 0x0002680000000200 */
[----:B------:R1:W1:Y:S01]  /*1580*/  LDSM.16.M88.4 R132, [R234+0x3000] ;  /* 0x00300000ea84783b */ /* 0x0002620000000200 */
[----:B------:R-:W-:Y:S05]  /*1590*/  @!P4 BRA `(.L_x_0) ;  /* 0x000003900000c947 */ /* 0x000fea0003800000 */
[----:B--234-:R-:W-:Y:S01]  /*15a0*/  IMAD R0, R23, c[0x0][0x208], RZ ;  /* 0x0000820017007a24 */ /* 0x01cfe200078e02ff */
[----:B------:R-:W-:Y:S01]  /*15b0*/  ISETP.GE.AND P4, PT, R92, c[0x0][0x1d4], PT ;  /* 0x000075005c007a0c */ /* 0x000fe20003f86270 */
[----:B------:R-:W-:-:S03]  /*15c0*/  IMAD.WIDE.U32 R6, R42, c[0x0][0x208], RZ ;  /* 0x000082002a067a25 */ /* 0x000fc600078e00ff */
[----:B------:R-:W-:Y:S01]  /*15d0*/  ISETP.LT.OR P6, PT, R18, 0x1, P4 ;  /* 0x000000011200780c */ /* 0x000fe200027c1670 */
[----:B------:R-:W-:Y:S01]  /*15e0*/  IMAD R0, R42, c[0x0][0x20c], R0 ;  /* 0x000083002a007a24 */ /* 0x000fe200078e0200 */
[----:B------:R-:W-:Y:S01]  /*15f0*/  ISETP.LT.OR P5, PT, R18, 0x11, P4 ;  /* 0x000000111200780c */ /* 0x000fe200027a1670 */
[----:B------:R-:W-:Y:S02]  /*1600*/  IMAD.SHL.U32 R21, R92, 0x2, RZ ;  /* 0x000000025c157824 */ /* 0x000fe400078e00ff */
[----:B------:R-:W-:Y:S02]  /*1610*/  IMAD.IADD R7, R7, 0x1, R0 ;  /* 0x0000000107077824 */ /* 0x000fe400078e0200 */
[----:B------:R-:W-:Y:S02]  /*1620*/  IMAD R0, R40, c[0x0][0x218], RZ ;  /* 0x0000860028007a24 */ /* 0x000fe400078e02ff */
[----:B------:R-:W-:-:S04]  /*1630*/  IMAD.WIDE.U32 R6, R248, c[0x0][0x218], R6 ;  /* 0x00008600f8067a25 */ /* 0x000fc800078e0006 */
[----:B------:R-:W-:Y:S01]  /*1640*/  IMAD R0, R248, c[0x0][0x21c], R0 ;  /* 0x00008700f8007a24 */ /* 0x000fe200078e0200 */
[----:B------:R-:W-:Y:S02]  /*1650*/  IADD3 R2, P2, R6, UR22, RZ ;  /* 0x0000001606027c10 */ /* 0x000fe4000ff5e0ff */
[----:B------:R-:W-:Y:S02]  /*1660*/  SHF.L.U64.HI R6, R92, 0x1, R192 ;  /* 0x000000015c067819 */ /* 0x000fe400000102c0 */
[----:B------:R-:W-:Y:S02]  /*1670*/  IADD3.X R0, R7, UR5, R0, P2, !PT ;  /* 0x0000000507007c10 */ /* 0x000fe400097fe400 */
[----:B------:R-:W-:-:S04]  /*1680*/  LEA R5, P2, R2, c[0x0][0x1f8], 0x1 ;  /* 0x00007e0002057a11 */ /* 0x000fc800078408ff */
[----:B------:R-:W-:Y:S01]  /*1690*/  LEA.HI.X R2, R2, c[0x0][0x1fc], R0, 0x1, P2 ;  /* 0x00007f0002027a11 */ /* 0x000fe200010f0c00 */
[----:B------:R-:W-:Y:S04]  /*16a0*/  SHFL.IDX PT, R7, R5, 0x1, 0x181f ;  /* 0x00381f0005077f89 */ /* 0x000fe800000e0000 */
[----:B------:R-:W2:Y:S04]  /*16b0*/  SHFL.IDX PT, R0, R5, RZ, 0x181f ;  /* 0x00181fff05007589 */ /* 0x000ea800000e0000 */
[----:B------:R-:W3:Y:S04]  /*16c0*/  SHFL.IDX PT, R8, R2, RZ, 0x181f ;  /* 0x00181fff02087589 */ /* 0x000ee800000e0000 */
[----:B------:R-:W4:Y:S04]  /*16d0*/  SHFL.IDX PT, R9, R2, 0x1, 0x181f ;  /* 0x00381f0002097f89 */ /* 0x000f2800000e0000 */
[----:B------:R-:W5:Y:S04]  /*16e0*/  SHFL.IDX PT, R12, R5, 0x2, 0x181f ;  /* 0x00581f00050c7f89 */ /* 0x000f6800000e0000 */
[----:B------:R-:W1:Y:S04]  /*16f0*/  SHFL.IDX PT, R19, R2, 0x2, 0x181f ;  /* 0x00581f0002137f89 */ /* 0x000e6800000e0000 */
[----:B------:R-:W1:Y:S01]  /*1700*/  SHFL.IDX PT, R17, R5, 0x3, 0x181f ;  /* 0x00781f0005117f89 */ /* 0x000e6200000e0000 */
[----:B--2---:R-:W-:-:S03]  /*1710*/  IADD3 R10, P2, R0, R21, RZ ;  /* 0x00000015000a7210 */ /* 0x004fc60007f5e0ff */
[----:B------:R-:W2:Y:S01]  /*1720*/  SHFL.IDX PT, R20, R2, 0x3, 0x181f ;  /* 0x00781f0002147f89 */ /* 0x000ea200000e0000 */
[----:B------:R-:W-:Y:S02]  /*1730*/  IMAD.SHL.U32 R0, R191, 0x2, RZ ;  /* 0x00000002bf007824 */ /* 0x000fe400078e00ff */
[--C-:B---3--:R-:W-:Y:S01]  /*1740*/  IMAD.X R11, R8, 0x1, R6.reuse, P2 ;  /* 0x00000001080b7824 */ /* 0x108fe200010e0606 */
[----:B------:R-:W-:Y:S01]  /*1750*/  IADD3 R8, P2, R7, R21, RZ ;  /* 0x0000001507087210 */ /* 0x000fe20007f5e0ff */
[----:B------:R-:W3:Y:S04]  /*1760*/  SHFL.IDX PT, R13, R5, 0x4, 0x181f ;  /* 0x00981f00050d7f89 */ /* 0x000ee800000e0000 */
[----:B------:R-:W-:Y:S01]  /*1770*/  SHFL.IDX PT, R7, R5, 0x5, 0x181f ;  /* 0x00b81f0005077f89 */ /* 0x000fe200000e0000 */
[----:B----4-:R-:W-:Y:S01]  /*1780*/  IMAD.X R9, R9, 0x1, R6, P2 ;  /* 0x0000000109097824 */ /* 0x010fe200010e0606 */
[----:B------:R-:W-:-:S02]  /*1790*/  ISETP.LT.OR P2, PT, R18, 0x31, P4 ;  /* 0x000000311200780c */ /* 0x000fc40002741670 */
[----:B------:R-:W4:Y:S04]  /*17a0*/  SHFL.IDX PT, R15, R2, 0x4, 0x181f ;  /* 0x00981f00020f7f89 */ /* 0x000f2800000e0000 */
[----:B------:R5:W-:Y:S01]  /*17b0*/  LDGSTS.E.BYPASS.LTC128B.128 [R0+0x100], [R10.64], !P6 ;  /* 0x001000000a007fae */ /* 0x000be2000f101d4c */
[----:B------:R-:W-:-:S03]  /*17c0*/  ISETP.LT.OR P6, PT, R18, 0x21, P4 ;  /* 0x000000211200780c */ /* 0x000fc600027c1670 */
[----:B------:R-:W1:Y:S04]  /*17d0*/  SHFL.IDX PT, R14, R2, 0x5, 0x181f ;  /* 0x00b81f00020e7f89 */ /* 0x000e6800000e0000 */
[----:B------:R2:W-:Y:S04]  /*17e0*/  LDGSTS.E.BYPASS.LTC128B.128 [R0+0x900], [R8.64], !P5 ;  /* 0x0090000008007fae */ /* 0x0005e8000e901d4c */
[----:B------:R-:W3:Y:S04]  /*17f0*/  SHFL.IDX PT, R5, R5, 0x6, 0x181f ;  /* 0x00d81f0005057f89 */ /* 0x000ee800000e0000 */
[----:B------:R-:W3:Y:S01]  /*1800*/  SHFL.IDX PT, R2, R2, 0x6, 0x181f ;  /* 0x00d81f0002027f89 */ /* 0x000ee200000e0000 */
[----:B-----5:R-:W-:-:S05]  /*1810*/  IADD3 R10, P5, R12, R21, RZ ;  /* 0x000000150c0a7210 */ /* 0x020fca0007fbe0ff */
[----:B-1----:R-:W-:Y:S01]  /*1820*/  IMAD.X R11, R19, 0x1, R6, P5 ;  /* 0x00000001130b7824 */ /* 0x002fe200028e0606 */
[----:B--2---:R-:W-:-:S04]  /*1830*/  IADD3 R8, P5, R17, R21, RZ ;  /* 0x0000001511087210 */ /* 0x004fc80007fbe0ff */
[----:B------:R1:W-:Y:S01]  /*1840*/  LDGSTS.E.BYPASS.LTC128B.128 [R0+0x1100], [R10.64], !P6 ;  /* 0x011000000a007fae */ /* 0x0003e2000f101d4c */
[----:B------:R-:W-:Y:S01]  /*1850*/  ISETP.LT.OR P6, PT, R18, 0x41, P4 ;  /* 0x000000411200780c */ /* 0x000fe200027c1670 */
[----:B------:R-:W-:Y:S01]  /*1860*/  IMAD.X R9, R20, 0x1, R6, P5 ;  /* 0x0000000114097824 */ /* 0x000fe200028e0606 */
[----:B---3--:R-:W-:-:S04]  /*1870*/  IADD3 R12, P5, R13, R21, RZ ;  /* 0x000000150d0c7210 */ /* 0x008fc80007fbe0ff */
[----:B------:R2:W-:Y:S01]  /*1880*/  LDGSTS.E.BYPASS.LTC128B.128 [R0+0x1900], [R8.64], !P2 ;  /* 0x0190000008007fae */ /* 0x0005e2000d101d4c */
[----:B----4-:R-:W-:Y:S01]  /*1890*/  IMAD.X R13, R15, 0x1, R6, P5 ;  /* 0x000000010f0d7824 */ /* 0x010fe200028e0606 */
[C---:B------:R-:W-:Y:S02]  /*18a0*/  ISETP.LT.OR P5, PT, R18.reuse, 0x51, P4 ;  /* 0x000000511200780c */ /* 0x040fe400027a1670 */
[----:B------:R-:W-:-:S03]  /*18b0*/  ISETP.LT.OR P4, PT, R18, 0x61, P4 ;  /* 0x000000611200780c */ /* 0x000fc60002781670 */
[----:B------:R3:W-:Y:S01]  /*18c0*/  LDGSTS.E.BYPASS.LTC128B.128 [R0+0x2100], [R12.64], !P6 ;  /* 0x021000000c007fae */ /* 0x0007e2000f101d4c */
[----:B-1----:R-:W-:-:S05]  /*18d0*/  IADD3 R10, P2, R7, R21, RZ ;  /* 0x00000015070a7210 */ /* 0x002fca0007f5e0ff */
[----:B------:R-:W-:Y:S01]  /*18e0*/  IMAD.X R11, R14, 0x1, R6, P2 ;  /* 0x000000010e0b7824 */ /* 0x000fe200010e0606 */
[----:B--2---:R-:W-:-:S04]  /*18f0*/  IADD3 R8, P2, R5, R21, RZ ;  /* 0x0000001505087210 */ /* 0x004fc80007f5e0ff */
[----:B------:R3:W-:Y:S01]  /*1900*/  LDGSTS.E.BYPASS.LTC128B.128 [R0+0x2900], [R10.64], !P5 ;  /* 0x029000000a007fae */ /* 0x0007e2000e901d4c */
[----:B------:R-:W-:-:S05]  /*1910*/  IMAD.X R9, R2, 0x1, R6, P2 ;  /* 0x0000000102097824 */ /* 0x000fca00010e0606 */
[----:B------:R3:W-:Y:S03]  /*1920*/  LDGSTS.E.BYPASS.LTC128B.128 [R0+0x3100], [R8.64], !P4 ;  /* 0x0310000008007fae */ /* 0x0007e6000e101d4c */
.L_x_0:
[----:B--234-:R-:W-:Y:S01]  /*1930*/  LOP3.LUT P2, RZ, R16, 0x4, RZ, 0xc0, !PT ;  /* 0x0000000410ff7812 */ /* 0x01cfe2000784c0ff */
[-C--:B------:R-:W-:Y:S01]  /*1940*/  HMMA.16816.F32 R8, R36, R56.reuse, RZ ;  /* 0x000000382408723c */ /* 0x080fe200000018ff */
[----:B------:R-:W-:Y:S01]  /*1950*/  MOV R0, 0x40 ;  /* 0x0000004000007802 */ /* 0x000fe20000000f00 */
[----:B------:R-:W0:Y:S01]  /*1960*/  LDGDEPBAR ;  /* 0x00000000000079af */ /* 0x000e220000000000 */
[----:B------:R-:W-:Y:S01]  /*1970*/  LEA R231, R4, R230, 0x1 ;  /* 0x000000e604e77211 */ /* 0x000fe200078e08ff */
[----:B------:R-:W-:Y:S01]  /*1980*/  UISETP.GE.AND UP0, UPT, UR10, 0x71, UPT ;  /* 0x000000710a00788c */ /* 0x000fe2000bf06270 */
[----:B------:R-:W-:Y:S02]  /*1990*/  SEL R0, R0, 0xffffffc0, !P2 ;  /* 0xffffffc000007807 */ /* 0x000fe40005000000 */
[----:B------:R-:W-:Y:S01]  /*19a0*/  LEA R232, R3, R231, 0x1 ;  /* 0x000000e703e87211 */ /* 0x000fe200078e08ff */
[----:B------:R-:W-:Y:S01]  /*19b0*/  LDSM.16.M88.4 R20, [R231+0x7100] ;  /* 0x00710000e714783b */ /* 0x000fe20000000200 */
[-C--:B------:R-:W-:Y:S01]  /*19c0*/  IADD3 R229, R119, R0.reuse, RZ ;  /* 0x0000000077e57210 */ /* 0x080fe20007ffe0ff */
[----:B------:R-:W-:Y:S01]  /*19d0*/  HMMA.16816.F32 R48, R32, R56, RZ ;  /* 0x000000382030723c */ /* 0x000fe200000018ff */
[----:B------:R-:W-:Y:S01]  /*19e0*/  IADD3 R228, R234, R0, RZ ;  /* 0x00000000eae47210 */ /* 0x000fe20007ffe0ff */
[----:B------:R-:W-:Y:S01]  /*19f0*/  LDSM.16.M88.4 R16, [R231+0x9100] ;  /* 0x00910000e710783b */ /* 0x000fe20000000200 */
[----:B------:R-:W-:-:S03]  /*1a00*/  PLOP3.LUT P2, PT, PT, PT, UP0, 0x80, 0x0 ;  /* 0x000000000000781c */ /* 0x000fc60003f4f008 */
[----:B------:R-:W2:Y:S02]  /*1a10*/  LDSM.16.M88.4 R40, [R229+0x3900] ;  /* 0x00390000e528783b */ /* 0x000ea40000000200 */
[----:B------:R-:W-:Y:S02]  /*1a20*/  HMMA.16816.F32 R64, R36, R58, RZ ;  /* 0x0000003a2440723c */ /* 0x000fe400000018ff */
[----:B------:R-:W-:Y:S04]  /*1a30*/  LDSM.16.M88.4 R12, [R232+0x7100] ;  /* 0x00710000e80c783b */ /* 0x000fe80000000200 */
[----:B------:R-:W3:Y:S02]  /*1a40*/  LDSM.16.M88.4 R44, [R228] ;  /* 0x00000000e42c783b */ /* 0x000ee40000000200 */
[-C--:B-1----:R-:W-:Y:S02]  /*1a50*/  HMMA.16816.F32 R52, R28, R68.reuse, R8 ;  /* 0x000000441c34723c */ /* 0x082fe40000001808 */
[----:B------:R-:W1:Y:S06]  /*1a60*/  LDSM.16.M88.4 R8, [R232+0x9100] ;  /* 0x00910000e808783b */ /* 0x000e6c0000000200 */
[----:B------:R-:W-:Y:S08]  /*1a70*/  HMMA.16816.F32 R48, R24, R68, R48 ;  /* 0x000000441830723c */ /* 0x000ff00000001830 */
[----:B------:R-:W-:Y:S08]  /*1a80*/  HMMA.16816.F32 R56, R32, R58, RZ ;  /* 0x0000003a2038723c */ /* 0x000ff000000018ff */
[-C--:B--2---:R-:W-:Y:S08]  /*1a90*/  HMMA.16816.F32 R60, R20, R40.reuse, R52 ;  /* 0x00000028143c723c */ /* 0x084ff00000001834 */
[----:B------:R-:W-:Y:S08]  /*1aa0*/  HMMA.16816.F32 R48, R16, R40, R48 ;  /* 0x000000281030723c */ /* 0x000ff00000001830 */
[----:B------:R-:W-:Y:S08]  /*1ab0*/  HMMA.16816.F32 R52, R28, R70, R64 ;  /* 0x000000461c34723c */ /* 0x000ff00000001840 */
[----:B---3--:R-:W-:Y:S08]  /*1ac0*/  HMMA.16816.F32 R72, R12, R44, R60 ;  /* 0x0000002c0c48723c */ /* 0x008ff0000000183c */
[----:B------:R-:W-:Y:S08]  /*1ad0*/  HMMA.16816.F32 R60, R36, R80, RZ ;  /* 0x00000050243c723c */ /* 0x000ff000000018ff */
[----:B------:R-:W-:Y:S08]  /*1ae0*/  HMMA.16816.F32 R64, R24, R70, R56 ;  /* 0x000000461840723c */ /* 0x000ff00000001838 */
[----:B-1----:R-:W-:Y:S01]  /*1af0*/  HMMA.16816.F32 R76, R8, R44, R48 ;  /* 0x0000002c084c723c */ /* 0x002fe20000001830 */
[----:B------:R-:W1:Y:S01]  /*1b00*/  LDSM.16.M88.4 R48, [R229+0x4100] ;  /* 0x00410000e530783b */ /* 0x000e620000000200 */
[----:B------:R-:W-:-:S04]  /*1b10*/  FMUL.FTZ R0, R72, c[0x0][0x320] ;  /* 0x0000c80048007a20 */ /* 0x000fc80000410000 */
[----:B------:R2:W3:Y:S02]  /*1b20*/  MUFU.TANH R190, R0 ;  /* 0x0000000000be7308 */ /* 0x0004e40000002400 */
[----:B------:R-:W-:Y:S08]  /*1b30*/  HMMA.16816.F32 R52, R20, R42, R52 ;  /* 0x0000002a1434723c */ /* 0x000ff00000001834 */
[----:B------:R-:W-:Y:S01]  /*1b40*/  HMMA.16816.F32 R56, R32, R80, RZ ;  /* 0x000000502038723c */ /* 0x000fe200000018ff */
[----:B--2---:R-:W-:-:S07]  /*1b50*/  FMUL.FTZ R0, R73, c[0x0][0x320] ;  /* 0x0000c80049007a20 */ /* 0x004fce0000410000 */
[----:B------:R-:W-:Y:S01]  /*1b60*/  HMMA.16816.F32 R60, R28, R84, R60 ;  /* 0x000000541c3c723c */ /* 0x000fe2000000183c */
[----:B------:R2:W4:Y:S07]  /*1b70*/  MUFU.TANH R189, R0 ;  /* 0x0000000000bd7308 */ /* 0x00052e0000002400 */
[----:B------:R-:W-:Y:S01]  /*1b80*/  HMMA.16816.F32 R64, R16, R42, R64 ;  /* 0x0000002a1040723c */ /* 0x000fe20000001840 */
[----:B------:R-:W5:Y:S07]  /*1b90*/  LDSM.16.M88.4 R40, [R228+0x800] ;  /* 0x00080000e428783b */ /* 0x000f6e0000000200 */
[----:B------:R-:W-:Y:S01]  /*1ba0*/  HMMA.16816.F32 R68, R12, R46, R52 ;  /* 0x0000002e0c44723c */ /* 0x000fe20000001834 */
[----:B--2---:R-:W-:-:S04]  /*1bb0*/  FMUL.FTZ R0, R74, c[0x0][0x320] ;  /* 0x0000c8004a007a20 */ /* 0x004fc80000410000 */
[----:B------:R2:W1:Y:S03]  /*1bc0*/  MUFU.TANH R188, R0 ;  /* 0x0000000000bc7308 */ /* 0x0004660000002400 */
[----:B------:R-:W-:Y:S08]  /*1bd0*/  HMMA.16816.F32 R52, R24, R84, R56 ;  /* 0x000000541834723c */ /* 0x000ff00000001838 */
[----:B------:R-:W-:Y:S01]  /*1be0*/  HMMA.16816.F32 R56, R36, R82, RZ ;  /* 0x000000522438723c */ /* 0x000fe200000018ff */
[----:B--2---:R-:W-:-:S07]  /*1bf0*/  FMUL.FTZ R0, R75, c[0x0][0x320] ;  /* 0x0000c8004b007a20 */ /* 0x004fce0000410000 */
[----:B-1----:R-:W-:Y:S01]  /*1c00*/  HMMA.16816.F32 R60, R20, R48, R60 ;  /* 0x00000030143c723c */ /* 0x002fe2000000183c */
[----:B------:R1:W2:Y:S07]  /*1c10*/  MUFU.TANH R187, R0 ;  /* 0x0000000000bb7308 */ /* 0x0002ae0000002400 */
[----:B------:R-:W-:Y:S08]  /*1c20*/  HMMA.16816.F32 R72, R8, R46, R64 ;  /* 0x0000002e0848723c */ /* 0x000ff00000001840 */
[----:B------:R-:W-:Y:S01]  /*1c30*/  HMMA.16816.F32 R64, R32, R82, RZ ;  /* 0x000000522040723c */ /* 0x000fe200000018ff */
[----:B-1----:R-:W-:-:S04]  /*1c40*/  FMUL.FTZ R0, R76, c[0x0][0x320] ;  /* 0x0000c8004c007a20 */ /* 0x002fc80000410000 */
[----:B------:R1:W1:Y:S03]  /*1c50*/  MUFU.TANH R186, R0 ;  /* 0x0000000000ba7308 */ /* 0x0002660000002400 */
[----:B------:R-:W-:Y:S08]  /*1c60*/  HMMA.16816.F32 R44, R16, R48, R52 ;  /* 0x00000030102c723c */ /* 0x000ff00000001834 */
[----:B------:R-:W-:Y:S01]  /*1c70*/  HMMA.16816.F32 R52, R28, R86, R56 ;  /* 0x000000561c34723c */ /* 0x000fe20000001838 */
[----:B-1----:R-:W-:-:S07]  /*1c80*/  FMUL.FTZ R0, R77, c[0x0][0x320] ;  /* 0x0000c8004d007a20 */ /* 0x002fce0000410000 */
[----:B------:R-:W-:Y:S01]  /*1c90*/  HMMA.16816.F32 R64, R24, R86, R64 ;  /* 0x000000561840723c */ /* 0x000fe20000001840 */
[----:B------:R1:W1:Y:S07]  /*1ca0*/  MUFU.TANH R185, R0 ;  /* 0x0000000000b97308 */ /* 0x00026e0000002400 */
[----:B------:R-:W-:Y:S08]  /*1cb0*/  HMMA.16816.F32 R56, R32, R88, RZ ;  /* 0x000000582038723c */ /* 0x000ff000000018ff */
[----:B------:R-:W-:Y:S01]  /*1cc0*/  HMMA.16816.F32 R52, R20, R50, R52 ;  /* 0x000000321434723c */ /* 0x000fe20000001834 */
[----:B-1----:R-:W-:-:S04]  /*1cd0*/  FMUL.FTZ R0, R78, c[0x0][0x320] ;  /* 0x0000c8004e007a20 */ /* 0x002fc80000410000 */
[----:B------:R1:W1:Y:S03]  /*1ce0*/  MUFU.TANH R181, R0 ;  /* 0x0000000000b57308 */ /* 0x0002660000002400 */
[----:B------:R-:W-:Y:S01]  /*1cf0*/  HMMA.16816.F32 R64, R16, R50, R64 ;  /* 0x000000321040723c */ /* 0x000fe20000001840 */
[----:B------:R-:W-:Y:S01]  /*1d00*/  LDSM.16.M88.4 R48, [R228+0x1000] ;  /* 0x00100000e430783b */ /* 0x000fe20000000200 */
[----:B-1----:R-:W-:-:S06]  /*1d10*/  FMUL.FTZ R0, R79, c[0x0][0x320] ;  /* 0x0000c8004f007a20 */ /* 0x002fcc0000410000 */
[----:B-----5:R-:W-:Y:S01]  /*1d20*/  HMMA.16816.F32 R76, R8, R40, R44 ;  /* 0x00000028084c723c */ /* 0x020fe2000000182c */
[----:B------:R-:W1:Y:S01]  /*1d30*/  LDSM.16.M88.4 R44, [R229+0x4900] ;  /* 0x00490000e52c783b */ /* 0x000e620000000200 */
[----:B------:R5:W1:Y:S02]  /*1d40*/  MUFU.TANH R182, R0 ;  /* 0x0000000000b67308 */ /* 0x000a640000002400 */
[----:B-----5:R-:W-:-:S06]  /*1d50*/  FMUL.FTZ R0, R68, c[0x0][0x320] ;  /* 0x0000c80044007a20 */ /* 0x020fcc0000410000 */
[----:B------:R5:W1:Y:S02]  /*1d60*/  MUFU.TANH R184, R0 ;  /* 0x0000000000b87308 */ /* 0x000a640000002400 */
[----:B-----5:R-:W-:-:S06]  /*1d70*/  FMUL.FTZ R0, R69, c[0x0][0x320] ;  /* 0x0000c80045007a20 */ /* 0x020fcc0000410000 */
[----:B------:R5:W1:Y:S02]  /*1d80*/  MUFU.TANH R183, R0 ;  /* 0x0000000000b77308 */ /* 0x000a640000002400 */
[----:B-----5:R-:W-:-:S06]  /*1d90*/  FMUL.FTZ R0, R70, c[0x0][0x320] ;  /* 0x0000c80046007a20 */ /* 0x020fcc0000410000 */
[----:B------:R5:W1:Y:S02]  /*1da0*/  MUFU.TANH R180, R0 ;  /* 0x0000000000b47308 */ /* 0x000a640000002400 */
[----:B-----5:R-:W-:Y:S02]  /*1db0*/  FMUL.FTZ R0, R71, c[0x0][0x320] ;  /* 0x0000c80047007a20 */ /* 0x020fe40000410000 */
[----:B------:R-:W-:Y:S04]  /*1dc0*/  HMMA.16816.F32 R68, R12, R40, R60 ;  /* 0x000000280c44723c */ /* 0x000fe8000000183c */
[----:B------:R5:W1:Y:S04]  /*1dd0*/  MUFU.TANH R179, R0 ;  /* 0x0000000000b37308 */ /* 0x000a680000002400 */
[----:B------:R-:W-:Y:S01]  /*1de0*/  HMMA.16816.F32 R60, R36, R88, RZ ;  /* 0x00000058243c723c */ /* 0x000fe200000018ff */
[----:B-----5:R-:W-:-:S04]  /*1df0*/  FMUL.FTZ R0, R72, c[0x0][0x320] ;  /* 0x0000c80048007a20 */ /* 0x020fc80000410000 */
[----:B------:R5:W1:Y:S11]  /*1e00*/  MUFU.TANH R178, R0 ;  /* 0x0000000000b27308 */ /* 0x000a760000002400 */
[----:B------:R-:W-:Y:S08]  /*1e10*/  @!UPT UIADD3 URZ, URZ, URZ, URZ ;  /* 0x0000003f3f3ff290 */ /* 0x000ff0000fffe03f */
[----:B------:R-:W-:Y:S01]  /*1e20*/  HMMA.16816.F32 R60, R28, R96, R60 ;  /* 0x000000601c3c723c */ /* 0x000fe2000000183c */
[----:B-----5:R-:W-:-:S04]  /*1e30*/  FMUL.FTZ R0, R73, c[0x0][0x320] ;  /* 0x0000c80049007a20 */ /* 0x020fc80000410000 */
[----:B------:R5:W2:Y:S11]  /*1e40*/  MUFU.TANH R177, R0 ;  /* 0x0000000000b17308 */ /* 0x000ab60000002400 */
[----:B------:R-:W-:Y:S08]  /*1e50*/  @!UPT UIADD3 URZ, URZ, URZ, URZ ;  /* 0x0000003f3f3ff290 */ /* 0x000ff0000fffe03f */
[----:B-1----:R-:W-:Y:S01]  /*1e60*/  HMMA.16816.F32 R60, R20, R44, R60 ;  /* 0x0000002c143c723c */ /* 0x002fe2000000183c */
[----:B-----5:R-:W-:-:S04]  /*1e70*/  FMUL.FTZ R0, R74, c[0x0][0x320] ;  /* 0x0000c8004a007a20 */ /* 0x020fc80000410000 */
[----:B------:R1:W1:Y:S02]  /*1e80*/  MUFU.TANH R173, R0 ;  /* 0x0000000000ad7308 */ /* 0x0002640000002400 */
[----:B-1----:R-:W-:Y:S02]  /*1e90*/  FMUL.FTZ R0, R75, c[0x0][0x320] ;  /* 0x0000c8004b007a20 */ /* 0x002fe40000410000 */
[----:B------:R-:W-:Y:S04]  /*1ea0*/  HMMA.16816.F32 R72, R8, R42, R64 ;  /* 0x0000002a0848723c */ /* 0x000fe80000001840 */
[----:B------:R1:W1:Y:S04]  /*1eb0*/  MUFU.TANH R174, R0 ;  /* 0x0000000000ae7308 */ /* 0x0002680000002400 */
[----:B------:R-:W-:Y:S01]  /*1ec0*/  HMMA.16816.F32 R64, R32, R90, RZ ;  /* 0x0000005a2040723c */ /* 0x000fe200000018ff */
[----:B-1----:R-:W-:-:S04]  /*1ed0*/  FMUL.FTZ R0, R68, c[0x0][0x320] ;  /* 0x0000c80044007a20 */ /* 0x002fc80000410000 */
[----:B------:R1:W1:Y:S11]  /*1ee0*/  MUFU.TANH R176, R0 ;  /* 0x0000000000b07308 */ /* 0x0002760000002400 */
[----:B------:R-:W-:Y:S08]  /*1ef0*/  @!UPT UIADD3 URZ, URZ, URZ, URZ ;  /* 0x0000003f3f3ff290 */ /* 0x000ff0000fffe03f */
[----:B------:R-:W-:Y:S01]  /*1f00*/  HMMA.16816.F32 R64, R24, R98, R64 ;  /* 0x000000621840723c */ /* 0x000fe20000001840 */
[----:B-1----:R-:W-:-:S04]  /*1f10*/  FMUL.FTZ R0, R69, c[0x0][0x320] ;  /* 0x0000c80045007a20 */ /* 0x002fc80000410000 */
[----:B------:R1:W1:Y:S11]  /*1f20*/  MUFU.TANH R175, R0 ;  /* 0x0000000000af7308 */ /* 0x0002760000002400 */
[----:B------:R-:W-:Y:S08]  /*1f30*/  @!UPT UIADD3 URZ, URZ, URZ, URZ ;  /* 0x0000003f3f3ff290 */ /* 0x000ff0000fffe03f */
[----:B------:R-:W-:Y:S01]  /*1f40*/  HMMA.16816.F32 R64, R16, R46, R64 ;  /* 0x0000002e1040723c */ /* 0x000fe20000001840 */
[----:B-1----:R-:W-:-:S04]  /*1f50*/  FMUL.FTZ R0, R70, c[0x0][0x320] ;  /* 0x0000c80046007a20 */ /* 0x002fc80000410000 */
[----:B------:R1:W1:Y:S02]  /*1f60*/  MUFU.TANH R172, R0 ;  /* 0x0000000000ac7308 */ /* 0x0002640000002400 */
[----:B-1----:R-:W-:Y:S02]  /*1f70*/  FMUL.FTZ R0, R71, c[0x0][0x320] ;  /* 0x0000c80047007a20 */ /* 0x002fe40000410000 */
[----:B------:R-:W-:Y:S04]  /*1f80*/  HMMA.16816.F32 R68, R12, R42, R52 ;  /* 0x0000002a0c44723c */ /* 0x000fe80000001834 */
[----:B------:R1:W1:Y:S04]  /*1f90*/  MUFU.TANH R171, R0 ;  /* 0x0000000000ab7308 */ /* 0x0002680000002400 */
[----:B------:R-:W-:Y:S08]  /*1fa0*/  HMMA.16816.F32 R52, R24, R96, R56 ;  /* 0x000000601834723c */ /* 0x000ff00000001838 */
[----:B------:R-:W-:Y:S01]  /*1fb0*/  HMMA.16816.F32 R56, R36, R90, RZ ;  /* 0x0000005a2438723c */ /* 0x000fe200000018ff */
[----:B-1----:R-:W-:-:S04]  /*1fc0*/  FMUL.FTZ R0, R76, c[0x0][0x320] ;  /* 0x0000c8004c007a20 */ /* 0x002fc80000410000 */
[----:B------:R1:W1:Y:S11]  /*1fd0*/  MUFU.TANH R168, R0 ;  /* 0x0000000000a87308 */ /* 0x0002760000002400 */
[----:B------:R-:W-:Y:S01]  /*1fe0*/  HMMA.16816.F32 R40, R16, R44, R52 ;  /* 0x0000002c1028723c */ /* 0x000fe20000001834 */
[----:B-1----:R-:W-:-:S07]  /*1ff0*/  FMUL.FTZ R0, R77, c[0x0][0x320] ;  /* 0x0000c8004d007a20 */ /* 0x002fce0000410000 */
[----:B------:R-:W-:Y:S01]  /*2000*/  HMMA.16816.F32 R52, R28, R98, R56 ;  /* 0x000000621c34723c */ /* 0x000fe20000001838 */
[----:B------:R1:W1:Y:S07]  /*2010*/  MUFU.TANH R165, R0 ;  /* 0x0000000000a57308 */ /* 0x00026e0000002400 */
[----:B------:R-:W-:Y:S01]  /*2020*/  HMMA.16816.F32 R56, R32, R100, RZ ;  /* 0x000000642038723c */ /* 0x000fe200000018ff */
[----:B-1----:R-:W-:-:S04]  /*2030*/  FMUL.FTZ R0, R78, c[0x0][0x320] ;  /* 0x0000c8004e007a20 */ /* 0x002fc80000410000 */
[----:B------:R1:W1:Y:S02]  /*2040*/  MUFU.TANH R160, R0 ;  /* 0x0000000000a07308 */ /* 0x0002640000002400 */
[----:B-1----:R-:W-:Y:S02]  /*2050*/  FMUL.FTZ R0, R79, c[0x0][0x320] ;  /* 0x0000c8004f007a20 */ /* 0x002fe40000410000 */
[----:B------:R-:W-:Y:S04]  /*2060*/  HMMA.16816.F32 R76, R8, R48, R40 ;  /* 0x00000030084c723c */ /* 0x000fe80000001828 */
[----:B------:R1:W1:Y:S04]  /*2070*/  MUFU.TANH R161, R0 ;  /* 0x0000000000a17308 */ /* 0x0002680000002400 */
[----:B------:R-:W-:Y:S01]  /*2080*/  HMMA.16816.F32 R40, R20, R46, R52 ;  /* 0x0000002e1428723c */ /* 0x000fe20000001834 */
[----:B------:R-:W5:Y:S07]  /*2090*/  LDSM.16.M88.4 R52, [R229+0x5100] ;  /* 0x00510000e534783b */ /* 0x000f6e0000000200 */
[----:B------:R-:W-:Y:S01]  /*20a0*/  HMMA.16816.F32 R44, R24, R104, R56 ;  /* 0x00000068182c723c */ /* 0x000fe20000001838 */
[----:B-1----:R-:W-:-:S04]  /*20b0*/  FMUL.FTZ R0, R68, c[0x0][0x320] ;  /* 0x0000c80044007a20 */ /* 0x002fc80000410000 */
[----:B------:R1:W1:Y:S02]  /*20c0*/  MUFU.TANH R164, R0 ;  /* 0x0000000000a47308 */ /* 0x0002640000002400 */
[----:B-1----:R-:W-:-:S06]  /*20d0*/  FMUL.FTZ R0, R69, c[0x0][0x320] ;  /* 0x0000c80045007a20 */ /* 0x002fcc0000410000 */
[----:B------:R1:W1:Y:S11]  /*20e0*/  MUFU.TANH R163, R0 ;  /* 0x0000000000a37308 */ /* 0x0002760000002400 */
[----:B-----5:R-:W-:Y:S01]  /*20f0*/  HMMA.16816.F32 R44, R16, R52, R44 ;  /* 0x00000034102c723c */ /* 0x020fe2000000182c */
[----:B-1----:R-:W-:-:S04]  /*2100*/  FMUL.FTZ R0, R70, c[0x0][0x320] ;  /* 0x0000c80046007a20 */ /* 0x002fc80000410000 */
        /* <DEDUP_REMOVED lines=14> */
[----:B------:R1:W1:Y:S03]  /*21f0*/  MUFU.TANH R96, R0 ;  /* 0x0000000000607308 */ /* 0x0002660000002400 */
[----:B------:R-:W-:Y:S01]  /*2200*/  HMMA.16816.F32 R60, R32, R102, RZ ;  /* 0x00000066203c723c */ /* 0x000fe200000018ff */
[----:B-1----:R-:W-:-:S07]  /*2210*/  FMUL.FTZ R0, R75, c[0x0][0x320] ;  /* 0x0000c8004b007a20 */ /* 0x002fce0000410000 */
[----:B------:R-:W-:Y:S01]  /*2220*/  HMMA.16816.F32 R72, R8, R50, R64 ;  /* 0x000000320848723c */ /* 0x000fe20000001840 */
[----:B------:R1:W1:Y:S11]  /*2230*/  MUFU.TANH R97, R0 ;  /* 0x0000000000617308 */ /* 0x0002760000002400 */
[----:B------:R-:W-:Y:S04]  /*2240*/  @!UPT UIADD3 URZ, URZ, URZ, URZ ;  /* 0x0000003f3f3ff290 */ /* 0x000fe8000fffe03f */
[----:B------:R-:W-:Y:S08]  /*2250*/  HMMA.16816.F32 R64, R24, R106, R60 ;  /* 0x0000006a1840723c */ /* 0x000ff0000000183c */
[----:B------:R-:W-:Y:S01]  /*2260*/  HMMA.16816.F32 R60, R36, R108, RZ ;  /* 0x0000006c243c723c */ /* 0x000fe200000018ff */
[----:B-1----:R-:W-:-:S04]  /*2270*/  FMUL.FTZ R0, R68, c[0x0][0x320] ;  /* 0x0000c80044007a20 */ /* 0x002fc80000410000 */
[----:B------:R1:W1:Y:S11]  /*2280*/  MUFU.TANH R118, R0 ;  /* 0x0000000000767308 */ /* 0x0002760000002400 */
[----:B------:R-:W-:Y:S01]  /*2290*/  HMMA.16816.F32 R64, R16, R54, R64 ;  /* 0x000000361040723c */ /* 0x000fe20000001840 */
[----:B-1----:R-:W-:-:S07]  /*22a0*/  FMUL.FTZ R0, R69, c[0x0][0x320] ;  /* 0x0000c80045007a20 */ /* 0x002fce0000410000 */
[----:B------:R-:W-:Y:S01]  /*22b0*/  HMMA.16816.F32 R60, R28, R112, R60 ;  /* 0x000000701c3c723c */ /* 0x000fe2000000183c */
[----:B------:R1:W1:Y:S02]  /*22c0*/  MUFU.TANH R144, R0 ;  /* 0x0000000000907308 */ /* 0x0002640000002400 */
[----:B-1----:R-:W-:-:S06]  /*22d0*/  FMUL.FTZ R0, R70, c[0x0][0x320] ;  /* 0x0000c80046007a20 */ /* 0x002fcc0000410000 */
[----:B------:R1:W1:Y:S02]  /*22e0*/  MUFU.TANH R148, R0 ;  /* 0x0000000000947308 */ /* 0x0002640000002400 */
[----:B-1----:R-:W-:Y:S02]  /*22f0*/  FMUL.FTZ R0, R71, c[0x0][0x320] ;  /* 0x0000c80047007a20 */ /* 0x002fe40000410000 */
[----:B------:R-:W-:Y:S01]  /*2300*/  HMMA.16816.F32 R68, R12, R50, R40 ;  /* 0x000000320c44723c */ /* 0x000fe20000001828 */
[----:B------:R-:W1:Y:S03]  /*2310*/  LDSM.16.M88.4 R40, [R228+0x1800] ;  /* 0x00180000e428783b */ /* 0x000e660000000200 */
[----:B------:R5:W1:Y:S04]  /*2320*/  MUFU.TANH R149, R0 ;  /* 0x0000000000957308 */ /* 0x000a680000002400 */
[----:B------:R-:W-:Y:S01]  /*2330*/  HMMA.16816.F32 R48, R36, R102, RZ ;  /* 0x000000662430723c */ /* 0x000fe200000018ff */
[----:B-----5:R-:W-:-:S04]  /*2340*/  FMUL.FTZ R0, R76, c[0x0][0x320] ;  /* 0x0000c8004c007a20 */ /* 0x020fc80000410000 */
[----:B------:R5:W1:Y:S11]  /*2350*/  MUFU.TANH R136, R0 ;  /* 0x0000000000887308 */ /* 0x000a760000002400 */
[----:B------:R-:W-:Y:S08]  /*2360*/  @!UPT UIADD3 URZ, URZ, URZ, URZ ;  /* 0x0000003f3f3ff290 */ /* 0x000ff0000fffe03f */
[----:B------:R-:W-:Y:S01]  /*2370*/  HMMA.16816.F32 R48, R28, R106, R48 ;  /* 0x0000006a1c30723c */ /* 0x000fe20000001830 */
[----:B-----5:R-:W-:-:S04]  /*2380*/  FMUL.FTZ R0, R77, c[0x0][0x320] ;  /* 0x0000c8004d007a20 */ /* 0x020fc80000410000 */
[----:B------:R5:W1:Y:S11]  /*2390*/  MUFU.TANH R137, R0 ;  /* 0x0000000000897308 */ /* 0x000a760000002400 */
[----:B------:R-:W-:Y:S08]  /*23a0*/  @!UPT UIADD3 URZ, URZ, URZ, URZ ;  /* 0x0000003f3f3ff290 */ /* 0x000ff0000fffe03f */
[----:B------:R-:W-:Y:S01]  /*23b0*/  HMMA.16816.F32 R48, R20, R54, R48 ;  /* 0x000000361430723c */ /* 0x000fe20000001830 */
[----:B-----5:R-:W-:-:S04]  /*23c0*/  FMUL.FTZ R0, R78, c[0x0][0x320] ;  /* 0x0000c8004e007a20 */ /* 0x020fc80000410000 */
[----:B------:R5:W1:Y:S02]  /*23d0*/  MUFU.TANH R140, R0 ;  /* 0x00000000008c7308 */ /* 0x000a640000002400 */
[----:B-----5:R-:W-:Y:S02]  /*23e0*/  FMUL.FTZ R0, R79, c[0x0][0x320] ;  /* 0x0000c8004f007a20 */ /* 0x020fe40000410000 */
[----:B-1----:R-:W-:Y:S01]  /*23f0*/  HMMA.16816.F32 R76, R8, R40, R44 ;  /* 0x00000028084c723c */ /* 0x002fe2000000182c */
[----:B------:R-:W1:Y:S03]  /*2400*/  LDSM.16.M88.4 R44, [R229+0x5900] ;  /* 0x00590000e52c783b */ /* 0x000e660000000200 */
[----:B------:R5:W1:Y:S02]  /*2410*/  MUFU.TANH R141, R0 ;  /* 0x00000000008d7308 */ /* 0x000a640000002400 */
[----:B-----5:R-:W-:-:S06]  /*2420*/  FMUL.FTZ R0, R68, c[0x0][0x320] ;  /* 0x0000c80044007a20 */ /* 0x020fcc0000410000 */
[----:B------:R5:W1:Y:S02]  /*2430*/  MUFU.TANH R145, R0 ;  /* 0x0000000000917308 */ /* 0x000a640000002400 */
[----:B-----5:R-:W-:Y:S01]  /*2440*/  FMUL.FTZ R0, R69, c[0x0][0x320] ;  /* 0x0000c80045007a20 */ /* 0x020fe20000410000 */
[----:B-1----:R-:W-:Y:S05]  /*2450*/  HMMA.16816.F32 R60, R20, R44, R60 ;  /* 0x0000002c143c723c */ /* 0x002fea000000183c */
[----:B------:R1:W1:Y:S02]  /*2460*/  MUFU.TANH R146, R0 ;  /* 0x0000000000927308 */ /* 0x0002640000002400 */
[----:B-1----:R-:W-:-:S06]  /*2470*/  FMUL.FTZ R0, R70, c[0x0][0x320] ;  /* 0x0000c80046007a20 */ /* 0x002fcc0000410000 */
        /* <DEDUP_REMOVED lines=9> */
[----:B-1----:R-:W-:-:S07]  /*2510*/  FMUL.FTZ R0, R73, c[0x0][0x320] ;  /* 0x0000c80049007a20 */ /* 0x002fce0000410000 */
[----:B------:R-:W-:Y:S01]  /*2520*/  HMMA.16816.F32 R56, R36, R110, RZ ;  /* 0x0000006e2438723c */ /* 0x000fe200000018ff */
        /* <DEDUP_REMOVED lines=18> */
[----:B------:R-:W-:Y:S01]  /*2650*/  HMMA.16816.F32 R68, R12, R42, R48 ;  /* 0x0000002a0c44723c */ /* 0x000fe20000001830 */
[----:B------:R-:W1:Y:S03]  /*2660*/  LDSM.16.M88.4 R48, [R228+0x2000] ;  /* 0x00200000e430783b */ /* 0x000e660000000200 */
[----:B------:R5:W1:Y:S04]  /*2670*/  MUFU.TANH R167, R0 ;  /* 0x0000000000a77308 */ /* 0x000a680000002400 */
[----:B------:R-:W-:Y:S08]  /*2680*/  HMMA.16816.F32 R40, R16, R44, R52 ;  /* 0x0000002c1028723c */ /* 0x000ff00000001834 */
[----:B------:R-:W-:Y:S01]  /*2690*/  HMMA.16816.F32 R52, R28, R114, R56 ;  /* 0x000000721c34723c */ /* 0x000fe20000001838 */
[----:B-----5:R-:W-:-:S04]  /*26a0*/  FMUL.FTZ R0, R76, c[0x0][0x320] ;  /* 0x0000c8004c007a20 */ /* 0x020fc80000410000 */
[----:B------:R5:W1:Y:S03]  /*26b0*/  MUFU.TANH R154, R0 ;  /* 0x00000000009a7308 */ /* 0x000a660000002400 */
[----:B------:R-:W-:Y:S01]  /*26c0*/  HMMA.16816.F32 R56, R32, R120, RZ ;  /* 0x000000782038723c */ /* 0x000fe200000018ff */
[----:B-----5:R-:W-:-:S04]  /*26d0*/  FMUL.FTZ R0, R77, c[0x0][0x320] ;  /* 0x0000c8004d007a20 */ /* 0x020fc80000410000 */
[----:B------:R5:W1:Y:S02]  /*26e0*/  MUFU.TANH R155, R0 ;  /* 0x00000000009b7308 */ /* 0x000a640000002400 */
[----:B-----5:R-:W-:-:S06]  /*26f0*/  FMUL.FTZ R0, R78, c[0x0][0x320] ;  /* 0x0000c8004e007a20 */ /* 0x020fcc0000410000 */
[----:B------:R5:W1:Y:S02]  /*2700*/  MUFU.TANH R158, R0 ;  /* 0x00000000009e7308 */ /* 0x000a640000002400 */
[----:B-----5:R-:W-:Y:S02]  /*2710*/  FMUL.FTZ R0, R79, c[0x0][0x320] ;  /* 0x0000c8004f007a20 */ /* 0x020fe40000410000 */
[----:B-1----:R-:W-:Y:S04]  /*2720*/  HMMA.16816.F32 R76, R8, R48, R40 ;  /* 0x00000030084c723c */ /* 0x002fe80000001828 */
        /* <DEDUP_REMOVED lines=33> */
[----:B------:R1:W1:Y:S02]  /*2940*/  MUFU.TANH R107, R0 ;  /* 0x00000000006b7308 */ /* 0x0002640000002400 */
[----:B-1----:R-:W-:Y:S11]  /*2950*/  FMUL.FTZ R0, R69, c[0x0][0x320] ;  /* 0x0000c80045007a20 */ /* 0x002ff60000410000 */
[----:B------:R-:W-:Y:S06]  /*2960*/  @!UPT UIADD3 URZ, URZ, URZ, URZ ;  /* 0x0000003f3f3ff290 */ /* 0x000fec000fffe03f */
        /* <DEDUP_REMOVED lines=8> */
[C---:B------:R-:W-:Y:S08]  /*29f0*/  HMMA.16816.F32 R48, R36.reuse, R122, RZ ;  /* 0x0000007a2430723c */ /* 0x040ff000000018ff */
[----:B------:R-:W-:Y:S01]  /*2a00*/  HMMA.16816.F32 R36, R36, R130, RZ ;  /* 0x000000822424723c */ /* 0x000fe200000018ff */
[----:B-----5:R-:W-:-:S04]  /*2a10*/  FMUL.FTZ R0, R76, c[0x0][0x320] ;  /* 0x0000c8004c007a20 */ /* 0x020fc80000410000 */
[----:B------:R5:W1:Y:S11]  /*2a20*/  MUFU.TANH R102, R0 ;  /* 0x0000000000667308 */ /* 0x000a760000002400 */
[----:B------:R-:W-:Y:S01]  /*2a30*/  HMMA.16816.F32 R48, R28, R126, R48 ;  /* 0x0000007e1c30723c */ /* 0x000fe20000001830 */
[----:B-----5:R-:W-:-:S07]  /*2a40*/  FMUL.FTZ R0, R77, c[0x0][0x320] ;  /* 0x0000c8004d007a20 */ /* 0x020fce0000410000 */
[----:B------:R-:W-:Y:S01]  /*2a50*/  HMMA.16816.F32 R28, R28, R134, R36 ;  /* 0x000000861c1c723c */ /* 0x000fe20000001824 */
[----:B------:R5:W1:Y:S11]  /*2a60*/  MUFU.TANH R101, R0 ;  /* 0x0000000000657308 */ /* 0x000a760000002400 */
[----:B------:R-:W-:Y:S04]  /*2a70*/  @!UPT UIADD3 URZ, URZ, URZ, URZ ;  /* 0x0000003f3f3ff290 */ /* 0x000fe8000fffe03f */
[----:B------:R-:W-:Y:S01]  /*2a80*/  HMMA.16816.F32 R48, R20, R54, R48 ;  /* 0x000000361430723c */ /* 0x000fe20000001830 */
[----:B-----5:R-:W-:-:S04]  /*2a90*/  FMUL.FTZ R0, R78, c[0x0][0x320] ;  /* 0x0000c8004e007a20 */ /* 0x020fc80000410000 */
[----:B------:R5:W1:Y:S03]  /*2aa0*/  MUFU.TANH R100, R0 ;  /* 0x0000000000647308 */ /* 0x000a660000002400 */
[----:B------:R-:W-:Y:S01]  /*2ab0*/  HMMA.16816.F32 R52, R16, R54, R64 ;  /* 0x000000361034723c */ /* 0x000fe20000001840 */
[----:B-----5:R-:W-:-:S07]  /*2ac0*/  FMUL.FTZ R0, R79, c[0x0][0x320] ;  /* 0x0000c8004f007a20 */ /* 0x020fce0000410000 */
[C---:B-1----:R-:W-:Y:S01]  /*2ad0*/  HMMA.16816.F32 R76, R8.reuse, R40, R44 ;  /* 0x00000028084c723c */ /* 0x042fe2000000182c */
[----:B------:R-:W1:Y:S01]  /*2ae0*/  LDSM.16.M88.4 R44, [R229+0x6900] ;  /* 0x00690000e52c783b */ /* 0x000e620000000200 */
[----:B------:R5:W1:Y:S11]  /*2af0*/  MUFU.TANH R91, R0 ;  /* 0x00000000005b7308 */ /* 0x000a760000002400 */
[----:B------:R-:W-:Y:S03]  /*2b00*/  @!UPT UIADD3 URZ, URZ, URZ, URZ ;  /* 0x0000003f3f3ff290 */ /* 0x000fe6000fffe03f */
[----:B------:R-:W-:Y:S08]  /*2b10*/  HMMA.16816.F32 R64, R8, R42, R52 ;  /* 0x0000002a0840723c */ /* 0x000ff00000001834 */
[----:B------:R-:W-:Y:S01]  /*2b20*/  HMMA.16816.F32 R52, R32, R130, RZ ;  /* 0x000000822034723c */ /* 0x000fe200000018ff */
[----:B-----5:R-:W-:-:S04]  /*2b30*/  FMUL.FTZ R0, R68, c[0x0][0x320] ;  /* 0x0000c80044007a20 */ /* 0x020fc80000410000 */
[----:B------:R5:W1:Y:S01]  /*2b40*/  MUFU.TANH R90, R0 ;  /* 0x00000000005a7308 */ /* 0x000a620000002400 */
[----:B------:R-:W-:Y:S02]  /*2b50*/  FMUL.FTZ R77, R77, c[0x0][0x320] ;  /* 0x0000c8004d4d7a20 */ /* 0x000fe40000410000 */
[----:B------:R-:W-:Y:S02]  /*2b60*/  FMUL.FTZ R78, R78, c[0x0][0x320] ;  /* 0x0000c8004e4e7a20 */ /* 0x000fe40000410000 */
[----:B------:R-:W-:-:S03]  /*2b70*/  FMUL.FTZ R79, R79, c[0x0][0x320] ;  /* 0x0000c8004f4f7a20 */ /* 0x000fc60000410000 */
[----:B------:R-:W1:Y:S03]  /*2b80*/  MUFU.TANH R77, R77 ;  /* 0x0000004d004d7308 */ /* 0x000e660000002400 */
[----:B------:R-:W-:Y:S02]  /*2b90*/  FMUL.FTZ R64, R64, c[0x0][0x320] ;  /* 0x0000c80040407a20 */ /* 0x000fe40000410000 */
[----:B------:R-:W-:Y:S02]  /*2ba0*/  FMUL.FTZ R65, R65, c[0x0][0x320] ;  /* 0x0000c80041417a20 */ /* 0x000fe40000410000 */
[----:B------:R-:W-:Y:S02]  /*2bb0*/  FMUL.FTZ R66, R66, c[0x0][0x320] ;  /* 0x0000c80042427a20 */ /* 0x000fe40000410000 */
[----:B-----5:R-:W-:Y:S01]  /*2bc0*/  FMUL.FTZ R0, R69, c[0x0][0x320] ;  /* 0x0000c80045007a20 */ /* 0x020fe20000410000 */
[----:B------:R-:W1:Y:S01]  /*2bd0*/  MUFU.TANH R78, R78 ;  /* 0x0000004e004e7308 */ /* 0x000e620000002400 */
[----:B------:R-:W-:Y:S01]  /*2be0*/  HMMA.16816.F32 R36, R24, R134, R52 ;  /* 0x000000861824723c */ /* 0x000fe20000001834 */
[----:B------:R-:W-:-:S06]  /*2bf0*/  FMUL.FTZ R67, R67, c[0x0][0x320] ;  /* 0x0000c80043437a20 */ /* 0x000fcc0000410000 */
[----:B------:R5:W1:Y:S08]  /*2c00*/  MUFU.TANH R89, R0 ;  /* 0x0000000000597308 */ /* 0x000a700000002400 */
[----:B------:R-:W1:Y:S01]  /*2c10*/  MUFU.TANH R79, R79 ;  /* 0x0000004f004f7308 */ /* 0x000e620000002400 */
[----:B-----5:R-:W-:-:S07]  /*2c20*/  FMUL.FTZ R0, R70, c[0x0][0x320] ;  /* 0x0000c80046007a20 */ /* 0x020fce0000410000 */
[----:B------:R-:W1:Y:S08]  /*2c30*/  MUFU.TANH R64, R64 ;  /* 0x0000004000407308 */ /* 0x000e700000002400 */
[----:B------:R5:W1:Y:S08]  /*2c40*/  MUFU.TANH R88, R0 ;  /* 0x0000000000587308 */ /* 0x000a700000002400 */
[----:B------:R-:W1:Y:S01]  /*2c50*/  MUFU.TANH R65, R65 ;  /* 0x0000004100417308 */ /* 0x000e620000002400 */
[----:B-----5:R-:W-:-:S07]  /*2c60*/  FMUL.FTZ R0, R71, c[0x0][0x320] ;  /* 0x0000c80047007a20 */ /* 0x020fce0000410000 */
[----:B------:R-:W1:Y:S01]  /*2c70*/  MUFU.TANH R66, R66 ;  /* 0x0000004200427308 */ /* 0x000e620000002400 */
[----:B------:R-:W-:Y:S07]  /*2c80*/  HMMA.16816.F32 R68, R12, R40, R56 ;  /* 0x000000280c44723c */ /* 0x000fee0000001838 */
[----:B------:R5:W1:Y:S01]  /*2c90*/  MUFU.TANH R87, R0 ;  /* 0x0000000000577308 */ /* 0x000a620000002400 */
[----:B------:R-:W-:Y:S07]  /*2ca0*/  HMMA.16816.F32 R56, R32, R128, RZ ;  /* 0x000000802038723c */ /* 0x000fee00000018ff */
[----:B------:R-:W1:Y:S01]  /*2cb0*/  MUFU.TANH R67, R67 ;  /* 0x0000004300437308 */ /* 0x000e620000002400 */
[----:B-----5:R-:W-:-:S07]  /*2cc0*/  FMUL.FTZ R0, R72, c[0x0][0x320] ;  /* 0x0000c80048007a20 */ /* 0x020fce0000410000 */
[----:B------:R5:W1:Y:S09]  /*2cd0*/  MUFU.TANH R86, R0 ;  /* 0x0000000000567308 */ /* 0x000a720000002400 */
[----:B------:R-:W-:Y:S01]  /*2ce0*/  HMMA.16816.F32 R56, R24, R132, R56 ;  /* 0x000000841838723c */ /* 0x000fe20000001838 */
[----:B-----5:R-:W-:-:S04]  /*2cf0*/  FMUL.FTZ R0, R73, c[0x0][0x320] ;  /* 0x0000c80049007a20 */ /* 0x020fc80000410000 */
[----:B------:R5:W2:Y:S11]  /*2d00*/  MUFU.TANH R85, R0 ;  /* 0x0000000000557308 */ /* 0x000ab60000002400 */
[----:B------:R-:W-:Y:S08]  /*2d10*/  @!UPT UIADD3 URZ, URZ, URZ, URZ ;  /* 0x0000003f3f3ff290 */ /* 0x000ff0000fffe03f */
[----:B-1----:R-:W-:Y:S01]  /*2d20*/  HMMA.16816.F32 R32, R16, R44, R56 ;  /* 0x0000002c1020723c */ /* 0x002fe20000001838 */
[----:B-----5:R-:W-:-:S07]  /*2d30*/  FMUL.FTZ R0, R74, c[0x0][0x320] ;  /* 0x0000c8004a007a20 */ /* 0x020fce0000410000 */
[----:B------:R-:W-:Y:S01]  /*2d40*/  HMMA.16816.F32 R16, R16, R46, R36 ;  /* 0x0000002e1010723c */ /* 0x000fe20000001824 */
[----:B------:R1:W1:Y:S02]  /*2d50*/  MUFU.TANH R84, R0 ;  /* 0x0000000000547308 */ /* 0x0002640000002400 */
[----:B-1----:R-:W-:-:S06]  /*2d60*/  FMUL.FTZ R0, R75, c[0x0][0x320] ;  /* 0x0000c8004b007a20 */ /* 0x002fcc0000410000 */
[----:B------:R1:W1:Y:S02]  /*2d70*/  MUFU.TANH R83, R0 ;  /* 0x0000000000537308 */ /* 0x0002640000002400 */
[----:B-1----:R-:W-:-:S06]  /*2d80*/  FMUL.FTZ R0, R68, c[0x0][0x320] ;  /* 0x0000c80044007a20 */ /* 0x002fcc0000410000 */
[----:B------:R1:W1:Y:S02]  /*2d90*/  MUFU.TANH R82, R0 ;  /* 0x0000000000527308 */ /* 0x0002640000002400 */
[----:B-1----:R-:W-:-:S06]  /*2da0*/  FMUL.FTZ R0, R69, c[0x0][0x320] ;  /* 0x0000c80045007a20 */ /* 0x002fcc0000410000 */
[----:B------:R1:W1:Y:S02]  /*2db0*/  MUFU.TANH R81, R0 ;  /* 0x0000000000517308 */ /* 0x0002640000002400 */
[----:B-1----:R-:W-:-:S06]  /*2dc0*/  FMUL.FTZ R0, R70, c[0x0][0x320] ;  /* 0x0000c80046007a20 */ /* 0x002fcc0000410000 */
[----:B------:R1:W1:Y:S02]  /*2dd0*/  MUFU.TANH R73, R0 ;  /* 0x0000000000497308 */ /* 0x0002640000002400 */
[----:B-1----:R-:W-:Y:S02]  /*2de0*/  FMUL.FTZ R0, R71, c[0x0][0x320] ;  /* 0x0000c80047007a20 */ /* 0x002fe40000410000 */
[----:B------:R-:W-:Y:S01]  /*2df0*/  HMMA.16816.F32 R68, R12, R42, R48 ;  /* 0x0000002a0c44723c */ /* 0x000fe20000001830 */
[----:B------:R-:W1:Y:S03]  /*2e00*/  LDSM.16.M88.4 R48, [R228+0x3000] ;  /* 0x00300000e430783b */ /* 0x000e660000000200 */
[----:B------:R5:W1:Y:S01]  /*2e10*/  MUFU.TANH R80, R0 ;  /* 0x0000000000507308 */ /* 0x000a620000002400 */
[----:B------:R-:W-:-:S04]  /*2e20*/  DEPBAR.LE SB0, 0x0 ;  /* 0x000080000000791a */ /* 0x000fc80000000000 */
[C---:B------:R-:W-:Y:S08]  /*2e30*/  HMMA.16816.F32 R40, R20.reuse, R44, R60 ;  /* 0x0000002c1428723c */ /* 0x040ff0000000183c */
[----:B------:R-:W-:Y:S01]  /*2e40*/  HMMA.16816.F32 R20, R20, R46, R28 ;  /* 0x0000002e1414723c */ /* 0x000fe2000000181c */
[----:B-----5:R-:W-:-:S04]  /*2e50*/  FMUL.FTZ R0, R76, c[0x0][0x320] ;  /* 0x0000c8004c007a20 */ /* 0x020fc80000410000 */
[----:B------:R5:W1:Y:S02]  /*2e60*/  MUFU.TANH R72, R0 ;  /* 0x0000000000487308 */ /* 0x000a640000002400 */
[----:B------:R-:W-:Y:S02]  /*2e70*/  FMUL.FTZ R68, R68, c[0x0][0x320] ;  /* 0x0000c80044447a20 */ /* 0x000fe40000410000 */
[----:B------:R-:W-:Y:S02]  /*2e80*/  FMUL.FTZ R69, R69, c[0x0][0x320] ;  /* 0x0000c80045457a20 */ /* 0x000fe40000410000 */
[----:B------:R-:W-:Y:S02]  /*2e90*/  FMUL.FTZ R70, R70, c[0x0][0x320] ;  /* 0x0000c80046467a20 */ /* 0x000fe40000410000 */
[----:B------:R-:W-:Y:S01]  /*2ea0*/  FMUL.FTZ R71, R71, c[0x0][0x320] ;  /* 0x0000c80047477a20 */ /* 0x000fe20000410000 */
[----:B------:R2:W2:Y:S01]  /*2eb0*/  MUFU.TANH R62, R68 ;  /* 0x00000044003e7308 */ /* 0x0004a20000002400 */
[----:B-----5:R-:W-:-:S07]  /*2ec0*/  IADD3 R0, R95, R94, RZ ;  /* 0x0000005e5f007210 */ /* 0x020fce0007ffe0ff */
[----:B------:R2:W2:Y:S01]  /*2ed0*/  MUFU.TANH R61, R69 ;  /* 0x00000045003d7308 */ /* 0x0004a20000002400 */
[-C--:B-1----:R-:W-:Y:S07]  /*2ee0*/  HMMA.16816.F32 R40, R12, R48.reuse, R40 ;  /* 0x000000300c28723c */ /* 0x082fee0000001828 */
[----:B------:R1:W1:Y:S01]  /*2ef0*/  MUFU.TANH R60, R70 ;  /* 0x00000046003c7308 */ /* 0x0002620000002400 */
[----:B------:R-:W-:Y:S07]  /*2f00*/  HMMA.16816.F32 R24, R8, R48, R32 ;  /* 0x000000300818723c */ /* 0x000fee0000001820 */
[----:B------:R1:W1:Y:S01]  /*2f10*/  MUFU.TANH R56, R71 ;  /* 0x0000004700387308 */ /* 0x0002620000002400 */
[-C--:B------:R-:W-:Y:S08]  /*2f20*/  HMMA.16816.F32 R12, R12, R50.reuse, R20 ;  /* 0x000000320c0c723c */ /* 0x080ff00000001814 */
[----:B------:R-:W-:Y:S01]  /*2f30*/  HMMA.16816.F32 R8, R8, R50, R16 ;  /* 0x000000320808723c */ /* 0x000fe20000001810 */
[----:B------:R-:W-:-:S02]  /*2f40*/  FMUL.FTZ R43, R43, c[0x0][0x320] ;  /* 0x0000c8002b2b7a20 */ /* 0x000fc40000410000 */
[----:B------:R-:W-:Y:S02]  /*2f50*/  FMUL.FTZ R42, R42, c[0x0][0x320] ;  /* 0x0000c8002a2a7a20 */ /* 0x000fe40000410000 */
[----:B------:R-:W-:Y:S01]  /*2f60*/  FMUL.FTZ R40, R40, c[0x0][0x320] ;  /* 0x0000c80028287a20 */ /* 0x000fe20000410000 */
[----:B------:R1:W1:Y:S01]  /*2f70*/  MUFU.TANH R48, R43 ;  /* 0x0000002b00307308 */ /* 0x0002620000002400 */
[----:B------:R-:W-:Y:S02]  /*2f80*/  FMUL.FTZ R41, R41, c[0x0][0x320] ;  /* 0x0000c80029297a20 */ /* 0x000fe40000410000 */
[----:B------:R-:W-:Y:S02]  /*2f90*/  FMUL.FTZ R24, R24, c[0x0][0x320] ;  /* 0x0000c80018187a20 */ /* 0x000fe40000410000 */
[----:B------:R-:W-:Y:S02]  /*2fa0*/  FMUL.FTZ R25, R25, c[0x0][0x320] ;  /* 0x0000c80019197a20 */ /* 0x000fe40000410000 */
[----:B------:R-:W-:Y:S01]  /*2fb0*/  FMUL.FTZ R26, R26, c[0x0][0x320] ;  /* 0x0000c8001a1a7a20 */ /* 0x000fe20000410000 */
[----:B------:R1:W1:Y:S01]  /*2fc0*/  MUFU.TANH R36, R24 ;  /* 0x0000001800247308 */ /* 0x0002620000002400 */
[----:B------:R-:W-:-:S02]  /*2fd0*/  FMUL.FTZ R27, R27, c[0x0][0x320] ;  /* 0x0000c8001b1b7a20 */ /* 0x000fc40000410000 */
[----:B------:R-:W-:Y:S02]  /*2fe0*/  FMUL.FTZ R12, R12, c[0x0][0x320] ;  /* 0x0000c8000c0c7a20 */ /* 0x000fe40000410000 */
[----:B------:R-:W-:Y:S02]  /*2ff0*/  FMUL.FTZ R13, R13, c[0x0][0x320] ;  /* 0x0000c8000d0d7a20 */ /* 0x000fe40000410000 */
[----:B------:R-:W-:Y:S01]  /*3000*/  FMUL.FTZ R14, R14, c[0x0][0x320] ;  /* 0x0000c8000e0e7a20 */ /* 0x000fe20000410000 */
[----:B------:R1:W1:Y:S01]  /*3010*/  MUFU.TANH R37, R25 ;  /* 0x0000001900257308 */ /* 0x0002620000002400 */
[----:B------:R-:W-:Y:S02]  /*3020*/  FMUL.FTZ R15, R15, c[0x0][0x320] ;  /* 0x0000c8000f0f7a20 */ /* 0x000fe40000410000 */
[----:B------:R-:W-:Y:S02]  /*3030*/  FMUL.FTZ R8, R8, c[0x0][0x320] ;  /* 0x0000c80008087a20 */ /* 0x000fe40000410000 */
[----:B------:R-:W-:-:S02]  /*3040*/  FMUL.FTZ R9, R9, c[0x0][0x320] ;  /* 0x0000c80009097a20 */ /* 0x000fc40000410000 */
[----:B------:R-:W-:Y:S01]  /*3050*/  FMUL.FTZ R10, R10, c[0x0][0x320] ;  /* 0x0000c8000a0a7a20 */ /* 0x000fe20000410000 */
[----:B------:R1:W1:Y:S01]  /*3060*/  MUFU.TANH R43, R27 ;  /* 0x0000001b002b7308 */ /* 0x0002620000002400 */
[----:B------:R-:W-:-:S07]  /*3070*/  FMUL.FTZ R11, R11, c[0x0][0x320] ;  /* 0x0000c8000b0b7a20 */ /* 0x000fce0000410000 */
[----:B------:R1:W1:Y:S08]  /*3080*/  MUFU.TANH R44, R40 ;  /* 0x00000028002c7308 */ /* 0x0002700000002400 */
[----:B------:R1:W1:Y:S08]  /*3090*/  MUFU.TANH R45, R41 ;  /* 0x00000029002d7308 */ /* 0x0002700000002400 */
[----:B------:R-:W1:Y:S08]  /*30a0*/  MUFU.TANH R42, R42 ;  /* 0x0000002a002a7308 */ /* 0x000e700000002400 */
[----:B------:R-:W1:Y:S08]  /*30b0*/  MUFU.TANH R26, R26 ;  /* 0x0000001a001a7308 */ /* 0x000e700000002400 */
[----:B------:R1:W1:Y:S08]  /*30c0*/  MUFU.TANH R25, R12 ;  /* 0x0000000c00197308 */ /* 0x0002700000002400 */
[----:B------:R1:W1:Y:S08]  /*30d0*/  MUFU.TANH R27, R13 ;  /* 0x0000000d001b7308 */ /* 0x0002700000002400 */
[----:B------:R1:W1:Y:S08]  /*30e0*/  MUFU.TANH R46, R14 ;  /* 0x0000000e002e7308 */ /* 0x0002700000002400 */
[----:B------:R1:W1:Y:S08]  /*30f0*/  MUFU.TANH R47, R15 ;  /* 0x0000000f002f7308 */ /* 0x0002700000002400 */
[----:B------:R1:W1:Y:S08]  /*3100*/  MUFU.TANH R23, R8 ;  /* 0x0000000800177308 */ /* 0x0002700000002400 */
[----:B------:R1:W1:Y:S08]  /*3110*/  MUFU.TANH R24, R9 ;  /* 0x0000000900187308 */ /* 0x0002700000002400 */
[----:B------:R1:W1:Y:S08]  /*3120*/  MUFU.TANH R39, R10 ;  /* 0x0000000a00277308 */ /* 0x0002700000002400 */
[----:B------:R1:W1:Y:S01]  /*3130*/  MUFU.TANH R38, R11 ;  /* 0x0000000b00267308 */ /* 0x0002620000002400 */
[----:B------:R-:W-:Y:S06]  /*3140*/  BAR.SYNC.DEFER_BLOCKING 0x0 ;  /* 0x0000000000007b1d */ /* 0x000fec0000010000 */
[----:B------:R-:W-:Y:S05]  /*3150*/  @!P2 BRA `(.L_x_1) ;  /* 0x000004200000a947 */ /* 0x000fea0003800000 */
[----:B--234-:R-:W-:Y:S02]  /*3160*/  IMAD.U32 R2, RZ, RZ, UR11 ;  /* 0x0000000bff027e24 */ /* 0x01cfe4000f8e00ff */
[----:B------:R-:W-:-:S03]  /*3170*/  IMAD.MOV.U32 R248, RZ, RZ, RZ ;  /* 0x000000fffff87224 */ /* 0x000fc600078e00ff */
[----:B------:R-:W-:-:S04]  /*3180*/  IADD3 R2, R193, UR8, R2 ;  /* 0x00000008c1027c10 */ /* 0x000fc8000fffe002 */
[----:B------:R-:W-:-:S05]  /*3190*/  IADD3 R5, R2, -0x70, RZ ;  /* 0xffffff9002057810 */ /* 0x000fca0007ffe0ff */
[----:B------:R-:W-:-:S04]  /*31a0*/  @P0 IMAD.HI.U32 R6, R5, c[0x0][0x2bc], RZ ;  /* 0x0000af0005060a27 */ /* 0x000fc800078e00ff */
[----:B------:R-:W-:Y:S01]  /*31b0*/  IMAD.MOV.U32 R2, RZ, RZ, R5 ;  /* 0x000000ffff027224 */ /* 0x000fe200078e0005 */
[----:B------:R-:W-:-:S04]  /*31c0*/  @P0 SHF.R.U32.HI R2, RZ, c[0x0][0x2c0], R6 ;  /* 0x0000b000ff020a19 */ /* 0x000fc80000011606 */
[----:B------:R-:W-:-:S04]  /*31d0*/  @!P1 IADD3 R7, P4, R2, UR16, RZ ;  /* 0x0000001002079c10 */ /* 0x000fc8000ff9e0ff */
[----:B-1----:R-:W-:Y:S02]  /*31e0*/  @!P1 LEA.HI.X.SX32 R8, R2, UR14, 0x1, P4 ;  /* 0x0000000e02089c11 */ /* 0x002fe4000a0f0eff */
[----:B------:R-:W-:-:S04]  /*31f0*/  @!P1 LEA R6, P4, R7, c[0x0][0x2a0], 0x2 ;  /* 0x0000a80007069a11 */ /* 0x000fc800078810ff */
[----:B------:R-:W-:-:S05]  /*3200*/  @!P1 LEA.HI.X R7, R7, c[0x0][0x2a4], R8, 0x2, P4 ;  /* 0x0000a90007079a11 */ /* 0x000fca00020f1408 */
[----:B------:R1:W2:Y:S01]  /*3210*/  @!P1 LDG.E R248, [R6.64] ;  /* 0x0000000c06f89981 */ /* 0x0002a2000c1e1900 */
[----:B------:R-:W-:-:S04]  /*3220*/  IMAD.MOV R2, RZ, RZ, -R2 ;  /* 0x000000ffff027224 */ /* 0x000fc800078e0a02 */
[----:B------:R-:W-:-:S05]  /*3230*/  IMAD R9, R2, c[0x0][0x2b8], R5 ;  /* 0x0000ae0002097a24 */ /* 0x000fca00078e0205 */
[----:B------:R-:W-:Y:S01]  /*3240*/  SHF.R.S32.HI R2, RZ, 0x1f, R9 ;  /* 0x0000001fff027819 */ /* 0x000fe20000011409 */
[----:B------:R-:W-:Y:S04]  /*3250*/  STL [R1+0x10], R9 ;  /* 0x0000100901007387 */ /* 0x000fe80000100800 */
[----:B------:R-:W-:-:S04]  /*3260*/  IMAD R2, R2, c[0x0][0x1e0], RZ ;  /* 0x0000780002027a24 */ /* 0x000fc800078e02ff */
[C---:B------:R-:W-:Y:S02]  /*3270*/  IMAD R2, R9.reuse, c[0x0][0x1e4], R2 ;  /* 0x0000790009027a24 */ /* 0x040fe400078e0202 */
[----:B-1----:R-:W-:-:S04]  /*3280*/  IMAD.WIDE.U32 R6, R9, c[0x0][0x1e0], RZ ;  /* 0x0000780009067a25 */ /* 0x002fc800078e00ff */
[----:B------:R-:W-:Y:S01]  /*3290*/  IMAD.IADD R7, R7, 0x1, R2 ;  /* 0x0000000107077824 */ /* 0x000fe200078e0202 */
[----:B--2---:R-:W-:-:S03]  /*32a0*/  SHF.R.S32.HI R2, RZ, 0x1f, R248 ;  /* 0x0000001fff027819 */ /* 0x004fc600000114f8 */
[----:B------:R-:W-:-:S04]  /*32b0*/  IMAD.WIDE.U32 R6, R248, c[0x0][0x1f0], R6 ;  /* 0x00007c00f8067a25 */ /* 0x000fc800078e0006 */
[----:B------:R-:W-:-:S04]  /*32c0*/  IMAD R2, R2, c[0x0][0x1f0], RZ ;  /* 0x00007c0002027a24 */ /* 0x000fc800078e02ff */
[----:B------:R-:W-:Y:S01]  /*32d0*/  IMAD R5, R248, c[0x0][0x1f4], R2 ;  /* 0x00007d00f8057a24 */ /* 0x000fe200078e0202 */
[----:B------:R-:W-:-:S04]  /*32e0*/  IADD3 R2, P4, R6, UR20, RZ ;  /* 0x0000001406027c10 */ /* 0x000fc8000ff9e0ff */
[----:B------:R-:W-:Y:S02]  /*32f0*/  IADD3.X R6, R7, UR15, R5, P4, !PT ;  /* 0x0000000f07067c10 */ /* 0x000fe4000a7fe405 */
[----:B------:R-:W-:-:S04]  /*3300*/  LEA R5, P4, R2, c[0x0][0x1c8], 0x1 ;  /* 0x0000720002057a11 */ /* 0x000fc800078808ff */
[----:B------:R-:W-:Y:S01]  /*3310*/  LEA.HI.X R2, R2, c[0x0][0x1cc], R6, 0x1, P4 ;  /* 0x0000730002027a11 */ /* 0x000fe200020f0c06 */
[----:B------:R-:W1:Y:S04]  /*3320*/  SHFL.IDX PT, R18, R5, RZ, 0x181f ;  /* 0x00181fff05127589 */ /* 0x000e6800000e0000 */
[----:B------:R-:W-:Y:S04]  /*3330*/  SHFL.IDX PT, R6, R2, RZ, 0x181f ;  /* 0x00181fff02067589 */ /* 0x000fe800000e0000 */
[----:B------:R-:W2:Y:S04]  /*3340*/  SHFL.IDX PT, R14, R5, 0x2, 0x181f ;  /* 0x00581f00050e7f89 */ /* 0x000ea800000e0000 */
[----:B------:R-:W-:Y:S04]  /*3350*/  SHFL.IDX PT, R12, R5, 0x3, 0x181f ;  /* 0x00781f00050c7f89 */ /* 0x000fe800000e0000 */
[----:B------:R-:W3:Y:S04]  /*3360*/  SHFL.IDX PT, R16, R5, 0x1, 0x181f ;  /* 0x00381f0005107f89 */ /* 0x000ee800000e0000 */
[----:B------:R-:W-:Y:S04]  /*3370*/  SHFL.IDX PT, R7, R2, 0x1, 0x181f ;  /* 0x00381f0002077f89 */ /* 0x000fe800000e0000 */
[----:B------:R-:W4:Y:S04]  /*3380*/  SHFL.IDX PT, R9, R2, 0x2, 0x181f ;  /* 0x00581f0002097f89 */ /* 0x000f2800000e0000 */
[----:B------:R-:W-:Y:S04]  /*3390*/  SHFL.IDX PT, R13, R2, 0x3, 0x181f ;  /* 0x00781f00020d7f89 */ /* 0x000fe800000e0000 */
[----:B------:R-:W5:Y:S04]  /*33a0*/  SHFL.IDX PT, R10, R5, 0x4, 0x181f ;  /* 0x00981f00050a7f89 */ /* 0x000f6800000e0000 */
[----:B------:R-:W1:Y:S04]  /*33b0*/  SHFL.IDX PT, R8, R5, 0x5, 0x181f ;  /* 0x00b81f0005087f89 */ /* 0x000e6800000e0000 */
[----:B------:R1:W2:Y:S04]  /*33c0*/  SHFL.IDX PT, R11, R5, 0x6, 0x181f ;  /* 0x00d81f00050b7f89 */ /* 0x0002a800000e0000 */
[----:B------:R-:W2:Y:S04]  /*33d0*/  SHFL.IDX PT, R22, R2, 0x4, 0x181f ;  /* 0x00981f0002167f89 */ /* 0x000ea800000e0000 */
[----:B------:R-:W2:Y:S04]  /*33e0*/  SHFL.IDX PT, R21, R2, 0x5, 0x181f ;  /* 0x00b81f0002157f89 */ /* 0x000ea800000e0000 */
[----:B------:R2:W3:Y:S01]  /*33f0*/  SHFL.IDX PT, R20, R2, 0x6, 0x181f ;  /* 0x00d81f0002147f89 */ /* 0x0004e200000e0000 */
[C---:B-1----:R-:W-:Y:S01]  /*3400*/  SHF.L.U64.HI R5, R92.reuse, 0x1, R192 ;  /* 0x000000015c057819 */ /* 0x042fe200000102c0 */
[----:B--2---:R-:W-:-:S05]  /*3410*/  IMAD.SHL.U32 R2, R92, 0x2, RZ ;  /* 0x000000025c027824 */ /* 0x004fca00078e00ff */
[-C--:B------:R-:W-:Y:S02]  /*3420*/  IADD3 R18, P4, R18, R2.reuse, RZ ;  /* 0x0000000212127210 */ /* 0x080fe40007f9e0ff */
[-C--:B------:R-:W-:Y:S02]  /*3430*/  IADD3 R14, P5, R14, R2.reuse, RZ ;  /* 0x000000020e0e7210 */ /* 0x080fe40007fbe0ff */
[-C--:B---3--:R-:W-:Y:S01]  /*3440*/  IADD3 R16, P6, R16, R2.reuse, RZ ;  /* 0x0000000210107210 */ /* 0x088fe20007fde0ff */
[--C-:B------:R-:W-:Y:S01]  /*3450*/  IMAD.X R19, R6, 0x1, R5.reuse, P4 ;  /* 0x0000000106137824 */ /* 0x100fe200020e0605 */
[-C--:B------:R-:W-:Y:S01]  /*3460*/  IADD3 R12, P4, R12, R2.reuse, RZ ;  /* 0x000000020c0c7210 */ /* 0x080fe20007f9e0ff */
[--C-:B----4-:R-:W-:Y:S01]  /*3470*/  IMAD.X R15, R9, 0x1, R5.reuse, P5 ;  /* 0x00000001090f7824 */ /* 0x110fe200028e0605 */
[----:B------:R-:W-:Y:S02]  /*3480*/  IADD3.X R17, R7, R5, RZ, P6, !PT ;  /* 0x0000000507117210 */ /* 0x000fe400037fe4ff */
[-C--:B-----5:R-:W-:Y:S01]  /*3490*/  IADD3 R10, P6, R10, R2.reuse, RZ ;  /* 0x000000020a0a7210 */ /* 0x0a0fe20007fde0ff */
[----:B------:R-:W-:Y:S01]  /*34a0*/  IMAD.X R13, R13, 0x1, R5, P4 ;  /* 0x000000010d0d7824 */ /* 0x000fe200020e0605 */
[----:B------:R-:W-:-:S02]  /*34b0*/  IADD3 R8, P5, R8, R2, RZ ;  /* 0x0000000208087210 */ /* 0x000fc40007fbe0ff */
[----:B------:R-:W-:Y:S01]  /*34c0*/  IADD3 R6, P4, R11, R2, RZ ;  /* 0x000000020b067210 */ /* 0x000fe20007f9e0ff */
[----:B------:R-:W-:Y:S01]  /*34d0*/  IMAD.SHL.U32 R2, R191, 0x2, RZ ;  /* 0x00000002bf027824 */ /* 0x000fe200078e00ff */
[----:B------:R-:W-:Y:S01]  /*34e0*/  IADD3.X R11, R22, R5, RZ, P6, !PT ;  /* 0x00000005160b7210 */ /* 0x000fe200037fe4ff */
[--C-:B------:R-:W-:Y:S02]  /*34f0*/  IMAD.X R9, R21, 0x1, R5.reuse, P5 ;  /* 0x0000000115097824 */ /* 0x100fe400028e0605 */
[----:B------:R-:W-:Y:S01]  /*3500*/  IMAD.X R7, R20, 0x1, R5, P4 ;  /* 0x0000000114077824 */ /* 0x000fe200020e0605 */
[----:B------:R1:W-:Y:S04]  /*3510*/  LDGSTS.E.BYPASS.LTC128B.128 [R2+0x3900], [R18.64], !P3 ;  /* 0x0390000012027fae */ /* 0x0003e8000d901d4c */
[----:B------:R1:W-:Y:S04]  /*3520*/  LDGSTS.E.BYPASS.LTC128B.128 [R2+0x4100], [R16.64], !P3 ;  /* 0x0410000010027fae */ /* 0x0003e8000d901d4c */
[----:B------:R1:W-:Y:S04]  /*3530*/  LDGSTS.E.BYPASS.LTC128B.128 [R2+0x4900], [R14.64], !P3 ;  /* 0x049000000e027fae */ /* 0x0003e8000d901d4c */
[----:B------:R1:W-:Y:S04]  /*3540*/  LDGSTS.E.BYPASS.LTC128B.128 [R2+0x5100], [R12.64], !P3 ;  /* 0x051000000c027fae */ /* 0x0003e8000d901d4c */
[----:B------:R1:W-:Y:S04]  /*3550*/  LDGSTS.E.BYPASS.LTC128B.128 [R2+0x5900], [R10.64], !P3 ;  /* 0x059000000a027fae */ /* 0x0003e8000d901d4c */
[----:B------:R1:W-:Y:S04]  /*3560*/  LDGSTS.E.BYPASS.LTC128B.128 [R2+0x6100], [R8.64], !P3 ;  /* 0x0610000008027fae */ /* 0x0003e8000d901d4c */
[----:B------:R1:W-:Y:S02]  /*3570*/  LDGSTS.E.BYPASS.LTC128B.128 [R2+0x6900], [R6.64], !P3 ;  /* 0x0690000006027fae */ /* 0x0003e4000d901d4c */
.L_x_1:
[----:B-1234-:R-:W-:Y:S01]  /*3580*/  SHF.R.S32.HI R2, RZ, 0x1f, R93 ;  /* 0x0000001fff027819 */ /* 0x01efe2000001145d */
[----:B------:R-:W-:Y:S01]  /*3590*/  STL [R1+0x58], R234 ;  /* 0x000058ea01007387 */ /* 0x000fe20000100800 */
[----:B------:R-:W-:-:S02]  /*35a0*/  IMAD.SHL.U32 R224, R0, 0x2, RZ ;  /* 0x0000000200e07824 */ /* 0x000fc400078e00ff */
[----:B------:R-:W-:Y:S01]  /*35b0*/  LEA.HI R5, R2, R93, RZ, 0x2 ;  /* 0x0000005d02057211 */ /* 0x000fe200078f10ff */
[----:B------:R-:W-:Y:S01]  /*35c0*/  STL [R1+0x54], R233 ;  /* 0x000054e901007387 */ /* 0x000fe20000100800 */
[----:B------:R-:W-:Y:S01]  /*35d0*/  IMAD R225, R4, 0x2, R224 ;  /* 0x0000000204e17824 */ /* 0x000fe200078e02e0 */
[----:B------:R-:W-:Y:S02]  /*35e0*/  LEA R227, R3, R224, 0x1 ;  /* 0x000000e003e37211 */ /* 0x000fe400078e08ff */
[----:B------:R-:W-:Y:S01]  /*35f0*/  STL [R1+0x50], R232 ;  /* 0x000050e801007387 */ /* 0x000fe20000100800 */
[----:B------:R-:W-:Y:S01]  /*3600*/  LOP3.LUT R2, R5, 0x7ffffffc, RZ, 0xc0, !PT ;  /* 0x7ffffffc05027812 */ /* 0x000fe200078ec0ff */
[----:B------:R-:W-:Y:S02]  /*3610*/  IMAD R226, R3, 0x2, R225 ;  /* 0x0000000203e27824 */ /* 0x000fe400078e02e1 */
[----:B------:R-:W-:Y:S02]  /*3620*/  STL [R1+0x4c], R231 ;  /* 0x00004ce701007387 */ /* 0x000fe40000100800 */
[----:B------:R-:W-:-:S02]  /*3630*/  IMAD.IADD R2, R93, 0x1, -R2 ;  /* 0x000000015d027824 */ /* 0x000fc400078e0a02 */
[----:B------:R-:W-:Y:S04]  /*3640*/  STL [R1+0x48], R230 ;  /* 0x000048e601007387 */ /* 0x000fe80000100800 */
[----:B------:R-:W-:Y:S04]  /*3650*/  STL [R1+0x44], R229 ;  /* 0x000044e501007387 */ /* 0x000fe80000100800 */
[----:B------:R-:W-:Y:S04]  /*3660*/  STL [R1+0x40], R228 ;  /* 0x000040e401007387 */ /* 0x000fe80000100800 */
[----:B------:R-:W-:Y:S04]  /*3670*/  STL [R1+0x3c], R119 ;  /* 0x00003c7701007387 */ /* 0x000fe80000100800 */
[----:B------:R-:W-:Y:S04]  /*3680*/  STL [R1+0x38], R92 ;  /* 0x0000385c01007387 */ /* 0x000fe80000100800 */
[----:B------:R1:W-:Y:S04]  /*3690*/  STL [R1+0x34], R5 ;  /* 0x0000340501007387 */ /* 0x0003e80000100800 */
[----:B------:R-:W0:Y:S01]  /*36a0*/  LDGDEPBAR ;  /* 0x00000000000079af */ /* 0x000e220000000000 */
[----:B-1----:R-:W-:-:S04]  /*36b0*/  IMAD.MOV.U32 R5, RZ, RZ, -0x2 ;  /* 0xfffffffeff057424 */ /* 0x002fc800078e00ff */
[----:B------:R-:W-:-:S05]  /*36c0*/  IMAD R2, R2, R5, UR18 ;  /* 0x0000001202027e24 */ /* 0x000fca000f8e0205 */
[C---:B------:R-:W-:Y:S02]  /*36d0*/  ISETP.GT.AND P6, PT, R2.reuse, 0x8, PT ;  /* 0x000000080200780c */ /* 0x040fe40003fc4270 */
[----:B------:R-:W-:Y:S02]  /*36e0*/  ISETP.GT.AND P4, PT, R2, 0x1, PT ;  /* 0x000000010200780c */ /* 0x000fe40003f84270 */
[----:B------:R-:W-:Y:S02]  /*36f0*/  FSEL R17, R173, -INF , P6 ;  /* 0xff800000ad117808 */ /* 0x000fe40003000000 */
[----:B------:R-:W-:Y:S02]  /*3700*/  FSEL R13, R178, -INF , P6 ;  /* 0xff800000b20d7808 */ /* 0x000fe40003000000 */
[----:B------:R-:W-:Y:S02]  /*3710*/  FSEL R34, R180, -INF , P6 ;  /* 0xff800000b4227808 */ /* 0x000fe40003000000 */
[----:B------:R-:W-:-:S02]  /*3720*/  FSEL R30, R184, -INF , P6 ;  /* 0xff800000b81e7808 */ /* 0x000fc40003000000 */
[----:B------:R-:W-:Y:S02]  /*3730*/  ISETP.GT.AND P6, PT, R2, 0x11, PT ;  /* 0x000000110200780c */ /* 0x000fe40003fc4270 */
[----:B------:R-:W-:Y:S02]  /*3740*/  FSEL R16, R182, -INF , P4 ;  /* 0xff800000b6107808 */ /* 0x000fe40002000000 */
[----:B------:R-:W-:Y:S02]  /*3750*/  FSEL R74, R161, -INF , P6 ;  /* 0xff800000a14a7808 */ /* 0x000fe40003000000 */
[----:B------:R-:W-:Y:S02]  /*3760*/  FSEL R41, R165, -INF , P6 ;  /* 0xff800000a5297808 */ /* 0x000fe40003000000 */
[----:B------:R-:W-:Y:S02]  /*3770*/  FSEL R99, R171, -INF , P6 ;  /* 0xff800000ab637808 */ /* 0x000fe40003000000 */
[----:B------:R-:W-:-:S02]  /*3780*/  FSEL R95, R175, -INF , P6 ;  /* 0xff800000af5f7808 */ /* 0x000fc40003000000 */
[C---:B------:R-:W-:Y:S02]  /*3790*/  ISETP.GT.AND P6, PT, R2.reuse, 0x20, PT ;  /* 0x000000200200780c */ /* 0x040fe40003fc4270 */
[----:B------:R-:W-:Y:S02]  /*37a0*/  FSEL R12, R185, -INF , P4 ;  /* 0xff800000b90c7808 */ /* 0x000fe40002000000 */
[----:B------:R-:W-:Y:S02]  /*37b0*/  FSEL R33, R187, -INF , P4 ;  /* 0xff800000bb217808 */ /* 0x000fe40002000000 */
[----:B------:R-:W-:Y:S02]  /*37c0*/  FSEL R29, R189, -INF , P4 ;  /* 0xff800000bd1d7808 */ /* 0x000fe40002000000 */
[C---:B------:R-:W-:Y:S02]  /*37d0*/  ISETP.GT.AND P5, PT, R2.reuse, RZ, PT ;  /* 0x000000ff0200720c */ /* 0x040fe40003fa4270 */
[----:B------:R-:W-:-:S02]  /*37e0*/  ISETP.GT.AND P4, PT, R2, 0x10, PT ;  /* 0x000000100200780c */ /* 0x000fc40003f84270 */
[----:B------:R-:W-:Y:S02]  /*37f0*/  FSEL R140, R140, -INF , P6 ;  /* 0xff8000008c8c7808 */ /* 0x000fe40003000000 */
[----:B------:R-:W-:Y:S02]  /*3800*/  FSEL R136, R136, -INF , P6 ;  /* 0xff80000088887808 */ /* 0x000fe40003000000 */
[----:B------:R-:W-:Y:S02]  /*3810*/  FSEL R148, R148, -INF , P6 ;  /* 0xff80000094947808 */ /* 0x000fe40003000000 */
[----:B------:R-:W-:Y:S02]  /*3820*/  FSEL R118, R118, -INF , P6 ;  /* 0xff80000076767808 */ /* 0x000fe40003000000 */
[----:B------:R-:W-:Y:S02]  /*3830*/  ISETP.GT.AND P6, PT, R2, 0x29, PT ;  /* 0x000000290200780c */ /* 0x000fe40003fc4270 */
[----:B------:R-:W-:-:S02]  /*3840*/  FSEL R15, R181, -INF , P5 ;  /* 0xff800000b50f7808 */ /* 0x000fc40002800000 */
[----:B------:R-:W-:Y:S02]  /*3850*/  FSEL R11, R186, -INF , P5 ;  /* 0xff800000ba0b7808 */ /* 0x000fe40002800000 */
[----:B------:R-:W-:Y:S02]  /*3860*/  FSEL R32, R188, -INF , P5 ;  /* 0xff800000bc207808 */ /* 0x000fe40002800000 */
[----:B------:R-:W-:Y:S02]  /*3870*/  FSEL R10, R190, -INF , P5 ;  /* 0xff800000be0a7808 */ /* 0x000fe40002800000 */
[----:B------:R-:W-:Y:S02]  /*3880*/  FSEL R70, R160, -INF , P4 ;  /* 0xff800000a0467808 */ /* 0x000fe40002000000 */
[----:B------:R-:W-:Y:S02]  /*3890*/  FSEL R40, R168, -INF , P4 ;  /* 0xff800000a8287808 */ /* 0x000fe40002000000 */
[----:B------:R-:W-:-:S02]  /*38a0*/  FSEL R98, R172, -INF , P4 ;  /* 0xff800000ac627808 */ /* 0x000fc40002000000 */
[----:B------:R-:W-:Y:S02]  /*38b0*/  FSEL R94, R176, -INF , P4 ;  /* 0xff800000b05e7808 */ /* 0x000fe40002000000 */
[C---:B------:R-:W-:Y:S02]  /*38c0*/  ISETP.GT.AND P5, PT, R2.reuse, 0x9, PT ;  /* 0x000000090200780c */ /* 0x040fe40003fa4270 */
[----:B------:R-:W-:Y:S02]  /*38d0*/  ISETP.GT.AND P4, PT, R2, 0x19, PT ;  /* 0x000000190200780c */ /* 0x000fe40003f84270 */
[----:B------:R-:W-:Y:S02]  /*38e0*/  FSEL R143, R143, -INF , P6 ;  /* 0xff8000008f8f7808 */ /* 0x000fe40003000000 */
[----:B------:R-:W-:Y:S02]  /*38f0*/  FSEL R139, R139, -INF , P6 ;  /* 0xff8000008b8b7808 */ /* 0x000fe40003000000 */
[----:B------:R-:W-:-:S02]  /*3900*/  FSEL R151, R151, -INF , P6 ;  /* 0xff80000097977808 */ /* 0x000fc40003000000 */
[----:B------:R-:W-:Y:S02]  /*3910*/  FSEL R146, R146, -INF , P6 ;  /* 0xff80000092927808 */ /* 0x000fe40003000000 */
[----:B------:R-:W-:Y:S02]  /*3920*/  ISETP.GT.AND P6, PT, R2, 0x38, PT ;  /* 0x000000380200780c */ /* 0x000fe40003fc4270 */
[----:B------:R-:W-:Y:S02]  /*3930*/  FSEL R28, R174, -INF , P5 ;  /* 0xff800000ae1c7808 */ /* 0x000fe40002800000 */
        /* <DEDUP_REMOVED lines=16> */
[----:B------:R-:W-:Y:S02]  /*3a40*/  FSEL R164, R105, -INF , P6 ;  /* 0xff80000069a47808 */ /* 0x000fe40003000000 */
[----:B------:R-:W-:Y:S02]  /*3a50*/  ISETP.GT.AND P6, PT, R2, 0x50, PT ;  /* 0x000000500200780c */ /* 0x000fe40003fc4270 */
[----:B------:R-:W-:Y:S02]  /*3a60*/  FMNMX.FTZ R71, R11, R12, !PT ;  /* 0x0000000c0b477209 */ /* 0x000fe40007810000 */
[----:B------:R-:W-:Y:S02]  /*3a70*/  FSEL R205, R73, -INF , P6 ;  /* 0xff80000049cd7808 */ /* 0x000fe40003000000 */
[----:B------:R-:W-:-:S02]  /*3a80*/  FMNMX.FTZ R73, R10, R29, !PT ;  /* 0x0000001d0a497209 */ /* 0x000fc40007810000 */
[----:B------:R-:W-:Y:S02]  /*3a90*/  FMNMX.FTZ R71, R13, R71, !PT ;  /* 0x000000470d477209 */ /* 0x000fe40007810000 */
[----:B------:R-:W-:Y:S02]  /*3aa0*/  FMNMX.FTZ R73, R30, R73, !PT ;  /* 0x000000491e497209 */ /* 0x000fe40007810000 */
[----:B------:R-:W-:Y:S02]  /*3ab0*/  FSEL R68, R116, -INF , P5 ;  /* 0xff80000074447808 */ /* 0x000fe40002800000 */
[----:B------:R-:W-:Y:S02]  /*3ac0*/  FMNMX.FTZ R73, R31, R73, !PT ;  /* 0x000000491f497209 */ /* 0x000fe40007810000 */
[----:B------:R-:W-:Y:S02]  /*3ad0*/  FMNMX.FTZ R71, R14, R71, !PT ;  /* 0x000000470e477209 */ /* 0x000fe40007810000 */
[----:B------:R-:W-:-:S02]  /*3ae0*/  FMNMX.FTZ R73, R94, R73, !PT ;  /* 0x000000495e497209 */ /* 0x000fc40007810000 */
[----:B------:R-:W-:Y:S02]  /*3af0*/  FSEL R116, R157, -INF , P5 ;  /* 0xff8000009d747808 */ /* 0x000fe40002800000 */
[----:B------:R-:W-:Y:S02]  /*3b00*/  ISETP.GT.AND P5, PT, R2, 0x21, PT ;  /* 0x000000210200780c */ /* 0x000fe40003fa4270 */
[----:B------:R-:W-:Y:S02]  /*3b10*/  FMNMX.FTZ R71, R40, R71, !PT ;  /* 0x0000004728477209 */ /* 0x000fe40007810000 */
[----:B------:R-:W-:Y:S02]  /*3b20*/  FMNMX.FTZ R73, R95, R73, !PT ;  /* 0x000000495f497209 */ /* 0x000fe40007810000 */
[----:B------:R-:W-:Y:S02]  /*3b30*/  FSEL R93, R97, -INF , P4 ;  /* 0xff800000615d7808 */ /* 0x000fe40002000000 */
[----:B------:R-:W-:-:S02]  /*3b40*/  FSEL R97, R163, -INF , P4 ;  /* 0xff800000a3617808 */ /* 0x000fc40002000000 */
[----:B------:R-:W-:Y:S02]  /*3b50*/  FSEL R141, R141, -INF , P5 ;  /* 0xff8000008d8d7808 */ /* 0x000fe40002800000 */
[----:B------:R-:W-:Y:S02]  /*3b60*/  FSEL R137, R137, -INF , P5 ;  /* 0xff80000089897808 */ /* 0x000fe40002800000 */
[----:B------:R-:W-:Y:S02]  /*3b70*/  FSEL R149, R149, -INF , P5 ;  /* 0xff80000095957808 */ /* 0x000fe40002800000 */
[----:B------:R-:W-:Y:S02]  /*3b80*/  FSEL R144, R144, -INF , P5 ;  /* 0xff80000090907808 */ /* 0x000fe40002800000 */
[C---:B------:R-:W-:Y:S02]  /*3b90*/  ISETP.GT.AND P4, PT, R2.reuse, 0x28, PT ;  /* 0x000000280200780c */ /* 0x040fe40003f84270 */
[----:B------:R-:W-:-:S02]  /*3ba0*/  ISETP.GT.AND P5, PT, R2, 0x30, PT ;  /* 0x000000300200780c */ /* 0x000fc40003fa4270 */
[----:B------:R-:W-:Y:S02]  /*3bb0*/  FMNMX.FTZ R71, R41, R71, !PT ;  /* 0x0000004729477209 */ /* 0x000fe40007810000 */
[----:B------:R-:W-:Y:S02]  /*3bc0*/  FMNMX.FTZ R73, R96, R73, !PT ;  /* 0x0000004960497209 */ /* 0x000fe40007810000 */
[----:B------:R-:W-:Y:S02]  /*3bd0*/  FSEL R142, R142, -INF , P4 ;  /* 0xff8000008e8e7808 */ /* 0x000fe40002000000 */
[----:B------:R-:W-:Y:S02]  /*3be0*/  FSEL R138, R138, -INF , P4 ;  /* 0xff8000008a8a7808 */ /* 0x000fe40002000000 */
        /* <DEDUP_REMOVED lines=10> */
[----:B------:R-:W-:Y:S02]  /*3c90*/  FMNMX.FTZ R5, R15, R16, !PT ;  /* 0x000000100f057209 */ /* 0x000fe40007810000 */
[----:B------:R-:W-:Y:S02]  /*3ca0*/  FSEL R159, R159, -INF , P4 ;  /* 0xff8000009f9f7808 */ /* 0x000fe40002000000 */
[----:B------:R-:W-:Y:S02]  /*3cb0*/  FSEL R155, R155, -INF , P4 ;  /* 0xff8000009b9b7808 */ /* 0x000fe40002000000 */
[----:B------:R-:W-:-:S02]  /*3cc0*/  FSEL R167, R167, -INF , P4 ;  /* 0xff800000a7a77808 */ /* 0x000fc40002000000 */
[----:B------:R-:W-:Y:S02]  /*3cd0*/  FSEL R152, R152, -INF , P4 ;  /* 0xff80000098987808 */ /* 0x000fe40002000000 */
[----:B------:R-:W-:Y:S02]  /*3ce0*/  FSEL R161, R108, -INF , P5 ;  /* 0xff8000006ca17808 */ /* 0x000fe40002800000 */
[----:B------:R-:W-:Y:S02]  /*3cf0*/  FSEL R157, R109, -INF , P5 ;  /* 0xff8000006d9d7808 */ /* 0x000fe40002800000 */
[----:B------:R-:W-:Y:S02]  /*3d00*/  FSEL R170, R170, -INF , P5 ;  /* 0xff800000aaaa7808 */ /* 0x000fe40002800000 */
[----:B------:R-:W-:Y:S02]  /*3d10*/  FSEL R162, R162, -INF , P5 ;  /* 0xff800000a2a27808 */ /* 0x000fe40002800000 */
[----:B------:R-:W-:-:S02]  /*3d20*/  FMNMX.FTZ R71, R69, R71, !PT ;  /* 0x0000004745477209 */ /* 0x000fc40007810000 */
[----:B------:R-:W-:Y:S02]  /*3d30*/  FMNMX.FTZ R73, R118, R73, !PT ;  /* 0x0000004976497209 */ /* 0x000fe40007810000 */
[C---:B------:R-:W-:Y:S02]  /*3d40*/  ISETP.GT.AND P4, PT, R2.reuse, 0x40, PT ;  /* 0x000000400200780c */ /* 0x040fe40003f84270 */
[----:B------:R-:W-:Y:S02]  /*3d50*/  ISETP.GT.AND P5, PT, R2, 0x48, PT ;  /* 0x000000480200780c */ /* 0x000fe40003fa4270 */
[----:B------:R-:W-:Y:S02]  /*3d60*/  FMNMX.FTZ R5, R17, R5, !PT ;  /* 0x0000000511057209 */ /* 0x000fe40007810000 */
[----:B------:R-:W-:Y:S02]  /*3d70*/  FMNMX.FTZ R71, R136, R71, !PT ;  /* 0x0000004788477209 */ /* 0x000fe40007810000 */
[----:B------:R-:W-:-:S02]  /*3d80*/  FMNMX.FTZ R73, R144, R73, !PT ;  /* 0x0000004990497209 */ /* 0x000fc40007810000 */
[----:B------:R-:W-:Y:S02]  /*3d90*/  FSEL R175, R100, -INF , P4 ;  /* 0xff80000064af7808 */ /* 0x000fe40002000000 */
[----:B------:R-:W-:Y:S02]  /*3da0*/  FSEL R171, R102, -INF , P4 ;  /* 0xff80000066ab7808 */ /* 0x000fe40002000000 */
[----:B------:R-:W-:Y:S02]  /*3db0*/  FSEL R180, R104, -INF , P4 ;  /* 0xff80000068b47808 */ /* 0x000fe40002000000 */
[----:B------:R-:W-:Y:S02]  /*3dc0*/  FSEL R163, R107, -INF , P4 ;  /* 0xff8000006ba37808 */ /* 0x000fe40002000000 */
[----:B------:R-:W-:Y:S02]  /*3dd0*/  FSEL R177, R84, -INF , P5 ;  /* 0xff80000054b17808 */ /* 0x000fe40002800000 */
[----:B------:R-:W-:-:S02]  /*3de0*/  FSEL R173, R86, -INF , P5 ;  /* 0xff80000056ad7808 */ /* 0x000fc40002800000 */
[----:B------:R-:W-:Y:S02]  /*3df0*/  FSEL R181, R88, -INF , P5 ;  /* 0xff80000058b57808 */ /* 0x000fe40002800000 */
[----:B------:R-:W-:Y:S02]  /*3e00*/  FSEL R165, R90, -INF , P5 ;  /* 0xff8000005aa57808 */ /* 0x000fe40002800000 */
[----:B------:R-:W-:Y:S02]  /*3e10*/  FMNMX.FTZ R5, R28, R5, !PT ;  /* 0x000000051c057209 */ /* 0x000fe40007810000 */
[C---:B------:R-:W-:Y:S02]  /*3e20*/  ISETP.GT.AND P4, PT, R2.reuse, 0x49, PT ;  /* 0x000000490200780c */ /* 0x040fe40003f84270 */
[----:B------:R-:W-:Y:S02]  /*3e30*/  ISETP.GT.AND P5, PT, R2, 0x51, PT ;  /* 0x000000510200780c */ /* 0x000fe40003fa4270 */
[----:B------:R-:W-:-:S02]  /*3e40*/  FMNMX.FTZ R71, R137, R71, !PT ;  /* 0x0000004789477209 */ /* 0x000fc40007810000 */
        /* <DEDUP_REMOVED lines=14> */
[C---:B------:R-:W-:Y:S02]  /*3f30*/  ISETP.GT.AND P6, PT, R2.reuse, 0x59, PT ;  /* 0x000000590200780c */ /* 0x040fe40003fc4270 */
[----:B------:R-:W-:Y:S02]  /*3f40*/  ISETP.GT.AND P5, PT, R2, 0x60, PT ;  /* 0x000000600200780c */ /* 0x000fe40003fa4270 */
[----:B------:R-:W-:Y:S02]  /*3f50*/  FMNMX.FTZ R71, R138, R71, !PT ;  /* 0x000000478a477209 */ /* 0x000fe40007810000 */
[----:B------:R-:W-:-:S02]  /*3f60*/  FMNMX.FTZ R73, R146, R73, !PT ;  /* 0x0000004992497209 */ /* 0x000fc40007810000 */
[----:B------:R-:W-:Y:S02]  /*3f70*/  FMNMX.FTZ R5, R74, R5, !PT ;  /* 0x000000054a057209 */ /* 0x000fe40007810000 */
[----:B------:R-:W-:Y:S02]  /*3f80*/  FSEL R223, R66, -INF , P4 ;  /* 0xff80000042df7808 */ /* 0x000fe40002000000 */
        /* <DEDUP_REMOVED lines=13> */
[----:B------:R-:W-:Y:S02]  /*4060*/  FMNMX.FTZ R71, R139, R71, !PT ;  /* 0x000000478b477209 */ /* 0x000fe40007810000 */
[----:B------:R-:W-:Y:S02]  /*4070*/  FMNMX.FTZ R73, R147, R73, !PT ;  /* 0x0000004993497209 */ /* 0x000fe40007810000 */
[----:B------:R-:W-:-:S02]  /*4080*/  ISETP.GT.AND P5, PT, R2, 0x69, PT ;  /* 0x000000690200780c */ /* 0x000fc40003fa4270 */
[----:B------:R-:W-:Y:S02]  /*4090*/  FMNMX.FTZ R2, R75, R5, !PT ;  /* 0x000000054b027209 */ /* 0x000fe40007810000 */
[----:B------:R-:W-:Y:S02]  /*40a0*/  FMNMX.FTZ R71, R154, R71, !PT ;  /* 0x000000479a477209 */ /* 0x000fe40007810000 */
[----:B------:R-:W-:Y:S02]  /*40b0*/  FMNMX.FTZ R73, R152, R73, !PT ;  /* 0x0000004998497209 */ /* 0x000fe40007810000 */
[----:B------:R-:W-:Y:S02]  /*40c0*/  FMNMX.FTZ R2, R93, R2, !PT ;  /* 0x000000025d027209 */ /* 0x000fe40007810000 */
[----:B------:R-:W-:Y:S02]  /*40d0*/  FMNMX.FTZ R71, R155, R71, !PT ;  /* 0x000000479b477209 */ /* 0x000fe40007810000 */
[----:B------:R-:W-:-:S02]  /*40e0*/  FMNMX.FTZ R73, R153, R73, !PT ;  /* 0x0000004999497209 */ /* 0x000fc40007810000 */
        /* <DEDUP_REMOVED lines=34> */
[----:B------:R-:W-:Y:S02]  /*4310*/  FSEL R197, R45, -INF , P4 ;  /* 0xff8000002dc57808 */ /* 0x000fe40002000000 */
[----:B------:R-:W-:-:S02]  /*4320*/  FMNMX.FTZ R71, R183, R71, !PT ;  /* 0x00000047b7477209 */ /* 0x000fc40007810000 */
[----:B------:R-:W-:Y:S02]  /*4330*/  FMNMX.FTZ R73, R195, R73, !PT ;  /* 0x00000049c3497209 */ /* 0x000fe40007810000 */
[----:B------:R-:W-:Y:S02]  /*4340*/  FMNMX.FTZ R2, R177, R2, !PT ;  /* 0x00000002b1027209 */ /* 0x000fe40007810000 */
[----:B------:R-:W-:Y:S02]  /*4350*/  FMNMX.FTZ R5, R117, R5, !PT ;  /* 0x0000000575057209 */ /* 0x000fe40007810000 */
[----:B------:R-:W-:Y:S02]  /*4360*/  FSEL R189, R37, -INF , P4 ;  /* 0xff80000025bd7808 */ /* 0x000fe40002000000 */
[----:B------:R-:W-:Y:S02]  /*4370*/  FSEL R196, R25, -INF , P6 ;  /* 0xff80000019c47808 */ /* 0x000fe40003000000 */
[----:B------:R-:W-:-:S02]  /*4380*/  FMNMX.FTZ R71, R212, R71, !PT ;  /* 0x00000047d4477209 */ /* 0x000fc40007810000 */
[----:B------:R-:W-:Y:S02]  /*4390*/  FMNMX.FTZ R73, R197, R73, !PT ;  /* 0x00000049c5497209 */ /* 0x000fe40007810000 */
[----:B------:R-:W-:Y:S02]  /*43a0*/  FMNMX.FTZ R2, R178, R2, !PT ;  /* 0x00000002b2027209 */ /* 0x000fe40007810000 */
[----:B------:R-:W-:Y:S02]  /*43b0*/  FMNMX.FTZ R5, R148, R5, !PT ;  /* 0x0000000594057209 */ /* 0x000fe40007810000 */
[----:B------:R-:W-:Y:S02]  /*43c0*/  FSEL R207, R23, -INF , P6 ;  /* 0xff80000017cf7808 */ /* 0x000fe40003000000 */
[----:B------:R-:W-:Y:S01]  /*43d0*/  FSEL R193, R27, -INF , P5 ;  /* 0xff8000001bc17808 */ /* 0x000fe20002800000 */
[----:B------:R-:W-:Y:S01]  /*43e0*/  LDSM.16.MT88.4 R20, [R224+0x100] ;  /* 0x00010000e014783b */ /* 0x000fe20000004200 */
[----:B------:R-:W-:-:S02]  /*43f0*/  FMNMX.FTZ R71, R189, R71, !PT ;  /* 0x00000047bd477209 */ /* 0x000fc40007810000 */
[----:B------:R-:W-:Y:S02]  /*4400*/  FMNMX.FTZ R73, R196, R73, !PT ;  /* 0x00000049c4497209 */ /* 0x000fe40007810000 */
[----:B------:R-:W-:Y:S02]  /*4410*/  FMNMX.FTZ R2, R221, R2, !PT ;  /* 0x00000002dd027209 */ /* 0x000fe40007810000 */
[----:B------:R-:W-:Y:S02]  /*4420*/  FMNMX.FTZ R5, R149, R5, !PT ;  /* 0x0000000595057209 */ /* 0x000fe40007810000 */
[----:B------:R-:W-:Y:S02]  /*4430*/  FSEL R233, R24, -INF , P5 ;  /* 0xff80000018e97808 */ /* 0x000fe40002800000 */
[----:B------:R-:W-:Y:S01]  /*4440*/  FMNMX.FTZ R71, R207, R71, !PT ;  /* 0x00000047cf477209 */ /* 0x000fe20007810000 */
[----:B------:R-:W-:Y:S01]  /*4450*/  LDSM.16.MT88.4 R24, [R225+0x100] ;  /* 0x00010000e118783b */ /* 0x000fe20000004200 */
[----:B------:R-:W-:-:S02]  /*4460*/  FMNMX.FTZ R73, R193, R73, !PT ;  /* 0x00000049c1497209 */ /* 0x000fc40007810000 */
[----:B------:R-:W-:Y:S02]  /*4470*/  FMNMX.FTZ R2, R241, R2, !PT ;  /* 0x00000002f1027209 */ /* 0x000fe40007810000 */
[----:B------:R-:W-:Y:S01]  /*4480*/  FMNMX.FTZ R5, R150, R5, !PT ;  /* 0x0000000596057209 */ /* 0x000fe20007810000 */
[----:B------:R-:W1:Y:S01]  /*4490*/  SHFL.BFLY PT, R6, R73, 0x2, 0x1f ;  /* 0x0c401f0049067f89 */ /* 0x000e6200000e0000 */
[----:B------:R-:W-:Y:S02]  /*44a0*/  FMNMX.FTZ R71, R233, R71, !PT ;  /* 0x00000047e9477209 */ /* 0x000fe40007810000 */
[----:B------:R-:W-:Y:S02]  /*44b0*/  FMNMX.FTZ R2, R223, R2, !PT ;  /* 0x00000002df027209 */ /* 0x000fe40007810000 */
[----:B------:R-:W-:Y:S01]  /*44c0*/  FMNMX.FTZ R5, R151, R5, !PT ;  /* 0x0000000597057209 */ /* 0x000fe20007810000 */
[----:B------:R-:W2:Y:S01]  /*44d0*/  SHFL.BFLY PT, R7, R71, 0x2, 0x1f ;  /* 0x0c401f0047077f89 */ /* 0x000ea200000e0000 */
[----:B------:R-:W-:-:S02]  /*44e0*/  FMNMX.FTZ R2, R222, R2, !PT ;  /* 0x00000002de027209 */ /* 0x000fc40007810000 */
[----:B------:R-:W-:Y:S02]  /*44f0*/  FMNMX.FTZ R5, R166, R5, !PT ;  /* 0x00000005a6057209 */ /* 0x000fe40007810000 */
[----:B------:R-:W-:Y:S02]  /*4500*/  FSEL R242, R43, -INF , P4 ;  /* 0xff8000002bf27808 */ /* 0x000fe40002000000 */
[----:B------:R-:W-:Y:S02]  /*4510*/  FMNMX.FTZ R2, R194, R2, !PT ;  /* 0x00000002c2027209 */ /* 0x000fe40007810000 */
[----:B------:R-:W-:Y:S02]  /*4520*/  FMNMX.FTZ R5, R167, R5, !PT ;  /* 0x00000005a7057209 */ /* 0x000fe40007810000 */
[----:B------:R-:W-:Y:S02]  /*4530*/  FSEL R243, R39, -INF , P6 ;  /* 0xff80000027f37808 */ /* 0x000fe40003000000 */
[----:B------:R-:W-:-:S02]  /*4540*/  FMNMX.FTZ R2, R242, R2, !PT ;  /* 0x00000002f2027209 */ /* 0x000fc40007810000 */
[----:B------:R-:W-:Y:S02]  /*4550*/  FMNMX.FTZ R5, R169, R5, !PT ;  /* 0x00000005a9057209 */ /* 0x000fe40007810000 */
[----:B------:R-:W-:Y:S02]  /*4560*/  FSEL R230, R38, -INF , P5 ;  /* 0xff80000026e67808 */ /* 0x000fe40002800000 */
[----:B------:R-:W-:Y:S01]  /*4570*/  FMNMX.FTZ R2, R243, R2, !PT ;  /* 0x00000002f3027209 */ /* 0x000fe20007810000 */
[----:B------:R-:W-:Y:S01]  /*4580*/  LDSM.16.MT88.4 R36, [R226+0x100] ;  /* 0x00010000e224783b */ /* 0x000fe20000004200 */
[----:B------:R-:W-:Y:S02]  /*4590*/  FMNMX.FTZ R5, R170, R5, !PT ;  /* 0x00000005aa057209 */ /* 0x000fe40007810000 */
[----:B------:R-:W-:Y:S02]  /*45a0*/  FMNMX.FTZ R2, R230, R2, !PT ;  /* 0x00000002e6027209 */ /* 0x000fe40007810000 */
[----:B------:R-:W-:-:S02]  /*45b0*/  FMNMX.FTZ R5, R180, R5, !PT ;  /* 0x00000005b4057209 */ /* 0x000fc40007810000 */
[----:B-1----:R-:W-:Y:S02]  /*45c0*/  FMNMX.FTZ R73, R73, R6, !PT ;  /* 0x0000000649497209 */ /* 0x002fe40007810000 */
[----:B------:R-:W1:Y:S01]  /*45d0*/  SHFL.BFLY PT, R6, R2, 0x2, 0x1f ;  /* 0x0c401f0002067f89 */ /* 0x000e6200000e0000 */
[----:B------:R-:W-:Y:S02]  /*45e0*/  FMNMX.FTZ R5, R179, R5, !PT ;  /* 0x00000005b3057209 */ /* 0x000fe40007810000 */
[----:B--2---:R-:W-:Y:S02]  /*45f0*/  FMNMX.FTZ R71, R71, R7, !PT ;  /* 0x0000000747477209 */ /* 0x004fe40007810000 */
[----:B------:R-:W2:Y:S01]  /*4600*/  SHFL.BFLY PT, R7, R73, 0x1, 0x1f ;  /* 0x0c201f0049077f89 */ /* 0x000ea200000e0000 */
[----:B------:R-:W-:Y:S02]  /*4610*/  FMNMX.FTZ R5, R181, R5, !PT ;  /* 0x00000005b5057209 */ /* 0x000fe40007810000 */
[----:B------:R-:W-:Y:S01]  /*4620*/  FSEL R228, R48, -INF , P4 ;  /* 0xff80000030e47808 */ /* 0x000fe20002000000 */
[----:B------:R-:W3:Y:S01]  /*4630*/  SHFL.BFLY PT, R8, R71, 0x1, 0x1f ;  /* 0x0c201f0047087f89 */ /* 0x000ee200000e0000 */
[----:B------:R-:W-:-:S02]  /*4640*/  FMNMX.FTZ R5, R182, R5, !PT ;  /* 0x00000005b6057209 */ /* 0x000fc40007810000 */
[----:B------:R-:W-:Y:S02]  /*4650*/  FSEL R211, R46, -INF , P6 ;  /* 0xff8000002ed37808 */ /* 0x000fe40003000000 */
[----:B------:R-:W-:Y:S02]  /*4660*/  FMNMX.FTZ R5, R205, R5, !PT ;  /* 0x00000005cd057209 */ /* 0x000fe40007810000 */
[----:B------:R-:W-:Y:S02]  /*4670*/  FSEL R247, R47, -INF , P5 ;  /* 0xff8000002ff77808 */ /* 0x000fe40002800000 */
[----:B------:R-:W-:-:S04]  /*4680*/  FMNMX.FTZ R5, R192, R5, !PT ;  /* 0x00000005c0057209 */ /* 0x000fc80007810000 */
[----:B------:R-:W-:Y:S02]  /*4690*/  FMNMX.FTZ R5, R186, R5, !PT ;  /* 0x00000005ba057209 */ /* 0x000fe40007810000 */
[----:B-1----:R-:W-:Y:S02]  /*46a0*/  FMNMX.FTZ R2, R2, R6, !PT ;  /* 0x0000000602027209 */ /* 0x002fe40007810000 */
[----:B------:R-:W-:Y:S02]  /*46b0*/  FMNMX.FTZ R5, R199, R5, !PT ;  /* 0x00000005c7057209 */ /* 0x000fe40007810000 */
[----:B--2---:R-:W-:Y:S01]  /*46c0*/  FMNMX.FTZ R73, R73, R7, !PT ;  /* 0x0000000749497209 */ /* 0x004fe20007810000 */
[----:B------:R-:W1:Y:S01]  /*46d0*/  SHFL.BFLY PT, R9, R2, 0x1, 0x1f ;  /* 0x0c201f0002097f89 */ /* 0x000e6200000e0000 */
[----:B------:R-:W-:Y:S02]  /*46e0*/  FMNMX.FTZ R5, R202, R5, !PT ;  /* 0x00000005ca057209 */ /* 0x000fe40007810000 */
[----:B---3--:R-:W-:Y:S01]  /*46f0*/  FMNMX.FTZ R71, R71, R8, !PT ;  /* 0x0000000847477209 */ /* 0x008fe20007810000 */
[----:B------:R-:W-:Y:S01]  /*4700*/  FMUL.FTZ R7, R73, c[0x0][0x2d0] ;  /* 0x0000b40049077a20 */ /* 0x000fe20000410000 */
[----:B------:R-:W-:-:S02]  /*4710*/  FMNMX.FTZ R5, R228, R5, !PT ;  /* 0x00000005e4057209 */ /* 0x000fc40007810000 */
[----:B------:R-:W-:Y:S01]  /*4720*/  FSETP.NEU.FTZ.AND P4, PT, R73, -INF , PT ;  /* 0xff8000004900780b */ /* 0x000fe20003f9d000 */
[----:B------:R-:W-:Y:S01]  /*4730*/  FMUL.FTZ R6, R71, c[0x0][0x2d0] ;  /* 0x0000b40047067a20 */ /* 0x000fe20000410000 */
[----:B------:R-:W-:Y:S02]  /*4740*/  FMNMX.FTZ R8, R211, R5, !PT ;  /* 0x00000005d3087209 */ /* 0x000fe40007810000 */
[----:B------:R-:W-:Y:S02]  /*4750*/  FSEL R7, R7, RZ, P4 ;  /* 0x000000ff07077208 */ /* 0x000fe40002000000 */
[----:B------:R-:W-:Y:S02]  /*4760*/  FSETP.NEU.FTZ.AND P4, PT, R71, -INF , PT ;  /* 0xff8000004700780b */ /* 0x000fe40003f9d000 */
[----:B------:R-:W-:Y:S01]  /*4770*/  FMNMX.FTZ R8, R247, R8, !PT ;  /* 0x00000008f7087209 */ /* 0x000fe20007810000 */
[----:B------:R-:W-:Y:S01]  /*4780*/  FFMA.FTZ R5, R10, c[0x0][0x2d0], -R7 ;  /* 0x0000b4000a057a23 */ /* 0x000fe20000010807 */
[----:B------:R-:W-:-:S03]  /*4790*/  FSEL R6, R6, RZ, P4 ;  /* 0x000000ff06067208 */ /* 0x000fc60002000000 */
[----:B------:R-:W2:Y:S01]  /*47a0*/  SHFL.BFLY PT, R10, R8, 0x2, 0x1f ;  /* 0x0c401f00080a7f89 */ /* 0x000ea200000e0000 */
[----:B------:R3:W-:Y:S01]  /*47b0*/  MUFU.EX2 R244, R5 ;  /* 0x0000000500f47308 */ /* 0x0007e20000000800 */
[----:B-1----:R-:W-:Y:S01]  /*47c0*/  FMNMX.FTZ R2, R2, R9, !PT ;  /* 0x0000000902027209 */ /* 0x002fe20007810000 */
[----:B------:R-:W-:-:S03]  /*47d0*/  FFMA.FTZ R9, R13, c[0x0][0x2d0], -R6 ;  /* 0x0000b4000d097a23 */ /* 0x000fc60000010806 */
[----:B------:R-:W-:-:S03]  /*47e0*/  FSETP.NEU.FTZ.AND P4, PT, R2, -INF , PT ;  /* 0xff8000000200780b */ /* 0x000fc60003f9d000 */
[----:B------:R1:W-:Y:S01]  /*47f0*/  MUFU.EX2 R204, R9 ;  /* 0x0000000900cc7308 */ /* 0x0003e20000000800 */
[----:B---3--:R-:W-:-:S07]  /*4800*/  FFMA.FTZ R5, R11, c[0x0][0x2d0], -R6 ;  /* 0x0000b4000b057a23 */ /* 0x008fce0000010806 */
[----:B------:R3:W-:Y:S01]  /*4810*/  MUFU.EX2 R201, R5 ;  /* 0x0000000500c97308 */ /* 0x0007e20000000800 */
[----:B--2---:R-:W-:Y:S01]  /*4820*/  FMNMX.FTZ R8, R8, R10, !PT ;  /* 0x0000000a08087209 */ /* 0x004fe20007810000 */
[----:B-1----:R-:W-:-:S06]  /*4830*/  FFMA.FTZ R9, R14, c[0x0][0x2d0], -R6 ;  /* 0x0000b4000e097a23 */ /* 0x002fcc0000010806 */
[----:B------:R-:W1:Y:S01]  /*4840*/  MUFU.EX2 R190, R9 ;  /* 0x0000000900be7308 */ /* 0x000e620000000800 */
[----:B---3--:R-:W-:-:S07]  /*4850*/  FFMA.FTZ R5, R12, c[0x0][0x2d0], -R6 ;  /* 0x0000b4000c057a23 */ /* 0x008fce0000010806 */
[----:B------:R2:W3:Y:S01]  /*4860*/  MUFU.EX2 R200, R5 ;  /* 0x0000000500c87308 */ /* 0x0004e20000000800 */
[----:B-1----:R-:W-:Y:S01]  /*4870*/  F2FP.PACK_AB R10, R190, R204 ;  /* 0x000000ccbe0a723e */ /* 0x002fe200000000ff */
[----:B--2---:R-:W-:-:S05]  /*4880*/  FMUL.FTZ R5, R2, c[0x0][0x2d0] ;  /* 0x0000b40002057a20 */ /* 0x004fca0000410000 */
[----:B------:R-:W-:-:S05]  /*4890*/  FSEL R5, R5, RZ, P4 ;  /* 0x000000ff05057208 */ /* 0x000fca0002000000 */
[--C-:B------:R-:W-:Y:S02]  /*48a0*/  FFMA.FTZ R9, R15, c[0x0][0x2d0], -R5.reuse ;  /* 0x0000b4000f097a23 */ /* 0x100fe40000010805 */
[--C-:B------:R-:W-:Y:S02]  /*48b0*/  FFMA.FTZ R0, R16, c[0x0][0x2d0], -R5.reuse ;  /* 0x0000b40010007a23 */ /* 0x100fe40000010805 */
[----:B------:R1:W-:Y:S08]  /*48c0*/  MUFU.EX2 R92, R9 ;  /* 0x00000009005c7308 */ /* 0x0003f00000000800 */
[----:B------:R2:W4:Y:S01]  /*48d0*/  MUFU.EX2 R206, R0 ;  /* 0x0000000000ce7308 */ /* 0x0005220000000800 */
[----:B-1----:R-:W1:Y:S01]  /*48e0*/  SHFL.BFLY PT, R9, R8, 0x1, 0x1f ;  /* 0x0c201f0008097f89 */ /* 0x002e6200000e0000 */
[----:B--2---:R-:W-:-:S03]  /*48f0*/  FFMA.FTZ R0, R17, c[0x0][0x2d0], -R5 ;  /* 0x0000b40011007a23 */ /* 0x004fc60000010805 */
[----:B------:R-:W2:Y:S03]  /*4900*/  LDSM.16.MT88.4 R16, [R227+0x100] ;  /* 0x00010000e310783b */ /* 0x000ea60000004200 */
[----:B------:R4:W-:Y:S01]  /*4910*/  MUFU.EX2 R113, R0 ;  /* 0x0000000000717308 */ /* 0x0009e20000000800 */
[----:B-1----:R-:W-:Y:S02]  /*4920*/  FMNMX.FTZ R72, R8, R9, !PT ;  /* 0x0000000908487209 */ /* 0x002fe40007810000 */
[----:B---3--:R-:W-:Y:S01]  /*4930*/  F2FP.PACK_AB R8, R200, R201 ;  /* 0x000000c9c808723e */ /* 0x008fe200000000ff */
[----:B----4-:R-:W-:Y:S01]  /*4940*/  FFMA.FTZ R0, R28, c[0x0][0x2d0], -R5 ;  /* 0x0000b4001c007a23 */ /* 0x010fe20000010805 */
[C---:B------:R-:W-:Y:S01]  /*4950*/  FSETP.NEU.FTZ.AND P4, PT, R72.reuse, -INF , PT ;  /* 0xff8000004800780b */ /* 0x040fe20003f9d000 */
[----:B------:R-:W-:Y:S01]  /*4960*/  FMUL.FTZ R3, R72, c[0x0][0x2d0] ;  /* 0x0000b40048037a20 */ /* 0x000fe20000410000 */
[----:B------:R-:W-:Y:S01]  /*4970*/  F2FP.PACK_AB R9, R206, R92 ;  /* 0x0000005cce09723e */ /* 0x000fe200000000ff */
[----:B------:R1:W3:Y:S02]  /*4980*/  MUFU.EX2 R119, R0 ;  /* 0x0000000000777308 */ /* 0x0002e40000000800 */
[----:B-1----:R-:W-:Y:S01]  /*4990*/  FFMA.FTZ R0, R29, c[0x0][0x2d0], -R7 ;  /* 0x0000b4001d007a23 */ /* 0x002fe20000010807 */
[----:B---3--:R-:W-:-:S05]  /*49a0*/  F2FP.PACK_AB R11, R119, R113 ;  /* 0x00000071770b723e */ /* 0x008fca00000000ff */
[----:B------:R1:W3:Y:S02]  /*49b0*/  MUFU.EX2 R213, R0 ;  /* 0x0000000000d57308 */ /* 0x0002e40000000800 */
[C---:B------:R-:W-:Y:S08]  /*49c0*/  HMMA.16816.F32 R76, R8.reuse, R20, RZ ;  /* 0x00000014084c723c */ /* 0x040ff000000018ff */
[----:B--2---:R-:W-:Y:S01]  /*49d0*/  HMMA.16816.F32 R60, R8, R16, RZ ;  /* 0x00000010083c723c */ /* 0x004fe200000018ff */
[----:B-1----:R-:W-:Y:S01]  /*49e0*/  FFMA.FTZ R0, R30, c[0x0][0x2d0], -R7 ;  /* 0x0000b4001e007a23 */ /* 0x002fe20000010807 */
[----:B---3--:R-:W-:-:S03]  /*49f0*/  F2FP.PACK_AB R12, R213, R244 ;  /* 0x000000f4d50c723e */ /* 0x008fc600000000ff */
[----:B------:R1:W-:Y:S03]  /*4a00*/  MUFU.EX2 R231, R0 ;  /* 0x0000000000e77308 */ /* 0x0003e60000000800 */
[C---:B------:R-:W-:Y:S08]  /*4a10*/  HMMA.16816.F32 R52, R8.reuse, R24, RZ ;  /* 0x000000180834723c */ /* 0x040ff000000018ff */
[----:B------:R-:W-:Y:S01]  /*4a20*/  HMMA.16816.F32 R44, R8, R36, RZ ;  /* 0x00000024082c723c */ /* 0x000fe200000018ff */
[----:B-1----:R-:W-:Y:S01]  /*4a30*/  FSEL R0, R3, RZ, P4 ;  /* 0x000000ff03007208 */ /* 0x002fe20002000000 */
[----:B------:R-:W-:-:S06]  /*4a40*/  FFMA.FTZ R3, R31, c[0x0][0x2d0], -R7 ;  /* 0x0000b4001f037a23 */ /* 0x000fcc0000010807 */
[C---:B------:R-:W-:Y:S01]  /*4a50*/  HMMA.16816.F32 R64, R8.reuse, R22, RZ ;  /* 0x000000160840723c */ /* 0x040fe200000018ff */
[----:B------:R-:W-:Y:S01]  /*4a60*/  LDSM.16.MT88.4 R28, [R226+0x900] ;  /* 0x00090000e21c783b */ /* 0x000fe20000004200 */
[----:B------:R1:W2:Y:S06]  /*4a70*/  MUFU.EX2 R234, R3 ;  /* 0x0000000300ea7308 */ /* 0x0002ac0000000800 */
[C---:B------:R-:W-:Y:S08]  /*4a80*/  HMMA.16816.F32 R56, R8.reuse, R18, RZ ;  /* 0x000000120838723c */ /* 0x040ff000000018ff */
[----:B------:R-:W-:Y:S01]  /*4a90*/  HMMA.16816.F32 R48, R8, R26, RZ ;  /* 0x0000001a0830723c */ /* 0x000fe200000018ff */
[----:B-1----:R-:W-:Y:S01]  /*4aa0*/  FFMA.FTZ R3, R32, c[0x0][0x2d0], -R0 ;  /* 0x0000b40020037a23 */ /* 0x002fe20000010800 */
[----:B--2---:R-:W-:-:S03]  /*4ab0*/  F2FP.PACK_AB R14, R234, R231 ;  /* 0x000000e7ea0e723e */ /* 0x004fc600000000ff */
[----:B------:R1:W-:Y:S02]  /*4ac0*/  MUFU.EX2 R249, R3 ;  /* 0x0000000300f97308 */ /* 0x0003e40000000800 */
[----:B-1----:R-:W-:-:S06]  /*4ad0*/  FFMA.FTZ R3, R33, c[0x0][0x2d0], -R0 ;  /* 0x0000b40021037a23 */ /* 0x002fcc0000010800 */
[----:B------:R1:W2:Y:S02]  /*4ae0*/  MUFU.EX2 R245, R3 ;  /* 0x0000000300f57308 */ /* 0x0002a40000000800 */
[----:B-1----:R-:W-:Y:S01]  /*4af0*/  FFMA.FTZ R3, R34, c[0x0][0x2d0], -R0 ;  /* 0x0000b40022037a23 */ /* 0x002fe20000010800 */
[----:B--2---:R-:W-:-:S05]  /*4b00*/  F2FP.PACK_AB R13, R245, R249 ;  /* 0x000000f9f50d723e */ /* 0x004fca00000000ff */
[----:B------:R1:W-:Y:S02]  /*4b10*/  MUFU.EX2 R203, R3 ;  /* 0x0000000300cb7308 */ /* 0x0003e40000000800 */
[----:B-1----:R-:W-:Y:S02]  /*4b20*/  FFMA.FTZ R3, R35, c[0x0][0x2d0], -R0 ;  /* 0x0000b40023037a23 */ /* 0x002fe40000010800 */
[----:B------:R-:W-:Y:S04]  /*4b30*/  LDSM.16.MT88.4 R32, [R227+0x900] ;  /* 0x00090000e320783b */ /* 0x000fe80000004200 */
[----:B------:R1:W2:Y:S02]  /*4b40*/  MUFU.EX2 R188, R3 ;  /* 0x0000000300bc7308 */ /* 0x0002a40000000800 */
[----:B-1----:R-:W-:Y:S01]  /*4b50*/  FFMA.FTZ R3, R40, c[0x0][0x2d0], -R6 ;  /* 0x0000b40028037a23 */ /* 0x002fe20000010806 */
[----:B--2---:R-:W-:-:S05]  /*4b60*/  F2FP.PACK_AB R15, R188, R203 ;  /* 0x000000cbbc0f723e */ /* 0x004fca00000000ff */
[----:B------:R1:W-:Y:S02]  /*4b70*/  MUFU.EX2 R198, R3 ;  /* 0x0000000300c67308 */ /* 0x0003e40000000800 */
[C---:B------:R-:W-:Y:S08]  /*4b80*/  HMMA.16816.F32 R88, R12.reuse, R20, RZ ;  /* 0x000000140c58723c */ /* 0x040ff000000018ff */
[----:B------:R-:W-:Y:S01]  /*4b90*/  HMMA.16816.F32 R104, R12, R22, RZ ;  /* 0x000000160c68723c */ /* 0x000fe200000018ff */
[----:B------:R-:W2:Y:S01]  /*4ba0*/  LDSM.16.MT88.4 R20, [R224+0x900] ;  /* 0x00090000e014783b */ /* 0x000ea20000004200 */
[----:B-1----:R-:W-:-:S04]  /*4bb0*/  FFMA.FTZ R3, R41, c[0x0][0x2d0], -R6 ;  /* 0x0000b40029037a23 */ /* 0x002fc80000010806 */
[----:B------:R1:W-:Y:S02]  /*4bc0*/  MUFU.EX2 R111, R3 ;  /* 0x00000003006f7308 */ /* 0x0003e40000000800 */
[----:B------:R-:W-:Y:S08]  /*4bd0*/  HMMA.16816.F32 R40, R8, R38, RZ ;  /* 0x000000260828723c */ /* 0x000ff000000018ff */
[----:B------:R-:W-:Y:S01]  /*4be0*/  HMMA.16816.F32 R84, R12, R16, RZ ;  /* 0x000000100c54723c */ /* 0x000fe200000018ff */
[----:B-1----:R-:W-:-:S07]  /*4bf0*/  FFMA.FTZ R3, R68, c[0x0][0x2d0], -R6 ;  /* 0x0000b40044037a23 */ /* 0x002fce0000010806 */
[C---:B------:R-:W-:Y:S01]  /*4c00*/  HMMA.16816.F32 R128, R12.reuse, R18, RZ ;  /* 0x000000120c80723c */ /* 0x040fe200000018ff */
[----:B------:R-:W1:Y:S01]  /*4c10*/  LDSM.16.MT88.4 R16, [R225+0x900] ;  /* 0x00090000e110783b */ /* 0x000e620000004200 */
[----:B------:R-:W-:Y:S01]  /*4c20*/  IMAD.MOV.U32 R68, RZ, RZ, R206 ;  /* 0x000000ffff447224 */ /* 0x000fe200078e00ce */
[----:B------:R3:W-:Y:S05]  /*4c30*/  MUFU.EX2 R232, R3 ;  /* 0x0000000300e87308 */ /* 0x0007ea0000000800 */
[C---:B------:R-:W-:Y:S08]  /*4c40*/  HMMA.16816.F32 R80, R12.reuse, R24, RZ ;  /* 0x000000180c50723c */ /* 0x040ff000000018ff */
[----:B------:R-:W-:Y:S01]  /*4c50*/  HMMA.16816.F32 R132, R12, R26, RZ ;  /* 0x0000001a0c84723c */ /* 0x000fe200000018ff */
[----:B---3--:R-:W-:-:S04]  /*4c60*/  FFMA.FTZ R3, R69, c[0x0][0x2d0], -R6 ;  /* 0x0000b40045037a23 */ /* 0x008fc80000010806 */
[----:B------:R3:W4:Y:S03]  /*4c70*/  MUFU.EX2 R112, R3 ;  /* 0x0000000300707308 */ /* 0x0007260000000800 */
[C---:B------:R-:W-:Y:S08]  /*4c80*/  HMMA.16816.F32 R24, R12.reuse, R36, RZ ;  /* 0x000000240c18723c */ /* 0x040ff000000018ff */
[----:B------:R-:W-:Y:S01]  /*4c90*/  HMMA.16816.F32 R120, R12, R38, RZ ;  /* 0x000000260c78723c */ /* 0x000fe200000018ff */
[----:B------:R-:W1:Y:S01]  /*4ca0*/  LDSM.16.MT88.4 R12, [R224+0x1100] ;  /* 0x00110000e00c783b */ /* 0x000e620000004200 */
[----:B---3--:R-:W-:-:S02]  /*4cb0*/  FFMA.FTZ R3, R70, c[0x0][0x2d0], -R5 ;  /* 0x0000b40046037a23 */ /* 0x008fc40000010805 */
[----:B------:R-:W-:Y:S02]  /*4cc0*/  IMAD.MOV.U32 R70, RZ, RZ, R113 ;  /* 0x000000ffff467224 */ /* 0x000fe400078e0071 */
[----:B------:R3:W-:Y:S02]  /*4cd0*/  MUFU.EX2 R4, R3 ;  /* 0x0000000300047308 */ /* 0x0007e40000000800 */
[----:B---3--:R-:W-:Y:S02]  /*4ce0*/  FFMA.FTZ R3, R74, c[0x0][0x2d0], -R5 ;  /* 0x0000b4004a037a23 */ /* 0x008fe40000010805 */
[----:B------:R-:W-:-:S04]  /*4cf0*/  IMAD.MOV.U32 R74, RZ, RZ, R203 ;  /* 0x000000ffff4a7224 */ /* 0x000fc800078e00cb */
[----:B------:R3:W-:Y:S02]  /*4d00*/  MUFU.EX2 R8, R3 ;  /* 0x0000000300087308 */ /* 0x0007e40000000800 */
[----:B---3--:R-:W-:Y:S01]  /*4d10*/  FFMA.FTZ R3, R75, c[0x0][0x2d0], -R5 ;  /* 0x0000b4004b037a23 */ /* 0x008fe20000010805 */
[----:B----4-:R-:W-:-:S05]  /*4d20*/  MOV R75, R112 ;  /* 0x00000070004b7202 */ /* 0x010fca0000000f00 */
[----:B------:R3:W-:Y:S01]  /*4d30*/  MUFU.EX2 R229, R3 ;  /* 0x0000000300e57308 */ /* 0x0007e20000000800 */
[----:B------:R-:W-:Y:S01]  /*4d40*/  F2FP.PACK_AB R10, R75, R232 ;  /* 0x000000e84b0a723e */ /* 0x000fe200000000ff */
[----:B---3--:R-:W-:Y:S02]  /*4d50*/  FFMA.FTZ R3, R93, c[0x0][0x2d0], -R5 ;  /* 0x0000b4005d037a23 */ /* 0x008fe40000010805 */
[----:B------:R-:W-:-:S04]  /*4d60*/  IMAD.MOV.U32 R93, RZ, RZ, R111 ;  /* 0x000000ffff5d7224 */ /* 0x000fc800078e006f */
[----:B------:R3:W4:Y:S02]  /*4d70*/  MUFU.EX2 R69, R3 ;  /* 0x0000000300457308 */ /* 0x0007240000000800 */
[----:B---3--:R-:W-:Y:S01]  /*4d80*/  FFMA.FTZ R3, R94, c[0x0][0x2d0], -R7 ;  /* 0x0000b4005e037a23 */ /* 0x008fe20000010807 */
[----:B----4-:R-:W-:Y:S01]  /*4d90*/  F2FP.PACK_AB R11, R69, R229 ;  /* 0x000000e5450b723e */ /* 0x010fe200000000ff */
[----:B------:R-:W-:Y:S01]  /*4da0*/  IMAD.MOV.U32 R94, RZ, RZ, R8 ;  /* 0x000000ffff5e7224 */ /* 0x000fe200078e0008 */
[----:B------:R-:W-:-:S03]  /*4db0*/  F2FP.PACK_AB R8, R93, R198 ;  /* 0x000000c65d08723e */ /* 0x000fc600000000ff */
[----:B------:R3:W-:Y:S01]  /*4dc0*/  MUFU.EX2 R252, R3 ;  /* 0x0000000300fc7308 */ /* 0x0007e20000000800 */
[----:B------:R-:W-:-:S07]  /*4dd0*/  F2FP.PACK_AB R9, R94, R4 ;  /* 0x000000045e09723e */ /* 0x000fce00000000ff */
[----:B--2---:R-:W-:Y:S01]  /*4de0*/  HMMA.16816.F32 R124, R8, R20, R76 ;  /* 0x00000014087c723c */ /* 0x004fe2000000184c */
[----:B---3--:R-:W-:Y:S01]  /*4df0*/  FFMA.FTZ R3, R95, c[0x0][0x2d0], -R7 ;  /* 0x0000b4005f037a23 */ /* 0x008fe20000010807 */
[----:B------:R-:W-:-:S06]  /*4e00*/  MOV R95, R201 ;  /* 0x000000c9005f7202 */ /* 0x000fcc0000000f00 */
[C---:B------:R-:W-:Y:S01]  /*4e10*/  HMMA.16816.F32 R112, R8.reuse, R32, R60 ;  /* 0x000000200870723c */ /* 0x040fe2000000183c */
[----:B------:R2:W3:Y:S07]  /*4e20*/  MUFU.EX2 R251, R3 ;  /* 0x0000000300fb7308 */ /* 0x0004ee0000000800 */
[C---:B------:R-:W-:Y:S08]  /*4e30*/  HMMA.16816.F32 R100, R8.reuse, R28, R44 ;  /* 0x0000001c0864723c */ /* 0x040ff0000000182c */
[----:B-1----:R-:W-:Y:S01]  /*4e40*/  HMMA.16816.F32 R108, R8, R16, R52 ;  /* 0x00000010086c723c */ /* 0x002fe20000001834 */
[----:B--2---:R-:W-:-:S04]  /*4e50*/  FFMA.FTZ R3, R96, c[0x0][0x2d0], -R7 ;  /* 0x0000b40060037a23 */ /* 0x004fc80000010807 */
[----:B------:R1:W-:Y:S03]  /*4e60*/  MUFU.EX2 R246, R3 ;  /* 0x0000000300f67308 */ /* 0x0003e60000000800 */
[C---:B------:R-:W-:Y:S08]  /*4e70*/  HMMA.16816.F32 R76, R8.reuse, R34, R56 ;  /* 0x00000022084c723c */ /* 0x040ff00000001838 */
[----:B------:R-:W-:Y:S01]  /*4e80*/  HMMA.16816.F32 R60, R8, R18, R48 ;  /* 0x00000012083c723c */ /* 0x000fe20000001830 */
[----:B-1----:R-:W-:-:S07]  /*4e90*/  FFMA.FTZ R3, R97, c[0x0][0x2d0], -R7 ;  /* 0x0000b40061037a23 */ /* 0x002fce0000010807 */
[----:B------:R-:W-:Y:S01]  /*4ea0*/  HMMA.16816.F32 R44, R8, R30, R40 ;  /* 0x0000001e082c723c */ /* 0x000fe20000001828 */
[----:B------:R1:W2:Y:S02]  /*4eb0*/  MUFU.EX2 R250, R3 ;  /* 0x0000000300fa7308 */ /* 0x0002a40000000800 */
[----:B-1----:R-:W-:-:S06]  /*4ec0*/  FFMA.FTZ R3, R98, c[0x0][0x2d0], -R0 ;  /* 0x0000b40062037a23 */ /* 0x002fcc0000010800 */
[----:B------:R1:W-:Y:S02]  /*4ed0*/  MUFU.EX2 R216, R3 ;  /* 0x0000000300d87308 */ /* 0x0003e40000000800 */
[----:B-1----:R-:W-:Y:S02]  /*4ee0*/  FFMA.FTZ R3, R99, c[0x0][0x2d0], -R0 ;  /* 0x0000b40063037a23 */ /* 0x002fe40000010800 */
[----:B------:R-:W-:Y:S04]  /*4ef0*/  HMMA.16816.F32 R96, R8, R22, R64 ;  /* 0x000000160860723c */ /* 0x000fe80000001840 */
[----:B------:R1:W4:Y:S03]  /*4f00*/  MUFU.EX2 R218, R3 ;  /* 0x0000000300da7308 */ /* 0x0003260000000800 */
[----:B---3--:R-:W-:-:S02]  /*4f10*/  F2FP.PACK_AB R8, R251, R252 ;  /* 0x000000fcfb08723e */ /* 0x008fc400000000ff */
[----:B--2---:R-:W-:Y:S01]  /*4f20*/  F2FP.PACK_AB R10, R250, R246 ;  /* 0x000000f6fa0a723e */ /* 0x004fe200000000ff */
[----:B-1----:R-:W-:Y:S01]  /*4f30*/  FFMA.FTZ R3, R116, c[0x0][0x2d0], -R0 ;  /* 0x0000b40074037a23 */ /* 0x002fe20000010800 */
[----:B----4-:R-:W-:Y:S01]  /*4f40*/  F2FP.PACK_AB R9, R218, R216 ;  /* 0x000000d8da09723e */ /* 0x010fe200000000ff */
[----:B------:R-:W-:Y:S02]  /*4f50*/  IMAD.MOV.U32 R116, RZ, RZ, R200 ;  /* 0x000000ffff747224 */ /* 0x000fe400078e00c8 */
[----:B------:R1:W-:Y:S02]  /*4f60*/  MUFU.EX2 R220, R3 ;  /* 0x0000000300dc7308 */ /* 0x0003e40000000800 */
[----:B-1----:R-:W-:Y:S01]  /*4f70*/  FFMA.FTZ R3, R117, c[0x0][0x2d0], -R0 ;  /* 0x0000b40075037a23 */ /* 0x002fe20000010800 */
[----:B------:R-:W-:-:S05]  /*4f80*/  MOV R117, R205 ;  /* 0x000000cd00757202 */ /* 0x000fca0000000f00 */
[----:B------:R1:W2:Y:S02]  /*4f90*/  MUFU.EX2 R217, R3 ;  /* 0x0000000300d97308 */ /* 0x0002a40000000800 */
[----:B-1----:R-:W-:Y:S01]  /*4fa0*/  FFMA.FTZ R3, R118, c[0x0][0x2d0], -R7 ;  /* 0x0000b40076037a23 */ /* 0x002fe20000010807 */
[----:B--2---:R-:W-:Y:S01]  /*4fb0*/  F2FP.PACK_AB R11, R217, R220 ;  /* 0x000000dcd90b723e */ /* 0x004fe200000000ff */
[----:B------:R-:W-:-:S04]  /*4fc0*/  IMAD.MOV.U32 R118, RZ, RZ, R204 ;  /* 0x000000ffff767224 */ /* 0x000fc800078e00cc */
[----:B------:R1:W-:Y:S02]  /*4fd0*/  MUFU.EX2 R219, R3 ;  /* 0x0000000300db7308 */ /* 0x0003e40000000800 */
[C---:B------:R-:W-:Y:S08]  /*4fe0*/  HMMA.16816.F32 R48, R8.reuse, R20, R88 ;  /* 0x000000140830723c */ /* 0x040ff00000001858 */
[----:B------:R-:W-:Y:S01]  /*4ff0*/  HMMA.16816.F32 R40, R8, R22, R104 ;  /* 0x000000160828723c */ /* 0x000fe20000001868 */
[----:B------:R-:W2:Y:S01]  /*5000*/  LDSM.16.MT88.4 R20, [R227+0x1100] ;  /* 0x00110000e314783b */ /* 0x000ea20000004200 */
[----:B-1----:R-:W-:-:S02]  /*5010*/  FFMA.FTZ R3, R136, c[0x0][0x2d0], -R6 ;  /* 0x0000b40088037a23 */ /* 0x002fc40000010806 */
[----:B------:R-:W-:Y:S02]  /*5020*/  IMAD.MOV.U32 R136, RZ, RZ, R202 ;  /* 0x000000ffff887224 */ /* 0x000fe400078e00ca */
[----:B------:R1:W-:Y:S02]  /*5030*/  MUFU.EX2 R214, R3 ;  /* 0x0000000300d67308 */ /* 0x0003e40000000800 */
[C---:B------:R-:W-:Y:S07]  /*5040*/  HMMA.16816.F32 R52, R8.reuse, R32, R84 ;  /* 0x000000200834723c */ /* 0x040fee0000001854 */
[----:B------:R-:W-:Y:S01]  /*5050*/  IMAD.MOV.U32 R87, RZ, RZ, R199 ;  /* 0x000000ffff577224 */ /* 0x000fe200078e00c7 */
[----:B------:R-:W-:Y:S01]  /*5060*/  HMMA.16816.F32 R88, R8, R28, R24 ;  /* 0x0000001c0858723c */ /* 0x000fe20000001818 */
[----:B------:R-:W3:Y:S01]  /*5070*/  LDSM.16.MT88.4 R24, [R225+0x1100] ;  /* 0x00110000e118783b */ /* 0x000ee20000004200 */
[----:B-1----:R-:W-:-:S06]  /*5080*/  FFMA.FTZ R3, R137, c[0x0][0x2d0], -R6 ;  /* 0x0000b40089037a23 */ /* 0x002fcc0000010806 */
[C---:B------:R-:W-:Y:S01]  /*5090*/  HMMA.16816.F32 R36, R8.reuse, R34, R128 ;  /* 0x000000220824723c */ /* 0x040fe20000001880 */
[----:B------:R-:W-:Y:S01]  /*50a0*/  IMAD.MOV.U32 R137, RZ, RZ, R212 ;  /* 0x000000ffff897224 */ /* 0x000fe200078e00d4 */
[----:B------:R-:W1:Y:S01]  /*50b0*/  LDSM.16.MT88.4 R32, [R226+0x1100] ;  /* 0x00110000e220783b */ /* 0x000e620000004200 */
[----:B------:R4:W2:Y:S01]  /*50c0*/  MUFU.EX2 R215, R3 ;  /* 0x0000000300d77308 */ /* 0x0008a20000000800 */
[----:B------:R-:W-:Y:S02]  /*50d0*/  IMAD.MOV.U32 R29, RZ, RZ, R136 ;  /* 0x000000ffff1d7224 */ /* 0x000fe400078e0088 */
[----:B------:R-:W-:Y:S02]  /*50e0*/  IMAD.MOV.U32 R136, RZ, RZ, R197 ;  /* 0x000000ffff887224 */ /* 0x000fe400078e00c5 */
[----:B------:R-:W-:Y:S01]  /*50f0*/  HMMA.16816.F32 R80, R8, R16, R80 ;  /* 0x000000100850723c */ /* 0x000fe20000001850 */
[----:B------:R-:W-:-:S06]  /*5100*/  IMAD.MOV.U32 R128, RZ, RZ, R192 ;  /* 0x000000ffff807224 */ /* 0x000fcc00078e00c0 */
[----:B------:R-:W-:Y:S01]  /*5110*/  MOV R17, R94 ;  /* 0x0000005e00117202 */ /* 0x000fe20000000f00 */
[----:B------:R-:W-:Y:S01]  /*5120*/  IMAD.MOV.U32 R16, RZ, RZ, R117 ;  /* 0x000000ffff107224 */ /* 0x000fe200078e0075 */
[C---:B------:R-:W-:Y:S01]  /*5130*/  HMMA.16816.F32 R56, R8.reuse, R18, R132 ;  /* 0x000000120838723c */ /* 0x040fe20000001884 */
[----:B------:R-:W-:Y:S02]  /*5140*/  IMAD.MOV.U32 R117, RZ, RZ, R194 ;  /* 0x000000ffff757224 */ /* 0x000fe400078e00c2 */
[----:B----4-:R-:W-:Y:S01]  /*5150*/  FFMA.FTZ R3, R138, c[0x0][0x2d0], -R6 ;  /* 0x0000b4008a037a23 */ /* 0x010fe20000010806 */
[----:B------:R-:W-:Y:S01]  /*5160*/  MOV R138, R211 ;  /* 0x000000d3008a7202 */ /* 0x000fe20000000f00 */
[----:B------:R-:W-:Y:S02]  /*5170*/  IMAD.MOV.U32 R130, RZ, RZ, R16 ;  /* 0x000000ffff827224 */ /* 0x000fe400078e0010 */
[----:B------:R4:W-:Y:S01]  /*5180*/  MUFU.EX2 R212, R3 ;  /* 0x0000000300d47308 */ /* 0x0009e20000000800 */
[----:B------:R-:W-:Y:S01]  /*5190*/  HMMA.16816.F32 R64, R8, R30, R120 ;  /* 0x0000001e0840723c */ /* 0x000fe20000001878 */
[----:B------:R-:W-:-:S02]  /*51a0*/  IMAD.MOV.U32 R129, RZ, RZ, R17 ;  /* 0x000000ffff817224 */ /* 0x000fc400078e0011 */
[----:B------:R-:W-:Y:S01]  /*51b0*/  LDSM.16.MT88.4 R16, [R224+0x1900] ;  /* 0x00190000e010783b */ /* 0x000fe20000004200 */
[----:B------:R-:W-:Y:S02]  /*51c0*/  IMAD.MOV.U32 R134, RZ, RZ, R116 ;  /* 0x000000ffff867224 */ /* 0x000fe400078e0074 */
[----:B------:R-:W-:Y:S01]  /*51d0*/  IMAD.MOV.U32 R133, RZ, RZ, R95 ;  /* 0x000000ffff857224 */ /* 0x000fe200078e005f */
[----:B--2---:R-:W-:Y:S01]  /*51e0*/  F2FP.PACK_AB R8, R215, R214 ;  /* 0x000000d6d708723e */ /* 0x004fe200000000ff */
[----:B----4-:R-:W-:Y:S02]  /*51f0*/  FFMA.FTZ R3, R139, c[0x0][0x2d0], -R6 ;  /* 0x0000b4008b037a23 */ /* 0x010fe40000010806 */
[----:B------:R-:W-:Y:S02]  /*5200*/  IMAD.MOV.U32 R139, RZ, RZ, R4 ;  /* 0x000000ffff8b7224 */ /* 0x000fe400078e0004 */
[----:B------:R2:W4:Y:S01]  /*5210*/  MUFU.EX2 R211, R3 ;  /* 0x0000000300d37308 */ /* 0x0005220000000800 */
[----:B------:R-:W-:-:S04]  /*5220*/  IMAD.MOV.U32 R4, RZ, RZ, R207 ;  /* 0x000000ffff047224 */ /* 0x000fc800078e00cf */
[----:B------:R-:W-:Y:S01]  /*5230*/  IMAD.MOV.U32 R94, RZ, RZ, R4 ;  /* 0x000000ffff5e7224 */ /* 0x000fe200078e0004 */
[----:B------:R-:W-:-:S03]  /*5240*/  MOV R4, R195 ;  /* 0x000000c300047202 */ /* 0x000fc60000000f00 */
[----:B------:R-:W-:Y:S02]  /*5250*/  IMAD.MOV.U32 R135, RZ, RZ, R94 ;  /* 0x000000ffff877224 */ /* 0x000fe400078e005e */
[----:B--2---:R-:W-:Y:S01]  /*5260*/  FFMA.FTZ R3, R140, c[0x0][0x2d0], -R5 ;  /* 0x0000b4008c037a23 */ /* 0x004fe20000010805 */
[----:B----4-:R-:W-:Y:S01]  /*5270*/  F2FP.PACK_AB R10, R211, R212 ;  /* 0x000000d4d30a723e */ /* 0x010fe200000000ff */
[----:B------:R-:W-:Y:S02]  /*5280*/  IMAD.MOV.U32 R140, RZ, RZ, R118 ;  /* 0x000000ffff8c7224 */ /* 0x000fe400078e0076 */
[----:B------:R2:W-:Y:S01]  /*5290*/  MUFU.EX2 R207, R3 ;  /* 0x0000000300cf7308 */ /* 0x0005e20000000800 */
[----:B------:R-:W-:Y:S02]  /*52a0*/  IMAD.MOV.U32 R118, RZ, RZ, R196 ;  /* 0x000000ffff767224 */ /* 0x000fe400078e00c4 */
[----:B------:R-:W-:Y:S02]  /*52b0*/  MOV R131, R140 ;  /* 0x0000008c00837202 */ /* 0x000fe40000000f00 */
[----:B------:R-:W-:-:S05]  /*52c0*/  MOV R140, R188 ;  /* 0x000000bc008c7202 */ /* 0x000fca0000000f00 */
[----:B------:R-:W-:Y:S02]  /*52d0*/  IMAD.MOV.U32 R132, RZ, RZ, R140 ;  /* 0x000000ffff847224 */ /* 0x000fe400078e008c */
[----:B--2---:R-:W-:Y:S02]  /*52e0*/  FFMA.FTZ R3, R141, c[0x0][0x2d0], -R5 ;  /* 0x0000b4008d037a23 */ /* 0x004fe40000010805 */
[----:B------:R-:W-:Y:S02]  /*52f0*/  IMAD.MOV.U32 R141, RZ, RZ, R191 ;  /* 0x000000ffff8d7224 */ /* 0x000fe400078e00bf */
[----:B------:R2:W4:Y:S02]  /*5300*/  MUFU.EX2 R206, R3 ;  /* 0x0000000300ce7308 */ /* 0x0005240000000800 */
[----:B--2---:R-:W-:Y:S01]  /*5310*/  FFMA.FTZ R3, R142, c[0x0][0x2d0], -R5 ;  /* 0x0000b4008e037a23 */ /* 0x004fe20000010805 */
[----:B----4-:R-:W-:Y:S02]  /*5320*/  F2FP.PACK_AB R9, R206, R207 ;  /* 0x000000cfce09723e */ /* 0x010fe400000000ff */
[----:B------:R-:W-:-:S03]  /*5330*/  MOV R142, R118 ;  /* 0x00000076008e7202 */ /* 0x000fc60000000f00 */
[----:B------:R2:W-:Y:S01]  /*5340*/  MUFU.EX2 R205, R3 ;  /* 0x0000000300cd7308 */ /* 0x0005e20000000800 */
[----:B------:R-:W-:Y:S02]  /*5350*/  IMAD.MOV.U32 R118, RZ, RZ, R117 ;  /* 0x000000ffff767224 */ /* 0x000fe400078e0075 */
[----:B------:R-:W-:Y:S02]  /*5360*/  IMAD.MOV.U32 R117, RZ, RZ, R189 ;  /* 0x000000ffff757224 */ /* 0x000fe400078e00bd */
[----:B--2---:R-:W-:Y:S02]  /*5370*/  FFMA.FTZ R3, R143, c[0x0][0x2d0], -R5 ;  /* 0x0000b4008f037a23 */ /* 0x004fe40000010805 */
[----:B------:R-:W-:Y:S02]  /*5380*/  IMAD.MOV.U32 R143, RZ, RZ, R136 ;  /* 0x000000ffff8f7224 */ /* 0x000fe400078e0088 */
[----:B------:R2:W4:Y:S01]  /*5390*/  MUFU.EX2 R204, R3 ;  /* 0x0000000300cc7308 */ /* 0x0005220000000800 */
[----:B------:R-:W-:-:S02]  /*53a0*/  IMAD.MOV.U32 R136, RZ, RZ, R190 ;  /* 0x000000ffff887224 */ /* 0x000fc400078e00be */
[----:B--2---:R-:W-:Y:S01]  /*53b0*/  FFMA.FTZ R3, R144, c[0x0][0x2d0], -R7 ;  /* 0x0000b40090037a23 */ /* 0x004fe20000010807 */
[----:B----4-:R-:W-:-:S04]  /*53c0*/  F2FP.PACK_AB R11, R204, R205 ;  /* 0x000000cdcc0b723e */ /* 0x010fc800000000ff */
[----:B------:R2:W4:Y:S03]  /*53d0*/  MUFU.EX2 R203, R3 ;  /* 0x0000000300cb7308 */ /* 0x0005260000000800 */
[C---:B------:R-:W-:Y:S07]  /*53e0*/  HMMA.16816.F32 R120, R8.reuse, R12, R124 ;  /* 0x0000000c0878723c */ /* 0x040fee000000187c */
[----:B------:R-:W-:Y:S01]  /*53f0*/  IMAD.MOV.U32 R127, RZ, RZ, R142 ;  /* 0x000000ffff7f7224 */ /* 0x000fe200078e008e */
[----:B------:R-:W-:Y:S01]  /*5400*/  HMMA.16816.F32 R112, R8, R20, R112 ;  /* 0x000000140870723c */ /* 0x000fe20000001870 */
[----:B------:R-:W-:Y:S01]  /*5410*/  IMAD.MOV.U32 R142, RZ, RZ, R187 ;  /* 0x000000ffff8e7224 */ /* 0x000fe200078e00bb */
[----:B------:R-:W-:Y:S01]  /*5420*/  MOV R126, R118 ;  /* 0x00000076007e7202 */ /* 0x000fe20000000f00 */
[----:B------:R-:W-:Y:S01]  /*5430*/  IMAD.MOV.U32 R124, RZ, RZ, R74 ;  /* 0x000000ffff7c7224 */ /* 0x000fe200078e004a */
[----:B------:R-:W-:Y:S01]  /*5440*/  MOV R125, R131 ;  /* 0x00000083007d7202 */ /* 0x000fe20000000f00 */
[----:B--2---:R-:W-:-:S02]  /*5450*/  FFMA.FTZ R3, R145, c[0x0][0x2d0], -R7 ;  /* 0x0000b40091037a23 */ /* 0x004fc40000010807 */
[----:B------:R-:W-:Y:S01]  /*5460*/  IMAD.MOV.U32 R74, RZ, RZ, R184 ;  /* 0x000000ffff4a7224 */ /* 0x000fe200078e00b8 */
[C---:B---3--:R-:W-:Y:S01]  /*5470*/  HMMA.16816.F32 R108, R8.reuse, R24, R108 ;  /* 0x00000018086c723c */ /* 0x048fe2000000186c */
[----:B------:R2:W-:Y:S07]  /*5480*/  MUFU.EX2 R202, R3 ;  /* 0x0000000300ca7308 */ /* 0x0005ee0000000800 */
[C---:B-1----:R-:W-:Y:S08]  /*5490*/  HMMA.16816.F32 R104, R8.reuse, R32, R100 ;  /* 0x000000200868723c */ /* 0x042ff00000001864 */
[----:B------:R-:W-:Y:S01]  /*54a0*/  HMMA.16816.F32 R96, R8, R14, R96 ;  /* 0x0000000e0860723c */ /* 0x000fe20000001860 */
[----:B--2---:R-:W-:-:S04]  /*54b0*/  FFMA.FTZ R3, R146, c[0x0][0x2d0], -R7 ;  /* 0x0000b40092037a23 */ /* 0x004fc80000010807 */
[----:B------:R1:W-:Y:S02]  /*54c0*/  MUFU.EX2 R201, R3 ;  /* 0x0000000300c97308 */ /* 0x0003e40000000800 */
[----:B-1----:R-:W-:-:S06]  /*54d0*/  FFMA.FTZ R3, R147, c[0x0][0x2d0], -R7 ;  /* 0x0000b40093037a23 */ /* 0x002fcc0000010807 */
[----:B------:R1:W-:Y:S02]  /*54e0*/  MUFU.EX2 R200, R3 ;  /* 0x0000000300c87308 */ /* 0x0003e40000000800 */
[----:B-1----:R-:W-:Y:S02]  /*54f0*/  FFMA.FTZ R3, R148, c[0x0][0x2d0], -R0 ;  /* 0x0000b40094037a23 */ /* 0x002fe40000010800 */
[----:B------:R-:W-:-:S04]  /*5500*/  IMAD.MOV.U32 R148, RZ, RZ, R136 ;  /* 0x000000ffff947224 */ /* 0x000fc800078e0088 */
[----:B------:R1:W-:Y:S01]  /*5510*/  MUFU.EX2 R199, R3 ;  /* 0x0000000300c77308 */ /* 0x0003e20000000800 */
[----:B------:R-:W-:Y:S02]  /*5520*/  IMAD.MOV.U32 R136, RZ, RZ, R75 ;  /* 0x000000ffff887224 */ /* 0x000fe400078e004b */
[----:B-1----:R-:W-:Y:S02]  /*5530*/  FFMA.FTZ R3, R149, c[0x0][0x2d0], -R0 ;  /* 0x0000b40095037a23 */ /* 0x002fe40000010800 */
[----:B------:R-:W-:-:S03]  /*5540*/  IMAD.MOV.U32 R149, RZ, RZ, R198 ;  /* 0x000000ffff957224 */ /* 0x000fc600078e00c6 */
[----:B------:R1:W2:Y:S02]  /*5550*/  MUFU.EX2 R198, R3 ;  /* 0x0000000300c67308 */ /* 0x0002a40000000800 */
[--C-:B-1----:R-:W-:Y:S01]  /*5560*/  FFMA.FTZ R3, R150, c[0x0][0x2d0], -R0.reuse ;  /* 0x0000b40096037a23 */ /* 0x102fe20000010800 */
[----:B------:R-:W-:Y:S02]  /*5570*/  MOV R150, R87 ;  /* 0x0000005700967202 */ /* 0x000fe40000000f00 */
[C---:B------:R-:W-:Y:S03]  /*5580*/  HMMA.16816.F32 R84, R8.reuse, R22, R76 ;  /* 0x000000160854723c */ /* 0x040fe6000000184c */
[----:B------:R1:W-:Y:S05]  /*5590*/  MUFU.EX2 R197, R3 ;  /* 0x0000000300c57308 */ /* 0x0003ea0000000800 */
[C---:B------:R-:W-:Y:S08]  /*55a0*/  HMMA.16816.F32 R76, R8.reuse, R26, R60 ;  /* 0x0000001a084c723c */ /* 0x040ff0000000183c */
[----:B------:R-:W-:Y:S01]  /*55b0*/  HMMA.16816.F32 R60, R8, R34, R44 ;  /* 0x00000022083c723c */ /* 0x000fe2000000182c */
[----:B-1----:R-:W-:-:S02]  /*55c0*/  FFMA.FTZ R3, R151, c[0x0][0x2d0], -R0 ;  /* 0x0000b40097037a23 */ /* 0x002fc40000010800 */
[----:B------:R-:W-:Y:S02]  /*55d0*/  IMAD.MOV.U32 R151, RZ, RZ, R193 ;  /* 0x000000ffff977224 */ /* 0x000fe400078e00c1 */
[----:B------:R1:W3:Y:S02]  /*55e0*/  MUFU.EX2 R195, R3 ;  /* 0x0000000300c37308 */ /* 0x0002e40000000800 */
[----:B----4-:R-:W-:Y:S02]  /*55f0*/  F2FP.PACK_AB R8, R203, R219 ;  /* 0x000000dbcb08723e */ /* 0x010fe400000000ff */
[----:B--2---:R-:W-:Y:S02]  /*5600*/  F2FP.PACK_AB R9, R198, R199 ;  /* 0x000000c7c609723e */ /* 0x004fe400000000ff */
[----:B------:R-:W-:Y:S01]  /*5610*/  F2FP.PACK_AB R10, R201, R202 ;  /* 0x000000cac90a723e */ /* 0x000fe200000000ff */
[----:B-1----:R-:W-:Y:S01]  /*5620*/  FFMA.FTZ R3, R152, c[0x0][0x2d0], -R7 ;  /* 0x0000b40098037a23 */ /* 0x002fe20000010807 */
[----:B---3--:R-:W-:-:S02]  /*5630*/  F2FP.PACK_AB R11, R195, R197 ;  /* 0x000000c5c30b723e */ /* 0x008fc400000000ff */
[----:B------:R-:W-:Y:S01]  /*5640*/  MOV R152, R117 ;  /* 0x0000007500987202 */ /* 0x000fe20000000f00 */
[----:B------:R1:W-:Y:S04]  /*5650*/  MUFU.EX2 R196, R3 ;  /* 0x0000000300c47308 */ /* 0x0003e80000000800 */
[C---:B------:R-:W-:Y:S08]  /*5660*/  HMMA.16816.F32 R48, R8.reuse, R12, R48 ;  /* 0x0000000c0830723c */ /* 0x040ff00000001830 */
[----:B------:R-:W-:Y:S01]  /*5670*/  HMMA.16816.F32 R44, R8, R14, R40 ;  /* 0x0000000e082c723c */ /* 0x000fe20000001828 */
[----:B------:R-:W-:Y:S01]  /*5680*/  LDSM.16.MT88.4 R12, [R227+0x1900] ;  /* 0x00190000e30c783b */ /* 0x000fe20000004200 */
[----:B-1----:R-:W-:Y:S01]  /*5690*/  FFMA.FTZ R3, R153, c[0x0][0x2d0], -R7 ;  /* 0x0000b40099037a23 */ /* 0x002fe20000010807 */
[----:B------:R-:W-:-:S03]  /*56a0*/  MOV R153, R129 ;  /* 0x0000008100997202 */ /* 0x000fc60000000f00 */
[----:B------:R1:W-:Y:S02]  /*56b0*/  MUFU.EX2 R194, R3 ;  /* 0x0000000300c27308 */ /* 0x0003e40000000800 */
[C---:B------:R-:W-:Y:S08]  /*56c0*/  HMMA.16816.F32 R40, R8.reuse, R20, R52 ;  /* 0x000000140828723c */ /* 0x040ff00000001834 */
[----:B------:R-:W-:Y:S01]  /*56d0*/  HMMA.16816.F32 R36, R8, R22, R36 ;  /* 0x000000160824723c */ /* 0x000fe20000001824 */
[----:B------:R-:W2:Y:S01]  /*56e0*/  LDSM.16.MT88.4 R20, [R225+0x1900] ;  /* 0x00190000e114783b */ /* 0x000ea20000004200 */
[----:B-1----:R-:W-:-:S06]  /*56f0*/  FFMA.FTZ R3, R154, c[0x0][0x2d0], -R6 ;  /* 0x0000b4009a037a23 */ /* 0x002fcc0000010806 */
[----:B------:R-:W-:Y:S01]  /*5700*/  HMMA.16816.F32 R56, R8, R26, R56 ;  /* 0x0000001a0838723c */ /* 0x000fe20000001838 */
[----:B------:R-:W-:Y:S01]  /*5710*/  IMAD.MOV.U32 R154, RZ, RZ, R93 ;  /* 0x000000ffff9a7224 */ /* 0x000fe200078e005d */
[----:B------:R1:W-:Y:S01]  /*5720*/  MUFU.EX2 R193, R3 ;  /* 0x0000000300c17308 */ /* 0x0003e20000000800 */
[----:B------:R-:W-:-:S05]  /*5730*/  IMAD.MOV.U32 R93, RZ, RZ, R185 ;  /* 0x000000ffff5d7224 */ /* 0x000fca00078e00b9 */
[C---:B------:R-:W-:Y:S01]  /*5740*/  HMMA.16816.F32 R100, R8.reuse, R32, R88 ;  /* 0x000000200864723c */ /* 0x040fe20000001858 */
[--C-:B-1----:R-:W-:Y:S02]  /*5750*/  FFMA.FTZ R3, R155, c[0x0][0x2d0], -R6.reuse ;  /* 0x0000b4009b037a23 */ /* 0x102fe40000010806 */
[----:B------:R-:W-:Y:S02]  /*5760*/  IMAD.MOV.U32 R155, RZ, RZ, R29 ;  /* 0x000000ffff9b7224 */ /* 0x000fe400078e001d */
[----:B------:R1:W3:Y:S03]  /*5770*/  MUFU.EX2 R192, R3 ;  /* 0x0000000300c07308 */ /* 0x0002e60000000800 */
[C---:B------:R-:W-:Y:S01]  /*5780*/  HMMA.16816.F32 R28, R8.reuse, R24, R80 ;  /* 0x00000018081c723c */ /* 0x040fe20000001850 */
[----:B------:R-:W4:Y:S07]  /*5790*/  LDSM.16.MT88.4 R24, [R226+0x1900] ;  /* 0x00190000e218783b */ /* 0x000f2e0000004200 */
[----:B------:R-:W-:Y:S01]  /*57a0*/  HMMA.16816.F32 R80, R8, R34, R64 ;  /* 0x000000220850723c */ /* 0x000fe20000001840 */
[----:B-1----:R-:W-:-:S06]  /*57b0*/  FFMA.FTZ R3, R156, c[0x0][0x2d0], -R6 ;  /* 0x0000b4009c037a23 */ /* 0x002fcc0000010806 */
[----:B---3--:R-:W-:Y:S01]  /*57c0*/  F2FP.PACK_AB R8, R192, R193 ;  /* 0x000000c1c008723e */ /* 0x008fe200000000ff */
[----:B------:R1:W-:Y:S02]  /*57d0*/  MUFU.EX2 R191, R3 ;  /* 0x0000000300bf7308 */ /* 0x0003e40000000800 */
[----:B-1----:R-:W-:-:S06]  /*57e0*/  FFMA.FTZ R3, R157, c[0x0][0x2d0], -R6 ;  /* 0x0000b4009d037a23 */ /* 0x002fcc0000010806 */
[----:B------:R1:W3:Y:S02]  /*57f0*/  MUFU.EX2 R190, R3 ;  /* 0x0000000300be7308 */ /* 0x0002e40000000800 */
[----:B-1----:R-:W-:Y:S01]  /*5800*/  FFMA.FTZ R3, R158, c[0x0][0x2d0], -R5 ;  /* 0x0000b4009e037a23 */ /* 0x002fe20000010805 */
[----:B---3--:R-:W-:-:S05]  /*5810*/  F2FP.PACK_AB R10, R190, R191 ;  /* 0x000000bfbe0a723e */ /* 0x008fca00000000ff */
[----:B------:R1:W-:Y:S02]  /*5820*/  MUFU.EX2 R189, R3 ;  /* 0x0000000300bd7308 */ /* 0x0003e40000000800 */
[----:B-1----:R-:W-:-:S06]  /*5830*/  FFMA.FTZ R3, R159, c[0x0][0x2d0], -R5 ;  /* 0x0000b4009f037a23 */ /* 0x002fcc0000010805 */
[----:B------:R1:W3:Y:S02]  /*5840*/  MUFU.EX2 R188, R3 ;  /* 0x0000000300bc7308 */ /* 0x0002e40000000800 */
[----:B-1----:R-:W-:Y:S01]  /*5850*/  FFMA.FTZ R3, R160, c[0x0][0x2d0], -R5 ;  /* 0x0000b400a0037a23 */ /* 0x002fe20000010805 */
[----:B---3--:R-:W-:Y:S01]  /*5860*/  F2FP.PACK_AB R9, R188, R189 ;  /* 0x000000bdbc09723e */ /* 0x008fe200000000ff */
[----:B------:R-:W-:-:S04]  /*5870*/  IMAD.MOV.U32 R160, RZ, RZ, R186 ;  /* 0x000000ffffa07224 */ /* 0x000fc800078e00ba */
[----:B------:R1:W-:Y:S02]  /*5880*/  MUFU.EX2 R186, R3 ;  /* 0x0000000300ba7308 */ /* 0x0003e40000000800 */
[----:B-1----:R-:W-:Y:S01]  /*5890*/  FFMA.FTZ R3, R161, c[0x0][0x2d0], -R5 ;  /* 0x0000b400a1037a23 */ /* 0x002fe20000010805 */
[----:B------:R-:W-:-:S05]  /*58a0*/  MOV R161, R143 ;  /* 0x0000008f00a17202 */ /* 0x000fca0000000f00 */
[----:B------:R1:W3:Y:S02]  /*58b0*/  MUFU.EX2 R187, R3 ;  /* 0x0000000300bb7308 */ /* 0x0002e40000000800 */
[----:B-1----:R-:W-:Y:S01]  /*58c0*/  FFMA.FTZ R3, R162, c[0x0][0x2d0], -R7 ;  /* 0x0000b400a2037a23 */ /* 0x002fe20000010807 */
[----:B---3--:R-:W-:Y:S01]  /*58d0*/  F2FP.PACK_AB R11, R187, R186 ;  /* 0x000000babb0b723e */ /* 0x008fe200000000ff */
[----:B------:R-:W-:-:S04]  /*58e0*/  IMAD.MOV.U32 R162, RZ, RZ, R128 ;  /* 0x000000ffffa27224 */ /* 0x000fc800078e0080 */
[----:B------:R1:W3:Y:S02]  /*58f0*/  MUFU.EX2 R185, R3 ;  /* 0x0000000300b97308 */ /* 0x0002e40000000800 */
[C---:B--2---:R-:W-:Y:S08]  /*5900*/  HMMA.16816.F32 R156, R8.reuse, R20, R108 ;  /* 0x00000014089c723c */ /* 0x044ff0000000186c */
[----:B------:R-:W-:Y:S01]  /*5910*/  HMMA.16816.F32 R144, R8, R14, R84 ;  /* 0x0000000e0890723c */ /* 0x000fe20000001854 */
[----:B-1----:R-:W-:-:S02]  /*5920*/  FFMA.FTZ R3, R163, c[0x0][0x2d0], -R7 ;  /* 0x0000b400a3037a23 */ /* 0x002fc40000010807 */
[----:B------:R-:W-:Y:S02]  /*5930*/  IMAD.MOV.U32 R163, RZ, RZ, R130 ;  /* 0x000000ffffa37224 */ /* 0x000fe400078e0082 */
[----:B------:R1:W-:Y:S03]  /*5940*/  MUFU.EX2 R184, R3 ;  /* 0x0000000300b87308 */ /* 0x0003e60000000800 */
[C---:B----4-:R-:W-:Y:S08]  /*5950*/  HMMA.16816.F32 R84, R8.reuse, R24, R104 ;  /* 0x000000180854723c */ /* 0x050ff00000001868 */
[----:B------:R-:W-:Y:S01]  /*5960*/  HMMA.16816.F32 R88, R8, R22, R76 ;  /* 0x000000160858723c */ /* 0x000fe2000000184c */
[----:B-1----:R-:W-:-:S07]  /*5970*/  FFMA.FTZ R3, R164, c[0x0][0x2d0], -R7 ;  /* 0x0000b400a4037a23 */ /* 0x002fce0000010807 */
[C---:B------:R-:W-:Y:S01]  /*5980*/  HMMA.16816.F32 R120, R8.reuse, R16, R120 ;  /* 0x000000100878723c */ /* 0x040fe20000001878 */
[----:B------:R-:W-:Y:S01]  /*5990*/  IMAD.MOV.U32 R164, RZ, RZ, R142 ;  /* 0x000000ffffa47224 */ /* 0x000fe200078e008e */
[----:B------:R1:W-:Y:S06]  /*59a0*/  MUFU.EX2 R118, R3 ;  /* 0x0000000300767308 */ /* 0x0003ec0000000800 */
[C---:B------:R-:W-:Y:S08]  /*59b0*/  HMMA.16816.F32 R96, R8.reuse, R18, R96 ;  /* 0x000000120860723c */ /* 0x040ff00000001860 */
[----:B------:R-:W-:Y:S01]  /*59c0*/  HMMA.16816.F32 R76, R8, R26, R60 ;  /* 0x0000001a084c723c */ /* 0x000fe2000000183c */
[----:B-1----:R-:W-:-:S02]  /*59d0*/  FFMA.FTZ R3, R165, c[0x0][0x2d0], -R7 ;  /* 0x0000b400a5037a23 */ /* 0x002fc40000010807 */
[----:B------:R-:W-:Y:S02]  /*59e0*/  IMAD.MOV.U32 R165, RZ, RZ, R141 ;  /* 0x000000ffffa57224 */ /* 0x000fe400078e008d */
[----:B------:R1:W-:Y:S03]  /*59f0*/  MUFU.EX2 R117, R3 ;  /* 0x0000000300757308 */ /* 0x0003e60000000800 */
[----:B------:R-:W-:Y:S07]  /*5a00*/  HMMA.16816.F32 R140, R8, R12, R112 ;  /* 0x0000000c088c723c */ /* 0x000fee0000001870 */
[----:B------:R-:W-:-:S02]  /*5a10*/  F2FP.PACK_AB R8, R196, R200 ;  /* 0x000000c8c408723e */ /* 0x000fc400000000ff */
[----:B---3--:R-:W-:Y:S01]  /*5a20*/  F2FP.PACK_AB R10, R185, R194 ;  /* 0x000000c2b90a723e */ /* 0x008fe200000000ff */
[----:B-1----:R-:W-:Y:S01]  /*5a30*/  FFMA.FTZ R3, R166, c[0x0][0x2d0], -R0 ;  /* 0x0000b400a6037a23 */ /* 0x002fe20000010800 */
[----:B------:R-:W-:-:S03]  /*5a40*/  MOV R166, R93 ;  /* 0x0000005d00a67202 */ /* 0x000fc60000000f00 */
[----:B------:R1:W-:Y:S02]  /*5a50*/  MUFU.EX2 R115, R3 ;  /* 0x0000000300737308 */ /* 0x0003e40000000800 */
[----:B-1----:R-:W-:Y:S02]  /*5a60*/  FFMA.FTZ R3, R167, c[0x0][0x2d0], -R0 ;  /* 0x0000b400a7037a23 */ /* 0x002fe40000010800 */
[----:B------:R-:W-:-:S04]  /*5a70*/  IMAD.MOV.U32 R167, RZ, RZ, R74 ;  /* 0x000000ffffa77224 */ /* 0x000fc800078e004a */
[----:B------:R1:W2:Y:S02]  /*5a80*/  MUFU.EX2 R114, R3 ;  /* 0x0000000300727308 */ /* 0x0002a40000000800 */
[----:B-1----:R-:W-:Y:S01]  /*5a90*/  FFMA.FTZ R3, R169, c[0x0][0x2d0], -R0 ;  /* 0x0000b400a9037a23 */ /* 0x002fe20000010800 */
[----:B--2---:R-:W-:Y:S01]  /*5aa0*/  F2FP.PACK_AB R9, R114, R115 ;  /* 0x000000737209723e */ /* 0x004fe200000000ff */
[----:B------:R-:W-:-:S04]  /*5ab0*/  IMAD.MOV.U32 R169, RZ, RZ, R166 ;  /* 0x000000ffffa97224 */ /* 0x000fc800078e00a6 */
[----:B------:R1:W-:Y:S01]  /*5ac0*/  MUFU.EX2 R113, R3 ;  /* 0x0000000300717308 */ /* 0x0003e20000000800 */
[----:B------:R-:W-:Y:S02]  /*5ad0*/  IMAD.MOV.U32 R166, RZ, RZ, R164 ;  /* 0x000000ffffa67224 */ /* 0x000fe400078e00a4 */
[----:B------:R-:W-:Y:S02]  /*5ae0*/  IMAD.MOV.U32 R164, RZ, RZ, R162 ;  /* 0x000000ffffa47224 */ /* 0x000fe400078e00a2 */
[----:B------:R-:W-:Y:S02]  /*5af0*/  IMAD.MOV.U32 R162, RZ, RZ, R150 ;  /* 0x000000ffffa27224 */ /* 0x000fe400078e0096 */
[----:B------:R-:W-:Y:S02]  /*5b00*/  IMAD.MOV.U32 R150, RZ, RZ, R139 ;  /* 0x000000ffff967224 */ /* 0x000fe400078e008b */
[----:B------:R-:W-:Y:S02]  /*5b10*/  IMAD.MOV.U32 R139, RZ, RZ, R137 ;  /* 0x000000ffff8b7224 */ /* 0x000fe400078e0089 */
[----:B------:R-:W-:-:S02]  /*5b20*/  IMAD.MOV.U32 R137, RZ, RZ, R234 ;  /* 0x000000ffff897224 */ /* 0x000fc400078e00ea */
[----:B------:R-:W-:Y:S01]  /*5b30*/  FFMA.FTZ R4, R4, c[0x0][0x2d0], -R7 ;  /* 0x0000b40004047a23 */ /* 0x000fe20000010807 */
[----:B------:R2:W5:Y:S01]  /*5b40*/  LDL.LU R234, [R1+0x58] ;  /* 0x0000580001ea7983 */ /* 0x0005620000300800 */
[----:B-1----:R-:W-:-:S04]  /*5b50*/  FFMA.FTZ R3, R170, c[0x0][0x2d0], -R0 ;  /* 0x0000b400aa037a23 */ /* 0x002fc80000010800 */
[----:B------:R1:W3:Y:S02]  /*5b60*/  MUFU.EX2 R112, R3 ;  /* 0x0000000300707308 */ /* 0x0002e40000000800 */
[----:B-1----:R-:W-:Y:S01]  /*5b70*/  FFMA.FTZ R3, R168, c[0x0][0x2d0], -R7 ;  /* 0x0000b400a8037a23 */ /* 0x002fe20000010807 */
[----:B---3--:R-:W-:-:S05]  /*5b80*/  F2FP.PACK_AB R11, R112, R113 ;  /* 0x00000071700b723e */ /* 0x008fca00000000ff */
[----:B------:R1:W-:Y:S02]  /*5b90*/  MUFU.EX2 R116, R3 ;  /* 0x0000000300747308 */ /* 0x0003e40000000800 */
[C---:B------:R-:W-:Y:S08]  /*5ba0*/  HMMA.16816.F32 R60, R8.reuse, R18, R44 ;  /* 0x00000012083c723c */ /* 0x040ff0000000182c */
[----:B------:R-:W-:Y:S01]  /*5bb0*/  HMMA.16816.F32 R44, R8, R24, R100 ;  /* 0x00000018082c723c */ /* 0x000fe20000001864 */
[----:B-1----:R-:W-:-:S04]  /*5bc0*/  FFMA.FTZ R3, R171, c[0x0][0x2d0], -R6 ;  /* 0x0000b400ab037a23 */ /* 0x002fc80000010806 */
[----:B------:R1:W-:Y:S03]  /*5bd0*/  MUFU.EX2 R110, R3 ;  /* 0x00000003006e7308 */ /* 0x0003e60000000800 */
[C---:B------:R-:W-:Y:S08]  /*5be0*/  HMMA.16816.F32 R52, R8.reuse, R12, R40 ;  /* 0x0000000c0834723c */ /* 0x040ff00000001828 */
[----:B------:R-:W-:Y:S01]  /*5bf0*/  HMMA.16816.F32 R40, R8, R26, R80 ;  /* 0x0000001a0828723c */ /* 0x000fe20000001850 */
[----:B------:R-:W-:Y:S01]  /*5c00*/  LDSM.16.MT88.4 R24, [R224+0x2900] ;  /* 0x00290000e018783b */ /* 0x000fe20000004200 */
[----:B-1----:R-:W-:-:S06]  /*5c10*/  FFMA.FTZ R3, R172, c[0x0][0x2d0], -R6 ;  /* 0x0000b400ac037a23 */ /* 0x002fcc0000010806 */
[C---:B------:R-:W-:Y:S01]  /*5c20*/  HMMA.16816.F32 R64, R8.reuse, R16, R48 ;  /* 0x000000100840723c */ /* 0x040fe20000001830 */
[----:B------:R-:W1:Y:S01]  /*5c30*/  LDSM.16.MT88.4 R16, [R224+0x2100] ;  /* 0x00210000e010783b */ /* 0x000e620000004200 */
[----:B------:R3:W4:Y:S06]  /*5c40*/  MUFU.EX2 R111, R3 ;  /* 0x00000003006f7308 */ /* 0x00072c0000000800 */
[C---:B------:R-:W-:Y:S01]  /*5c50*/  HMMA.16816.F32 R48, R8.reuse, R14, R36 ;  /* 0x0000000e0830723c */ /* 0x040fe20000001824 */
[----:B------:R-:W1:Y:S07]  /*5c60*/  LDSM.16.MT88.4 R12, [R227+0x2100] ;  /* 0x00210000e30c783b */ /* 0x000e6e0000004200 */
[----:B------:R-:W-:Y:S01]  /*5c70*/  HMMA.16816.F32 R32, R8, R20, R28 ;  /* 0x000000140820723c */ /* 0x000fe2000000181c */
[----:B------:R-:W-:Y:S01]  /*5c80*/  LDSM.16.MT88.4 R28, [R226+0x2100] ;  /* 0x00210000e21c783b */ /* 0x000fe20000004200 */
[----:B---3--:R-:W-:-:S04]  /*5c90*/  FFMA.FTZ R3, R173, c[0x0][0x2d0], -R6 ;  /* 0x0000b400ad037a23 */ /* 0x008fc80000010806 */
[----:B------:R3:W-:Y:S02]  /*5ca0*/  MUFU.EX2 R109, R3 ;  /* 0x00000003006d7308 */ /* 0x0007e40000000800 */
[----:B------:R-:W-:Y:S01]  /*5cb0*/  HMMA.16816.F32 R36, R8, R22, R56 ;  /* 0x000000160824723c */ /* 0x000fe20000001838 */
[----:B------:R-:W1:Y:S06]  /*5cc0*/  LDSM.16.MT88.4 R20, [R225+0x2100] ;  /* 0x00210000e114783b */ /* 0x000e6c0000004200 */
[----:B----4-:R-:W-:Y:S01]  /*5cd0*/  F2FP.PACK_AB R8, R111, R110 ;  /* 0x0000006e6f08723e */ /* 0x010fe200000000ff */
[----:B---3--:R-:W-:-:S04]  /*5ce0*/  FFMA.FTZ R3, R174, c[0x0][0x2d0], -R6 ;  /* 0x0000b400ae037a23 */ /* 0x008fc80000010806 */
[----:B------:R3:W4:Y:S02]  /*5cf0*/  MUFU.EX2 R108, R3 ;  /* 0x00000003006c7308 */ /* 0x0007240000000800 */
[----:B---3--:R-:W-:Y:S01]  /*5d00*/  FFMA.FTZ R3, R175, c[0x0][0x2d0], -R5 ;  /* 0x0000b400af037a23 */ /* 0x008fe20000010805 */
[----:B----4-:R-:W-:-:S05]  /*5d10*/  F2FP.PACK_AB R10, R108, R109 ;  /* 0x0000006d6c0a723e */ /* 0x010fca00000000ff */
[----:B------:R3:W-:Y:S02]  /*5d20*/  MUFU.EX2 R107, R3 ;  /* 0x00000003006b7308 */ /* 0x0007e40000000800 */
[----:B---3--:R-:W-:-:S06]  /*5d30*/  FFMA.FTZ R3, R176, c[0x0][0x2d0], -R5 ;  /* 0x0000b400b0037a23 */ /* 0x008fcc0000010805 */
        /* <DEDUP_REMOVED lines=9> */
[C---:B-1----:R-:W-:Y:S08]  /*5dd0*/  HMMA.16816.F32 R120, R8.reuse, R16, R120 ;  /* 0x000000100878723c */ /* 0x042ff00000001878 */
[----:B------:R-:W-:Y:S01]  /*5de0*/  HMMA.16816.F32 R128, R8, R18, R96 ;  /* 0x000000120880723c */ /* 0x000fe20000001860 */
[----:B---3--:R-:W-:-:S04]  /*5df0*/  FFMA.FTZ R3, R179, c[0x0][0x2d0], -R0 ;  /* 0x0000b400b3037a23 */ /* 0x008fc80000010800 */
[----:B------:R1:W3:Y:S03]  /*5e00*/  MUFU.EX2 R101, R3 ;  /* 0x0000000300657308 */ /* 0x0002e60000000800 */
[C---:B------:R-:W-:Y:S08]  /*5e10*/  HMMA.16816.F32 R140, R8.reuse, R12, R140 ;  /* 0x0000000c088c723c */ /* 0x040ff0000000188c */
[----:B------:R-:W-:Y:S01]  /*5e20*/  HMMA.16816.F32 R144, R8, R14, R144 ;  /* 0x0000000e0890723c */ /* 0x000fe20000001890 */
[----:B-1----:R-:W-:-:S07]  /*5e30*/  FFMA.FTZ R3, R181, c[0x0][0x2d0], -R0 ;  /* 0x0000b400b5037a23 */ /* 0x002fce0000010800 */
[C---:B------:R-:W-:Y:S01]  /*5e40*/  HMMA.16816.F32 R156, R8.reuse, R20, R156 ;  /* 0x00000014089c723c */ /* 0x040fe2000000189c */
[----:B------:R1:W-:Y:S07]  /*5e50*/  MUFU.EX2 R100, R3 ;  /* 0x0000000300647308 */ /* 0x0003ee0000000800 */
[C---:B------:R-:W-:Y:S08]  /*5e60*/  HMMA.16816.F32 R88, R8.reuse, R22, R88 ;  /* 0x000000160858723c */ /* 0x040ff00000001858 */
[----:B------:R-:W-:Y:S01]  /*5e70*/  HMMA.16816.F32 R84, R8, R28, R84 ;  /* 0x0000001c0854723c */ /* 0x000fe20000001854 */
[----:B-1----:R-:W-:-:S04]  /*5e80*/  FFMA.FTZ R3, R182, c[0x0][0x2d0], -R0 ;  /* 0x0000b400b6037a23 */ /* 0x002fc80000010800 */
[----:B------:R1:W4:Y:S03]  /*5e90*/  MUFU.EX2 R95, R3 ;  /* 0x00000003005f7308 */ /* 0x0003260000000800 */
[----:B------:R-:W-:Y:S07]  /*5ea0*/  HMMA.16816.F32 R76, R8, R30, R76 ;  /* 0x0000001e084c723c */ /* 0x000fee000000184c */
[----:B------:R-:W-:-:S02]  /*5eb0*/  F2FP.PACK_AB R8, R118, R184 ;  /* 0x000000b87608723e */ /* 0x000fc400000000ff */
[----:B---3--:R-:W-:Y:S02]  /*5ec0*/  F2FP.PACK_AB R9, R101, R102 ;  /* 0x000000666509723e */ /* 0x008fe400000000ff */
[----:B------:R-:W-:Y:S01]  /*5ed0*/  F2FP.PACK_AB R10, R116, R117 ;  /* 0x00000075740a723e */ /* 0x000fe200000000ff */
[----:B-1----:R-:W-:Y:S01]  /*5ee0*/  FFMA.FTZ R3, R209, c[0x0][0x2d0], -R6 ;  /* 0x0000b400d1037a23 */ /* 0x002fe20000010806 */
[----:B----4-:R-:W-:-:S03]  /*5ef0*/  F2FP.PACK_AB R11, R95, R100 ;  /* 0x000000645f0b723e */ /* 0x010fc600000000ff */
[----:B------:R1:W-:Y:S04]  /*5f00*/  MUFU.EX2 R94, R3 ;  /* 0x00000003005e7308 */ /* 0x0003e80000000800 */
[C---:B------:R-:W-:Y:S08]  /*5f10*/  HMMA.16816.F32 R64, R8.reuse, R16, R64 ;  /* 0x000000100840723c */ /* 0x040ff00000001840 */
[----:B------:R-:W-:Y:S01]  /*5f20*/  HMMA.16816.F32 R60, R8, R18, R60 ;  /* 0x00000012083c723c */ /* 0x000fe2000000183c */
[----:B------:R-:W-:Y:S01]  /*5f30*/  LDSM.16.MT88.4 R16, [R225+0x2900] ;  /* 0x00290000e110783b */ /* 0x000fe20000004200 */
[----:B-1----:R-:W-:-:S04]  /*5f40*/  FFMA.FTZ R3, R210, c[0x0][0x2d0], -R6 ;  /* 0x0000b400d2037a23 */ /* 0x002fc80000010806 */
[----:B------:R1:W3:Y:S02]  /*5f50*/  MUFU.EX2 R93, R3 ;  /* 0x00000003005d7308 */ /* 0x0002e40000000800 */
[C---:B------:R-:W-:Y:S08]  /*5f60*/  HMMA.16816.F32 R52, R8.reuse, R12, R52 ;  /* 0x0000000c0834723c */ /* 0x040ff00000001834 */
[----:B------:R-:W-:Y:S01]  /*5f70*/  HMMA.16816.F32 R48, R8, R14, R48 ;  /* 0x0000000e0830723c */ /* 0x000fe20000001830 */
[----:B------:R-:W-:Y:S01]  /*5f80*/  LDSM.16.MT88.4 R12, [R226+0x2900] ;  /* 0x00290000e20c783b */ /* 0x000fe20000004200 */
[----:B-1----:R-:W-:-:S06]  /*5f90*/  FFMA.FTZ R3, R208, c[0x0][0x2d0], -R6 ;  /* 0x0000b400d0037a23 */ /* 0x002fcc0000010806 */
[C---:B------:R-:W-:Y:S01]  /*5fa0*/  HMMA.16816.F32 R32, R8.reuse, R20, R32 ;  /* 0x000000140820723c */ /* 0x040fe20000001820 */
[----:B------:R1:W-:Y:S07]  /*5fb0*/  MUFU.EX2 R83, R3 ;  /* 0x0000000300537308 */ /* 0x0003ee0000000800 */
[C---:B------:R-:W-:Y:S01]  /*5fc0*/  HMMA.16816.F32 R36, R8.reuse, R22, R36 ;  /* 0x000000160824723c */ /* 0x040fe20000001824 */
[----:B------:R-:W4:Y:S07]  /*5fd0*/  LDSM.16.MT88.4 R20, [R227+0x2900] ;  /* 0x00290000e314783b */ /* 0x000f2e0000004200 */
[----:B------:R-:W-:Y:S01]  /*5fe0*/  HMMA.16816.F32 R40, R8, R30, R40 ;  /* 0x0000001e0828723c */ /* 0x000fe20000001828 */
[----:B-1----:R-:W-:-:S04]  /*5ff0*/  FFMA.FTZ R3, R183, c[0x0][0x2d0], -R6 ;  /* 0x0000b400b7037a23 */ /* 0x002fc80000010806 */
[----:B------:R1:W-:Y:S03]  /*6000*/  MUFU.EX2 R82, R3 ;  /* 0x0000000300527308 */ /* 0x0003e60000000800 */
[----:B------:R-:W-:Y:S01]  /*6010*/  HMMA.16816.F32 R44, R8, R28, R44 ;  /* 0x0000001c082c723c */ /* 0x000fe2000000182c */
[----:B-1----:R-:W-:-:S04]  /*6020*/  FFMA.FTZ R3, R221, c[0x0][0x2d0], -R5 ;  /* 0x0000b400dd037a23 */ /* 0x002fc80000010805 */
[----:B------:R1:W-:Y:S02]  /*6030*/  MUFU.EX2 R81, R3 ;  /* 0x0000000300517308 */ /* 0x0003e40000000800 */
[----:B-1----:R-:W-:-:S06]  /*6040*/  FFMA.FTZ R3, R241, c[0x0][0x2d0], -R5 ;  /* 0x0000b400f1037a23 */ /* 0x002fcc0000010805 */
[----:B------:R1:W1:Y:S02]  /*6050*/  MUFU.EX2 R80, R3 ;  /* 0x0000000300507308 */ /* 0x0002640000000800 */
[----:B-1----:R-:W-:-:S06]  /*6060*/  FFMA.FTZ R3, R223, c[0x0][0x2d0], -R5 ;  /* 0x0000b400df037a23 */ /* 0x002fcc0000010805 */
[----:B------:R1:W-:Y:S02]  /*6070*/  MUFU.EX2 R74, R3 ;  /* 0x00000003004a7308 */ /* 0x0003e40000000800 */
[----:B-1----:R-:W-:-:S06]  /*6080*/  FFMA.FTZ R3, R222, c[0x0][0x2d0], -R5 ;  /* 0x0000b400de037a23 */ /* 0x002fcc0000010805 */
[----:B------:R1:W1:Y:S02]  /*6090*/  MUFU.EX2 R75, R3 ;  /* 0x00000003004b7308 */ /* 0x0002640000000800 */
[----:B-1----:R-:W-:Y:S01]  /*60a0*/  FFMA.FTZ R3, R167, c[0x0][0x2d0], -R7 ;  /* 0x0000b400a7037a23 */ /* 0x002fe20000010807 */
[----:B------:R-:W-:Y:S01]  /*60b0*/  MOV R167, R165 ;  /* 0x000000a500a77202 */ /* 0x000fe20000000f00 */
[----:B------:R-:W-:Y:S01]  /*60c0*/  IMAD.MOV.U32 R165, RZ, RZ, R163 ;  /* 0x000000ffffa57224 */ /* 0x000fe200078e00a3 */
[----:B------:R-:W-:Y:S01]  /*60d0*/  MOV R163, R160 ;  /* 0x000000a000a37202 */ /* 0x000fe20000000f00 */
[----:B------:R-:W-:Y:S01]  /*60e0*/  IMAD.MOV.U32 R160, RZ, RZ, R151 ;  /* 0x000000ffffa07224 */ /* 0x000fe200078e0097 */
[----:B------:R-:W-:Y:S01]  /*60f0*/  MOV R151, R138 ;  /* 0x0000008a00977202 */ /* 0x000fe20000000f00 */
[----:B------:R-:W-:Y:S02]  /*6100*/  IMAD.MOV.U32 R138, RZ, RZ, R70 ;  /* 0x000000ffff8a7224 */ /* 0x000fe400078e0046 */
[----:B------:R1:W-:Y:S02]  /*6110*/  MUFU.EX2 R70, R3 ;  /* 0x0000000300467308 */ /* 0x0003e40000000800 */
[----:B-1----:R-:W-:Y:S01]  /*6120*/  FFMA.FTZ R3, R169, c[0x0][0x2d0], -R7 ;  /* 0x0000b400a9037a23 */ /* 0x002fe20000010807 */
[----:B------:R-:W-:Y:S01]  /*6130*/  MOV R169, R167 ;  /* 0x000000a700a97202 */ /* 0x000fe20000000f00 */
[----:B------:R-:W-:-:S02]  /*6140*/  IMAD.MOV.U32 R167, RZ, RZ, R166 ;  /* 0x000000ffffa77224 */ /* 0x000fc400078e00a6 */
[----:B------:R-:W-:Y:S02]  /*6150*/  IMAD.MOV.U32 R166, RZ, RZ, R165 ;  /* 0x000000ffffa67224 */ /* 0x000fe400078e00a5 */
[----:B------:R-:W-:Y:S01]  /*6160*/  IMAD.MOV.U32 R165, RZ, RZ, R164 ;  /* 0x000000ffffa57224 */ /* 0x000fe200078e00a4 */
[----:B------:R-:W-:Y:S01]  /*6170*/  MOV R164, R163 ;  /* 0x000000a300a47202 */ /* 0x000fe20000000f00 */
[----:B------:R-:W-:Y:S02]  /*6180*/  IMAD.MOV.U32 R163, RZ, RZ, R162 ;  /* 0x000000ffffa37224 */ /* 0x000fe400078e00a2 */
[----:B------:R-:W-:Y:S02]  /*6190*/  IMAD.MOV.U32 R162, RZ, RZ, R139 ;  /* 0x000000ffffa27224 */ /* 0x000fe400078e008b */
[----:B------:R-:W-:Y:S01]  /*61a0*/  IMAD.MOV.U32 R139, RZ, RZ, R138 ;  /* 0x000000ffff8b7224 */ /* 0x000fe200078e008a */
[----:B------:R-:W-:Y:S01]  /*61b0*/  MOV R138, R137 ;  /* 0x00000089008a7202 */ /* 0x000fe20000000f00 */
[----:B------:R-:W-:-:S02]  /*61c0*/  IMAD.MOV.U32 R137, RZ, RZ, R136 ;  /* 0x000000ffff897224 */ /* 0x000fc400078e0088 */
[----:B------:R-:W-:Y:S02]  /*61d0*/  IMAD.MOV.U32 R136, RZ, RZ, R69 ;  /* 0x000000ffff887224 */ /* 0x000fe400078e0045 */
[----:B------:R1:W1:Y:S01]  /*61e0*/  MUFU.EX2 R69, R3 ;  /* 0x0000000300457308 */ /* 0x0002620000000800 */
[----:B------:R-:W-:Y:S02]  /*61f0*/  IMAD.MOV.U32 R170, RZ, RZ, R167 ;  /* 0x000000ffffaa7224 */ /* 0x000fe400078e00a7 */
[----:B------:R-:W-:Y:S02]  /*6200*/  IMAD.MOV.U32 R167, RZ, RZ, R165 ;  /* 0x000000ffffa77224 */ /* 0x000fe400078e00a5 */
[----:B------:R-:W-:Y:S02]  /*6210*/  IMAD.MOV.U32 R165, RZ, RZ, R163 ;  /* 0x000000ffffa57224 */ /* 0x000fe400078e00a3 */
[----:B-1----:R-:W-:Y:S01]  /*6220*/  FFMA.FTZ R3, R169, c[0x0][0x2d0], -R7 ;  /* 0x0000b400a9037a23 */ /* 0x002fe20000010807 */
[----:B------:R-:W-:Y:S01]  /*6230*/  MOV R169, R166 ;  /* 0x000000a600a97202 */ /* 0x000fe20000000f00 */
[----:B------:R-:W-:Y:S01]  /*6240*/  IMAD.MOV.U32 R166, RZ, RZ, R164 ;  /* 0x000000ffffa67224 */ /* 0x000fe200078e00a4 */
[----:B------:R-:W-:Y:S01]  /*6250*/  MOV R164, R162 ;  /* 0x000000a200a47202 */ /* 0x000fe20000000f00 */
[----:B------:R-:W-:-:S02]  /*6260*/  IMAD.MOV.U32 R162, RZ, RZ, R135 ;  /* 0x000000ffffa27224 */ /* 0x000fc400078e0087 */
[----:B------:R-:W-:Y:S02]  /*6270*/  IMAD.MOV.U32 R135, RZ, RZ, R68 ;  /* 0x000000ffff877224 */ /* 0x000fe400078e0044 */
[----:B------:R1:W-:Y:S01]  /*6280*/  MUFU.EX2 R68, R3 ;  /* 0x0000000300447308 */ /* 0x0003e20000000800 */
[----:B------:R-:W-:Y:S01]  /*6290*/  IMAD.MOV.U32 R163, RZ, RZ, R152 ;  /* 0x000000ffffa37224 */ /* 0x000fe200078e0098 */
[----:B------:R-:W-:Y:S02]  /*62a0*/  MOV R152, R233 ;  /* 0x000000e900987202 */ /* 0x000fe40000000f00 */
[----:B---3--:R-:W-:Y:S01]  /*62b0*/  F2FP.PACK_AB R8, R93, R94 ;  /* 0x0000005e5d08723e */ /* 0x008fe200000000ff */
[----:B------:R2:W5:Y:S01]  /*62c0*/  LDL.LU R233, [R1+0x54] ;  /* 0x0000540001e97983 */ /* 0x0005620000300800 */
[----:B-1----:R-:W-:Y:S02]  /*62d0*/  FFMA.FTZ R3, R170, c[0x0][0x2d0], -R7 ;  /* 0x0000b400aa037a23 */ /* 0x002fe40000010807 */
[----:B------:R-:W-:-:S02]  /*62e0*/  IMAD.MOV.U32 R170, RZ, RZ, R169 ;  /* 0x000000ffffaa7224 */ /* 0x000fc400078e00a9 */
[----:B------:R-:W-:Y:S02]  /*62f0*/  IMAD.MOV.U32 R169, RZ, RZ, R167 ;  /* 0x000000ffffa97224 */ /* 0x000fe400078e00a7 */
[----:B------:R-:W-:Y:S01]  /*6300*/  IMAD.MOV.U32 R167, RZ, RZ, R166 ;  /* 0x000000ffffa77224 */ /* 0x000fe200078e00a6 */
[----:B------:R-:W-:Y:S01]  /*6310*/  MOV R166, R165 ;  /* 0x000000a500a67202 */ /* 0x000fe20000000f00 */
[----:B------:R1:W-:Y:S01]  /*6320*/  MUFU.EX2 R59, R3 ;  /* 0x00000003003b7308 */ /* 0x0003e20000000800 */
[----:B------:R-:W-:Y:S02]  /*6330*/  IMAD.MOV.U32 R165, RZ, RZ, R164 ;  /* 0x000000ffffa57224 */ /* 0x000fe400078e00a4 */
[----:B------:R-:W-:Y:S02]  /*6340*/  IMAD.MOV.U32 R164, RZ, RZ, R163 ;  /* 0x000000ffffa47224 */ /* 0x000fe400078e00a3 */
[----:B------:R-:W-:Y:S01]  /*6350*/  IMAD.MOV.U32 R163, RZ, RZ, R162 ;  /* 0x000000ffffa37224 */ /* 0x000fe200078e00a2 */
[----:B------:R-:W-:Y:S01]  /*6360*/  MOV R162, R152 ;  /* 0x0000009800a27202 */ /* 0x000fe20000000f00 */
[----:B-1----:R-:W-:-:S02]  /*6370*/  FFMA.FTZ R3, R170, c[0x0][0x2d0], -R0 ;  /* 0x0000b400aa037a23 */ /* 0x002fc40000010800 */
[----:B------:R-:W-:Y:S01]  /*6380*/  IMAD.MOV.U32 R170, RZ, RZ, R169 ;  /* 0x000000ffffaa7224 */ /* 0x000fe200078e00a9 */
[----:B------:R-:W-:Y:S01]  /*6390*/  MOV R169, R167 ;  /* 0x000000a700a97202 */ /* 0x000fe20000000f00 */
[----:B------:R-:W-:Y:S01]  /*63a0*/  IMAD.MOV.U32 R167, RZ, RZ, R166 ;  /* 0x000000ffffa77224 */ /* 0x000fe200078e00a6 */
[----:B------:R1:W-:Y:S01]  /*63b0*/  MUFU.EX2 R58, R3 ;  /* 0x00000003003a7308 */ /* 0x0003e20000000800 */
[----:B------:R-:W-:Y:S02]  /*63c0*/  IMAD.MOV.U32 R166, RZ, RZ, R165 ;  /* 0x000000ffffa67224 */ /* 0x000fe400078e00a5 */
[----:B------:R-:W-:Y:S01]  /*63d0*/  IMAD.MOV.U32 R165, RZ, RZ, R164 ;  /* 0x000000ffffa57224 */ /* 0x000fe200078e00a4 */
[----:B------:R-:W-:Y:S01]  /*63e0*/  MOV R164, R163 ;  /* 0x000000a300a47202 */ /* 0x000fe20000000f00 */
[----:B------:R-:W-:Y:S02]  /*63f0*/  IMAD.MOV.U32 R163, RZ, RZ, R162 ;  /* 0x000000ffffa37224 */ /* 0x000fe400078e00a2 */
[----:B-1----:R-:W-:Y:S01]  /*6400*/  FFMA.FTZ R3, R170, c[0x0][0x2d0], -R0 ;  /* 0x0000b400aa037a23 */ /* 0x002fe20000010800 */
[----:B------:R-:W-:Y:S01]  /*6410*/  MOV R170, R169 ;  /* 0x000000a900aa7202 */ /* 0x000fe20000000f00 */
[----:B------:R-:W-:-:S02]  /*6420*/  IMAD.MOV.U32 R169, RZ, RZ, R167 ;  /* 0x000000ffffa97224 */ /* 0x000fc400078e00a7 */
[----:B------:R1:W3:Y:S01]  /*6430*/  MUFU.EX2 R57, R3 ;  /* 0x0000000300397308 */ /* 0x0002e20000000800 */
[----:B------:R-:W-:Y:S02]  /*6440*/  IMAD.MOV.U32 R167, RZ, RZ, R166 ;  /* 0x000000ffffa77224 */ /* 0x000fe400078e00a6 */
[----:B------:R-:W-:Y:S01]  /*6450*/  IMAD.MOV.U32 R166, RZ, RZ, R165 ;  /* 0x000000ffffa67224 */ /* 0x000fe200078e00a5 */
[----:B------:R-:W-:Y:S01]  /*6460*/  MOV R165, R164 ;  /* 0x000000a400a57202 */ /* 0x000fe20000000f00 */
[----:B------:R-:W-:Y:S02]  /*6470*/  IMAD.MOV.U32 R152, RZ, RZ, R126 ;  /* 0x000000ffff987224 */ /* 0x000fe400078e007e */
[----:B------:R-:W-:Y:S02]  /*6480*/  IMAD.MOV.U32 R164, RZ, RZ, R163 ;  /* 0x000000ffffa47224 */ /* 0x000fe400078e00a3 */
[----:B-1----:R-:W-:Y:S01]  /*6490*/  FFMA.FTZ R3, R170, c[0x0][0x2d0], -R0 ;  /* 0x0000b400aa037a23 */ /* 0x002fe20000010800 */
[----:B------:R-:W-:Y:S01]  /*64a0*/  MOV R170, R169 ;  /* 0x000000a900aa7202 */ /* 0x000fe20000000f00 */
[----:B------:R-:W-:-:S02]  /*64b0*/  IMAD.MOV.U32 R169, RZ, RZ, R167 ;  /* 0x000000ffffa97224 */ /* 0x000fc400078e00a7 */
[----:B------:R1:W-:Y:S01]  /*64c0*/  MUFU.EX2 R56, R3 ;  /* 0x0000000300387308 */ /* 0x0003e20000000800 */
[----:B------:R-:W-:Y:S02]  /*64d0*/  IMAD.MOV.U32 R167, RZ, RZ, R166 ;  /* 0x000000ffffa77224 */ /* 0x000fe400078e00a6 */
[----:B------:R-:W-:Y:S02]  /*64e0*/  IMAD.MOV.U32 R166, RZ, RZ, R165 ;  /* 0x000000ffffa67224 */ /* 0x000fe400078e00a5 */
[----:B------:R-:W-:Y:S01]  /*64f0*/  IMAD.MOV.U32 R162, RZ, RZ, R152 ;  /* 0x000000ffffa27224 */ /* 0x000fe200078e0098 */
[----:B------:R-:W-:Y:S01]  /*6500*/  MOV R165, R164 ;  /* 0x000000a400a57202 */ /* 0x000fe20000000f00 */
[----:B------:R-:W-:Y:S01]  /*6510*/  IMAD.MOV.U32 R173, RZ, RZ, R169 ;  /* 0x000000ffffad7224 */ /* 0x000fe200078e00a9 */
[----:B------:R-:W-:Y:S01]  /*6520*/  MOV R171, R166 ;  /* 0x000000a600ab7202 */ /* 0x000fe20000000f00 */
[----:B------:R-:W-:Y:S02]  /*6530*/  IMAD.MOV.U32 R163, RZ, RZ, R162 ;  /* 0x000000ffffa37224 */ /* 0x000fe400078e00a2 */
[----:B-1----:R-:W-:-:S02]  /*6540*/  FFMA.FTZ R3, R170, c[0x0][0x2d0], -R0 ;  /* 0x0000b400aa037a23 */ /* 0x002fc40000010800 */
[----:B------:R-:W-:Y:S02]  /*6550*/  IMAD.MOV.U32 R172, RZ, RZ, R167 ;  /* 0x000000ffffac7224 */ /* 0x000fe400078e00a7 */
[----:B------:R1:W1:Y:S01]  /*6560*/  MUFU.EX2 R31, R3 ;  /* 0x00000003001f7308 */ /* 0x0002620000000800 */
[----:B------:R-:W-:Y:S02]  /*6570*/  IMAD.MOV.U32 R162, RZ, RZ, R230 ;  /* 0x000000ffffa27224 */ /* 0x000fe400078e00e6 */
[----:B------:R-:W-:Y:S02]  /*6580*/  IMAD.MOV.U32 R164, RZ, RZ, R163 ;  /* 0x000000ffffa47224 */ /* 0x000fe400078e00a3 */
[----:B------:R-:W-:Y:S01]  /*6590*/  IMAD.MOV.U32 R168, RZ, RZ, R165 ;  /* 0x000000ffffa87224 */ /* 0x000fe200078e00a5 */
[----:B------:R-:W-:Y:S01]  /*65a0*/  F2FP.PACK_AB R9, R80, R81 ;  /* 0x000000515009723e */ /* 0x000fe200000000ff */
[----:B------:R-:W-:Y:S01]  /*65b0*/  IMAD.MOV.U32 R163, RZ, RZ, R162 ;  /* 0x000000ffffa37224 */ /* 0x000fe200078e00a2 */
[----:B------:R-:W-:Y:S01]  /*65c0*/  F2FP.PACK_AB R10, R82, R83 ;  /* 0x00000053520a723e */ /* 0x000fe200000000ff */
[----:B------:R-:W-:Y:S01]  /*65d0*/  IMAD.MOV.U32 R162, RZ, RZ, R161 ;  /* 0x000000ffffa27224 */ /* 0x000fe200078e00a1 */
[----:B------:R-:W-:-:S02]  /*65e0*/  F2FP.PACK_AB R11, R75, R74 ;  /* 0x0000004a4b0b723e */ /* 0x000fc400000000ff */
[----:B------:R-:W-:Y:S01]  /*65f0*/  MOV R161, R127 ;  /* 0x0000007f00a17202 */ /* 0x000fe20000000f00 */
[----:B-1----:R-:W-:Y:S02]  /*6600*/  FFMA.FTZ R3, R173, c[0x0][0x2d0], -R6 ;  /* 0x0000b400ad037a23 */ /* 0x002fe40000010806 */
[----:B------:R-:W-:Y:S02]  /*6610*/  IMAD.MOV.U32 R173, RZ, RZ, R172 ;  /* 0x000000ffffad7224 */ /* 0x000fe400078e00ac */
[----:B------:R-:W-:Y:S01]  /*6620*/  IMAD.MOV.U32 R172, RZ, RZ, R171 ;  /* 0x000000ffffac7224 */ /* 0x000fe200078e00ab */
[----:B------:R1:W-:Y:S01]  /*6630*/  MUFU.EX2 R29, R3 ;  /* 0x00000003001d7308 */ /* 0x0003e20000000800 */
[----:B------:R-:W-:Y:S02]  /*6640*/  IMAD.MOV.U32 R171, RZ, RZ, R168 ;  /* 0x000000ffffab7224 */ /* 0x000fe400078e00a8 */
[----:B------:R-:W-:Y:S01]  /*6650*/  IMAD.MOV.U32 R170, RZ, RZ, R164 ;  /* 0x000000ffffaa7224 */ /* 0x000fe200078e00a4 */
[----:B------:R-:W-:Y:S01]  /*6660*/  MOV R167, R162 ;  /* 0x000000a200a77202 */ /* 0x000fe20000000f00 */
[----:B------:R-:W-:Y:S01]  /*6670*/  IMAD.MOV.U32 R169, RZ, RZ, R163 ;  /* 0x000000ffffa97224 */ /* 0x000fe200078e00a3 */
[----:B------:R-:W-:Y:S01]  /*6680*/  HMMA.16816.F32 R120, R8, R24, R120 ;  /* 0x000000180878723c */ /* 0x000fe20000001878 */
[----:B------:R-:W-:-:S02]  /*6690*/  IMAD.MOV.U32 R166, RZ, RZ, R161 ;  /* 0x000000ffffa67224 */ /* 0x000fc400078e00a1 */
[----:B------:R-:W-:Y:S01]  /*66a0*/  IMAD.MOV.U32 R165, RZ, RZ, R160 ;  /* 0x000000ffffa57224 */ /* 0x000fe200078e00a0 */
[----:B------:R-:W-:Y:S01]  /*66b0*/  MOV R168, R170 ;  /* 0x000000aa00a87202 */ /* 0x000fe20000000f00 */
[----:B-1----:R-:W-:Y:S02]  /*66c0*/  FFMA.FTZ R3, R173, c[0x0][0x2d0], -R6 ;  /* 0x0000b400ad037a23 */ /* 0x002fe40000010806 */
[----:B------:R-:W-:Y:S01]  /*66d0*/  IMAD.MOV.U32 R173, RZ, RZ, R172 ;  /* 0x000000ffffad7224 */ /* 0x000fe200078e00ac */
[----:B------:R-:W-:Y:S01]  /*66e0*/  HMMA.16816.F32 R128, R8, R26, R128 ;  /* 0x0000001a0880723c */ /* 0x000fe20000001880 */
[----:B------:R1:W-:Y:S01]  /*66f0*/  MUFU.EX2 R30, R3 ;  /* 0x00000003001e7308 */ /* 0x0003e20000000800 */
[----:B------:R-:W-:-:S06]  /*6700*/  MOV R172, R171 ;  /* 0x000000ab00ac7202 */ /* 0x000fcc0000000f00 */
[----:B----4-:R-:W-:Y:S01]  /*6710*/  HMMA.16816.F32 R140, R8, R20, R140 ;  /* 0x00000014088c723c */ /* 0x010fe2000000188c */
[----:B------:R-:W-:-:S07]  /*6720*/  IMAD.MOV.U32 R171, RZ, RZ, R168 ;  /* 0x000000ffffab7224 */ /* 0x000fce00078e00a8 */
[----:B------:R-:W-:Y:S01]  /*6730*/  HMMA.16816.F32 R144, R8, R22, R144 ;  /* 0x000000160890723c */ /* 0x000fe20000001890 */
[----:B-1----:R-:W-:-:S07]  /*6740*/  FFMA.FTZ R3, R173, c[0x0][0x2d0], -R6 ;  /* 0x0000b400ad037a23 */ /* 0x002fce0000010806 */
[C---:B------:R-:W-:Y:S01]  /*6750*/  HMMA.16816.F32 R156, R8.reuse, R16, R156 ;  /* 0x00000010089c723c */ /* 0x040fe2000000189c */
[----:B------:R1:W-:Y:S07]  /*6760*/  MUFU.EX2 R28, R3 ;  /* 0x00000003001c7308 */ /* 0x0003ee0000000800 */
[C---:B------:R-:W-:Y:S08]  /*6770*/  HMMA.16816.F32 R160, R8.reuse, R18, R88 ;  /* 0x0000001208a0723c */ /* 0x040ff00000001858 */
[----:B------:R-:W-:Y:S01]  /*6780*/  HMMA.16816.F32 R84, R8, R12, R84 ;  /* 0x0000000c0854723c */ /* 0x000fe20000001854 */
[----:B-1----:R-:W-:-:S07]  /*6790*/  FFMA.FTZ R3, R172, c[0x0][0x2d0], -R6 ;  /* 0x0000b400ac037a23 */ /* 0x002fce0000010806 */
[----:B------:R-:W-:Y:S07]  /*67a0*/  HMMA.16816.F32 R76, R8, R14, R76 ;  /* 0x0000000e084c723c */ /* 0x000fee000000184c */
[----:B------:R-:W-:Y:S02]  /*67b0*/  F2FP.PACK_AB R8, R69, R70 ;  /* 0x000000464508723e */ /* 0x000fe400000000ff */
[----:B---3--:R-:W-:Y:S02]  /*67c0*/  F2FP.PACK_AB R9, R57, R58 ;  /* 0x0000003a3909723e */ /* 0x008fe400000000ff */
[----:B------:R-:W-:-:S02]  /*67d0*/  F2FP.PACK_AB R10, R59, R68 ;  /* 0x000000443b0a723e */ /* 0x000fc400000000ff */
[----:B------:R-:W-:Y:S01]  /*67e0*/  F2FP.PACK_AB R11, R31, R56 ;  /* 0x000000381f0b723e */ /* 0x000fe200000000ff */
[----:B------:R-:W-:Y:S01]  /*67f0*/  IMAD.MOV.U32 R164, RZ, RZ, R155 ;  /* 0x000000ffffa47224 */ /* 0x000fe200078e009b */
[----:B------:R-:W-:Y:S01]  /*6800*/  MOV R155, R228 ;  /* 0x000000e4009b7202 */ /* 0x000fe20000000f00 */
[----:B------:R-:W-:-:S04]  /*6810*/  IMAD.MOV.U32 R170, RZ, RZ, R169 ;  /* 0x000000ffffaa7224 */ /* 0x000fc800078e00a9 */
[C---:B------:R-:W-:Y:S01]  /*6820*/  HMMA.16816.F32 R60, R8.reuse, R26, R60 ;  /* 0x0000001a083c723c */ /* 0x040fe2000000183c */
[----:B------:R1:W-:Y:S01]  /*6830*/  MUFU.EX2 R26, R3 ;  /* 0x00000003001a7308 */ /* 0x0003e20000000800 */
[----:B------:R-:W-:Y:S01]  /*6840*/  IMAD.MOV.U32 R169, RZ, RZ, R167 ;  /* 0x000000ffffa97224 */ /* 0x000fe200078e00a7 */
[----:B------:R-:W-:Y:S01]  /*6850*/  MOV R167, R166 ;  /* 0x000000a600a77202 */ /* 0x000fe20000000f00 */
[----:B------:R-:W-:Y:S02]  /*6860*/  IMAD.MOV.U32 R166, RZ, RZ, R165 ;  /* 0x000000ffffa67224 */ /* 0x000fe400078e00a5 */
[----:B------:R-:W-:Y:S02]  /*6870*/  IMAD.MOV.U32 R165, RZ, RZ, R164 ;  /* 0x000000ffffa57224 */ /* 0x000fe400078e00a4 */
[----:B------:R-:W-:Y:S01]  /*6880*/  HMMA.16816.F32 R64, R8, R24, R64 ;  /* 0x000000180840723c */ /* 0x000fe20000001840 */
[----:B------:R-:W-:Y:S01]  /*6890*/  MOV R164, R155 ;  /* 0x0000009b00a47202 */ /* 0x000fe20000000f00 */
[----:B------:R-:W-:Y:S01]  /*68a0*/  IMAD.MOV.U32 R168, RZ, RZ, R170 ;  /* 0x000000ffffa87224 */ /* 0x000fe200078e00aa */
[----:B------:R-:W-:Y:S01]  /*68b0*/  MOV R170, R169 ;  /* 0x000000a900aa7202 */ /* 0x000fe20000000f00 */
[----:B-1----:R-:W-:-:S02]  /*68c0*/  FFMA.FTZ R3, R171, c[0x0][0x2d0], -R5 ;  /* 0x0000b400ab037a23 */ /* 0x002fc40000010805 */
[----:B------:R-:W-:Y:S02]  /*68d0*/  IMAD.MOV.U32 R155, RZ, RZ, R151 ;  /* 0x000000ffff9b7224 */ /* 0x000fe400078e0097 */
[----:B------:R1:W-:Y:S01]  /*68e0*/  MUFU.EX2 R25, R3 ;  /* 0x0000000300197308 */ /* 0x0003e20000000800 */
[----:B------:R-:W-:Y:S01]  /*68f0*/  IMAD.MOV.U32 R151, RZ, RZ, R150 ;  /* 0x000000ffff977224 */ /* 0x000fe200078e0096 */
[----:B------:R-:W-:Y:S01]  /*6900*/  MOV R150, R149 ;  /* 0x0000009500967202 */ /* 0x000fe20000000f00 */
[----:B------:R-:W-:Y:S02]  /*6910*/  IMAD.MOV.U32 R169, RZ, RZ, R167 ;  /* 0x000000ffffa97224 */ /* 0x000fe400078e00a7 */
[----:B------:R-:W-:Y:S01]  /*6920*/  IMAD.MOV.U32 R167, RZ, RZ, R166 ;  /* 0x000000ffffa77224 */ /* 0x000fe200078e00a6 */
[----:B------:R-:W-:Y:S01]  /*6930*/  MOV R166, R165 ;  /* 0x000000a500a67202 */ /* 0x000fe20000000f00 */
[----:B------:R-:W-:Y:S01]  /*6940*/  IMAD.MOV.U32 R149, RZ, RZ, R119 ;  /* 0x000000ffff957224 */ /* 0x000fe200078e0077 */
[----:B------:R-:W-:Y:S01]  /*6950*/  MOV R181, R168 ;  /* 0x000000a800b57202 */ /* 0x000fe20000000f00 */
[----:B------:R-:W-:-:S02]  /*6960*/  IMAD.MOV.U32 R165, RZ, RZ, R164 ;  /* 0x000000ffffa57224 */ /* 0x000fc400078e00a4 */
[----:B-1----:R-:W-:Y:S02]  /*6970*/  FFMA.FTZ R3, R242, c[0x0][0x2d0], -R5 ;  /* 0x0000b400f2037a23 */ /* 0x002fe40000010805 */
[----:B------:R-:W-:Y:S02]  /*6980*/  IMAD.MOV.U32 R164, RZ, RZ, R155 ;  /* 0x000000ffffa47224 */ /* 0x000fe400078e009b */
[----:B------:R1:W-:Y:S01]  /*6990*/  MUFU.EX2 R24, R3 ;  /* 0x0000000300187308 */ /* 0x0003e20000000800 */
[----:B------:R-:W-:Y:S01]  /*69a0*/  MOV R155, R151 ;  /* 0x00000097009b7202 */ /* 0x000fe20000000f00 */
[----:B------:R-:W-:Y:S01]  /*69b0*/  IMAD.MOV.U32 R151, RZ, RZ, R150 ;  /* 0x000000ffff977224 */ /* 0x000fe200078e0096 */
[----:B------:R-:W-:Y:S01]  /*69c0*/  HMMA.16816.F32 R48, R8, R22, R48 ;  /* 0x000000160830723c */ /* 0x000fe20000001830 */
[----:B------:R-:W-:Y:S01]  /*69d0*/  IMAD.MOV.U32 R150, RZ, RZ, R149 ;  /* 0x000000ffff967224 */ /* 0x000fe200078e0095 */
[----:B------:R-:W-:Y:S01]  /*69e0*/  MOV R149, R148 ;  /* 0x0000009400957202 */ /* 0x000fe20000000f00 */
[----:B------:R-:W-:Y:S01]  /*69f0*/  IMAD.MOV.U32 R148, RZ, RZ, R132 ;  /* 0x000000ffff947224 */ /* 0x000fe200078e0084 */
[----:B------:R-:W-:Y:S01]  /*6a00*/  MOV R103, R167 ;  /* 0x000000a700677202 */ /* 0x000fe20000000f00 */
[----:B------:R-:W-:Y:S01]  /*6a10*/  IMAD.MOV.U32 R179, RZ, RZ, R170 ;  /* 0x000000ffffb37224 */ /* 0x000fe200078e00aa */
[----:B------:R-:W-:Y:S01]  /*6a20*/  MOV R176, R164 ;  /* 0x000000a400b07202 */ /* 0x000fe20000000f00 */
[----:B------:R-:W-:-:S02]  /*6a30*/  IMAD.MOV.U32 R180, RZ, RZ, R169 ;  /* 0x000000ffffb47224 */ /* 0x000fc400078e00a9 */
[----:B-1----:R-:W-:-:S04]  /*6a40*/  FFMA.FTZ R3, R243, c[0x0][0x2d0], -R5 ;  /* 0x0000b400f3037a23 */ /* 0x002fc80000010805 */
[----:B------:R1:W-:Y:S01]  /*6a50*/  MUFU.EX2 R23, R3 ;  /* 0x0000000300177308 */ /* 0x0003e20000000800 */
[----:B------:R-:W-:Y:S02]  /*6a60*/  IMAD.MOV.U32 R132, RZ, RZ, R92 ;  /* 0x000000ffff847224 */ /* 0x000fe400078e005c */
[----:B------:R-:W-:Y:S01]  /*6a70*/  IMAD.MOV.U32 R178, RZ, RZ, R166 ;  /* 0x000000ffffb27224 */ /* 0x000fe200078e00a6 */
[C---:B------:R-:W-:Y:S01]  /*6a80*/  HMMA.16816.F32 R52, R8.reuse, R20, R52 ;  /* 0x000000140834723c */ /* 0x040fe20000001834 */
[----:B------:R-:W-:Y:S02]  /*6a90*/  IMAD.MOV.U32 R177, RZ, RZ, R165 ;  /* 0x000000ffffb17224 */ /* 0x000fe400078e00a5 */
[----:B------:R-:W-:Y:S01]  /*6aa0*/  IMAD.MOV.U32 R172, RZ, RZ, R134 ;  /* 0x000000ffffac7224 */ /* 0x000fe200078e0086 */
[----:B------:R3:W4:Y:S01]  /*6ab0*/  MUFU.EX2 R21, R4 ;  /* 0x0000000400157308 */ /* 0x0007220000000800 */
[----:B------:R-:W-:Y:S02]  /*6ac0*/  IMAD.MOV.U32 R168, RZ, RZ, R155 ;  /* 0x000000ffffa87224 */ /* 0x000fe400078e009b */
[----:B-1----:R-:W-:Y:S01]  /*6ad0*/  FFMA.FTZ R3, R181, c[0x0][0x2d0], -R5 ;  /* 0x0000b400b5037a23 */ /* 0x002fe20000010805 */
[----:B------:R-:W-:Y:S01]  /*6ae0*/  HMMA.16816.F32 R44, R8, R12, R44 ;  /* 0x0000000c082c723c */ /* 0x000fe2000000182c */
[----:B------:R-:W-:Y:S01]  /*6af0*/  FFMA.FTZ R5, R180, c[0x0][0x2d0], -R7 ;  /* 0x0000b400b4057a23 */ /* 0x000fe20000010807 */
[----:B------:R-:W-:-:S02]  /*6b00*/  MOV R169, R135 ;  /* 0x0000008700a97202 */ /* 0x000fc40000000f00 */
[----:B------:R1:W-:Y:S01]  /*6b10*/  MUFU.EX2 R22, R3 ;  /* 0x0000000300167308 */ /* 0x0003e20000000800 */
[----:B------:R-:W-:Y:S01]  /*6b20*/  MOV R155, R132 ;  /* 0x00000084009b7202 */ /* 0x000fe20000000f00 */
[----:B------:R-:W-:Y:S02]  /*6b30*/  IMAD.MOV.U32 R170, RZ, RZ, R133 ;  /* 0x000000ffffaa7224 */ /* 0x000fe400078e0085 */
[----:B------:R-:W-:Y:S01]  /*6b40*/  IMAD.MOV.U32 R152, RZ, RZ, R231 ;  /* 0x000000ffff987224 */ /* 0x000fe200078e00e7 */
[C---:B------:R-:W-:Y:S01]  /*6b50*/  HMMA.16816.F32 R40, R8.reuse, R14, R40 ;  /* 0x0000000e0828723c */ /* 0x040fe20000001828 */
[--C-:B---3--:R-:W-:Y:S01]  /*6b60*/  FFMA.FTZ R4, R178, c[0x0][0x2d0], -R0.reuse ;  /* 0x0000b400b2047a23 */ /* 0x108fe20000010800 */
[----:B------:R-:W-:Y:S01]  /*6b70*/  MOV R175, R150 ;  /* 0x0000009600af7202 */ /* 0x000fe20000000f00 */
[--C-:B------:R-:W-:Y:S01]  /*6b80*/  FFMA.FTZ R12, R176, c[0x0][0x2d0], -R0.reuse ;  /* 0x0000b400b00c7a23 */ /* 0x100fe20000010800 */
[----:B------:R-:W-:Y:S01]  /*6b90*/  MOV R99, R137 ;  /* 0x0000008900637202 */ /* 0x000fe20000000f00 */
[----:B------:R-:W-:Y:S01]  /*6ba0*/  FFMA.FTZ R6, R177, c[0x0][0x2d0], -R0 ;  /* 0x0000b400b1067a23 */ /* 0x000fe20000010800 */
[----:B------:R3:W-:Y:S01]  /*6bb0*/  MUFU.EX2 R15, R5 ;  /* 0x00000005000f7308 */ /* 0x0007e20000000800 */
[----:B------:R-:W-:Y:S01]  /*6bc0*/  IMAD.MOV.U32 R173, RZ, RZ, R148 ;  /* 0x000000ffffad7224 */ /* 0x000fe200078e0094 */
[----:B------:R-:W-:Y:S01]  /*6bd0*/  HMMA.16816.F32 R32, R8, R16, R32 ;  /* 0x000000100820723c */ /* 0x000fe20000001820 */
[----:B------:R-:W-:Y:S01]  /*6be0*/  IMAD.MOV.U32 R174, RZ, RZ, R149 ;  /* 0x000000ffffae7224 */ /* 0x000fe200078e0095 */
[----:B------:R-:W2:Y:S01]  /*6bf0*/  LDSM.16.MT88.4 R132, [R224+0x3100] ;  /* 0x00310000e084783b */ /* 0x000ea20000004200 */
[----:B-1----:R-:W-:-:S02]  /*6c00*/  FFMA.FTZ R3, R179, c[0x0][0x2d0], -R7 ;  /* 0x0000b400b3037a23 */ /* 0x002fc40000010807 */
[----:B------:R-:W-:Y:S01]  /*6c10*/  FFMA.FTZ R7, R103, c[0x0][0x2d0], -R7 ;  /* 0x0000b40067077a23 */ /* 0x000fe20000010807 */
[----:B------:R-:W-:Y:S01]  /*6c20*/  LDSM.16.MT88.4 R164, [R225+0x3100] ;  /* 0x00310000e1a4783b */ /* 0x000fe20000004200 */
[----:B------:R-:W-:Y:S01]  /*6c30*/  IMAD.MOV.U32 R103, RZ, RZ, R172 ;  /* 0x000000ffff677224 */ /* 0x000fe200078e00ac */
[----:B------:R-:W-:Y:S01]  /*6c40*/  HMMA.16816.F32 R36, R8, R18, R36 ;  /* 0x000000120824723c */ /* 0x000fe20000001824 */
[----:B------:R-:W-:Y:S01]  /*6c50*/  FFMA.FTZ R0, R247, c[0x0][0x2d0], -R0 ;  /* 0x0000b400f7007a23 */ /* 0x000fe20000010800 */
[----:B------:R1:W1:Y:S01]  /*6c60*/  MUFU.EX2 R9, R4 ;  /* 0x0000000400097308 */ /* 0x0002620000000800 */
[----:B------:R-:W-:Y:S02]  /*6c70*/  FADD.FTZ R13, R244, R213 ;  /* 0x000000d5f40d7221 */ /* 0x000fe40000010000 */
[----:B---3--:R-:W-:Y:S01]  /*6c80*/  FADD.FTZ R5, R249, R245 ;  /* 0x000000f5f9057221 */ /* 0x008fe20000010000 */
[----:B------:R-:W-:Y:S01]  /*6c90*/  MOV R210, R173 ;  /* 0x000000ad00d27202 */ /* 0x000fe20000000f00 */
[----:B------:R-:W-:Y:S01]  /*6ca0*/  IMAD.MOV.U32 R209, RZ, RZ, R174 ;  /* 0x000000ffffd17224 */ /* 0x000fe200078e00ae */
[----:B------:R-:W-:Y:S02]  /*6cb0*/  LDSM.16.MT88.4 R16, [R226+0x3100] ;  /* 0x00310000e210783b */ /* 0x000fe40000004200 */
[----:B------:R3:W2:Y:S01]  /*6cc0*/  MUFU.EX2 R20, R3 ;  /* 0x0000000300147308 */ /* 0x0006a20000000800 */
[----:B------:R-:W-:-:S07]  /*6cd0*/  IMAD.MOV.U32 R96, RZ, RZ, R175 ;  /* 0x000000ffff607224 */ /* 0x000fce00078e00af */
[----:B------:R-:W-:Y:S01]  /*6ce0*/  MUFU.EX2 R11, R12 ;  /* 0x0000000c000b7308 */ /* 0x000fe20000000800 */
[----:B-1----:R-:W-:-:S04]  /*6cf0*/  FADD.FTZ R4, R170, R103 ;  /* 0x00000067aa047221 */ /* 0x002fc80000010000 */
[----:B------:R-:W-:-:S03]  /*6d00*/  FADD.FTZ R4, R125, R4 ;  /* 0x000000047d047221 */ /* 0x000fc60000010000 */
[----:B------:R1:W-:Y:S01]  /*6d10*/  MUFU.EX2 R12, R0 ;  /* 0x00000000000c7308 */ /* 0x0003e20000000800 */
[----:B---3--:R-:W-:-:S07]  /*6d20*/  FADD.FTZ R3, R155, R169 ;  /* 0x000000a99b037221 */ /* 0x008fce0000010000 */
[----:B------:R3:W2:Y:S01]  /*6d30*/  MUFU.EX2 R10, R6 ;  /* 0x00000006000a7308 */ /* 0x0006a20000000800 */
[----:B------:R-:W-:Y:S02]  /*6d40*/  IMAD.MOV.U32 R171, RZ, RZ, R151 ;  /* 0x000000ffffab7224 */ /* 0x000fe400078e0097 */
[----:B-1----:R-:W-:-:S05]  /*6d50*/  FADD.FTZ R0, R152, R13 ;  /* 0x0000000d98007221 */ /* 0x002fca0000010000 */
[----:B------:R1:W1:Y:S01]  /*6d60*/  MUFU.EX2 R14, R7 ;  /* 0x00000007000e7308 */ /* 0x0002620000000800 */
[----:B------:R-:W-:Y:S01]  /*6d70*/  IMAD.MOV.U32 R126, RZ, RZ, R232 ;  /* 0x000000ffff7e7224 */ /* 0x000fe200078e00e8 */
[----:B------:R-:W-:Y:S01]  /*6d80*/  MOV R169, R153 ;  /* 0x0000009900a97202 */ /* 0x000fe20000000f00 */
[----:B------:R-:W-:Y:S01]  /*6d90*/  IMAD.MOV.U32 R170, RZ, RZ, R154 ;  /* 0x000000ffffaa7224 */ /* 0x000fe200078e009a */
[----:B------:R-:W2:Y:S01]  /*6da0*/  LDSM.16.MT88.4 R148, [R227+0x3100] ;  /* 0x00310000e394783b */ /* 0x000ea20000004200 */
[----:B---3--:R-:W-:-:S03]  /*6db0*/  FADD.FTZ R6, R124, R5 ;  /* 0x000000057c067221 */ /* 0x008fc60000010000 */
[----:B------:R3:W5:Y:S01]  /*6dc0*/  LDL.LU R232, [R1+0x50] ;  /* 0x0000500001e87983 */ /* 0x0007620000300800 */
[----:B------:R-:W-:Y:S02]  /*6dd0*/  FADD.FTZ R5, R139, R3 ;  /* 0x000000038b057221 */ /* 0x000fe40000010000 */
[----:B------:R-:W-:Y:S01]  /*6de0*/  FADD.FTZ R3, R209, R4 ;  /* 0x00000004d1037221 */ /* 0x000fe20000010000 */
[----:B------:R3:W5:Y:S01]  /*6df0*/  LDL.LU R231, [R1+0x4c] ;  /* 0x00004c0001e77983 */ /* 0x0007620000300800 */
[----:B------:R-:W-:Y:S02]  /*6e00*/  FADD.FTZ R5, R96, R5 ;  /* 0x0000000560057221 */ /* 0x000fe40000010000 */
[----:B-1----:R-:W-:Y:S01]  /*6e10*/  FADD.FTZ R7, R138, R0 ;  /* 0x000000008a077221 */ /* 0x002fe20000010000 */
[----:B------:R3:W5:Y:S01]  /*6e20*/  LDL.LU R230, [R1+0x48] ;  /* 0x0000480001e67983 */ /* 0x0007620000300800 */
[----:B------:R-:W-:Y:S02]  /*6e30*/  FADD.FTZ R0, R210, R6 ;  /* 0x00000006d2007221 */ /* 0x000fe40000010000 */
[----:B------:R-:W-:-:S02]  /*6e40*/  FADD.FTZ R7, R252, R7 ;  /* 0x00000007fc077221 */ /* 0x000fc40000010000 */
[----:B------:R-:W-:Y:S02]  /*6e50*/  FADD.FTZ R6, R216, R0 ;  /* 0x00000000d8067221 */ /* 0x000fe40000010000 */
[----:B------:R-:W-:Y:S02]  /*6e60*/  FADD.FTZ R4, R171, R3 ;  /* 0x00000003ab047221 */ /* 0x000fe40000010000 */
[----:B------:R-:W-:Y:S02]  /*6e70*/  IMAD.MOV.U32 R127, RZ, RZ, R229 ;  /* 0x000000ffff7f7224 */ /* 0x000fe400078e00e5 */
[----:B------:R-:W-:Y:S01]  /*6e80*/  FADD.FTZ R3, R168, R5 ;  /* 0x00000005a8037221 */ /* 0x000fe20000010000 */
[----:B------:R3:W5:Y:S01]  /*6e90*/  LDL.LU R229, [R1+0x44] ;  /* 0x0000440001e57983 */ /* 0x0007620000300800 */
[----:B------:R-:W-:Y:S02]  /*6ea0*/  FADD.FTZ R0, R251, R7 ;  /* 0x00000007fb007221 */ /* 0x000fe40000010000 */
[----:B------:R-:W-:Y:S01]  /*6eb0*/  FADD.FTZ R8, R218, R6 ;  /* 0x00000006da087221 */ /* 0x000fe20000010000 */
[----:B------:R3:W5:Y:S01]  /*6ec0*/  LDL.LU R228, [R1+0x40] ;  /* 0x0000400001e47983 */ /* 0x0007620000300800 */
[----:B------:R-:W-:-:S02]  /*6ed0*/  IMAD.MOV.U32 R97, RZ, RZ, R126 ;  /* 0x000000ffff617224 */ /* 0x000fc400078e007e */
[----:B------:R-:W-:Y:S01]  /*6ee0*/  FADD.FTZ R7, R170, R4 ;  /* 0x00000004aa077221 */ /* 0x000fe20000010000 */
[----:B------:R3:W5:Y:S01]  /*6ef0*/  LDL.LU R119, [R1+0x3c] ;  /* 0x00003c0001777983 */ /* 0x0007620000300800 */
[----:B------:R-:W-:Y:S02]  /*6f00*/  IMAD.MOV.U32 R98, RZ, RZ, R127 ;  /* 0x000000ffff627224 */ /* 0x000fe400078e007f */
[----:B------:R-:W-:Y:S01]  /*6f10*/  FADD.FTZ R6, R169, R3 ;  /* 0x00000003a9067221 */ /* 0x000fe20000010000 */
[----:B------:R3:W5:Y:S01]  /*6f20*/  LDL.LU R92, [R1+0x38] ;  /* 0x00003800015c7983 */ /* 0x0007620000300800 */
[----:B------:R-:W-:Y:S02]  /*6f30*/  FADD.FTZ R5, R246, R0 ;  /* 0x00000000f6057221 */ /* 0x000fe40000010000 */
[----:B------:R-:W-:Y:S02]  /*6f40*/  FADD.FTZ R4, R220, R8 ;  /* 0x00000008dc047221 */ /* 0x000fe40000010000 */
[----:B------:R-:W-:-:S02]  /*6f50*/  FADD.FTZ R3, R97, R7 ;  /* 0x0000000761037221 */ /* 0x000fc40000010000 */
[----:B------:R-:W-:Y:S02]  /*6f60*/  IMAD.MOV.U32 R103, RZ, RZ, R136 ;  /* 0x000000ffff677224 */ /* 0x000fe400078e0088 */
[----:B------:R-:W-:Y:S02]  /*6f70*/  FADD.FTZ R0, R98, R6 ;  /* 0x0000000662007221 */ /* 0x000fe40000010000 */
[----:B------:R-:W-:Y:S02]  /*6f80*/  FADD.FTZ R6, R250, R5 ;  /* 0x00000005fa067221 */ /* 0x000fe40000010000 */
[----:B------:R-:W-:Y:S02]  /*6f90*/  FADD.FTZ R4, R217, R4 ;  /* 0x00000004d9047221 */ /* 0x000fe40000010000 */
[----:B------:R-:W-:Y:S02]  /*6fa0*/  FADD.FTZ R5, R99, R3 ;  /* 0x0000000363057221 */ /* 0x000fe40000010000 */
[----:B------:R-:W-:-:S02]  /*6fb0*/  FADD.FTZ R3, R103, R0 ;  /* 0x0000000067037221 */ /* 0x000fc40000010000 */
[----:B------:R-:W-:Y:S02]  /*6fc0*/  FADD.FTZ R0, R219, R6 ;  /* 0x00000006db007221 */ /* 0x000fe40000010000 */
        /* <DEDUP_REMOVED lines=63> */
[----:B----4-:R-:W-:Y:S02]  /*73c0*/  FADD.FTZ R3, R21, R0 ;  /* 0x0000000015037221 */ /* 0x010fe40000010000 */
[----:B------:R-:W-:-:S02]  /*73d0*/  FADD.FTZ R0, R9, R4 ;  /* 0x0000000409007221 */ /* 0x000fc40000010000 */
[----:B------:R-:W-:Y:S02]  /*73e0*/  FADD.FTZ R5, R29, R5 ;  /* 0x000000051d057221 */ /* 0x000fe40000010000 */
[----:B------:R-:W-:Y:S02]  /*73f0*/  FADD.FTZ R6, R25, R6 ;  /* 0x0000000619067221 */ /* 0x000fe40000010000 */
[----:B--2---:R-:W-:Y:S02]  /*7400*/  FADD.FTZ R4, R20, R3 ;  /* 0x0000000314047221 */ /* 0x004fe40000010000 */
        /* <DEDUP_REMOVED lines=10> */
[----:B------:R-:W-:Y:S01]  /*74b0*/  FADD.FTZ R3, R26, R3 ;  /* 0x000000031a037221 */ /* 0x000fe20000010000 */
[----:B------:R3:W-:Y:S04]  /*74c0*/  STL [R1+0x20], R5 ;  /* 0x0000200501007387 */ /* 0x0007e80000100800 */
[----:B------:R3:W-:Y:S04]  /*74d0*/  STL [R1+0x1c], R4 ;  /* 0x00001c0401007387 */ /* 0x0007e80000100800 */
[----:B------:R3:W-:Y:S04]  /*74e0*/  STL [R1+0x14], R0 ;  /* 0x0000140001007387 */ /* 0x0007e80000100800 */
[----:B------:R3:W-:Y:S01]  /*74f0*/  STL [R1+0x18], R3 ;  /* 0x0000180301007387 */ /* 0x0007e20000100800 */
[----:B------:R-:W-:-:S02]  /*7500*/  F2FP.PACK_AB R176, R30, R29 ;  /* 0x0000001d1eb0723e */ /* 0x000fc400000000ff */
[----:B------:R-:W-:Y:S02]  /*7510*/  F2FP.PACK_AB R177, R24, R25 ;  /* 0x0000001918b1723e */ /* 0x000fe400000000ff */
[----:B------:R-:W-:Y:S02]  /*7520*/  F2FP.PACK_AB R178, R26, R28 ;  /* 0x0000001c1ab2723e */ /* 0x000fe400000000ff */
[----:B------:R-:W-:Y:S02]  /*7530*/  F2FP.PACK_AB R179, R22, R23 ;  /* 0x0000001716b3723e */ /* 0x000fe400000000ff */
[----:B------:R-:W-:Y:S02]  /*7540*/  F2FP.PACK_AB R180, R20, R21 ;  /* 0x0000001514b4723e */ /* 0x000fe400000000ff */
[----:B------:R-:W-:Y:S02]  /*7550*/  F2FP.PACK_AB R181, R10, R9 ;  /* 0x000000090ab5723e */ /* 0x000fe400000000ff */
[----:B------:R-:W-:-:S02]  /*7560*/  F2FP.PACK_AB R182, R14, R15 ;  /* 0x0000000f0eb6723e */ /* 0x000fc400000000ff */
[----:B------:R-:W-:Y:S01]  /*7570*/  F2FP.PACK_AB R183, R12, R11 ;  /* 0x0000000b0cb7723e */ /* 0x000fe200000000ff */
[C---:B------:R-:W-:Y:S08]  /*7580*/  HMMA.16816.F32 R120, R176.reuse, R132, R120 ;  /* 0x00000084b078723c */ /* 0x040ff00000001878 */
[C---:B------:R-:W-:Y:S08]  /*7590*/  HMMA.16816.F32 R128, R176.reuse, R134, R128 ;  /* 0x00000086b080723c */ /* 0x040ff00000001880 */
[C---:B------:R-:W-:Y:S08]  /*75a0*/  HMMA.16816.F32 R140, R176.reuse, R148, R140 ;  /* 0x00000094b08c723c */ /* 0x040ff0000000188c */
[C---:B------:R-:W-:Y:S08]  /*75b0*/  HMMA.16816.F32 R144, R176.reuse, R150, R144 ;  /* 0x00000096b090723c */ /* 0x040ff00000001890 */
[C---:B------:R-:W-:Y:S08]  /*75c0*/  HMMA.16816.F32 R156, R176.reuse, R164, R156 ;  /* 0x000000a4b09c723c */ /* 0x040ff0000000189c */
[----:B------:R-:W-:Y:S08]  /*75d0*/  HMMA.16816.F32 R160, R176, R166, R160 ;  /* 0x000000a6b0a0723c */ /* 0x000ff000000018a0 */
[C---:B------:R-:W-:Y:S08]  /*75e0*/  HMMA.16816.F32 R124, R180.reuse, R132, R64 ;  /* 0x00000084b47c723c */ /* 0x040ff00000001840 */
[C---:B------:R-:W-:Y:S08]  /*75f0*/  HMMA.16816.F32 R136, R180.reuse, R148, R52 ;  /* 0x00000094b488723c */ /* 0x040ff00000001834 */
[----:B------:R-:W-:Y:S08]  /*7600*/  HMMA.16816.F32 R152, R180, R164, R32 ;  /* 0x000000a4b498723c */ /* 0x000ff00000001820 */
[----:B------:R-:W-:Y:S08]  /*7610*/  HMMA.16816.F32 R172, R176, R16, R84 ;  /* 0x00000010b0ac723c */ /* 0x000ff00000001854 */
[C---:B------:R-:W-:Y:S08]  /*7620*/  HMMA.16816.F32 R132, R180.reuse, R134, R60 ;  /* 0x00000086b484723c */ /* 0x040ff0000000183c */
[C---:B------:R-:W-:Y:S08]  /*7630*/  HMMA.16816.F32 R148, R180.reuse, R150, R48 ;  /* 0x00000096b494723c */ /* 0x040ff00000001830 */
[C---:B------:R-:W-:Y:S08]  /*7640*/  HMMA.16816.F32 R164, R180.reuse, R166, R36 ;  /* 0x000000a6b4a4723c */ /* 0x040ff00000001824 */
[----:B------:R-:W-:Y:S08]  /*7650*/  HMMA.16816.F32 R168, R180, R16, R44 ;  /* 0x00000010b4a8723c */ /* 0x000ff0000000182c */
[-C--:B------:R-:W-:Y:S08]  /*7660*/  HMMA.16816.F32 R176, R176, R18.reuse, R76 ;  /* 0x00000012b0b0723c */ /* 0x080ff0000000184c */
[----:B------:R-:W-:Y:S01]  /*7670*/  HMMA.16816.F32 R180, R180, R18, R40 ;  /* 0x00000012b4b4723c */ /* 0x000fe20000001828 */
[----:B------:R-:W-:Y:S07]  /*7680*/  @!P2 BRA `(.L_x_2) ;  /* 0x000057700000a947 */ /* 0x000fee0003800000 */
[----:B---3-5:R-:W-:Y:S01]  /*7690*/  SHF.R.S32.HI R103, RZ, 0x1f, R92 ;  /* 0x0000001fff677819 */ /* 0x028fe2000001145c */
[----:B------:R-:W-:Y:S01]  /*76a0*/  IMAD.MOV.U32 R116, RZ, RZ, R72 ;  /* 0x000000ffff747224 */ /* 0x000fe200078e0048 */
[----:B------:R-:W-:Y:S01]  /*76b0*/  MOV R3, R73 ;  /* 0x0000004900037202 */ /* 0x000fe20000000f00 */
[----:B------:R-:W-:Y:S01]  /*76c0*/  IMAD.MOV.U32 R118, RZ, RZ, R2 ;  /* 0x000000ffff767224 */ /* 0x000fe200078e0002 */
[----:B------:R-:W-:Y:S01]  /*76d0*/  MOV R117, R71 ;  /* 0x0000004700757202 */ /* 0x000fe20000000f00 */
[C---:B------:R-:W-:Y:S01]  /*76e0*/  IMAD.SHL.U32 R242, R92.reuse, 0x2, RZ ;  /* 0x000000025cf27824 */ /* 0x040fe200078e00ff */
[----:B------:R-:W-:Y:S01]  /*76f0*/  SHF.L.U64.HI R243, R92, 0x1, R103 ;  /* 0x000000015cf37819 */ /* 0x000fe20000010267 */
[----:B------:R-:W-:-:S09]  /*7700*/  UIADD3 UR9, UR9, -0x2, URZ ;  /* 0xfffffffe09097890 */ /* 0x000fd2000fffe03f */
[----:B------:R-:W2:Y:S02]  /*7710*/  LDL R103, [R1+0x28] ;  /* 0x0000280001677983 */ /* 0x000ea40000100800 */
[----:B--2---:R-:W-:Y:S01]  /*7720*/  SHF.L.U32 R241, R103, 0x1, RZ ;  /* 0x0000000167f17819 */ /* 0x004fe200000006ff */
[----:B------:R-:W-:Y:S05]  /*7730*/  BRA `(.L_x_3) ;  /* 0x0000041000007947 */ /* 0x000fea0003800000 */
.L_x_5:
[----:B------:R-:W2:Y:S01]  /*7740*/  LDL R4, [R1+0x24] ;  /* 0x0000240001047983 */ /* 0x000ea20000100800 */
[----:B------:R-:W-:Y:S01]  /*7750*/  UIMAD UR4, UR9, 0x70, UR11 ;  /* 0x00000070090478a4 */ /* 0x000fe2000f8e020b */
[----:B------:R-:W-:Y:S05]  /*7760*/  IMAD.MOV.U32 R248, RZ, RZ, RZ ;  /* 0x000000fffff87224 */ /* 0x000fea00078e00ff */
[----:B------:R-:W-:Y:S05]  /*7770*/  IMAD.U32 R2, RZ, RZ, UR4 ;  /* 0x00000004ff027e24 */ /* 0x000fea000f8e00ff */
[----:B--2---:R-:W-:Y:S05]  /*7780*/  IADD3 R2, R2, -0x70, R4 ;  /* 0xffffff9002027810 */ /* 0x004fea0007ffe004 */
[----:B------:R-:W-:Y:S04]  /*7790*/  @P0 IMAD.HI.U32 R4, R2, c[0x0][0x2bc], RZ ;  /* 0x0000af0002040a27 */ /* 0x000fe800078e00ff */
[----:B------:R-:W-:Y:S01]  /*77a0*/  IMAD.MOV.U32 R0, RZ, RZ, R2 ;  /* 0x000000ffff007224 */ /* 0x000fe200078e0002 */
[----:B------:R-:W-:Y:S04]  /*77b0*/  @P0 SHF.R.U32.HI R0, RZ, c[0x0][0x2c0], R4 ;  /* 0x0000b000ff000a19 */ /* 0x000fe80000011604 */
[C---:B------:R-:W-:Y:S04]  /*77c0*/  @!P1 IADD3 R5, P2, R0.reuse, UR16, RZ ;  /* 0x0000001000059c10 */ /* 0x040fe8000ff5e0ff */
[----:B------:R-:W-:Y:S01]  /*77d0*/  @!P1 LEA.HI.X.SX32 R6, R0, UR14, 0x1, P2 ;  /* 0x0000000e00069c11 */ /* 0x000fe200090f0eff */
[----:B------:R-:W-:Y:S01]  /*77e0*/  IMAD.MOV R0, RZ, RZ, -R0 ;  /* 0x000000ffff007224 */ /* 0x000fe200078e0a00 */
[C---:B------:R-:W-:Y:S03]  /*77f0*/  @!P1 LEA R4, P2, R5.reuse, c[0x0][0x2a0], 0x2 ;  /* 0x0000a80005049a11 */ /* 0x040fe600078410ff */
[----:B------:R-:W-:Y:S01]  /*7800*/  IMAD R7, R0, c[0x0][0x2b8], R2 ;  /* 0x0000ae0000077a24 */ /* 0x000fe200078e0202 */
[----:B------:R-:W-:Y:S04]  /*7810*/  @!P1 LEA.HI.X R5, R5, c[0x0][0x2a4], R6, 0x2, P2 ;  /* 0x0000a90005059a11 */ /* 0x000fe800010f1406 */
[----:B------:R-:W-:Y:S01]  /*7820*/  STL [R1+0x10], R7 ;  /* 0x0000100701007387 */ /* 0x000fe20000100800 */
[----:B------:R-:W-:Y:S03]  /*7830*/  SHF.R.S32.HI R0, RZ, 0x1f, R7 ;  /* 0x0000001fff007819 */ /* 0x000fe60000011407 */
[----:B------:R1:W2:Y:S02]  /*7840*/  @!P1 LDG.E R248, [R4.64] ;  /* 0x0000000c04f89981 */ /* 0x0002a4000c1e1900 */
[----:B------:R-:W-:Y:S04]  /*7850*/  IMAD R0, R0, c[0x0][0x1e0], RZ ;  /* 0x0000780000007a24 */ /* 0x000fe800078e02ff */
[C---:B------:R-:W-:Y:S02]  /*7860*/  IMAD R0, R7.reuse, c[0x0][0x1e4], R0 ;  /* 0x0000790007007a24 */ /* 0x040fe400078e0200 */
[----:B-1----:R-:W-:Y:S04]  /*7870*/  IMAD.WIDE.U32 R4, R7, c[0x0][0x1e0], RZ ;  /* 0x0000780007047a25 */ /* 0x002fe800078e00ff */
[----:B------:R-:W-:Y:S01]  /*7880*/  IMAD.IADD R5, R5, 0x1, R0 ;  /* 0x0000000105057824 */ /* 0x000fe200078e0200 */
[----:B--2---:R-:W-:Y:S03]  /*7890*/  SHF.R.S32.HI R2, RZ, 0x1f, R248 ;  /* 0x0000001fff027819 */ /* 0x004fe600000114f8 */
[----:B------:R-:W-:Y:S04]  /*78a0*/  IMAD.WIDE.U32 R4, R248, c[0x0][0x1f0], R4 ;  /* 0x00007c00f8047a25 */ /* 0x000fe800078e0004 */
[----:B------:R-:W-:Y:S01]  /*78b0*/  IMAD R2, R2, c[0x0][0x1f0], RZ ;  /* 0x00007c0002027a24 */ /* 0x000fe200078e02ff */
[----:B------:R-:W-:Y:S03]  /*78c0*/  IADD3 R0, P4, R4, UR20, RZ ;  /* 0x0000001404007c10 */ /* 0x000fe6000ff9e0ff */
[----:B------:R-:W-:Y:S01]  /*78d0*/  IMAD R4, R248, c[0x0][0x1f4], R2 ;  /* 0x00007d00f8047a24 */ /* 0x000fe200078e0202 */
[C---:B------:R-:W-:Y:S04]  /*78e0*/  LEA R2, P2, R0.reuse, c[0x0][0x1c8], 0x1 ;  /* 0x0000720000027a11 */ /* 0x040fe800078408ff */
[----:B------:R-:W-:Y:S01]  /*78f0*/  IADD3.X R4, R5, UR15, R4, P4, !PT ;  /* 0x0000000f05047c10 */ /* 0x000fe2000a7fe404 */
[----:B------:R-:W1:Y:S03]  /*7900*/  SHFL.IDX PT, R6, R2, RZ, 0x181f ;  /* 0x00181fff02067589 */ /* 0x000e6600000e0000 */
[----:B------:R-:W-:Y:S01]  /*7910*/  LEA.HI.X R0, R0, c[0x0][0x1cc], R4, 0x1, P2 ;  /* 0x0000730000007a11 */ /* 0x000fe200010f0c04 */
[----:B------:R-:W-:Y:S04]  /*7920*/  SHFL.IDX PT, R12, R2, 0x2, 0x181f ;  /* 0x00581f00020c7f89 */ /* 0x000fe800000e0000 */
[----:B------:R-:W2:Y:S04]  /*7930*/  SHFL.IDX PT, R7, R0, RZ, 0x181f ;  /* 0x00181fff00077589 */ /* 0x000ea800000e0000 */
[----:B------:R-:W3:Y:S04]  /*7940*/  SHFL.IDX PT, R4, R2, 0x1, 0x181f ;  /* 0x00381f0002047f89 */ /* 0x000ee800000e0000 */
[----:B------:R-:W4:Y:S04]  /*7950*/  SHFL.IDX PT, R5, R0, 0x1, 0x181f ;  /* 0x00381f0000057f89 */ /* 0x000f2800000e0000 */
[----:B------:R-:W5:Y:S04]  /*7960*/  SHFL.IDX PT, R10, R2, 0x3, 0x181f ;  /* 0x00781f00020a7f89 */ /* 0x000f6800000e0000 */
[----:B------:R-:W5:Y:S01]  /*7970*/  SHFL.IDX PT, R9, R0, 0x2, 0x181f ;  /* 0x00581f0000097f89 */ /* 0x000f6200000e0000 */
[-C--:B-1----:R-:W-:Y:S03]  /*7980*/  IADD3 R6, P4, R6, R242.reuse, RZ ;  /* 0x000000f206067210 */ /* 0x082fe60007f9e0ff */
[----:B------:R-:W1:Y:S04]  /*7990*/  SHFL.IDX PT, R8, R2, 0x4, 0x181f ;  /* 0x00981f0002087f89 */ /* 0x000e6800000e0000 */
[----:B------:R-:W1:Y:S01]  /*79a0*/  SHFL.IDX PT, R11, R2, 0x5, 0x181f ;  /* 0x00b81f00020b7f89 */ /* 0x000e6200000e0000 */
[--C-:B--2---:R-:W-:Y:S03]  /*79b0*/  IMAD.X R7, R7, 0x1, R243.reuse, P4 ;  /* 0x0000000107077824 */ /* 0x104fe600020e06f3 */
[----:B------:R-:W2:Y:S01]  /*79c0*/  SHFL.IDX PT, R16, R0, 0x3, 0x181f ;  /* 0x00781f0000107f89 */ /* 0x000ea200000e0000 */
[-C--:B---3--:R-:W-:Y:S03]  /*79d0*/  IADD3 R4, P2, R4, R242.reuse, RZ ;  /* 0x000000f204047210 */ /* 0x088fe60007f5e0ff */
[----:B------:R3:W-:Y:S01]  /*79e0*/  LDGSTS.E.BYPASS.LTC128B.128 [R241+0x3900], [R6.64], !P3 ;  /* 0x0390000006f17fae */ /* 0x0007e2000d901d4c */
[-C--:B----4-:R-:W-:Y:S02]  /*79f0*/  IADD3.X R5, R5, R243.reuse, RZ, P2, !PT ;  /* 0x000000f305057210 */ /* 0x090fe400017fe4ff */
[-C--:B------:R-:W-:Y:S01]  /*7a00*/  IADD3 R12, P2, R12, R242.reuse, RZ ;  /* 0x000000f20c0c7210 */ /* 0x080fe20007f5e0ff */
[----:B------:R-:W4:Y:S01]  /*7a10*/  SHFL.IDX PT, R15, R0, 0x4, 0x181f ;  /* 0x00981f00000f7f89 */ /* 0x000f2200000e0000 */
[-C--:B-----5:R-:W-:Y:S03]  /*7a20*/  IADD3 R10, P6, R10, R242.reuse, RZ ;  /* 0x000000f20a0a7210 */ /* 0x0a0fe60007fde0ff */
[----:B------:R5:W-:Y:S01]  /*7a30*/  LDGSTS.E.BYPASS.LTC128B.128 [R241+0x4100], [R4.64], !P3 ;  /* 0x0410000004f17fae */ /* 0x000be2000d901d4c */
[--C-:B------:R-:W-:Y:S03]  /*7a40*/  IMAD.X R13, R9, 0x1, R243.reuse, P2 ;  /* 0x00000001090d7824 */ /* 0x100fe600010e06f3 */
[----:B------:R-:W5:Y:S01]  /*7a50*/  SHFL.IDX PT, R2, R2, 0x6, 0x181f ;  /* 0x00d81f0002027f89 */ /* 0x000f6200000e0000 */
[-C--:B-1----:R-:W-:Y:S03]  /*7a60*/  IADD3 R8, P5, R8, R242.reuse, RZ ;  /* 0x000000f208087210 */ /* 0x082fe60007fbe0ff */
[----:B------:R-:W1:Y:S04]  /*7a70*/  SHFL.IDX PT, R14, R0, 0x5, 0x181f ;  /* 0x00b81f00000e7f89 */ /* 0x000e6800000e0000 */
[----:B------:R-:W1:Y:S04]  /*7a80*/  SHFL.IDX PT, R0, R0, 0x6, 0x181f ;  /* 0x00d81f0000007f89 */ /* 0x000e6800000e0000 */
[----:B------:R1:W-:Y:S01]  /*7a90*/  LDGSTS.E.BYPASS.LTC128B.128 [R241+0x4900], [R12.64], !P3 ;  /* 0x049000000cf17fae */ /* 0x0003e2000d901d4c */
[-C--:B---3--:R-:W-:Y:S01]  /*7aa0*/  IADD3 R6, P4, R11, R242.reuse, RZ ;  /* 0x000000f20b067210 */ /* 0x088fe20007f9e0ff */
[--C-:B--2---:R-:W-:Y:S02]  /*7ab0*/  IMAD.X R11, R16, 0x1, R243.reuse, P6 ;  /* 0x00000001100b7824 */ /* 0x104fe400030e06f3 */
[--C-:B----4-:R-:W-:Y:S03]  /*7ac0*/  IMAD.X R9, R15, 0x1, R243.reuse, P5 ;  /* 0x000000010f097824 */ /* 0x110fe600028e06f3 */
[----:B------:R2:W-:Y:S01]  /*7ad0*/  LDGSTS.E.BYPASS.LTC128B.128 [R241+0x5100], [R10.64], !P3 ;  /* 0x051000000af17fae */ /* 0x0005e2000d901d4c */
[----:B-----5:R-:W-:Y:S03]  /*7ae0*/  IADD3 R4, P2, R2, R242, RZ ;  /* 0x000000f202047210 */ /* 0x020fe60007f5e0ff */
[----:B------:R2:W-:Y:S01]  /*7af0*/  LDGSTS.E.BYPASS.LTC128B.128 [R241+0x5900], [R8.64], !P3 ;  /* 0x0590000008f17fae */ /* 0x0005e2000d901d4c */
[----:B-1----:R-:W-:Y:S01]  /*7b00*/  IADD3.X R7, R14, R243, RZ, P4, !PT ;  /* 0x000000f30e077210 */ /* 0x002fe200027fe4ff */
[----:B------:R-:W-:Y:S04]  /*7b10*/  IMAD.X R5, R0, 0x1, R243, P2 ;  /* 0x0000000100057824 */ /* 0x000fe800010e06f3 */
[----:B------:R2:W-:Y:S04]  /*7b20*/  LDGSTS.E.BYPASS.LTC128B.128 [R241+0x6100], [R6.64], !P3 ;  /* 0x0610000006f17fae */ /* 0x0005e8000d901d4c */
[----:B------:R2:W-:Y:S01]  /*7b30*/  LDGSTS.E.BYPASS.LTC128B.128 [R241+0x6900], [R4.64], !P3 ;  /* 0x0690000004f17fae */ /* 0x0005e2000d901d4c */
[----:B------:R-:W-:-:S05]  /*7b40*/  BRA `(.L_x_4) ;  /* 0x00001b1000007947 */ /* 0x000fca0003800000 */
.L_x_3:
[----:B------:R-:W2:Y:S01]  /*7b50*/  LDL R2, [R1+0x10] ;  /* 0x0000100001027983 */ /* 0x000ea20000100800 */
[----:B------:R-:W-:Y:S04]  /*7b60*/  DEPBAR.LE SB0, 0x0 ;  /* 0x000080000000791a */ /* 0x000fe80000000000 */
[----:B------:R-:W-:Y:S01]  /*7b70*/  BAR.SYNC.DEFER_BLOCKING 0x0 ;  /* 0x0000000000007b1d */ /* 0x000fe20000010000 */
[----:B------:R-:W-:Y:S07]  /*7b80*/  UISETP.GE.AND UP0, UPT, UR9, 0x1, UPT ;  /* 0x000000010900788c */ /* 0x000fee000bf06270 */
[----:B------:R-:W-:Y:S08]  /*7b90*/  LDSM.16.M88.4 R112, [R230+0x7100] ;  /* 0x00710000e670783b */ /* 0x000ff00000000200 */
[----:B------:R-:W1:Y:S08]  /*7ba0*/  LDSM.16.M88.4 R16, [R119+0x3900] ;  /* 0x003900007710783b */ /* 0x000e700000000200 */
[----:B------:R-:W3:Y:S08]  /*7bb0*/  LDSM.16.M88.4 R108, [R230+0x9100] ;  /* 0x00910000e66c783b */ /* 0x000ef00000000200 */
[----:B------:R-:W4:Y:S08]  /*7bc0*/  LDSM.16.M88.4 R32, [R119+0x4100] ;  /* 0x004100007720783b */ /* 0x000f300000000200 */
[----:B------:R-:W5:Y:S08]  /*7bd0*/  LDSM.16.M88.4 R48, [R119+0x4900] ;  /* 0x004900007730783b */ /* 0x000f700000000200 */
[----:B------:R-:W1:Y:S08]  /*7be0*/  LDSM.16.M88.4 R64, [R119+0x5100] ;  /* 0x005100007740783b */ /* 0x000e700000000200 */
[----:B------:R-:W1:Y:S08]  /*7bf0*/  LDSM.16.M88.4 R80, [R119+0x5900] ;  /* 0x005900007750783b */ /* 0x000e700000000200 */
[----:B------:R-:W-:Y:S08]  /*7c00*/  LDSM.16.M88.4 R96, [R119+0x6100] ;  /* 0x006100007760783b */ /* 0x000ff00000000200 */
[----:B------:R-:W-:Y:S08]  /*7c10*/  LDSM.16.M88.4 R184, [R119+0x6900] ;  /* 0x0069000077b8783b */ /* 0x000ff00000000200 */
[----:B------:R-:W-:Y:S08]  /*7c20*/  LDSM.16.M88.4 R188, [R233+0x7100] ;  /* 0x00710000e9bc783b */ /* 0x000ff00000000200 */
[----:B------:R-:W-:Y:S08]  /*7c30*/  LDSM.16.M88.4 R192, [R234] ;  /* 0x00000000eac0783b */ /* 0x000ff00000000200 */
[----:B------:R-:W-:Y:S08]  /*7c40*/  LDSM.16.M88.4 R196, [R233+0x9100] ;  /* 0x00910000e9c4783b */ /* 0x000ff00000000200 */
[----:B------:R-:W-:Y:S08]  /*7c50*/  LDSM.16.M88.4 R200, [R240] ;  /* 0x00000000f0c8783b */ /* 0x000ff00000000200 */
[----:B------:R-:W-:Y:S08]  /*7c60*/  LDSM.16.M88.4 R204, [R239] ;  /* 0x00000000efcc783b */ /* 0x000ff00000000200 */
[----:B------:R-:W-:Y:S08]  /*7c70*/  LDSM.16.M88.4 R208, [R238] ;  /* 0x00000000eed0783b */ /* 0x000ff00000000200 */
[----:B------:R-:W-:Y:S08]  /*7c80*/  LDSM.16.M88.4 R212, [R237] ;  /* 0x00000000edd4783b */ /* 0x000ff00000000200 */
[----:B------:R-:W-:Y:S08]  /*7c90*/  LDSM.16.M88.4 R216, [R236] ;  /* 0x00000000ecd8783b */ /* 0x000ff00000000200 */
[----:B------:R-:W-:Y:S01]  /*7ca0*/  LDSM.16.M88.4 R220, [R235] ;  /* 0x00000000ebdc783b */ /* 0x000fe20000000200 */
[----:B--2---:R-:W-:Y:S01]  /*7cb0*/  IMAD.WIDE.U32 R52, R2, c[0x0][0x208], RZ ;  /* 0x0000820002347a25 */ /* 0x004fe200078e00ff */
[-C--:B-1----:R-:W-:Y:S03]  /*7cc0*/  HMMA.16816.F32 R4, R112, R16.reuse, RZ ;  /* 0x000000107004723c */ /* 0x082fe600000018ff */
[----:B------:R-:W-:Y:S05]  /*7cd0*/  SHF.R.S32.HI R0, RZ, 0x1f, R2 ;  /* 0x0000001fff007819 */ /* 0x000fea0000011402 */
[C---:B---3--:R-:W-:Y:S04]  /*7ce0*/  HMMA.16816.F32 R8, R108.reuse, R16, RZ ;  /* 0x000000106c08723c */ /* 0x048fe800000018ff */
[----:B------:R-:W-:Y:S04]  /*7cf0*/  IMAD R0, R0, c[0x0][0x208], RZ ;  /* 0x0000820000007a24 */ /* 0x000fe800078e02ff */
[-C--:B------:R-:W-:Y:S01]  /*7d00*/  HMMA.16816.F32 R12, R108, R18.reuse, RZ ;  /* 0x000000126c0c723c */ /* 0x080fe200000018ff */
[----:B------:R-:W-:Y:S05]  /*7d10*/  IMAD R0, R2, c[0x0][0x20c], R0 ;  /* 0x0000830002007a24 */ /* 0x000fea00078e0200 */
[----:B------:R-:W-:Y:S02]  /*7d20*/  IADD3 R53, R53, R0, RZ ;  /* 0x0000000035357210 */ /* 0x000fe40007ffe0ff */
[C---:B------:R-:W-:Y:S04]  /*7d30*/  HMMA.16816.F32 R16, R112.reuse, R18, RZ ;  /* 0x000000127010723c */ /* 0x040fe800000018ff */
[----:B------:R-:W-:Y:S01]  /*7d40*/  IMAD.WIDE.U32 R60, R248, c[0x0][0x218], R52 ;  /* 0x00008600f83c7a25 */ /* 0x000fe200078e0034 */
[----:B------:R-:W-:Y:S03]  /*7d50*/  SHF.R.S32.HI R0, RZ, 0x1f, R248 ;  /* 0x0000001fff007819 */ /* 0x000fe600000114f8 */
[-C--:B----4-:R-:W-:Y:S01]  /*7d60*/  HMMA.16816.F32 R20, R112, R32.reuse, RZ ;  /* 0x000000207014723c */ /* 0x090fe200000018ff */
[----:B------:R-:W-:Y:S03]  /*7d70*/  IADD3 R2, P2, R60, UR22, RZ ;  /* 0x000000163c027c10 */ /* 0x000fe6000ff5e0ff */
[----:B------:R-:W-:Y:S04]  /*7d80*/  IMAD R0, R0, c[0x0][0x218], RZ ;  /* 0x0000860000007a24 */ /* 0x000fe800078e02ff */
[C---:B------:R-:W-:Y:S04]  /*7d90*/  HMMA.16816.F32 R24, R108.reuse, R32, RZ ;  /* 0x000000206c18723c */ /* 0x040fe800000018ff */
[----:B------:R-:W-:Y:S04]  /*7da0*/  IMAD R0, R248, c[0x0][0x21c], R0 ;  /* 0x00008700f8007a24 */ /* 0x000fe800078e0200 */
[-C--:B------:R-:W-:Y:S08]  /*7db0*/  HMMA.16816.F32 R28, R108, R34.reuse, RZ ;  /* 0x000000226c1c723c */ /* 0x080ff000000018ff */
[C---:B------:R-:W-:Y:S08]  /*7dc0*/  HMMA.16816.F32 R32, R112.reuse, R34, RZ ;  /* 0x000000227020723c */ /* 0x040ff000000018ff */
[-C--:B-----5:R-:W-:Y:S08]  /*7dd0*/  HMMA.16816.F32 R36, R112, R48.reuse, RZ ;  /* 0x000000307024723c */ /* 0x0a0ff000000018ff */
[C---:B------:R-:W-:Y:S08]  /*7de0*/  HMMA.16816.F32 R40, R108.reuse, R48, RZ ;  /* 0x000000306c28723c */ /* 0x040ff000000018ff */
[-C--:B------:R-:W-:Y:S08]  /*7df0*/  HMMA.16816.F32 R44, R108, R50.reuse, RZ ;  /* 0x000000326c2c723c */ /* 0x080ff000000018ff */
[C---:B------:R-:W-:Y:S08]  /*7e00*/  HMMA.16816.F32 R48, R112.reuse, R50, RZ ;  /* 0x000000327030723c */ /* 0x040ff000000018ff */
[-C--:B------:R-:W-:Y:S08]  /*7e10*/  HMMA.16816.F32 R52, R112, R64.reuse, RZ ;  /* 0x000000407034723c */ /* 0x080ff000000018ff */
[C---:B------:R-:W-:Y:S07]  /*7e20*/  HMMA.16816.F32 R56, R108.reuse, R64, RZ ;  /* 0x000000406c38723c */ /* 0x040fee00000018ff */
[----:B------:R-:W-:Y:S02]  /*7e30*/  IADD3.X R64, R61, UR5, R0, P2, !PT ;  /* 0x000000053d407c10 */ /* 0x000fe400097fe400 */
[C---:B------:R-:W-:Y:S01]  /*7e40*/  LEA R0, P2, R2.reuse, c[0x0][0x1f8], 0x1 ;  /* 0x00007e0002007a11 */ /* 0x040fe200078408ff */
[-C--:B------:R-:W-:Y:S03]  /*7e50*/  HMMA.16816.F32 R60, R108, R66.reuse, RZ ;  /* 0x000000426c3c723c */ /* 0x080fe600000018ff */
[----:B------:R-:W-:Y:S01]  /*7e60*/  LEA.HI.X R2, R2, c[0x0][0x1fc], R64, 0x1, P2 ;  /* 0x00007f0002027a11 */ /* 0x000fe200010f0c40 */
[----:B------:R-:W1:Y:S04]  /*7e70*/  SHFL.IDX PT, R84, R0, RZ, 0x181f ;  /* 0x00181fff00547589 */ /* 0x000e6800000e0000 */
[C---:B------:R-:W-:Y:S04]  /*7e80*/  HMMA.16816.F32 R64, R112.reuse, R66, RZ ;  /* 0x000000427040723c */ /* 0x040fe800000018ff */
[----:B------:R-:W2:Y:S04]  /*7e90*/  SHFL.IDX PT, R85, R2, RZ, 0x181f ;  /* 0x00181fff02557589 */ /* 0x000ea800000e0000 */
[-C--:B------:R-:W-:Y:S04]  /*7ea0*/  HMMA.16816.F32 R68, R112, R80.reuse, RZ ;  /* 0x000000507044723c */ /* 0x080fe800000018ff */
[----:B------:R-:W3:Y:S04]  /*7eb0*/  SHFL.IDX PT, R88, R0, 0x1, 0x181f ;  /* 0x00381f0000587f89 */ /* 0x000ee800000e0000 */
[C---:B------:R-:W-:Y:S04]  /*7ec0*/  HMMA.16816.F32 R72, R108.reuse, R80, RZ ;  /* 0x000000506c48723c */ /* 0x040fe800000018ff */
[-C--:B-1----:R-:W-:Y:S01]  /*7ed0*/  IADD3 R84, P2, R84, R242.reuse, RZ ;  /* 0x000000f254547210 */ /* 0x082fe20007f5e0ff */
[----:B------:R-:W1:Y:S03]  /*7ee0*/  SHFL.IDX PT, R89, R2, 0x1, 0x181f ;  /* 0x00381f0002597f89 */ /* 0x000e6600000e0000 */
[-C--:B------:R-:W-:Y:S01]  /*7ef0*/  HMMA.16816.F32 R76, R108, R82.reuse, RZ ;  /* 0x000000526c4c723c */ /* 0x080fe200000018ff */
[-C--:B--2---:R-:W-:Y:S04]  /*7f00*/  IADD3.X R85, R85, R243.reuse, RZ, P2, !PT ;  /* 0x000000f355557210 */ /* 0x084fe800017fe4ff */
[----:B------:R-:W2:Y:S03]  /*7f10*/  SHFL.IDX PT, R94, R0, 0x2, 0x181f ;  /* 0x00581f00005e7f89 */ /* 0x000ea600000e0000 */
[C---:B------:R-:W-:Y:S04]  /*7f20*/  HMMA.16816.F32 R80, R112.reuse, R82, RZ ;  /* 0x000000527050723c */ /* 0x040fe800000018ff */
[-C--:B---3--:R-:W-:Y:S01]  /*7f30*/  IADD3 R88, P5, R88, R242.reuse, RZ ;  /* 0x000000f258587210 */ /* 0x088fe20007fbe0ff */
[----:B------:R3:W-:Y:S03]  /*7f40*/  LDGSTS.E.BYPASS.LTC128B.128 [R241+0x100], [R84.64], !P3 ;  /* 0x0010000054f17fae */ /* 0x0007e6000d901d4c */
[-C--:B-1----:R-:W-:Y:S05]  /*7f50*/  IADD3.X R89, R89, R243.reuse, RZ, P5, !PT ;  /* 0x000000f359597210 */ /* 0x082fea0002ffe4ff */
[----:B------:R-:W1:Y:S01]  /*7f60*/  SHFL.IDX PT, R92, R0, 0x3, 0x181f ;  /* 0x00781f00005c7f89 */ /* 0x000e6200000e0000 */
[-C--:B--2---:R-:W-:Y:S07]  /*7f70*/  IADD3 R94, P4, R94, R242.reuse, RZ ;  /* 0x000000f25e5e7210 */ /* 0x084fee0007f9e0ff */
[----:B------:R2:W-:Y:S08]  /*7f80*/  LDGSTS.E.BYPASS.LTC128B.128 [R241+0x900], [R88.64], !P3 ;  /* 0x0090000058f17fae */ /* 0x0005f0000d901d4c */
[----:B------:R-:W4:Y:S01]  /*7f90*/  SHFL.IDX PT, R91, R2, 0x2, 0x181f ;  /* 0x00581f00025b7f89 */ /* 0x000f2200000e0000 */
[-C--:B---3--:R-:W-:Y:S01]  /*7fa0*/  HMMA.16816.F32 R84, R112, R96.reuse, RZ ;  /* 0x000000607054723c */ /* 0x088fe200000018ff */
[-C--:B-1----:R-:W-:Y:S06]  /*7fb0*/  IADD3 R92, P2, R92, R242.reuse, RZ ;  /* 0x000000f25c5c7210 */ /* 0x082fec0007f5e0ff */
[----:B------:R-:W1:Y:S08]  /*7fc0*/  SHFL.IDX PT, R90, R2, 0x3, 0x181f ;  /* 0x00781f00025a7f89 */ /* 0x000e7000000e0000 */
[----:B------:R-:W3:Y:S01]  /*7fd0*/  SHFL.IDX PT, R100, R0, 0x4, 0x181f ;  /* 0x00981f0000647f89 */ /* 0x000ee200000e0000 */
[-C--:B----4-:R-:W-:Y:S07]  /*7fe0*/  IADD3.X R95, R91, R243.reuse, RZ, P4, !PT ;  /* 0x000000f35b5f7210 */ /* 0x090fee00027fe4ff */
[----:B------:R-:W4:Y:S08]  /*7ff0*/  SHFL.IDX PT, R103, R2, 0x4, 0x181f ;  /* 0x00981f0002677f89 */ /* 0x000f3000000e0000 */
[----:B------:R5:W-:Y:S01]  /*8000*/  LDGSTS.E.BYPASS.LTC128B.128 [R241+0x1100], [R94.64], !P3 ;  /* 0x011000005ef17fae */ /* 0x000be2000d901d4c */
[-C--:B-1----:R-:W-:Y:S02]  /*8010*/  IADD3.X R93, R90, R243.reuse, RZ, P2, !PT ;  /* 0x000000f35a5d7210 */ /* 0x082fe400017fe4ff */
[C---:B--2---:R-:W-:Y:S05]  /*8020*/  HMMA.16816.F32 R88, R108.reuse, R96, RZ ;  /* 0x000000606c58723c */ /* 0x044fea00000018ff */
[----:B------:R5:W-:Y:S02]  /*8030*/  LDGSTS.E.BYPASS.LTC128B.128 [R241+0x1900], [R92.64], !P3 ;  /* 0x019000005cf17fae */ /* 0x000be4000d901d4c */
[-C--:B---3--:R-:W-:Y:S05]  /*8040*/  IADD3 R96, P5, R100, R242.reuse, RZ ;  /* 0x000000f264607210 */ /* 0x088fea0007fbe0ff */
[-C--:B----4-:R-:W-:Y:S01]  /*8050*/  IADD3.X R97, R103, R243.reuse, RZ, P5, !PT ;  /* 0x000000f367617210 */ /* 0x090fe20002ffe4ff */
[----:B------:R-:W1:Y:S08]  /*8060*/  SHFL.IDX PT, R102, R0, 0x5, 0x181f ;  /* 0x00b81f0000667f89 */ /* 0x000e7000000e0000 */
[----:B------:R2:W-:Y:S08]  /*8070*/  LDGSTS.E.BYPASS.LTC128B.128 [R241+0x2100], [R96.64], !P3 ;  /* 0x0210000060f17fae */ /* 0x0005f0000d901d4c */
[----:B------:R-:W3:Y:S01]  /*8080*/  SHFL.IDX PT, R101, R2, 0x5, 0x181f ;  /* 0x00b81f0002657f89 */ /* 0x000ee200000e0000 */
[-C--:B-----5:R-:W-:Y:S01]  /*8090*/  HMMA.16816.F32 R92, R108, R98.reuse, RZ ;  /* 0x000000626c5c723c */ /* 0x0a0fe200000018ff */
[-C--:B-1----:R-:W-:Y:S06]  /*80a0*/  IADD3 R102, P4, R102, R242.reuse, RZ ;  /* 0x000000f266667210 */ /* 0x082fec0007f9e0ff */
[----:B------:R-:W1:Y:S08]  /*80b0*/  SHFL.IDX PT, R0, R0, 0x6, 0x181f ;  /* 0x00d81f0000007f89 */ /* 0x000e7000000e0000 */
[----:B------:R-:W4:Y:S01]  /*80c0*/  SHFL.IDX PT, R2, R2, 0x6, 0x181f ;  /* 0x00d81f0002027f89 */ /* 0x000f2200000e0000 */
[C---:B--2---:R-:W-:Y:S02]  /*80d0*/  HMMA.16816.F32 R96, R112.reuse, R98, RZ ;  /* 0x000000627060723c */ /* 0x044fe400000018ff */
[-C--:B---3--:R-:W-:Y:S05]  /*80e0*/  IADD3.X R103, R101, R243.reuse, RZ, P4, !PT ;  /* 0x000000f365677210 */ /* 0x088fea00027fe4ff */
[----:B------:R2:W-:Y:S01]  /*80f0*/  LDGSTS.E.BYPASS.LTC128B.128 [R241+0x2900], [R102.64], !P3 ;  /* 0x0290000066f17fae */ /* 0x0005e2000d901d4c */
[----:B-1----:R-:W-:Y:S04]  /*8100*/  IADD3 R100, P2, R0, R242, RZ ;  /* 0x000000f200647210 */ /* 0x002fe80007f5e0ff */
[----:B----4-:R-:W-:Y:S02]  /*8110*/  IADD3.X R101, R2, R243, RZ, P2, !PT ;  /* 0x000000f302657210 */ /* 0x010fe400017fe4ff */
[----:B------:R-:W-:Y:S03]  /*8120*/  PLOP3.LUT P2, PT, PT, PT, UP0, 0x80, 0x0 ;  /* 0x000000000000781c */ /* 0x000fe60003f4f008 */
[----:B------:R2:W-:Y:S08]  /*8130*/  LDGSTS.E.BYPASS.LTC128B.128 [R241+0x3100], [R100.64], !P3 ;  /* 0x0310000064f17fae */ /* 0x0005f0000d901d4c */
[----:B------:R-:W0:Y:S01]  /*8140*/  LDGDEPBAR ;  /* 0x00000000000079af */ /* 0x000e220000000000 */
[-C--:B--2---:R-:W-:Y:S08]  /*8150*/  HMMA.16816.F32 R100, R112, R184.reuse, RZ ;  /* 0x000000b87064723c */ /* 0x084ff000000018ff */
[C---:B------:R-:W-:Y:S08]  /*8160*/  HMMA.16816.F32 R104, R108.reuse, R184, RZ ;  /* 0x000000b86c68723c */ /* 0x040ff000000018ff */
[-C--:B------:R-:W-:Y:S08]  /*8170*/  HMMA.16816.F32 R108, R108, R186.reuse, RZ ;  /* 0x000000ba6c6c723c */ /* 0x080ff000000018ff */
[----:B------:R-:W-:Y:S01]  /*8180*/  HMMA.16816.F32 R112, R112, R186, RZ ;  /* 0x000000ba7070723c */ /* 0x000fe200000018ff */
[----:B------:R-:W-:Y:S07]  /*8190*/  LDSM.16.M88.4 R184, [R231+0x7100] ;  /* 0x00710000e7b8783b */ /* 0x000fee0000000200 */
[-C--:B------:R-:W-:Y:S08]  /*81a0*/  HMMA.16816.F32 R4, R188, R192.reuse, R4 ;  /* 0x000000c0bc04723c */ /* 0x080ff00000001804 */
[C---:B------:R-:W-:Y:S08]  /*81b0*/  HMMA.16816.F32 R8, R196.reuse, R192, R8 ;  /* 0x000000c0c408723c */ /* 0x040ff00000001808 */
[-C--:B------:R-:W-:Y:S08]  /*81c0*/  HMMA.16816.F32 R12, R196, R194.reuse, R12 ;  /* 0x000000c2c40c723c */ /* 0x080ff0000000180c */
[C---:B------:R-:W-:Y:S01]  /*81d0*/  HMMA.16816.F32 R16, R188.reuse, R194, R16 ;  /* 0x000000c2bc10723c */ /* 0x040fe20000001810 */
[----:B------:R-:W1:Y:S07]  /*81e0*/  LDSM.16.M88.4 R192, [R229+0x3900] ;  /* 0x00390000e5c0783b */ /* 0x000e6e0000000200 */
[-C--:B------:R-:W-:Y:S08]  /*81f0*/  HMMA.16816.F32 R20, R188, R200.reuse, R20 ;  /* 0x000000c8bc14723c */ /* 0x080ff00000001814 */
[C---:B------:R-:W-:Y:S08]  /*8200*/  HMMA.16816.F32 R24, R196.reuse, R200, R24 ;  /* 0x000000c8c418723c */ /* 0x040ff00000001818 */
[-C--:B------:R-:W-:Y:S08]  /*8210*/  HMMA.16816.F32 R28, R196, R202.reuse, R28 ;  /* 0x000000cac41c723c */ /* 0x080ff0000000181c */
[C---:B------:R-:W-:Y:S01]  /*8220*/  HMMA.16816.F32 R32, R188.reuse, R202, R32 ;  /* 0x000000cabc20723c */ /* 0x040fe20000001820 */
[----:B------:R-:W2:Y:S07]  /*8230*/  LDSM.16.M88.4 R200, [R231+0x9100] ;  /* 0x00910000e7c8783b */ /* 0x000eae0000000200 */
[-C--:B------:R-:W-:Y:S08]  /*8240*/  HMMA.16816.F32 R36, R188, R204.reuse, R36 ;  /* 0x000000ccbc24723c */ /* 0x080ff00000001824 */
[C---:B------:R-:W-:Y:S08]  /*8250*/  HMMA.16816.F32 R40, R196.reuse, R204, R40 ;  /* 0x000000ccc428723c */ /* 0x040ff00000001828 */
[-C--:B------:R-:W-:Y:S08]  /*8260*/  HMMA.16816.F32 R44, R196, R206.reuse, R44 ;  /* 0x000000cec42c723c */ /* 0x080ff0000000182c */
[C---:B------:R-:W-:Y:S01]  /*8270*/  HMMA.16816.F32 R48, R188.reuse, R206, R48 ;  /* 0x000000cebc30723c */ /* 0x040fe20000001830 */
[----:B------:R-:W3:Y:S07]  /*8280*/  LDSM.16.M88.4 R204, [R229+0x4100] ;  /* 0x00410000e5cc783b */ /* 0x000eee0000000200 */
[-C--:B------:R-:W-:Y:S08]  /*8290*/  HMMA.16816.F32 R52, R188, R208.reuse, R52 ;  /* 0x000000d0bc34723c */ /* 0x080ff00000001834 */
[C---:B------:R-:W-:Y:S08]  /*82a0*/  HMMA.16816.F32 R56, R196.reuse, R208, R56 ;  /* 0x000000d0c438723c */ /* 0x040ff00000001838 */
[-C--:B------:R-:W-:Y:S08]  /*82b0*/  HMMA.16816.F32 R60, R196, R210.reuse, R60 ;  /* 0x000000d2c43c723c */ /* 0x080ff0000000183c */
[C---:B------:R-:W-:Y:S01]  /*82c0*/  HMMA.16816.F32 R64, R188.reuse, R210, R64 ;  /* 0x000000d2bc40723c */ /* 0x040fe20000001840 */
[----:B------:R-:W-:Y:S07]  /*82d0*/  LDSM.16.M88.4 R208, [R229+0x6100] ;  /* 0x00610000e5d0783b */ /* 0x000fee0000000200 */
        /* <DEDUP_REMOVED lines=9> */
[----:B------:R-:W-:Y:S07]  /*8370*/  LDSM.16.M88.4 R216, [R228] ;  /* 0x00000000e4d8783b */ /* 0x000fee0000000200 */
[-C--:B------:R-:W-:Y:S08]  /*8380*/  HMMA.16816.F32 R100, R188, R220.reuse, R100 ;  /* 0x000000dcbc64723c */ /* 0x080ff00000001864 */
[C---:B------:R-:W-:Y:S08]  /*8390*/  HMMA.16816.F32 R104, R196.reuse, R220, R104 ;  /* 0x000000dcc468723c */ /* 0x040ff00000001868 */
[-C--:B------:R-:W-:Y:S01]  /*83a0*/  HMMA.16816.F32 R108, R196, R222.reuse, R108 ;  /* 0x000000dec46c723c */ /* 0x080fe2000000186c */
[----:B------:R-:W-:Y:S07]  /*83b0*/  LDSM.16.M88.4 R196, [R229+0x5100] ;  /* 0x00510000e5c4783b */ /* 0x000fee0000000200 */
[----:B------:R-:W-:Y:S01]  /*83c0*/  HMMA.16816.F32 R112, R188, R222, R112 ;  /* 0x000000debc70723c */ /* 0x000fe20000001870 */
[----:B------:R-:W4:Y:S07]  /*83d0*/  LDSM.16.M88.4 R188, [R229+0x4900] ;  /* 0x00490000e5bc783b */ /* 0x000f2e0000000200 */
[-C--:B-1----:R-:W-:Y:S08]  /*83e0*/  HMMA.16816.F32 R4, R184, R192.reuse, R4 ;  /* 0x000000c0b804723c */ /* 0x082ff00000001804 */
[C---:B--2---:R-:W-:Y:S08]  /*83f0*/  HMMA.16816.F32 R8, R200.reuse, R192, R8 ;  /* 0x000000c0c808723c */ /* 0x044ff00000001808 */
[-C--:B------:R-:W-:Y:S08]  /*8400*/  HMMA.16816.F32 R12, R200, R194.reuse, R12 ;  /* 0x000000c2c80c723c */ /* 0x080ff0000000180c */
[C---:B------:R-:W-:Y:S01]  /*8410*/  HMMA.16816.F32 R16, R184.reuse, R194, R16 ;  /* 0x000000c2b810723c */ /* 0x040fe20000001810 */
[----:B------:R-:W1:Y:S07]  /*8420*/  LDSM.16.M88.4 R192, [R229+0x5900] ;  /* 0x00590000e5c0783b */ /* 0x000e6e0000000200 */
[-C--:B---3--:R-:W-:Y:S08]  /*8430*/  HMMA.16816.F32 R20, R184, R204.reuse, R20 ;  /* 0x000000ccb814723c */ /* 0x088ff00000001814 */
[C---:B------:R-:W-:Y:S08]  /*8440*/  HMMA.16816.F32 R24, R200.reuse, R204, R24 ;  /* 0x000000ccc818723c */ /* 0x040ff00000001818 */
[-C--:B------:R-:W-:Y:S08]  /*8450*/  HMMA.16816.F32 R28, R200, R206.reuse, R28 ;  /* 0x000000cec81c723c */ /* 0x080ff0000000181c */
[C---:B------:R-:W-:Y:S01]  /*8460*/  HMMA.16816.F32 R32, R184.reuse, R206, R32 ;  /* 0x000000ceb820723c */ /* 0x040fe20000001820 */
[----:B------:R-:W2:Y:S07]  /*8470*/  LDSM.16.M88.4 R204, [R232+0x7100] ;  /* 0x00710000e8cc783b */ /* 0x000eae0000000200 */
[-C--:B----4-:R-:W-:Y:S08]  /*8480*/  HMMA.16816.F32 R36, R184, R188.reuse, R36 ;  /* 0x000000bcb824723c */ /* 0x090ff00000001824 */
[C---:B------:R-:W-:Y:S08]  /*8490*/  HMMA.16816.F32 R40, R200.reuse, R188, R40 ;  /* 0x000000bcc828723c */ /* 0x040ff00000001828 */
[-C--:B------:R-:W-:Y:S08]  /*84a0*/  HMMA.16816.F32 R44, R200, R190.reuse, R44 ;  /* 0x000000bec82c723c */ /* 0x080ff0000000182c */
[C---:B------:R-:W-:Y:S01]  /*84b0*/  HMMA.16816.F32 R48, R184.reuse, R190, R48 ;  /* 0x000000beb830723c */ /* 0x040fe20000001830 */
[----:B------:R-:W3:Y:S07]  /*84c0*/  LDSM.16.M88.4 R188, [R232+0x9100] ;  /* 0x00910000e8bc783b */ /* 0x000eee0000000200 */
[-C--:B------:R-:W-:Y:S08]  /*84d0*/  HMMA.16816.F32 R52, R184, R196.reuse, R52 ;  /* 0x000000c4b834723c */ /* 0x080ff00000001834 */
[C---:B------:R-:W-:Y:S08]  /*84e0*/  HMMA.16816.F32 R56, R200.reuse, R196, R56 ;  /* 0x000000c4c838723c */ /* 0x040ff00000001838 */
[-C--:B------:R-:W-:Y:S08]  /*84f0*/  HMMA.16816.F32 R60, R200, R198.reuse, R60 ;  /* 0x000000c6c83c723c */ /* 0x080ff0000000183c */
[C---:B------:R-:W-:Y:S08]  /*8500*/  HMMA.16816.F32 R64, R184.reuse, R198, R64 ;  /* 0x000000c6b840723c */ /* 0x040ff00000001840 */
[-C--:B-1----:R-:W-:Y:S08]  /*8510*/  HMMA.16816.F32 R68, R184, R192.reuse, R68 ;  /* 0x000000c0b844723c */ /* 0x082ff00000001844 */
[C---:B------:R-:W-:Y:S08]  /*8520*/  HMMA.16816.F32 R72, R200.reuse, R192, R72 ;  /* 0x000000c0c848723c */ /* 0x040ff00000001848 */
[-C--:B------:R-:W-:Y:S08]  /*8530*/  HMMA.16816.F32 R76, R200, R194.reuse, R76 ;  /* 0x000000c2c84c723c */ /* 0x080ff0000000184c */
        /* <DEDUP_REMOVED lines=8> */
[----:B------:R-:W-:Y:S08]  /*85c0*/  HMMA.16816.F32 R112, R184, R214, R112 ;  /* 0x000000d6b870723c */ /* 0x000ff00000001870 */
[-C--:B--2---:R-:W-:Y:S08]  /*85d0*/  HMMA.16816.F32 R4, R204, R216.reuse, R4 ;  /* 0x000000d8cc04723c */ /* 0x084ff00000001804 */
[C---:B---3--:R-:W-:Y:S08]  /*85e0*/  HMMA.16816.F32 R8, R188.reuse, R216, R8 ;  /* 0x000000d8bc08723c */ /* 0x048ff00000001808 */
[-C--:B------:R-:W-:Y:S08]  /*85f0*/  HMMA.16816.F32 R12, R188, R218.reuse, R12 ;  /* 0x000000dabc0c723c */ /* 0x080ff0000000180c */
[----:B------:R-:W-:Y:S01]  /*8600*/  FMUL.FTZ R4, R4, c[0x0][0x320] ;  /* 0x0000c80004047a20 */ /* 0x000fe20000410000 */
[C---:B------:R-:W-:Y:S03]  /*8610*/  HMMA.16816.F32 R16, R204.reuse, R218, R16 ;  /* 0x000000dacc10723c */ /* 0x040fe60000001810 */
[----:B------:R-:W-:Y:S01]  /*8620*/  MUFU.TANH R185, R4 ;  /* 0x0000000400b97308 */ /* 0x000fe20000002400 */
[----:B------:R-:W-:Y:S02]  /*8630*/  FMUL.FTZ R5, R5, c[0x0][0x320] ;  /* 0x0000c80005057a20 */ /* 0x000fe40000410000 */
[----:B------:R-:W-:Y:S02]  /*8640*/  FMUL.FTZ R6, R6, c[0x0][0x320] ;  /* 0x0000c80006067a20 */ /* 0x000fe40000410000 */
[----:B------:R-:W-:Y:S04]  /*8650*/  FMUL.FTZ R7, R7, c[0x0][0x320] ;  /* 0x0000c80007077a20 */ /* 0x000fe80000410000 */
[----:B------:R-:W-:Y:S01]  /*8660*/  FMUL.FTZ R8, R8, c[0x0][0x320] ;  /* 0x0000c80008087a20 */ /* 0x000fe20000410000 */
[----:B------:R-:W-:Y:S01]  /*8670*/  MUFU.TANH R197, R5 ;  /* 0x0000000500c57308 */ /* 0x000fe20000002400 */
[----:B------:R-:W-:Y:S02]  /*8680*/  FMUL.FTZ R9, R9, c[0x0][0x320] ;  /* 0x0000c80009097a20 */ /* 0x000fe40000410000 */
[----:B------:R-:W-:Y:S02]  /*8690*/  FMUL.FTZ R10, R10, c[0x0][0x320] ;  /* 0x0000c8000a0a7a20 */ /* 0x000fe40000410000 */
[----:B------:R-:W-:Y:S02]  /*86a0*/  FMUL.FTZ R11, R11, c[0x0][0x320] ;  /* 0x0000c8000b0b7a20 */ /* 0x000fe40000410000 */
[----:B------:R-:W-:Y:S02]  /*86b0*/  FMUL.FTZ R12, R12, c[0x0][0x320] ;  /* 0x0000c8000c0c7a20 */ /* 0x000fe40000410000 */
[----:B------:R-:W-:Y:S01]  /*86c0*/  FMUL.FTZ R13, R13, c[0x0][0x320] ;  /* 0x0000c8000d0d7a20 */ /* 0x000fe20000410000 */
[----:B------:R-:W-:Y:S01]  /*86d0*/  MUFU.TANH R186, R6 ;  /* 0x0000000600ba7308 */ /* 0x000fe20000002400 */
[----:B------:R-:W-:Y:S02]  /*86e0*/  FMUL.FTZ R17, R17, c[0x0][0x320] ;  /* 0x0000c80011117a20 */ /* 0x000fe40000410000 */
[----:B------:R-:W-:Y:S02]  /*86f0*/  FMUL.FTZ R18, R18, c[0x0][0x320] ;  /* 0x0000c80012127a20 */ /* 0x000fe40000410000 */
[----:B------:R-:W-:Y:S02]  /*8700*/  FMUL.FTZ R19, R19, c[0x0][0x320] ;  /* 0x0000c80013137a20 */ /* 0x000fe40000410000 */
[----:B------:R-:W-:Y:S02]  /*8710*/  FMUL.FTZ R14, R14, c[0x0][0x320] ;  /* 0x0000c8000e0e7a20 */ /* 0x000fe40000410000 */
[----:B------:R-:W-:Y:S01]  /*8720*/  FMUL.FTZ R15, R15, c[0x0][0x320] ;  /* 0x0000c8000f0f7a20 */ /* 0x000fe20000410000 */
[----:B------:R1:W-:Y:S01]  /*8730*/  MUFU.TANH R198, R7 ;  /* 0x0000000700c67308 */ /* 0x0003e20000002400 */
[----:B------:R-:W-:Y:S09]  /*8740*/  FMUL.FTZ R16, R16, c[0x0][0x320] ;  /* 0x0000c80010107a20 */ /* 0x000ff20000410000 */
[----:B------:R-:W-:Y:S10]  /*8750*/  MUFU.TANH R196, R8 ;  /* 0x0000000800c47308 */ /* 0x000ff40000002400 */
[----:B------:R-:W-:Y:S01]  /*8760*/  MUFU.TANH R199, R9 ;  /* 0x0000000900c77308 */ /* 0x000fe20000002400 */
[----:B-1----:R-:W1:Y:S09]  /*8770*/  LDSM.16.M88.4 R4, [R228+0x800] ;  /* 0x00080000e404783b */ /* 0x002e720000000200 */
[----:B------:R-:W-:Y:S10]  /*8780*/  MUFU.TANH R187, R10 ;  /* 0x0000000a00bb7308 */ /* 0x000ff40000002400 */
[----:B------:R2:W-:Y:S10]  /*8790*/  MUFU.TANH R200, R11 ;  /* 0x0000000b00c87308 */ /* 0x0005f40000002400 */
[----:B------:R-:W-:Y:S10]  /*87a0*/  MUFU.TANH R194, R12 ;  /* 0x0000000c00c27308 */ /* 0x000ff40000002400 */
[----:B------:R-:W-:Y:S01]  /*87b0*/  MUFU.TANH R192, R13 ;  /* 0x0000000d00c07308 */ /* 0x000fe20000002400 */
[----:B--2---:R-:W2:Y:S01]  /*87c0*/  LDSM.16.M88.4 R8, [R228+0x1000] ;  /* 0x00100000e408783b */ /* 0x004ea20000000200 */
[-C--:B-1----:R-:W-:Y:S08]  /*87d0*/  HMMA.16816.F32 R20, R204, R4.reuse, R20 ;  /* 0x00000004cc14723c */ /* 0x082ff00000001814 */
[----:B------:R-:W-:Y:S01]  /*87e0*/  MUFU.TANH R195, R14 ;  /* 0x0000000e00c37308 */ /* 0x000fe20000002400 */
[C---:B------:R-:W-:Y:S09]  /*87f0*/  HMMA.16816.F32 R24, R188.reuse, R4, R24 ;  /* 0x00000004bc18723c */ /* 0x040ff20000001818 */
[----:B------:R-:W-:Y:S01]  /*8800*/  MUFU.TANH R193, R15 ;  /* 0x0000000f00c17308 */ /* 0x000fe20000002400 */
[-C--:B------:R-:W-:Y:S08]  /*8810*/  HMMA.16816.F32 R28, R188, R6.reuse, R28 ;  /* 0x00000006bc1c723c */ /* 0x080ff0000000181c */
[C---:B------:R-:W-:Y:S01]  /*8820*/  HMMA.16816.F32 R32, R204.reuse, R6, R32 ;  /* 0x00000006cc20723c */ /* 0x040fe20000001820 */
[----:B------:R-:W-:Y:S01]  /*8830*/  MUFU.TANH R184, R16 ;  /* 0x0000001000b87308 */ /* 0x000fe20000002400 */
[----:B------:R-:W1:Y:S02]  /*8840*/  LDSM.16.M88.4 R4, [R228+0x1800] ;  /* 0x00180000e404783b */ /* 0x000e640000000200 */
[----:B------:R-:W-:Y:S02]  /*8850*/  FMUL.FTZ R20, R20, c[0x0][0x320] ;  /* 0x0000c80014147a20 */ /* 0x000fe40000410000 */
[----:B------:R-:W-:Y:S02]  /*8860*/  FMUL.FTZ R21, R21, c[0x0][0x320] ;  /* 0x0000c80015157a20 */ /* 0x000fe40000410000 */
[----:B------:R-:W-:Y:S03]  /*8870*/  FMUL.FTZ R22, R22, c[0x0][0x320] ;  /* 0x0000c80016167a20 */ /* 0x000fe60000410000 */
[----:B------:R-:W-:Y:S01]  /*8880*/  MUFU.TANH R17, R17 ;  /* 0x0000001100117308 */ /* 0x000fe20000002400 */
[----:B------:R-:W-:Y:S02]  /*8890*/  FMUL.FTZ R23, R23, c[0x0][0x320] ;  /* 0x0000c80017177a20 */ /* 0x000fe40000410000 */
[----:B------:R-:W-:Y:S01]  /*88a0*/  FMUL.FTZ R24, R24, c[0x0][0x320] ;  /* 0x0000c80018187a20 */ /* 0x000fe20000410000 */
[-C--:B--2---:R-:W-:Y:S03]  /*88b0*/  HMMA.16816.F32 R36, R204, R8.reuse, R36 ;  /* 0x00000008cc24723c */ /* 0x084fe60000001824 */
[----:B------:R-:W-:Y:S02]  /*88c0*/  FMUL.FTZ R25, R25, c[0x0][0x320] ;  /* 0x0000c80019197a20 */ /* 0x000fe40000410000 */
[----:B------:R-:W-:Y:S01]  /*88d0*/  FMUL.FTZ R26, R26, c[0x0][0x320] ;  /* 0x0000c8001a1a7a20 */ /* 0x000fe20000410000 */
[----:B------:R-:W-:Y:S01]  /*88e0*/  MUFU.TANH R18, R18 ;  /* 0x0000001200127308 */ /* 0x000fe20000002400 */
[----:B------:R-:W-:Y:S01]  /*88f0*/  FMUL.FTZ R27, R27, c[0x0][0x320] ;  /* 0x0000c8001b1b7a20 */ /* 0x000fe20000410000 */
[C---:B------:R-:W-:Y:S04]  /*8900*/  HMMA.16816.F32 R40, R188.reuse, R8, R40 ;  /* 0x00000008bc28723c */ /* 0x040fe80000001828 */
[----:B------:R-:W-:Y:S02]  /*8910*/  FMUL.FTZ R28, R28, c[0x0][0x320] ;  /* 0x0000c8001c1c7a20 */ /* 0x000fe40000410000 */
[----:B------:R-:W-:Y:S02]  /*8920*/  FMUL.FTZ R29, R29, c[0x0][0x320] ;  /* 0x0000c8001d1d7a20 */ /* 0x000fe40000410000 */
[----:B------:R-:W-:Y:S01]  /*8930*/  MUFU.TANH R19, R19 ;  /* 0x0000001300137308 */ /* 0x000fe20000002400 */
[-C--:B------:R-:W-:Y:S03]  /*8940*/  HMMA.16816.F32 R44, R188, R10.reuse, R44 ;  /* 0x0000000abc2c723c */ /* 0x080fe6000000182c */
[----:B------:R-:W-:Y:S02]  /*8950*/  FMUL.FTZ R30, R30, c[0x0][0x320] ;  /* 0x0000c8001e1e7a20 */ /* 0x000fe40000410000 */
[----:B------:R-:W-:Y:S02]  /*8960*/  FMUL.FTZ R31, R31, c[0x0][0x320] ;  /* 0x0000c8001f1f7a20 */ /* 0x000fe40000410000 */
[----:B------:R-:W-:Y:S01]  /*8970*/  FMUL.FTZ R32, R32, c[0x0][0x320] ;  /* 0x0000c80020207a20 */ /* 0x000fe20000410000 */
[C---:B------:R-:W-:Y:S01]  /*8980*/  HMMA.16816.F32 R48, R204.reuse, R10, R48 ;  /* 0x0000000acc30723c */ /* 0x040fe20000001830 */
[----:B------:R-:W-:Y:S01]  /*8990*/  MUFU.TANH R20, R20 ;  /* 0x0000001400147308 */ /* 0x000fe20000002400 */
[----:B------:R-:W2:Y:S02]  /*89a0*/  LDSM.16.M88.4 R8, [R228+0x2000] ;  /* 0x00200000e408783b */ /* 0x000ea40000000200 */
[----:B------:R-:W-:Y:S02]  /*89b0*/  FMUL.FTZ R33, R33, c[0x0][0x320] ;  /* 0x0000c80021217a20 */ /* 0x000fe40000410000 */
[----:B------:R-:W-:Y:S02]  /*89c0*/  FMUL.FTZ R34, R34, c[0x0][0x320] ;  /* 0x0000c80022227a20 */ /* 0x000fe40000410000 */
[-C--:B-1----:R-:W-:Y:S03]  /*89d0*/  HMMA.16816.F32 R52, R204, R4.reuse, R52 ;  /* 0x00000004cc34723c */ /* 0x082fe60000001834 */
[----:B------:R-:W-:Y:S01]  /*89e0*/  MUFU.TANH R21, R21 ;  /* 0x0000001500157308 */ /* 0x000fe20000002400 */
[----:B------:R-:W-:Y:S02]  /*89f0*/  FMUL.FTZ R35, R35, c[0x0][0x320] ;  /* 0x0000c80023237a20 */ /* 0x000fe40000410000 */
[----:B------:R-:W-:Y:S02]  /*8a00*/  FMUL.FTZ R36, R36, c[0x0][0x320] ;  /* 0x0000c80024247a20 */ /* 0x000fe40000410000 */
[C---:B------:R-:W-:Y:S04]  /*8a10*/  HMMA.16816.F32 R56, R188.reuse, R4, R56 ;  /* 0x00000004bc38723c */ /* 0x040fe80000001838 */
[----:B------:R-:W-:Y:S01]  /*8a20*/  FMUL.FTZ R37, R37, c[0x0][0x320] ;  /* 0x0000c80025257a20 */ /* 0x000fe20000410000 */
[----:B------:R-:W-:Y:S01]  /*8a30*/  MUFU.TANH R22, R22 ;  /* 0x0000001600167308 */ /* 0x000fe20000002400 */
[----:B------:R-:W-:Y:S02]  /*8a40*/  FMUL.FTZ R38, R38, c[0x0][0x320] ;  /* 0x0000c80026267a20 */ /* 0x000fe40000410000 */
[-C--:B------:R-:W-:Y:S04]  /*8a50*/  HMMA.16816.F32 R60, R188, R6.reuse, R60 ;  /* 0x00000006bc3c723c */ /* 0x080fe8000000183c */
[----:B------:R-:W-:Y:S02]  /*8a60*/  FMUL.FTZ R39, R39, c[0x0][0x320] ;  /* 0x0000c80027277a20 */ /* 0x000fe40000410000 */
[----:B------:R-:W-:Y:S01]  /*8a70*/  FMUL.FTZ R40, R40, c[0x0][0x320] ;  /* 0x0000c80028287a20 */ /* 0x000fe20000410000 */
[----:B------:R-:W-:Y:S01]  /*8a80*/  MUFU.TANH R23, R23 ;  /* 0x0000001700177308 */ /* 0x000fe20000002400 */
[C---:B------:R-:W-:Y:S01]  /*8a90*/  HMMA.16816.F32 R64, R204.reuse, R6, R64 ;  /* 0x00000006cc40723c */ /* 0x040fe20000001840 */
[----:B------:R-:W1:Y:S03]  /*8aa0*/  LDSM.16.M88.4 R4, [R228+0x2800] ;  /* 0x00280000e404783b */ /* 0x000e660000000200 */
[----:B------:R-:W-:Y:S02]  /*8ab0*/  FMUL.FTZ R41, R41, c[0x0][0x320] ;  /* 0x0000c80029297a20 */ /* 0x000fe40000410000 */
[----:B------:R-:W-:Y:S02]  /*8ac0*/  FMUL.FTZ R42, R42, c[0x0][0x320] ;  /* 0x0000c8002a2a7a20 */ /* 0x000fe40000410000 */
[----:B------:R-:W-:Y:S01]  /*8ad0*/  FMUL.FTZ R43, R43, c[0x0][0x320] ;  /* 0x0000c8002b2b7a20 */ /* 0x000fe20000410000 */
[----:B------:R-:W-:Y:S01]  /*8ae0*/  MUFU.TANH R24, R24 ;  /* 0x0000001800187308 */ /* 0x000fe20000002400 */
[-C--:B--2---:R-:W-:Y:S03]  /*8af0*/  HMMA.16816.F32 R68, R204, R8.reuse, R68 ;  /* 0x00000008cc44723c */ /* 0x084fe60000001844 */
[----:B------:R-:W-:Y:S02]  /*8b00*/  FMUL.FTZ R44, R44, c[0x0][0x320] ;  /* 0x0000c8002c2c7a20 */ /* 0x000fe40000410000 */
[----:B------:R-:W-:Y:S02]  /*8b10*/  FMUL.FTZ R45, R45, c[0x0][0x320] ;  /* 0x0000c8002d2d7a20 */ /* 0x000fe40000410000 */
[----:B------:R-:W-:Y:S01]  /*8b20*/  FMUL.FTZ R46, R46, c[0x0][0x320] ;  /* 0x0000c8002e2e7a20 */ /* 0x000fe20000410000 */
[C---:B------:R-:W-:Y:S01]  /*8b30*/  HMMA.16816.F32 R72, R188.reuse, R8, R72 ;  /* 0x00000008bc48723c */ /* 0x040fe20000001848 */
[----:B------:R-:W-:Y:S03]  /*8b40*/  MUFU.TANH R25, R25 ;  /* 0x0000001900197308 */ /* 0x000fe60000002400 */
[----:B------:R-:W-:Y:S02]  /*8b50*/  FMUL.FTZ R47, R47, c[0x0][0x320] ;  /* 0x0000c8002f2f7a20 */ /* 0x000fe40000410000 */
[----:B------:R-:W-:Y:S02]  /*8b60*/  FMUL.FTZ R65, R65, c[0x0][0x320] ;  /* 0x0000c80041417a20 */ /* 0x000fe40000410000 */
[-C--:B------:R-:W-:Y:S03]  /*8b70*/  HMMA.16816.F32 R76, R188, R10.reuse, R76 ;  /* 0x0000000abc4c723c */ /* 0x080fe6000000184c */
[----:B------:R-:W-:Y:S01]  /*8b80*/  MUFU.TANH R208, R65 ;  /* 0x0000004100d07308 */ /* 0x000fe20000002400 */
[----:B------:R-:W-:Y:S02]  /*8b90*/  FMUL.FTZ R48, R48, c[0x0][0x320] ;  /* 0x0000c80030307a20 */ /* 0x000fe40000410000 */
[----:B------:R-:W-:Y:S02]  /*8ba0*/  FMUL.FTZ R49, R49, c[0x0][0x320] ;  /* 0x0000c80031317a20 */ /* 0x000fe40000410000 */
[C---:B------:R-:W-:Y:S01]  /*8bb0*/  HMMA.16816.F32 R80, R204.reuse, R10, R80 ;  /* 0x0000000acc50723c */ /* 0x040fe20000001850 */
[----:B------:R-:W2:Y:S01]  /*8bc0*/  LDSM.16.M88.4 R8, [R228+0x3000] ;  /* 0x00300000e408783b */ /* 0x000ea20000000200 */
[----:B------:R-:W-:Y:S04]  /*8bd0*/  DEPBAR.LE SB0, 0x0 ;  /* 0x000080000000791a */ /* 0x000fe80000000000 */
[----:B------:R-:W-:Y:S01]  /*8be0*/  MUFU.TANH R26, R26 ;  /* 0x0000001a001a7308 */ /* 0x000fe20000002400 */
[----:B------:R-:W-:Y:S01]  /*8bf0*/  FMUL.FTZ R50, R50, c[0x0][0x320] ;  /* 0x0000c80032327a20 */ /* 0x000fe20000410000 */
[-C--:B-1----:R-:W-:Y:S01]  /*8c00*/  HMMA.16816.F32 R84, R204, R4.reuse, R84 ;  /* 0x00000004cc54723c */ /* 0x082fe20000001854 */
[----:B------:R-:W-:Y:S04]  /*8c10*/  BAR.SYNC.DEFER_BLOCKING 0x0 ;  /* 0x0000000000007b1d */ /* 0x000fe80000010000 */
[----:B------:R-:W-:Y:S02]  /*8c20*/  FMUL.FTZ R75, R75, c[0x0][0x320] ;  /* 0x0000c8004b4b7a20 */ /* 0x000fe40000410000 */
[----:B------:R-:W-:Y:S01]  /*8c30*/  FMUL.FTZ R51, R51, c[0x0][0x320] ;  /* 0x0000c80033337a20 */ /* 0x000fe20000410000 */
[----:B------:R-:W-:Y:S01]  /*8c40*/  MUFU.TANH R27, R27 ;  /* 0x0000001b001b7308 */ /* 0x000fe20000002400 */
[C---:B------:R-:W-:Y:S04]  /*8c50*/  HMMA.16816.F32 R88, R188.reuse, R4, R88 ;  /* 0x00000004bc58723c */ /* 0x040fe80000001858 */
[----:B------:R-:W-:Y:S02]  /*8c60*/  FMUL.FTZ R52, R52, c[0x0][0x320] ;  /* 0x0000c80034347a20 */ /* 0x000fe40000410000 */
[----:B------:R-:W-:Y:S02]  /*8c70*/  FMUL.FTZ R53, R53, c[0x0][0x320] ;  /* 0x0000c80035357a20 */ /* 0x000fe40000410000 */
[-C--:B------:R-:W-:Y:S01]  /*8c80*/  HMMA.16816.F32 R92, R188, R6.reuse, R92 ;  /* 0x00000006bc5c723c */ /* 0x080fe2000000185c */
[----:B------:R-:W-:Y:S03]  /*8c90*/  MUFU.TANH R65, R75 ;  /* 0x0000004b00417308 */ /* 0x000fe60000002400 */
[----:B------:R-:W-:Y:S02]  /*8ca0*/  FMUL.FTZ R54, R54, c[0x0][0x320] ;  /* 0x0000c80036367a20 */ /* 0x000fe40000410000 */
[----:B------:R-:W-:Y:S02]  /*8cb0*/  FMUL.FTZ R55, R55, c[0x0][0x320] ;  /* 0x0000c80037377a20 */ /* 0x000fe40000410000 */
[----:B------:R-:W-:Y:S01]  /*8cc0*/  FMUL.FTZ R87, R87, c[0x0][0x320] ;  /* 0x0000c80057577a20 */ /* 0x000fe20000410000 */
[C---:B------:R-:W-:Y:S02]  /*8cd0*/  HMMA.16816.F32 R96, R204.reuse, R6, R96 ;  /* 0x00000006cc60723c */ /* 0x040fe40000001860 */
[----:B------:R-:W-:Y:S02]  /*8ce0*/  MUFU.TANH R28, R28 ;  /* 0x0000001c001c7308 */ /* 0x000fe40000002400 */
[----:B------:R-:W-:Y:S02]  /*8cf0*/  FMUL.FTZ R56, R56, c[0x0][0x320] ;  /* 0x0000c80038387a20 */ /* 0x000fe40000410000 */
[----:B------:R-:W-:Y:S02]  /*8d00*/  FMUL.FTZ R57, R57, c[0x0][0x320] ;  /* 0x0000c80039397a20 */ /* 0x000fe40000410000 */
[-C--:B--2---:R-:W-:Y:S04]  /*8d10*/  HMMA.16816.F32 R100, R204, R8.reuse, R100 ;  /* 0x00000008cc64723c */ /* 0x084fe80000001864 */
[----:B------:R-:W1:Y:S01]  /*8d20*/  MUFU.TANH R0, R87 ;  /* 0x0000005700007308 */ /* 0x000e620000002400 */
[----:B------:R-:W-:Y:S02]  /*8d30*/  FMUL.FTZ R58, R58, c[0x0][0x320] ;  /* 0x0000c8003a3a7a20 */ /* 0x000fe40000410000 */
[----:B------:R-:W-:Y:S01]  /*8d40*/  FMUL.FTZ R92, R92, c[0x0][0x320] ;  /* 0x0000c8005c5c7a20 */ /* 0x000fe20000410000 */
[C---:B------:R-:W-:Y:S04]  /*8d50*/  HMMA.16816.F32 R104, R188.reuse, R8, R104 ;  /* 0x00000008bc68723c */ /* 0x040fe80000001868 */
[----:B------:R-:W-:Y:S02]  /*8d60*/  FMUL.FTZ R59, R59, c[0x0][0x320] ;  /* 0x0000c8003b3b7a20 */ /* 0x000fe40000410000 */
[----:B------:R-:W-:Y:S01]  /*8d70*/  MUFU.TANH R29, R29 ;  /* 0x0000001d001d7308 */ /* 0x000fe20000002400 */
[----:B------:R-:W-:Y:S01]  /*8d80*/  FMUL.FTZ R60, R60, c[0x0][0x320] ;  /* 0x0000c8003c3c7a20 */ /* 0x000fe20000410000 */
[-C--:B------:R-:W-:Y:S04]  /*8d90*/  HMMA.16816.F32 R108, R188, R10.reuse, R108 ;  /* 0x0000000abc6c723c */ /* 0x080fe8000000186c */
[----:B------:R-:W-:Y:S02]  /*8da0*/  FMUL.FTZ R98, R98, c[0x0][0x320] ;  /* 0x0000c80062627a20 */ /* 0x000fe40000410000 */
[----:B------:R-:W-:Y:S02]  /*8db0*/  FMUL.FTZ R99, R99, c[0x0][0x320] ;  /* 0x0000c80063637a20 */ /* 0x000fe40000410000 */
[----:B------:R-:W-:Y:S01]  /*8dc0*/  MUFU.TANH R2, R98 ;  /* 0x0000006200027308 */ /* 0x000fe20000002400 */
[----:B------:R-:W-:Y:S01]  /*8dd0*/  HMMA.16816.F32 R112, R204, R10, R112 ;  /* 0x0000000acc70723c */ /* 0x000fe20000001870 */
[----:B-1----:R1:W-:Y:S03]  /*8de0*/  STL [R1+0x8], R0 ;  /* 0x0000080001007387 */ /* 0x0023e60000100800 */
[----:B------:R-:W-:Y:S02]  /*8df0*/  FMUL.FTZ R61, R61, c[0x0][0x320] ;  /* 0x0000c8003d3d7a20 */ /* 0x000fe40000410000 */
[----:B------:R-:W-:Y:S02]  /*8e00*/  FMUL.FTZ R62, R62, c[0x0][0x320] ;  /* 0x0000c8003e3e7a20 */ /* 0x000fe40000410000 */
[----:B------:R-:W-:Y:S01]  /*8e10*/  FMUL.FTZ R63, R63, c[0x0][0x320] ;  /* 0x0000c8003f3f7a20 */ /* 0x000fe20000410000 */
[----:B------:R-:W-:Y:S03]  /*8e20*/  MUFU.TANH R30, R30 ;  /* 0x0000001e001e7308 */ /* 0x000fe60000002400 */
        /* <DEDUP_REMOVED lines=10> */
[----:B-1----:R-:W1:Y:S01]  /*8ed0*/  MUFU.TANH R0, R92 ;  /* 0x0000005c00007308 */ /* 0x002e620000002400 */
        /* <DEDUP_REMOVED lines=13> */
[----:B------:R-:W-:Y:S01]  /*8fb0*/  FMUL.FTZ R79, R79, c[0x0][0x320] ;  /* 0x0000c8004f4f7a20 */ /* 0x000fe20000410000 */
[----:B-1----:R1:W-:Y:S01]  /*8fc0*/  STL [R1+0xc], R0 ;  /* 0x00000c0001007387 */ /* 0x0023e20000100800 */
[----:B------:R-:W-:Y:S02]  /*8fd0*/  FMUL.FTZ R80, R80, c[0x0][0x320] ;  /* 0x0000c80050507a20 */ /* 0x000fe40000410000 */
[----:B------:R-:W-:Y:S01]  /*8fe0*/  FMUL.FTZ R81, R81, c[0x0][0x320] ;  /* 0x0000c80051517a20 */ /* 0x000fe20000410000 */
[----:B------:R-:W-:Y:S01]  /*8ff0*/  STL [R1+0x4], R2 ;  /* 0x0000040201007387 */ /* 0x000fe20000100800 */
        /* <DEDUP_REMOVED lines=19> */
[----:B------:R-:W2:Y:S01]  /*9130*/  MUFU.TANH R36, R36 ;  /* 0x0000002400247308 */ /* 0x000ea20000002400 */
[----:B------:R-:W-:Y:S02]  /*9140*/  FMUL.FTZ R105, R105, c[0x0][0x320] ;  /* 0x0000c80069697a20 */ /* 0x000fe40000410000 */
[----:B------:R-:W-:Y:S02]  /*9150*/  FMUL.FTZ R106, R106, c[0x0][0x320] ;  /* 0x0000c8006a6a7a20 */ /* 0x000fe40000410000 */
[----:B------:R-:W-:Y:S02]  /*9160*/  FMUL.FTZ R107, R107, c[0x0][0x320] ;  /* 0x0000c8006b6b7a20 */ /* 0x000fe40000410000 */
[----:B------:R-:W-:Y:S02]  /*9170*/  FMUL.FTZ R108, R108, c[0x0][0x320] ;  /* 0x0000c8006c6c7a20 */ /* 0x000fe40000410000 */
[----:B------:R-:W-:Y:S01]  /*9180*/  FMUL.FTZ R109, R109, c[0x0][0x320] ;  /* 0x0000c8006d6d7a20 */ /* 0x000fe20000410000 */
[----:B------:R-:W3:Y:S01]  /*9190*/  MUFU.TANH R37, R37 ;  /* 0x0000002500257308 */ /* 0x000ee20000002400 */
[----:B------:R-:W-:Y:S01]  /*91a0*/  FMUL.FTZ R114, R114, c[0x0][0x320] ;  /* 0x0000c80072727a20 */ /* 0x000fe20000410000 */
[----:B-1----:R1:W-:Y:S08]  /*91b0*/  STL [R1], R0 ;  /* 0x0000000001007387 */ /* 0x0023f00000100800 */
[----:B------:R-:W4:Y:S10]  /*91c0*/  MUFU.TANH R38, R38 ;  /* 0x0000002600267308 */ /* 0x000f340000002400 */
[----:B------:R-:W2:Y:S01]  /*91d0*/  MUFU.TANH R39, R39 ;  /* 0x0000002700277308 */ /* 0x000ea20000002400 */
[----:B-1----:R-:W-:Y:S09]  /*91e0*/  FMUL.FTZ R0, R111, c[0x0][0x320] ;  /* 0x0000c8006f007a20 */ /* 0x002ff20000410000 */
[----:B------:R-:W1:Y:S10]  /*91f0*/  MUFU.TANH R40, R40 ;  /* 0x0000002800287308 */ /* 0x000e740000002400 */
[----:B------:R-:W1:Y:S10]  /*9200*/  MUFU.TANH R41, R41 ;  /* 0x0000002900297308 */ /* 0x000e740000002400 */
[----:B------:R-:W1:Y:S10]  /*9210*/  MUFU.TANH R42, R42 ;  /* 0x0000002a002a7308 */ /* 0x000e740000002400 */
[----:B------:R-:W1:Y:S10]  /*9220*/  MUFU.TANH R43, R43 ;  /* 0x0000002b002b7308 */ /* 0x000e740000002400 */
[----:B------:R-:W1:Y:S10]  /*9230*/  MUFU.TANH R44, R44 ;  /* 0x0000002c002c7308 */ /* 0x000e740000002400 */
[----:B------:R-:W1:Y:S10]  /*9240*/  MUFU.TANH R45, R45 ;  /* 0x0000002d002d7308 */ /* 0x000e740000002400 */
[----:B------:R1:W1:Y:S10]  /*9250*/  MUFU.TANH R201, R46 ;  /* 0x0000002e00c97308 */ /* 0x0002740000002400 */
[----:B------:R-:W1:Y:S10]  /*9260*/  MUFU.TANH R47, R47 ;  /* 0x0000002f002f7308 */ /* 0x000e740000002400 */
[----:B------:R-:W1:Y:S10]  /*9270*/  MUFU.TANH R48, R48 ;  /* 0x0000003000307308 */ /* 0x000e740000002400 */
[----:B------:R-:W1:Y:S10]  /*9280*/  MUFU.TANH R49, R49 ;  /* 0x0000003100317308 */ /* 0x000e740000002400 */
[----:B------:R-:W1:Y:S10]  /*9290*/  MUFU.TANH R50, R50 ;  /* 0x0000003200327308 */ /* 0x000e740000002400 */
[----:B------:R-:W1:Y:S10]  /*92a0*/  MUFU.TANH R51, R51 ;  /* 0x0000003300337308 */ /* 0x000e740000002400 */
[----:B------:R1:W1:Y:S10]  /*92b0*/  MUFU.TANH R46, R52 ;  /* 0x00000034002e7308 */ /* 0x0002740000002400 */
        /* <DEDUP_REMOVED lines=53> */
[----:B------:R-:W1:Y:S10]  /*9610*/  MUFU.TANH R112, R112 ;  /* 0x0000007000707308 */ /* 0x000e740000002400 */
[----:B------:R-:W1:Y:S10]  /*9620*/  MUFU.TANH R113, R113 ;  /* 0x0000007100717308 */ /* 0x000e740000002400 */
[----:B------:R1:W1:Y:S10]  /*9630*/  MUFU.TANH R104, R114 ;  /* 0x0000007200687308 */ /* 0x0002740000002400 */
[----:B------:R-:W1:Y:S02]  /*9640*/  MUFU.TANH R115, R115 ;  /* 0x0000007300737308 */ /* 0x000e640000002400 */
[----:B-1234-:R-:W-:-:S05]  /*9650*/  @P2 BRA `(.L_x_5) ;  /* 0xffffe0e000002947 */ /* 0x01efca000383ffff */
.L_x_4:
[----:B------:R-:W3:Y:S01]  /*9660*/  LDL.LU R98, [R1+0x8] ;  /* 0x0000080001627983 */ /* 0x000ee20000300800 */
[----:B------:R-:W-:Y:S02]  /*9670*/  FMNMX.FTZ R73, R185, R3, !PT ;  /* 0x00000003b9497209 */ /* 0x000fe40007810000 */
[----:B------:R-:W-:Y:S01]  /*9680*/  FMNMX.FTZ R0, R186, R116, !PT ;  /* 0x00000074ba007209 */ /* 0x000fe20007810000 */
[----:B------:R-:W4:Y:S01]  /*9690*/  LDL.LU R111, [R1+0x4] ;  /* 0x00000400016f7983 */ /* 0x000f220000300800 */
[----:B------:R-:W-:Y:S02]  /*96a0*/  FMNMX.FTZ R73, R197, R73, !PT ;  /* 0x00000049c5497209 */ /* 0x000fe40007810000 */
[----:B------:R-:W-:Y:S01]  /*96b0*/  FMNMX.FTZ R0, R198, R0, !PT ;  /* 0x00000000c6007209 */ /* 0x000fe20007810000 */
[----:B--2---:R-:W2:Y:S01]  /*96c0*/  LDL.LU R103, [R1] ;  /* 0x0000000001677983 */ /* 0x004ea20000300800 */
[----:B------:R-:W-:Y:S02]  /*96d0*/  FMNMX.FTZ R73, R184, R73, !PT ;  /* 0x00000049b8497209 */ /* 0x000fe40007810000 */
[----:B------:R-:W-:Y:S01]  /*96e0*/  FMNMX.FTZ R0, R18, R0, !PT ;  /* 0x0000000012007209 */ /* 0x000fe20007810000 */
[----:B------:R-:W2:Y:S01]  /*96f0*/  LDL.LU R105, [R1+0xc] ;  /* 0x00000c0001697983 */ /* 0x000ea20000300800 */
[----:B------:R-:W-:Y:S02]  /*9700*/  FMNMX.FTZ R73, R17, R73, !PT ;  /* 0x0000004911497209 */ /* 0x000fe40007810000 */
[----:B------:R-:W-:Y:S01]  /*9710*/  FMNMX.FTZ R0, R19, R0, !PT ;  /* 0x0000000013007209 */ /* 0x000fe20007810000 */
[----:B------:R-:W-:Y:S01]  /*9720*/  STL [R1+0x74], R242 ;  /* 0x000074f201007387 */ /* 0x000fe20000100800 */
        /* <DEDUP_REMOVED lines=47> */
[----:B------:R-:W0:Y:S01]  /*9a20*/  LDGDEPBAR ;  /* 0x00000000000079af */ /* 0x000e220000000000 */
[----:B------:R-:W-:Y:S02]  /*9a30*/  FMNMX.FTZ R73, R223, R73, !PT ;  /* 0x00000049df497209 */ /* 0x000fe40007810000 */
[----:B------:R-:W-:Y:S02]  /*9a40*/  FMNMX.FTZ R0, R210, R0, !PT ;  /* 0x00000000d2007209 */ /* 0x000fe40007810000 */
[----:B------:R-:W-:Y:S02]  /*9a50*/  FMNMX.FTZ R2, R41, R2, !PT ;  /* 0x0000000229027209 */ /* 0x000fe40007810000 */
[----:B------:R-:W-:Y:S02]  /*9a60*/  FMNMX.FTZ R73, R213, R73, !PT ;  /* 0x00000049d5497209 */ /* 0x000fe40007810000 */
[----:B------:R-:W-:Y:S02]  /*9a70*/  FMNMX.FTZ R2, R44, R2, !PT ;  /* 0x000000022c027209 */ /* 0x000fe40007810000 */
[----:B------:R-:W-:Y:S02]  /*9a80*/  FMNMX.FTZ R0, R212, R0, !PT ;  /* 0x00000000d4007209 */ /* 0x000fe40007810000 */
[----:B------:R-:W-:Y:S02]  /*9a90*/  MOV R85, R63 ;  /* 0x0000003f00557202 */ /* 0x000fe40000000f00 */
        /* <DEDUP_REMOVED lines=30> */
[----:B------:R-:W-:Y:S02]  /*9c80*/  MOV R92, R52 ;  /* 0x00000034005c7202 */ /* 0x000fe40000000f00 */
[----:B------:R-:W-:Y:S02]  /*9c90*/  MOV R109, R71 ;  /* 0x00000047006d7202 */ /* 0x000fe40000000f00 */
[----:B------:R-:W-:Y:S02]  /*9ca0*/  FMNMX.FTZ R2, R62, R2, !PT ;  /* 0x000000023e027209 */ /* 0x000fe40007810000 */
[----:B------:R-:W-:Y:S02]  /*9cb0*/  FMNMX.FTZ R4, R31, R4, !PT ;  /* 0x000000041f047209 */ /* 0x000fe40007810000 */
[----:B------:R-:W-:Y:S02]  /*9cc0*/  FMNMX.FTZ R73, R113, R73, !PT ;  /* 0x0000004971497209 */ /* 0x000fe40007810000 */
[----:B------:R-:W-:Y:S02]  /*9cd0*/  MOV R90, R54 ;  /* 0x00000036005a7202 */ /* 0x000fe40000000f00 */
[----:B------:R-:W-:Y:S01]  /*9ce0*/  FMNMX.FTZ R2, R92, R2, !PT ;  /* 0x000000025c027209 */ /* 0x000fe20007810000 */
[----:B------:R-:W1:Y:S01]  /*9cf0*/  SHFL.BFLY PT, R5, R73, 0x2, 0x1f ;  /* 0x0c401f0049057f89 */ /* 0x000e6200000e0000 */
[----:B------:R-:W-:Y:S02]  /*9d00*/  FMNMX.FTZ R4, R42, R4, !PT ;  /* 0x000000042a047209 */ /* 0x000fe40007810000 */
[----:B------:R-:W-:Y:S02]  /*9d10*/  MOV R91, R53 ;  /* 0x00000035005b7202 */ /* 0x000fe40000000f00 */
[----:B------:R-:W-:Y:S02]  /*9d20*/  FMNMX.FTZ R2, R90, R2, !PT ;  /* 0x000000025a027209 */ /* 0x000fe40007810000 */
[----:B------:R-:W-:Y:S01]  /*9d30*/  FMNMX.FTZ R4, R43, R4, !PT ;  /* 0x000000042b047209 */ /* 0x000fe20007810000 */
[----:B------:R-:W-:Y:S01]  /*9d40*/  LDSM.16.MT88.4 R52, [R225+0x100] ;  /* 0x00010000e134783b */ /* 0x000fe20000004200 */
[----:B------:R-:W-:Y:S02]  /*9d50*/  FMNMX.FTZ R2, R91, R2, !PT ;  /* 0x000000025b027209 */ /* 0x000fe40007810000 */
[----:B------:R-:W-:Y:S02]  /*9d60*/  FMNMX.FTZ R4, R201, R4, !PT ;  /* 0x00000004c9047209 */ /* 0x000fe40007810000 */
[----:B------:R-:W-:Y:S02]  /*9d70*/  MOV R106, R72 ;  /* 0x00000048006a7202 */ /* 0x000fe40000000f00 */
        /* <DEDUP_REMOVED lines=14> */
[----:B------:R-:W-:Y:S02]  /*9e60*/  MOV R114, R66 ;  /* 0x0000004200727202 */ /* 0x000fe40000000f00 */
[----:B------:R-:W-:Y:S01]  /*9e70*/  ISETP.LT.AND P2, PT, RZ, UR9, PT ;  /* 0x00000009ff007c0c */ /* 0x000fe2000bf41270 */
[----:B------:R-:W-:Y:S01]  /*9e80*/  UIADD3 UR9, UR9, -0x1, URZ ;  /* 0xffffffff09097890 */ /* 0x000fe2000fffe03f */
[----:B--2---:R-:W-:Y:S02]  /*9e90*/  FMNMX.FTZ R2, R105, R2, !PT ;  /* 0x0000000269027209 */ /* 0x004fe40007810000 */
[----:B---3--:R-:W-:Y:S02]  /*9ea0*/  FMNMX.FTZ R0, R98, R0, !PT ;  /* 0x0000000062007209 */ /* 0x008fe40007810000 */
[----:B------:R-:W-:Y:S02]  /*9eb0*/  FMNMX.FTZ R2, R106, R2, !PT ;  /* 0x000000026a027209 */ /* 0x000fe40007810000 */
[----:B----4-:R-:W-:Y:S02]  /*9ec0*/  FMNMX.FTZ R0, R111, R0, !PT ;  /* 0x000000006f007209 */ /* 0x010fe40007810000 */
[----:B------:R-:W-:Y:S02]  /*9ed0*/  FMNMX.FTZ R2, R191, R2, !PT ;  /* 0x00000002bf027209 */ /* 0x000fe40007810000 */
[----:B------:R-:W-:Y:S02]  /*9ee0*/  FMNMX.FTZ R0, R103, R0, !PT ;  /* 0x0000000067007209 */ /* 0x000fe40007810000 */
[----:B------:R-:W-:Y:S02]  /*9ef0*/  FMNMX.FTZ R2, R190, R2, !PT ;  /* 0x00000002be027209 */ /* 0x000fe40007810000 */
[----:B------:R-:W-:Y:S02]  /*9f00*/  FMNMX.FTZ R0, R109, R0, !PT ;  /* 0x000000006d007209 */ /* 0x000fe40007810000 */
[----:B-1----:R-:W-:Y:S02]  /*9f10*/  FMNMX.FTZ R73, R73, R5, !PT ;  /* 0x0000000549497209 */ /* 0x002fe40007810000 */
[----:B------:R-:W-:Y:S02]  /*9f20*/  FMNMX.FTZ R0, R252, R0, !PT ;  /* 0x00000000fc007209 */ /* 0x000fe40007810000 */
[----:B------:R-:W-:Y:S01]  /*9f30*/  FMNMX.FTZ R2, R189, R2, !PT ;  /* 0x00000002bd027209 */ /* 0x000fe20007810000 */
[----:B------:R-:W1:Y:S01]  /*9f40*/  SHFL.BFLY PT, R5, R73, 0x1, 0x1f ;  /* 0x0c201f0049057f89 */ /* 0x000e6200000e0000 */
[----:B------:R-:W-:Y:S02]  /*9f50*/  FMNMX.FTZ R0, R104, R0, !PT ;  /* 0x0000000068007209 */ /* 0x000fe40007810000 */
[----:B------:R-:W-:Y:S02]  /*9f60*/  FMNMX.FTZ R2, R188, R2, !PT ;  /* 0x00000002bc027209 */ /* 0x000fe40007810000 */
[----:B------:R-:W-:Y:S03]  /*9f70*/  FMNMX.FTZ R0, R115, R0, !PT ;  /* 0x0000000073007209 */ /* 0x000fe60007810000 */
[----:B------:R-:W2:Y:S08]  /*9f80*/  SHFL.BFLY PT, R71, R2, 0x2, 0x1f ;  /* 0x0c401f0002477f89 */ /* 0x000eb000000e0000 */
[----:B------:R-:W3:Y:S01]  /*9f90*/  SHFL.BFLY PT, R72, R0, 0x2, 0x1f ;  /* 0x0c401f0000487f89 */ /* 0x000ee200000e0000 */
[----:B-1----:R-:W-:Y:S05]  /*9fa0*/  FMNMX.FTZ R73, R73, R5, !PT ;  /* 0x0000000549497209 */ /* 0x002fea0007810000 */
[----:B------:R-:W-:Y:S01]  /*9fb0*/  FMUL.FTZ R96, R73, c[0x0][0x2d0] ;  /* 0x0000b40049607a20 */ /* 0x000fe20000410000 */
[----:B--2---:R-:W-:Y:S03]  /*9fc0*/  FMNMX.FTZ R71, R2, R71, !PT ;  /* 0x0000004702477209 */ /* 0x004fe60007810000 */
[--C-:B------:R-:W-:Y:S02]  /*9fd0*/  FFMA.FTZ R9, R20, c[0x0][0x2d0], -R96.reuse ;  /* 0x0000b40014097a23 */ /* 0x100fe40000010860 */
[--C-:B------:R-:W-:Y:S02]  /*9fe0*/  FFMA.FTZ R112, R112, c[0x0][0x2d0], -R96.reuse ;  /* 0x0000b40070707a23 */ /* 0x100fe40000010860 */
[----:B------:R1:W-:Y:S01]  /*9ff0*/  MUFU.EX2 R240, R9 ;  /* 0x0000000900f07308 */ /* 0x0003e20000000800 */
[----:B------:R-:W2:Y:S01]  /*a000*/  SHFL.BFLY PT, R6, R71, 0x1, 0x1f ;  /* 0x0c201f0047067f89 */ /* 0x000ea200000e0000 */
[----:B---3--:R-:W-:Y:S02]  /*a010*/  FMNMX.FTZ R72, R0, R72, !PT ;  /* 0x0000004800487209 */ /* 0x008fe40007810000 */
[----:B------:R-:W-:Y:S04]  /*a020*/  FMNMX.FTZ R0, R88, R4, !PT ;  /* 0x0000000458007209 */ /* 0x000fe80007810000 */
[----:B------:R-:W-:Y:S02]  /*a030*/  FMNMX.FTZ R0, R87, R0, !PT ;  /* 0x0000000057007209 */ /* 0x000fe40007810000 */
[----:B------:R-:W-:Y:S01]  /*a040*/  MUFU.EX2 R112, R112 ;  /* 0x0000007000707308 */ /* 0x000fe20000000800 */
[----:B------:R-:W3:Y:S01]  /*a050*/  SHFL.BFLY PT, R4, R72, 0x1, 0x1f ;  /* 0x0c201f0048047f89 */ /* 0x000ee200000e0000 */
[----:B------:R-:W-:Y:S04]  /*a060*/  FMNMX.FTZ R0, R99, R0, !PT ;  /* 0x0000000063007209 */ /* 0x000fe80007810000 */
[----:B------:R-:W-:Y:S04]  /*a070*/  FMNMX.FTZ R0, R100, R0, !PT ;  /* 0x0000000064007209 */ /* 0x000fe80007810000 */
[----:B------:R-:W-:Y:S01]  /*a080*/  FMNMX.FTZ R0, R108, R0, !PT ;  /* 0x000000006c007209 */ /* 0x000fe20007810000 */
[--C-:B-1----:R-:W-:Y:S03]  /*a090*/  FFMA.FTZ R9, R48, c[0x0][0x2d0], -R96.reuse ;  /* 0x0000b40030097a23 */ /* 0x102fe60000010860 */
[----:B------:R-:W-:Y:S01]  /*a0a0*/  FMNMX.FTZ R2, R110, R0, !PT ;  /* 0x000000006e027209 */ /* 0x000fe20007810000 */
[----:B------:R-:W-:Y:S01]  /*a0b0*/  FADD.FTZ R0, -R73, R3 ;  /* 0x0000000349007221 */ /* 0x000fe20000010100 */
[----:B--2---:R-:W-:Y:S01]  /*a0c0*/  FMNMX.FTZ R71, R71, R6, !PT ;  /* 0x0000000647477209 */ /* 0x004fe20007810000 */
[----:B------:R-:W-:Y:S01]  /*a0d0*/  MUFU.EX2 R82, R9 ;  /* 0x0000000900527308 */ /* 0x000fe20000000800 */
[----:B------:R-:W-:Y:S01]  /*a0e0*/  FMNMX.FTZ R3, R114, R2, !PT ;  /* 0x0000000272037209 */ /* 0x000fe20007810000 */
[----:B------:R-:W-:Y:S02]  /*a0f0*/  FMUL.FTZ R2, R0, c[0x0][0x2d0] ;  /* 0x0000b40000027a20 */ /* 0x000fe40000410000 */
[--C-:B------:R-:W-:Y:S01]  /*a100*/  FFMA.FTZ R6, R33, c[0x0][0x2d0], -R96.reuse ;  /* 0x0000b40021067a23 */ /* 0x100fe20000010860 */
[----:B------:R-:W-:Y:S01]  /*a110*/  FMNMX.FTZ R0, R60, R3, !PT ;  /* 0x000000033c007209 */ /* 0x000fe20007810000 */
[--C-:B------:R-:W-:Y:S01]  /*a120*/  FFMA.FTZ R48, R46, c[0x0][0x2d0], -R96.reuse ;  /* 0x0000b4002e307a23 */ /* 0x100fe20000010860 */
[----:B---3--:R-:W-:Y:S01]  /*a130*/  FMNMX.FTZ R72, R72, R4, !PT ;  /* 0x0000000448487209 */ /* 0x008fe20007810000 */
[----:B------:R-:W-:Y:S01]  /*a140*/  FFMA.FTZ R4, R185, c[0x0][0x2d0], -R96 ;  /* 0x0000b400b9047a23 */ /* 0x000fe20000010860 */
[----:B------:R-:W-:Y:S01]  /*a150*/  FMNMX.FTZ R0, R75, R0, !PT ;  /* 0x000000004b007209 */ /* 0x000fe20007810000 */
[----:B------:R1:W2:Y:S01]  /*a160*/  MUFU.EX2 R70, R2 ;  /* 0x0000000200467308 */ /* 0x0002a20000000800 */
[----:B------:R-:W-:Y:S02]  /*a170*/  FMUL.FTZ R107, R71, c[0x0][0x2d0] ;  /* 0x0000b400476b7a20 */ /* 0x000fe40000410000 */
[----:B------:R-:W-:Y:S01]  /*a180*/  FMNMX.FTZ R0, R74, R0, !PT ;  /* 0x000000004a007209 */ /* 0x000fe20007810000 */
[----:B------:R-:W-:Y:S02]  /*a190*/  FMUL.FTZ R102, R72, c[0x0][0x2d0] ;  /* 0x0000b40048667a20 */ /* 0x000fe40000410000 */
[--C-:B------:R-:W-:Y:S02]  /*a1a0*/  FFMA.FTZ R16, R40, c[0x0][0x2d0], -R107.reuse ;  /* 0x0000b40028107a23 */ /* 0x100fe4000001086b */
[----:B------:R-:W3:Y:S01]  /*a1b0*/  SHFL.BFLY PT, R3, R0, 0x2, 0x1f ;  /* 0x0c401f0000037f89 */ /* 0x000ee200000e0000 */
[--C-:B------:R-:W-:Y:S01]  /*a1c0*/  FFMA.FTZ R5, R22, c[0x0][0x2d0], -R102.reuse ;  /* 0x0000b40016057a23 */ /* 0x100fe20000010866 */
[----:B------:R-:W4:Y:S01]  /*a1d0*/  MUFU.EX2 R8, R4 ;  /* 0x0000000400087308 */ /* 0x000f220000000800 */
[--C-:B------:R-:W-:Y:S02]  /*a1e0*/  FFMA.FTZ R103, R103, c[0x0][0x2d0], -R102.reuse ;  /* 0x0000b40067677a23 */ /* 0x100fe40000010866 */
[--C-:B------:R-:W-:Y:S02]  /*a1f0*/  FFMA.FTZ R109, R109, c[0x0][0x2d0], -R102.reuse ;  /* 0x0000b4006d6d7a23 */ /* 0x100fe40000010866 */
[----:B------:R-:W-:Y:S02]  /*a200*/  FFMA.FTZ R115, R115, c[0x0][0x2d0], -R102 ;  /* 0x0000b40073737a23 */ /* 0x000fe40000010866 */
[--C-:B------:R-:W-:Y:S02]  /*a210*/  FFMA.FTZ R105, R105, c[0x0][0x2d0], -R107.reuse ;  /* 0x0000b40069697a23 */ /* 0x100fe4000001086b */
[--C-:B------:R-:W-:Y:S01]  /*a220*/  FFMA.FTZ R106, R106, c[0x0][0x2d0], -R107.reuse ;  /* 0x0000b4006a6a7a23 */ /* 0x100fe2000001086b */
[----:B------:R4:W-:Y:S01]  /*a230*/  MUFU.EX2 R228, R6 ;  /* 0x0000000600e47308 */ /* 0x0009e20000000800 */
[----:B-1----:R-:W-:Y:S01]  /*a240*/  FADD.FTZ R2, -R72, R116 ;  /* 0x0000007448027221 */ /* 0x002fe20000010100 */
[----:B------:R-:W-:Y:S01]  /*a250*/  MOV R116, R60 ;  /* 0x0000003c00747202 */ /* 0x000fe20000000f00 */
[----:B--2---:R-:W-:Y:S02]  /*a260*/  FMUL.FTZ R33, R70, R149 ;  /* 0x0000009546217220 */ /* 0x004fe40000410000 */
[----:B------:R-:W-:Y:S05]  /*a270*/  FMUL.FTZ R2, R2, c[0x0][0x2d0] ;  /* 0x0000b40002027a20 */ /* 0x000fea0000410000 */
[----:B------:R1:W-:Y:S01]  /*a280*/  MUFU.EX2 R239, R5 ;  /* 0x0000000500ef7308 */ /* 0x0003e20000000800 */
[----:B------:R-:W-:Y:S01]  /*a290*/  FFMA.FTZ R60, R211, c[0x0][0x2d0], -R102 ;  /* 0x0000b400d33c7a23 */ /* 0x000fe20000010866 */
[----:B---3--:R-:W-:Y:S01]  /*a2a0*/  FMNMX.FTZ R0, R0, R3, !PT ;  /* 0x0000000300007209 */ /* 0x008fe20007810000 */
[--C-:B------:R-:W-:Y:S02]  /*a2b0*/  FFMA.FTZ R3, R17, c[0x0][0x2d0], -R96.reuse ;  /* 0x0000b40011037a23 */ /* 0x100fe40000010860 */
[----:B------:R-:W-:Y:S05]  /*a2c0*/  FMUL.FTZ R17, R70, R133 ;  /* 0x0000008546117220 */ /* 0x000fea0000410000 */
[----:B------:R2:W3:Y:S01]  /*a2d0*/  MUFU.EX2 R69, R2 ;  /* 0x0000000200457308 */ /* 0x0004e20000000800 */
[----:B----4-:R-:W-:Y:S09]  /*a2e0*/  FFMA.FTZ R6, R36, c[0x0][0x2d0], -R96 ;  /* 0x0000b40024067a23 */ /* 0x010ff20000010860 */
[----:B------:R4:W-:Y:S01]  /*a2f0*/  MUFU.EX2 R11, R3 ;  /* 0x00000003000b7308 */ /* 0x0009e20000000800 */
[----:B-1----:R-:W-:Y:S09]  /*a300*/  FFMA.FTZ R5, R28, c[0x0][0x2d0], -R107 ;  /* 0x0000b4001c057a23 */ /* 0x002ff2000001086b */
[----:B------:R3:W-:Y:S01]  /*a310*/  MUFU.EX2 R83, R6 ;  /* 0x0000000600537308 */ /* 0x0007e20000000800 */
[----:B--2---:R-:W-:Y:S04]  /*a320*/  FADD.FTZ R2, -R71, R117 ;  /* 0x0000007547027221 */ /* 0x004fe80000010100 */
[----:B------:R-:W-:Y:S05]  /*a330*/  FMUL.FTZ R2, R2, c[0x0][0x2d0] ;  /* 0x0000b40002027a20 */ /* 0x000fea0000410000 */
[----:B------:R1:W-:Y:S01]  /*a340*/  MUFU.EX2 R230, R5 ;  /* 0x0000000500e67308 */ /* 0x0003e20000000800 */
[----:B----4-:R-:W-:Y:S01]  /*a350*/  FFMA.FTZ R3, R186, c[0x0][0x2d0], -R102 ;  /* 0x0000b400ba037a23 */ /* 0x010fe20000010866 */
[----:B------:R-:W-:Y:S01]  /*a360*/  MOV R186, R8 ;  /* 0x0000000800ba7202 */ /* 0x000fe20000000f00 */
[--C-:B------:R-:W-:Y:S07]  /*a370*/  FFMA.FTZ R8, R21, c[0x0][0x2d0], -R96.reuse ;  /* 0x0000b40015087a23 */ /* 0x100fee0000010860 */
[----:B------:R2:W4:Y:S01]  /*a380*/  MUFU.EX2 R68, R2 ;  /* 0x0000000200447308 */ /* 0x0005220000000800 */
[----:B---3--:R-:W-:Y:S09]  /*a390*/  FMUL.FTZ R6, R69, R126 ;  /* 0x0000007e45067220 */ /* 0x008ff20000410000 */
[----:B------:R3:W-:Y:S01]  /*a3a0*/  MUFU.EX2 R206, R3 ;  /* 0x0000000300ce7308 */ /* 0x0007e20000000800 */
[----:B-1----:R-:W-:Y:S09]  /*a3b0*/  FMUL.FTZ R5, R70, R125 ;  /* 0x0000007d46057220 */ /* 0x002ff20000410000 */
[----:B------:R1:W-:Y:S01]  /*a3c0*/  MUFU.EX2 R236, R8 ;  /* 0x0000000800ec7308 */ /* 0x0003e20000000800 */
[----:B--2---:R-:W-:Y:S01]  /*a3d0*/  FFMA.FTZ R2, R197, c[0x0][0x2d0], -R96 ;  /* 0x0000b400c5027a23 */ /* 0x004fe20000010860 */
[----:B------:R-:W-:Y:S01]  /*a3e0*/  MOV R197, R91 ;  /* 0x0000005b00c57202 */ /* 0x000fe20000000f00 */
[----:B----4-:R-:W-:Y:S07]  /*a3f0*/  FMUL.FTZ R9, R68, R121 ;  /* 0x0000007944097220 */ /* 0x010fee0000410000 */
[----:B------:R2:W-:Y:S01]  /*a400*/  MUFU.EX2 R7, R2 ;  /* 0x0000000200077308 */ /* 0x0005e20000000800 */
[----:B---3--:R-:W-:Y:S01]  /*a410*/  FFMA.FTZ R3, R198, c[0x0][0x2d0], -R102 ;  /* 0x0000b400c6037a23 */ /* 0x008fe20000010866 */
[----:B------:R-:W-:Y:S08]  /*a420*/  MOV R198, R81 ;  /* 0x0000005100c67202 */ /* 0x000ff00000000f00 */
[----:B------:R3:W4:Y:S01]  /*a430*/  MUFU.EX2 R28, R16 ;  /* 0x00000010001c7308 */ /* 0x0007220000000800 */
[----:B-1----:R-:W-:Y:S09]  /*a440*/  FMUL.FTZ R8, R68, R120 ;  /* 0x0000007844087220 */ /* 0x002ff20000410000 */
[----:B------:R1:W-:Y:S01]  /*a450*/  MUFU.EX2 R121, R48 ;  /* 0x0000003000797308 */ /* 0x0003e20000000800 */
[----:B--2---:R-:W-:Y:S09]  /*a460*/  FFMA.FTZ R2, R184, c[0x0][0x2d0], -R96 ;  /* 0x0000b400b8027a23 */ /* 0x004ff20000010860 */
[----:B------:R2:W2:Y:S01]  /*a470*/  MUFU.EX2 R184, R3 ;  /* 0x0000000300b87308 */ /* 0x0004a20000000800 */
[C---:B---3--:R-:W-:Y:S01]  /*a480*/  FMUL.FTZ R16, R70.reuse, R132 ;  /* 0x0000008446107220 */ /* 0x048fe20000410000 */
[----:B----4-:R-:W-:Y:S08]  /*a490*/  MOV R133, R28 ;  /* 0x0000001c00857202 */ /* 0x010ff00000000f00 */
[----:B------:R3:W-:Y:S01]  /*a4a0*/  MUFU.EX2 R117, R2 ;  /* 0x0000000200757308 */ /* 0x0007e20000000800 */
[----:B-1----:R-:W-:Y:S09]  /*a4b0*/  FMUL.FTZ R48, R70, R164 ;  /* 0x000000a446307220 */ /* 0x002ff20000410000 */
[----:B------:R-:W-:Y:S01]  /*a4c0*/  MUFU.EX2 R105, R105 ;  /* 0x0000006900697308 */ /* 0x000fe20000000800 */
[--C-:B--2---:R-:W-:Y:S01]  /*a4d0*/  FFMA.FTZ R3, R18, c[0x0][0x2d0], -R102.reuse ;  /* 0x0000b40012037a23 */ /* 0x104fe20000010866 */
[----:B------:R-:W-:Y:S01]  /*a4e0*/  F2FP.PACK_AB R77, R184, R206 ;  /* 0x000000ceb84d723e */ /* 0x000fe200000000ff */
[----:B------:R-:W-:Y:S07]  /*a4f0*/  FMUL.FTZ R18, R69, R134 ;  /* 0x0000008645127220 */ /* 0x000fee0000410000 */
[----:B------:R1:W-:Y:S01]  /*a500*/  MUFU.EX2 R185, R3 ;  /* 0x0000000300b97308 */ /* 0x0003e20000000800 */
[----:B---3--:R-:W2:Y:S09]  /*a510*/  SHFL.BFLY PT, R2, R0, 0x1, 0x1f ;  /* 0x0c201f0000027f89 */ /* 0x008eb200000e0000 */
[----:B------:R-:W-:Y:S10]  /*a520*/  MUFU.EX2 R106, R106 ;  /* 0x0000006a006a7308 */ /* 0x000ff40000000800 */
[----:B------:R-:W-:Y:S01]  /*a530*/  MUFU.EX2 R109, R109 ;  /* 0x0000006d006d7308 */ /* 0x000fe20000000800 */
[--C-:B-1----:R-:W-:Y:S01]  /*a540*/  FFMA.FTZ R3, R196, c[0x0][0x2d0], -R107.reuse ;  /* 0x0000b400c4037a23 */ /* 0x102fe2000001086b */
[----:B------:R-:W-:Y:S02]  /*a550*/  MOV R196, R59 ;  /* 0x0000003b00c47202 */ /* 0x000fe40000000f00 */
[----:B--2---:R-:W-:Y:S01]  /*a560*/  FMNMX.FTZ R2, R0, R2, !PT ;  /* 0x0000000200027209 */ /* 0x004fe20007810000 */
[----:B------:R-:W-:Y:S05]  /*a570*/  FFMA.FTZ R0, R19, c[0x0][0x2d0], -R102 ;  /* 0x0000b40013007a23 */ /* 0x000fea0000010866 */
[----:B------:R1:W-:Y:S01]  /*a580*/  MUFU.EX2 R205, R3 ;  /* 0x0000000300cd7308 */ /* 0x0003e20000000800 */
[----:B------:R-:W-:Y:S01]  /*a590*/  FMUL.FTZ R19, R69, R135 ;  /* 0x0000008745137220 */ /* 0x000fe20000410000 */
[----:B------:R-:W-:Y:S08]  /*a5a0*/  MOV R135, R82 ;  /* 0x0000005200877202 */ /* 0x000ff00000000f00 */
[----:B------:R2:W3:Y:S10]  /*a5b0*/  MUFU.EX2 R12, R0 ;  /* 0x00000000000c7308 */ /* 0x0004f40000000800 */
[----:B------:R-:W-:Y:S01]  /*a5c0*/  MUFU.EX2 R115, R115 ;  /* 0x0000007300737308 */ /* 0x000fe20000000800 */
[--C-:B-1----:R-:W-:Y:S01]  /*a5d0*/  FFMA.FTZ R3, R199, c[0x0][0x2d0], -R107.reuse ;  /* 0x0000b400c7037a23 */ /* 0x102fe2000001086b */
[----:B------:R-:W-:Y:S01]  /*a5e0*/  MOV R199, R61 ;  /* 0x0000003d00c77202 */ /* 0x000fe20000000f00 */
[----:B------:R-:W-:Y:S07]  /*a5f0*/  FMUL.FTZ R61, R68, R177 ;  /* 0x000000b1443d7220 */ /* 0x000fee0000410000 */
[----:B------:R1:W4:Y:S01]  /*a600*/  MUFU.EX2 R207, R3 ;  /* 0x0000000300cf7308 */ /* 0x0003220000000800 */
[----:B--2---:R-:W-:Y:S01]  /*a610*/  FADD.FTZ R0, -R2, R118 ;  /* 0x0000007602007221 */ /* 0x004fe20000010100 */
[----:B------:R-:W-:Y:S01]  /*a620*/  MOV R118, R7 ;  /* 0x0000000700767202 */ /* 0x000fe20000000f00 */
[----:B------:R-:W-:Y:S01]  /*a630*/  FFMA.FTZ R7, R32, c[0x0][0x2d0], -R96 ;  /* 0x0000b40020077a23 */ /* 0x000fe20000010860 */
[----:B---3--:R-:W-:Y:S01]  /*a640*/  MOV R126, R12 ;  /* 0x0000000c007e7202 */ /* 0x008fe20000000f00 */
[----:B------:R-:W-:Y:S01]  /*a650*/  FMUL.FTZ R0, R0, c[0x0][0x2d0] ;  /* 0x0000b40000007a20 */ /* 0x000fe20000410000 */
[----:B------:R-:W-:Y:S04]  /*a660*/  F2FP.PACK_AB R76, R118, R186 ;  /* 0x000000ba764c723e */ /* 0x000fe800000000ff */
[----:B------:R2:W-:Y:S01]  /*a670*/  MUFU.EX2 R232, R7 ;  /* 0x0000000700e87308 */ /* 0x0005e20000000800 */
[----:B------:R-:W-:Y:S01]  /*a680*/  F2FP.PACK_AB R79, R126, R185 ;  /* 0x000000b97e4f723e */ /* 0x000fe200000000ff */
[--C-:B------:R-:W-:Y:S02]  /*a690*/  FFMA.FTZ R12, R51, c[0x0][0x2d0], -R102.reuse ;  /* 0x0000b400330c7a23 */ /* 0x100fe40000010866 */
[--C-:B------:R-:W-:Y:S02]  /*a6a0*/  FFMA.FTZ R32, R44, c[0x0][0x2d0], -R107.reuse ;  /* 0x0000b4002c207a23 */ /* 0x100fe4000001086b */
[----:B------:R-:W-:Y:S04]  /*a6b0*/  FMUL.FTZ R51, R69, R167 ;  /* 0x000000a745337220 */ /* 0x000fe80000410000 */
[----:B------:R-:W3:Y:S01]  /*a6c0*/  MUFU.EX2 R0, R0 ;  /* 0x0000000000007308 */ /* 0x000ee20000000800 */
[--C-:B-1----:R-:W-:Y:S01]  /*a6d0*/  FFMA.FTZ R3, R194, c[0x0][0x2d0], -R107.reuse ;  /* 0x0000b400c2037a23 */ /* 0x102fe2000001086b */
[----:B----4-:R-:W-:Y:S02]  /*a6e0*/  F2FP.PACK_AB R64, R207, R205 ;  /* 0x000000cdcf40723e */ /* 0x010fe400000000ff */
[----:B------:R-:W-:Y:S06]  /*a6f0*/  MOV R194, R62 ;  /* 0x0000003e00c27202 */ /* 0x000fec0000000f00 */
[----:B------:R1:W4:Y:S01]  /*a700*/  MUFU.EX2 R10, R3 ;  /* 0x00000003000a7308 */ /* 0x0003220000000800 */
[----:B--2---:R-:W-:Y:S01]  /*a710*/  FMUL.FTZ R7, R69, R127 ;  /* 0x0000007f45077220 */ /* 0x004fe20000410000 */
[----:B------:R-:W-:Y:S04]  /*a720*/  MOV R127, R11 ;  /* 0x0000000b007f7202 */ /* 0x000fe80000000f00 */
[----:B------:R-:W-:Y:S01]  /*a730*/  F2FP.PACK_AB R78, R127, R117 ;  /* 0x000000757f4e723e */ /* 0x000fe200000000ff */
[C---:B---3--:R-:W-:Y:S02]  /*a740*/  FMUL.FTZ R11, R0.reuse, R123 ;  /* 0x0000007b000b7220 */ /* 0x048fe40000410000 */
[C---:B------:R-:W-:Y:S01]  /*a750*/  FMUL.FTZ R15, R0.reuse, R131 ;  /* 0x00000083000f7220 */ /* 0x040fe20000410000 */
[----:B------:R-:W-:Y:S01]  /*a760*/  MOV R131, R83 ;  /* 0x0000005300837202 */ /* 0x000fe20000000f00 */
[C---:B------:R-:W-:Y:S02]  /*a770*/  FMUL.FTZ R46, R0.reuse, R162 ;  /* 0x000000a2002e7220 */ /* 0x040fe40000410000 */
[C---:B------:R-:W-:Y:S02]  /*a780*/  FMUL.FTZ R59, R0.reuse, R175 ;  /* 0x000000af003b7220 */ /* 0x040fe40000410000 */
[----:B------:R-:W-:Y:S02]  /*a790*/  FMUL.FTZ R62, R0, R178 ;  /* 0x000000b2003e7220 */ /* 0x000fe40000410000 */
[----:B-1----:R-:W-:Y:S01]  /*a7a0*/  FFMA.FTZ R3, R192, c[0x0][0x2d0], -R107 ;  /* 0x0000b400c0037a23 */ /* 0x002fe2000001086b */
[----:B----4-:R-:W-:Y:S01]  /*a7b0*/  MOV R120, R10 ;  /* 0x0000000a00787202 */ /* 0x010fe20000000f00 */
[----:B------:R-:W-:Y:S01]  /*a7c0*/  FMUL.FTZ R10, R0, R122 ;  /* 0x0000007a000a7220 */ /* 0x000fe20000410000 */
[----:B------:R-:W-:Y:S01]  /*a7d0*/  MOV R192, R92 ;  /* 0x0000005c00c07202 */ /* 0x000fe20000000f00 */
[----:B------:R1:W2:Y:S01]  /*a7e0*/  MUFU.EX2 R13, R3 ;  /* 0x00000003000d7308 */ /* 0x0002a20000000800 */
[--C-:B------:R-:W-:Y:S09]  /*a7f0*/  FFMA.FTZ R92, R212, c[0x0][0x2d0], -R102.reuse ;  /* 0x0000b400d45c7a23 */ /* 0x100ff20000010866 */
[----:B------:R3:W-:Y:S01]  /*a800*/  MUFU.EX2 R122, R60 ;  /* 0x0000003c007a7308 */ /* 0x0007e20000000800 */
[----:B-1----:R-:W-:Y:S01]  /*a810*/  FMUL.FTZ R3, R2, c[0x0][0x2d0] ;  /* 0x0000b40002037a20 */ /* 0x002fe20000410000 */
[----:B--2---:R-:W-:Y:S01]  /*a820*/  MOV R125, R13 ;  /* 0x0000000d007d7202 */ /* 0x004fe20000000f00 */
[----:B------:R-:W-:Y:S01]  /*a830*/  FMUL.FTZ R13, R68, R129 ;  /* 0x00000081440d7220 */ /* 0x000fe20000410000 */
[----:B------:R-:W-:Y:S01]  /*a840*/  MOV R129, R85 ;  /* 0x0000005500817202 */ /* 0x000fe20000000f00 */
[--C-:B------:R-:W-:Y:S01]  /*a850*/  FFMA.FTZ R4, R187, c[0x0][0x2d0], -R3.reuse ;  /* 0x0000b400bb047a23 */ /* 0x100fe20000010803 */
[----:B------:R-:W-:Y:S01]  /*a860*/  F2FP.PACK_AB R66, R125, R120 ;  /* 0x000000787d42723e */ /* 0x000fe200000000ff */
[--C-:B------:R-:W-:Y:S01]  /*a870*/  FFMA.FTZ R28, R43, c[0x0][0x2d0], -R3.reuse ;  /* 0x0000b4002b1c7a23 */ /* 0x100fe20000010803 */
[----:B------:R-:W-:Y:S02]  /*a880*/  MOV R187, R90 ;  /* 0x0000005a00bb7202 */ /* 0x000fe40000000f00 */
[----:B------:R1:W-:Y:S01]  /*a890*/  MUFU.EX2 R204, R4 ;  /* 0x0000000400cc7308 */ /* 0x0003e20000000800 */
[--C-:B------:R-:W-:Y:S02]  /*a8a0*/  FFMA.FTZ R40, R201, c[0x0][0x2d0], -R3.reuse ;  /* 0x0000b400c9287a23 */ /* 0x100fe40000010803 */
[--C-:B------:R-:W-:Y:S02]  /*a8b0*/  FFMA.FTZ R44, R47, c[0x0][0x2d0], -R3.reuse ;  /* 0x0000b4002f2c7a23 */ /* 0x100fe40000010803 */
[C---:B------:R-:W-:Y:S02]  /*a8c0*/  FMUL.FTZ R43, R0.reuse, R159 ;  /* 0x0000009f002b7220 */ /* 0x040fe40000410000 */
[----:B------:R-:W-:Y:S02]  /*a8d0*/  FMUL.FTZ R47, R0, R163 ;  /* 0x000000a3002f7220 */ /* 0x000fe40000410000 */
[----:B---3--:R-:W-:Y:S01]  /*a8e0*/  FMUL.FTZ R60, R68, R176 ;  /* 0x000000b0443c7220 */ /* 0x008fe20000410000 */
[----:B------:R2:W-:Y:S01]  /*a8f0*/  MUFU.EX2 R134, R28 ;  /* 0x0000001c00867308 */ /* 0x0005e20000000800 */
[--C-:B------:R-:W-:Y:S02]  /*a900*/  FFMA.FTZ R75, R75, c[0x0][0x2d0], -R3.reuse ;  /* 0x0000b4004b4b7a23 */ /* 0x100fe40000010803 */
[--C-:B-1----:R-:W-:Y:S01]  /*a910*/  FFMA.FTZ R4, R200, c[0x0][0x2d0], -R3.reuse ;  /* 0x0000b400c8047a23 */ /* 0x102fe20000010803 */
[----:B------:R-:W-:Y:S06]  /*a920*/  MOV R200, R89 ;  /* 0x0000005900c87202 */ /* 0x000fec0000000f00 */
[----:B------:R1:W3:Y:S01]  /*a930*/  MUFU.EX2 R242, R4 ;  /* 0x0000000400f27308 */ /* 0x0002e20000000800 */
[----:B--2---:R-:W-:Y:S09]  /*a940*/  FMUL.FTZ R28, R68, R144 ;  /* 0x00000090441c7220 */ /* 0x004ff20000410000 */
[----:B------:R2:W-:Y:S01]  /*a950*/  MUFU.EX2 R144, R40 ;  /* 0x0000002800907308 */ /* 0x0005e20000000800 */
[--C-:B-1----:R-:W-:Y:S01]  /*a960*/  FFMA.FTZ R4, R195, c[0x0][0x2d0], -R3.reuse ;  /* 0x0000b400c3047a23 */ /* 0x102fe20000010803 */
[----:B---3--:R-:W-:Y:S02]  /*a970*/  F2FP.PACK_AB R65, R242, R204 ;  /* 0x000000ccf241723e */ /* 0x008fe400000000ff */
[----:B------:R-:W-:Y:S06]  /*a980*/  MOV R195, R88 ;  /* 0x0000005800c37202 */ /* 0x000fec0000000f00 */
[----:B------:R1:W-:Y:S01]  /*a990*/  MUFU.EX2 R241, R4 ;  /* 0x0000000400f17308 */ /* 0x0003e20000000800 */
[----:B------:R-:W-:Y:S01]  /*a9a0*/  LDSM.16.MT88.4 R88, [R227+0x900] ;  /* 0x00090000e358783b */ /* 0x000fe20000004200 */
[----:B--2---:R-:W-:Y:S02]  /*a9b0*/  FMUL.FTZ R40, R68, R156 ;  /* 0x0000009c44287220 */ /* 0x004fe40000410000 */
[----:B-1----:R-:W-:Y:S01]  /*a9c0*/  FFMA.FTZ R4, R193, c[0x0][0x2d0], -R3 ;  /* 0x0000b400c1047a23 */ /* 0x002fe20000010803 */
[----:B------:R-:W-:Y:S05]  /*a9d0*/  MOV R193, R87 ;  /* 0x0000005700c17202 */ /* 0x000fea0000000f00 */
[----:B------:R1:W-:Y:S02]  /*a9e0*/  MUFU.EX2 R14, R4 ;  /* 0x00000004000e7308 */ /* 0x0003e40000000800 */
[--C-:B-1----:R-:W-:Y:S02]  /*a9f0*/  FFMA.FTZ R4, R23, c[0x0][0x2d0], -R102.reuse ;  /* 0x0000b40017047a23 */ /* 0x102fe40000010866 */
[----:B------:R-:W1:Y:S06]  /*aa00*/  LDSM.16.MT88.4 R20, [R224+0x100] ;  /* 0x00010000e014783b */ /* 0x000e6c0000004200 */
[----:B------:R2:W-:Y:S02]  /*aa10*/  MUFU.EX2 R235, R4 ;  /* 0x0000000400eb7308 */ /* 0x0005e40000000800 */
[--C-:B--2---:R-:W-:Y:S02]  /*aa20*/  FFMA.FTZ R4, R34, c[0x0][0x2d0], -R102.reuse ;  /* 0x0000b40022047a23 */ /* 0x104fe40000010866 */
[----:B------:R-:W-:Y:S06]  /*aa30*/  FMUL.FTZ R34, R69, R150 ;  /* 0x0000009645227220 */ /* 0x000fec0000410000 */
[----:B------:R2:W-:Y:S02]  /*aa40*/  MUFU.EX2 R231, R4 ;  /* 0x0000000400e77308 */ /* 0x0005e40000000800 */
[----:B--2---:R-:W-:Y:S02]  /*aa50*/  FFMA.FTZ R4, R35, c[0x0][0x2d0], -R102 ;  /* 0x0000b40023047a23 */ /* 0x004fe40000010866 */
[----:B------:R-:W-:Y:S06]  /*aa60*/  FMUL.FTZ R35, R69, R151 ;  /* 0x0000009745237220 */ /* 0x000fec0000410000 */
[----:B------:R2:W-:Y:S02]  /*aa70*/  MUFU.EX2 R119, R4 ;  /* 0x0000000400777308 */ /* 0x0005e40000000800 */
[----:B--2---:R-:W-:Y:S02]  /*aa80*/  FFMA.FTZ R4, R24, c[0x0][0x2d0], -R107 ;  /* 0x0000b40018047a23 */ /* 0x004fe4000001086b */
[----:B------:R-:W-:Y:S06]  /*aa90*/  FFMA.FTZ R24, R42, c[0x0][0x2d0], -R3 ;  /* 0x0000b4002a187a23 */ /* 0x000fec0000010803 */
[----:B------:R2:W-:Y:S01]  /*aaa0*/  MUFU.EX2 R238, R4 ;  /* 0x0000000400ee7308 */ /* 0x0005e20000000800 */
[----:B------:R-:W-:Y:S02]  /*aab0*/  FMUL.FTZ R42, R0, R158 ;  /* 0x0000009e002a7220 */ /* 0x000fe40000410000 */
[----:B--2---:R-:W-:Y:S02]  /*aac0*/  FFMA.FTZ R4, R25, c[0x0][0x2d0], -R107 ;  /* 0x0000b40019047a23 */ /* 0x004fe4000001086b */
[----:B------:R-:W-:Y:S05]  /*aad0*/  FMUL.FTZ R25, R68, R141 ;  /* 0x0000008d44197220 */ /* 0x000fea0000410000 */
[----:B------:R2:W-:Y:S02]  /*aae0*/  MUFU.EX2 R234, R4 ;  /* 0x0000000400ea7308 */ /* 0x0005e40000000800 */
[--C-:B--2---:R-:W-:Y:S08]  /*aaf0*/  FFMA.FTZ R4, R26, c[0x0][0x2d0], -R3.reuse ;  /* 0x0000b4001a047a23 */ /* 0x104ff00000010803 */
[----:B------:R2:W-:Y:S02]  /*ab00*/  MUFU.EX2 R237, R4 ;  /* 0x0000000400ed7308 */ /* 0x0005e40000000800 */
[----:B--2---:R-:W-:Y:S02]  /*ab10*/  FFMA.FTZ R4, R27, c[0x0][0x2d0], -R3 ;  /* 0x0000b4001b047a23 */ /* 0x004fe40000010803 */
[----:B------:R-:W-:Y:S06]  /*ab20*/  FMUL.FTZ R27, R0, R143 ;  /* 0x0000008f001b7220 */ /* 0x000fec0000410000 */
[----:B------:R2:W-:Y:S02]  /*ab30*/  MUFU.EX2 R233, R4 ;  /* 0x0000000400e97308 */ /* 0x0005e40000000800 */
[----:B--2---:R-:W-:Y:S02]  /*ab40*/  FFMA.FTZ R4, R29, c[0x0][0x2d0], -R107 ;  /* 0x0000b4001d047a23 */ /* 0x004fe4000001086b */
[----:B------:R-:W-:Y:S06]  /*ab50*/  FMUL.FTZ R29, R68, R145 ;  /* 0x00000091441d7220 */ /* 0x000fec0000410000 */
[----:B------:R2:W3:Y:S02]  /*ab60*/  MUFU.EX2 R93, R4 ;  /* 0x00000004005d7308 */ /* 0x0004e40000000800 */
[--C-:B--2---:R-:W-:Y:S01]  /*ab70*/  FFMA.FTZ R4, R30, c[0x0][0x2d0], -R3.reuse ;  /* 0x0000b4001e047a23 */ /* 0x104fe20000010803 */
[----:B---3--:R-:W-:Y:S01]  /*ab80*/  MOV R141, R93 ;  /* 0x0000005d008d7202 */ /* 0x008fe20000000f00 */
[----:B------:R-:W-:Y:S06]  /*ab90*/  FMUL.FTZ R30, R0, R146 ;  /* 0x00000092001e7220 */ /* 0x000fec0000410000 */
[----:B------:R2:W-:Y:S02]  /*aba0*/  MUFU.EX2 R229, R4 ;  /* 0x0000000400e57308 */ /* 0x0005e40000000800 */
[----:B--2---:R-:W-:Y:S08]  /*abb0*/  FFMA.FTZ R4, R31, c[0x0][0x2d0], -R3 ;  /* 0x0000b4001f047a23 */ /* 0x004ff00000010803 */
[----:B------:R2:W3:Y:S10]  /*abc0*/  MUFU.EX2 R31, R12 ;  /* 0x0000000c001f7308 */ /* 0x0004f40000000800 */
[----:B------:R4:W-:Y:S01]  /*abd0*/  MUFU.EX2 R94, R4 ;  /* 0x00000004005e7308 */ /* 0x0009e20000000800 */
[----:B--2---:R-:W-:Y:S01]  /*abe0*/  FMUL.FTZ R12, R68, R128 ;  /* 0x00000080440c7220 */ /* 0x004fe20000410000 */
[----:B---3--:R-:W-:Y:S01]  /*abf0*/  MOV R146, R31 ;  /* 0x0000001f00927202 */ /* 0x008fe20000000f00 */
[----:B------:R-:W-:Y:S01]  /*ac00*/  FMUL.FTZ R31, R0, R147 ;  /* 0x00000093001f7220 */ /* 0x000fe20000410000 */
[----:B------:R-:W-:Y:S01]  /*ac10*/  MOV R128, R86 ;  /* 0x0000005600807202 */ /* 0x000fe20000000f00 */
[----:B----4-:R-:W-:Y:S05]  /*ac20*/  FFMA.FTZ R4, R37, c[0x0][0x2d0], -R96 ;  /* 0x0000b40025047a23 */ /* 0x010fea0000010860 */
[----:B------:R2:W3:Y:S02]  /*ac30*/  MUFU.EX2 R63, R4 ;  /* 0x00000004003f7308 */ /* 0x0004e40000000800 */
[--C-:B--2---:R-:W-:Y:S01]  /*ac40*/  FFMA.FTZ R4, R38, c[0x0][0x2d0], -R102.reuse ;  /* 0x0000b40026047a23 */ /* 0x104fe20000010866 */
[----:B---3--:R-:W-:Y:S01]  /*ac50*/  MOV R143, R63 ;  /* 0x0000003f008f7202 */ /* 0x008fe20000000f00 */
[----:B------:R-:W-:Y:S06]  /*ac60*/  FMUL.FTZ R63, R0, R179 ;  /* 0x000000b3003f7220 */ /* 0x000fec0000410000 */
[----:B------:R2:W3:Y:S02]  /*ac70*/  MUFU.EX2 R57, R4 ;  /* 0x0000000400397308 */ /* 0x0004e40000000800 */
[----:B--2---:R-:W-:Y:S01]  /*ac80*/  FFMA.FTZ R4, R39, c[0x0][0x2d0], -R102 ;  /* 0x0000b40027047a23 */ /* 0x004fe20000010866 */
[----:B---3--:R-:W-:Y:S01]  /*ac90*/  MOV R132, R57 ;  /* 0x0000003900847202 */ /* 0x008fe20000000f00 */
[----:B------:R-:W2:Y:S01]  /*aca0*/  LDSM.16.MT88.4 R36, [R227+0x100] ;  /* 0x00010000e324783b */ /* 0x000ea20000004200 */
[----:B------:R-:W-:Y:S05]  /*acb0*/  FMUL.FTZ R57, R68, R173 ;  /* 0x000000ad44397220 */ /* 0x000fea0000410000 */
[----:B------:R3:W-:Y:S02]  /*acc0*/  MUFU.EX2 R80, R4 ;  /* 0x0000000400507308 */ /* 0x0007e40000000800 */
[----:B---3--:R-:W-:Y:S02]  /*acd0*/  FFMA.FTZ R4, R49, c[0x0][0x2d0], -R96 ;  /* 0x0000b40031047a23 */ /* 0x008fe40000010860 */
[----:B------:R-:W-:Y:S06]  /*ace0*/  FMUL.FTZ R49, R70, R165 ;  /* 0x000000a546317220 */ /* 0x000fec0000410000 */
[----:B------:R3:W4:Y:S02]  /*acf0*/  MUFU.EX2 R56, R4 ;  /* 0x0000000400387308 */ /* 0x0007240000000800 */
[--C-:B---3--:R-:W-:Y:S01]  /*ad00*/  FFMA.FTZ R4, R50, c[0x0][0x2d0], -R102.reuse ;  /* 0x0000b40032047a23 */ /* 0x108fe20000010866 */
[----:B----4-:R-:W-:Y:S01]  /*ad10*/  MOV R145, R56 ;  /* 0x0000003800917202 */ /* 0x010fe20000000f00 */
[----:B------:R-:W-:Y:S06]  /*ad20*/  FFMA.FTZ R56, R209, c[0x0][0x2d0], -R102 ;  /* 0x0000b400d1387a23 */ /* 0x000fec0000010866 */
[----:B------:R3:W-:Y:S01]  /*ad30*/  MUFU.EX2 R58, R4 ;  /* 0x00000004003a7308 */ /* 0x0007e20000000800 */
[----:B------:R-:W-:Y:S02]  /*ad40*/  FMUL.FTZ R50, R69, R166 ;  /* 0x000000a645327220 */ /* 0x000fe40000410000 */
[----:B------:R-:W-:Y:S01]  /*ad50*/  LDSM.16.MT88.4 R164, [R225+0x3100] ;  /* 0x00310000e1a4783b */ /* 0x000fe20000004200 */
[----:B---3--:R-:W-:Y:S01]  /*ad60*/  FMUL.FTZ R4, R70, R124 ;  /* 0x0000007c46047220 */ /* 0x008fe20000410000 */
[----:B------:R-:W-:Y:S01]  /*ad70*/  MOV R124, R14 ;  /* 0x0000000e007c7202 */ /* 0x000fe20000000f00 */
[----:B------:R-:W-:Y:S01]  /*ad80*/  FMUL.FTZ R14, R0, R130 ;  /* 0x00000082000e7220 */ /* 0x000fe20000410000 */
[----:B------:R-:W-:Y:S04]  /*ad90*/  MOV R130, R84 ;  /* 0x0000005400827202 */ /* 0x000fe80000000f00 */
[----:B------:R-:W-:Y:S01]  /*ada0*/  LDSM.16.MT88.4 R84, [R224+0x900] ;  /* 0x00090000e054783b */ /* 0x000fe20000004200 */
[----:B------:R-:W-:Y:S01]  /*adb0*/  F2FP.PACK_AB R67, R124, R241 ;  /* 0x000000f17c43723e */ /* 0x000fe200000000ff */
[-C--:B-1----:R-:W-:Y:S08]  /*adc0*/  HMMA.16816.F32 R4, R76, R20.reuse, R4 ;  /* 0x000000144c04723c */ /* 0x082ff00000001804 */
[C---:B------:R-:W-:Y:S07]  /*add0*/  HMMA.16816.F32 R8, R64.reuse, R20, R8 ;  /* 0x000000144008723c */ /* 0x040fee0000001808 */
[--C-:B------:R-:W-:Y:S01]  /*ade0*/  FFMA.FTZ R20, R41, c[0x0][0x2d0], -R107.reuse ;  /* 0x0000b40029147a23 */ /* 0x100fe2000001086b */
[-C--:B------:R-:W-:Y:S03]  /*adf0*/  HMMA.16816.F32 R12, R64, R22.reuse, R12 ;  /* 0x00000016400c723c */ /* 0x080fe6000000180c */
[----:B------:R1:W3:Y:S01]  /*ae00*/  MUFU.EX2 R26, R20 ;  /* 0x00000014001a7308 */ /* 0x0002e20000000800 */
[----:B------:R-:W-:Y:S02]  /*ae10*/  FMUL.FTZ R21, R70, R137 ;  /* 0x0000008946157220 */ /* 0x000fe40000410000 */
[----:B------:R-:W-:Y:S02]  /*ae20*/  FMUL.FTZ R41, R68, R157 ;  /* 0x0000009d44297220 */ /* 0x000fe40000410000 */
[C---:B------:R-:W-:Y:S05]  /*ae30*/  HMMA.16816.F32 R16, R76.reuse, R22, R16 ;  /* 0x000000164c10723c */ /* 0x040fea0000001810 */
[----:B------:R4:W-:Y:S02]  /*ae40*/  MUFU.EX2 R137, R24 ;  /* 0x0000001800897308 */ /* 0x0009e40000000800 */
[C---:B------:R-:W-:Y:S02]  /*ae50*/  FMUL.FTZ R22, R69.reuse, R138 ;  /* 0x0000008a45167220 */ /* 0x040fe40000410000 */
[----:B------:R-:W-:Y:S06]  /*ae60*/  FMUL.FTZ R23, R69, R139 ;  /* 0x0000008b45177220 */ /* 0x000fec0000410000 */
[----:B------:R4:W-:Y:S01]  /*ae70*/  MUFU.EX2 R138, R32 ;  /* 0x00000020008a7308 */ /* 0x0009e20000000800 */
[----:B-1----:R-:W-:Y:S01]  /*ae80*/  FMUL.FTZ R20, R70, R136 ;  /* 0x0000008846147220 */ /* 0x002fe20000410000 */
[----:B---3--:R-:W-:Y:S01]  /*ae90*/  MOV R139, R26 ;  /* 0x0000001a008b7202 */ /* 0x008fe20000000f00 */
[----:B------:R-:W-:Y:S01]  /*aea0*/  FMUL.FTZ R26, R0, R142 ;  /* 0x0000008e001a7220 */ /* 0x000fe20000410000 */
[----:B------:R-:W-:Y:S02]  /*aeb0*/  MOV R142, R80 ;  /* 0x00000050008e7202 */ /* 0x000fe40000000f00 */
[----:B------:R-:W1:Y:S01]  /*aec0*/  LDSM.16.MT88.4 R80, [R226+0x100] ;  /* 0x00010000e250783b */ /* 0x000e620000004200 */
[----:B------:R-:W-:Y:S01]  /*aed0*/  MOV R136, R58 ;  /* 0x0000003a00887202 */ /* 0x000fe20000000f00 */
[-C--:B--2---:R-:W-:Y:S03]  /*aee0*/  HMMA.16816.F32 R20, R76, R36.reuse, R20 ;  /* 0x000000244c14723c */ /* 0x084fe60000001814 */
[----:B----4-:R-:W-:Y:S01]  /*aef0*/  FMUL.FTZ R24, R68, R140 ;  /* 0x0000008c44187220 */ /* 0x010fe20000410000 */
[----:B------:R-:W-:Y:S01]  /*af00*/  MOV R140, R94 ;  /* 0x0000005e008c7202 */ /* 0x000fe20000000f00 */
[----:B------:R-:W-:Y:S05]  /*af10*/  FMUL.FTZ R58, R0, R174 ;  /* 0x000000ae003a7220 */ /* 0x000fea0000410000 */
[C---:B------:R-:W-:Y:S04]  /*af20*/  HMMA.16816.F32 R24, R64.reuse, R36, R24 ;  /* 0x000000244018723c */ /* 0x040fe80000001818 */
[C---:B------:R-:W-:Y:S02]  /*af30*/  FMUL.FTZ R32, R70.reuse, R148 ;  /* 0x0000009446207220 */ /* 0x040fe40000410000 */
[----:B------:R2:W-:Y:S01]  /*af40*/  MUFU.EX2 R148, R44 ;  /* 0x0000002c00947308 */ /* 0x0005e20000000800 */
[--C-:B------:R-:W-:Y:S01]  /*af50*/  FFMA.FTZ R36, R45, c[0x0][0x2d0], -R107.reuse ;  /* 0x0000b4002d247a23 */ /* 0x100fe2000001086b */
[-C--:B------:R-:W-:Y:S04]  /*af60*/  HMMA.16816.F32 R28, R64, R38.reuse, R28 ;  /* 0x00000026401c723c */ /* 0x080fe8000000181c */
[----:B------:R-:W-:Y:S02]  /*af70*/  FMUL.FTZ R37, R70, R153 ;  /* 0x0000009946257220 */ /* 0x000fe40000410000 */
[C---:B------:R-:W-:Y:S02]  /*af80*/  FMUL.FTZ R45, R68.reuse, R161 ;  /* 0x000000a1442d7220 */ /* 0x040fe40000410000 */
[C---:B------:R-:W-:Y:S01]  /*af90*/  HMMA.16816.F32 R32, R76.reuse, R38, R32 ;  /* 0x000000264c20723c */ /* 0x040fe20000001820 */
[----:B------:R3:W-:Y:S06]  /*afa0*/  MUFU.EX2 R147, R36 ;  /* 0x0000002400937308 */ /* 0x0007ec0000000800 */
[C---:B------:R-:W-:Y:S02]  /*afb0*/  FMUL.FTZ R38, R69.reuse, R154 ;  /* 0x0000009a45267220 */ /* 0x040fe40000410000 */
[----:B------:R-:W-:Y:S02]  /*afc0*/  FMUL.FTZ R39, R69, R155 ;  /* 0x0000009b45277220 */ /* 0x000fe40000410000 */
[----:B------:R4:W-:Y:S01]  /*afd0*/  MUFU.EX2 R154, R56 ;  /* 0x00000038009a7308 */ /* 0x0009e20000000800 */
[----:B--2---:R-:W-:Y:S02]  /*afe0*/  FMUL.FTZ R44, R68, R160 ;  /* 0x000000a0442c7220 */ /* 0x004fe40000410000 */
[----:B---3--:R-:W-:Y:S07]  /*aff0*/  FMUL.FTZ R36, R70, R152 ;  /* 0x0000009846247220 */ /* 0x008fee0000410000 */
[-C--:B------:R-:W-:Y:S03]  /*b000*/  HMMA.16816.F32 R36, R76, R52.reuse, R36 ;  /* 0x000000344c24723c */ /* 0x080fe60000001824 */
[----:B----4-:R-:W-:Y:S05]  /*b010*/  FMUL.FTZ R56, R68, R172 ;  /* 0x000000ac44387220 */ /* 0x010fea0000410000 */
[C---:B------:R-:W-:Y:S07]  /*b020*/  HMMA.16816.F32 R40, R64.reuse, R52, R40 ;  /* 0x000000344028723c */ /* 0x040fee0000001828 */
[--C-:B------:R-:W-:Y:S01]  /*b030*/  FFMA.FTZ R52, R203, c[0x0][0x2d0], -R96.reuse ;  /* 0x0000b400cb347a23 */ /* 0x100fe20000010860 */
[-C--:B------:R-:W-:Y:S03]  /*b040*/  HMMA.16816.F32 R44, R64, R54.reuse, R44 ;  /* 0x00000036402c723c */ /* 0x080fe6000000182c */
[----:B------:R2:W-:Y:S01]  /*b050*/  MUFU.EX2 R155, R52 ;  /* 0x00000034009b7308 */ /* 0x0005e20000000800 */
[C---:B------:R-:W-:Y:S04]  /*b060*/  FMUL.FTZ R53, R70.reuse, R169 ;  /* 0x000000a946357220 */ /* 0x040fe80000410000 */
[C---:B------:R-:W-:Y:S07]  /*b070*/  HMMA.16816.F32 R48, R76.reuse, R54, R48 ;  /* 0x000000364c30723c */ /* 0x040fee0000001830 */
[C---:B------:R-:W-:Y:S02]  /*b080*/  FMUL.FTZ R55, R69.reuse, R171 ;  /* 0x000000ab45377220 */ /* 0x040fe40000410000 */
[----:B------:R-:W-:Y:S03]  /*b090*/  FMUL.FTZ R54, R69, R170 ;  /* 0x000000aa45367220 */ /* 0x000fe60000410000 */
[----:B--2---:R-:W-:Y:S07]  /*b0a0*/  FMUL.FTZ R52, R70, R168 ;  /* 0x000000a846347220 */ /* 0x004fee0000410000 */
[-C--:B-1----:R-:W-:Y:S08]  /*b0b0*/  HMMA.16816.F32 R52, R76, R80.reuse, R52 ;  /* 0x000000504c34723c */ /* 0x082ff00000001834 */
[C---:B------:R-:W-:Y:S07]  /*b0c0*/  HMMA.16816.F32 R56, R64.reuse, R80, R56 ;  /* 0x000000504038723c */ /* 0x040fee0000001838 */
[--C-:B------:R-:W-:Y:S01]  /*b0d0*/  FFMA.FTZ R80, R202, c[0x0][0x2d0], -R96.reuse ;  /* 0x0000b400ca507a23 */ /* 0x100fe20000010860 */
[-C--:B------:R-:W-:Y:S03]  /*b0e0*/  HMMA.16816.F32 R60, R64, R82.reuse, R60 ;  /* 0x00000052403c723c */ /* 0x080fe6000000183c */
[----:B------:R1:W-:Y:S01]  /*b0f0*/  MUFU.EX2 R211, R80 ;  /* 0x0000005000d37308 */ /* 0x0003e20000000800 */
[----:B------:R-:W-:Y:S03]  /*b100*/  F2FP.PACK_AB R81, R233, R237 ;  /* 0x000000ede951723e */ /* 0x000fe600000000ff */
[C---:B------:R-:W-:Y:S02]  /*b110*/  FMUL.FTZ R64, R70.reuse, R180 ;  /* 0x000000b446407220 */ /* 0x040fe40000410000 */
[----:B------:R-:W-:Y:S03]  /*b120*/  FMUL.FTZ R65, R70, R181 ;  /* 0x000000b546417220 */ /* 0x000fe60000410000 */
[C---:B------:R-:W-:Y:S02]  /*b130*/  FMUL.FTZ R66, R69.reuse, R182 ;  /* 0x000000b645427220 */ /* 0x040fe40000410000 */
[----:B------:R-:W-:Y:S07]  /*b140*/  FMUL.FTZ R67, R69, R183 ;  /* 0x000000b745437220 */ /* 0x000fee0000410000 */
[----:B------:R-:W-:Y:S04]  /*b150*/  HMMA.16816.F32 R64, R76, R82, R64 ;  /* 0x000000524c40723c */ /* 0x000fe80000001840 */
[----:B-1----:R-:W-:Y:S03]  /*b160*/  FFMA.FTZ R80, R208, c[0x0][0x2d0], -R96 ;  /* 0x0000b400d0507a23 */ /* 0x002fe60000010860 */
[----:B------:R-:W-:Y:S02]  /*b170*/  F2FP.PACK_AB R76, R236, R240 ;  /* 0x000000f0ec4c723e */ /* 0x000fe400000000ff */
[----:B------:R-:W-:Y:S01]  /*b180*/  F2FP.PACK_AB R77, R235, R239 ;  /* 0x000000efeb4d723e */ /* 0x000fe200000000ff */
[----:B------:R1:W2:Y:S02]  /*b190*/  MUFU.EX2 R123, R80 ;  /* 0x00000050007b7308 */ /* 0x0002a40000000800 */
[----:B------:R-:W-:Y:S02]  /*b1a0*/  F2FP.PACK_AB R78, R228, R232 ;  /* 0x000000e8e44e723e */ /* 0x000fe400000000ff */
[----:B------:R-:W-:Y:S02]  /*b1b0*/  F2FP.PACK_AB R79, R119, R231 ;  /* 0x000000e7774f723e */ /* 0x000fe400000000ff */
[----:B------:R-:W-:Y:S02]  /*b1c0*/  F2FP.PACK_AB R82, R141, R230 ;  /* 0x000000e68d52723e */ /* 0x000fe400000000ff */
[----:B------:R-:W-:Y:S03]  /*b1d0*/  F2FP.PACK_AB R83, R140, R229 ;  /* 0x000000e58c53723e */ /* 0x000fe600000000ff */
[-C--:B------:R-:W-:Y:S03]  /*b1e0*/  HMMA.16816.F32 R4, R76, R84.reuse, R4 ;  /* 0x000000544c04723c */ /* 0x080fe60000001804 */
[----:B-1----:R-:W-:Y:S01]  /*b1f0*/  FFMA.FTZ R80, R210, c[0x0][0x2d0], -R102 ;  /* 0x0000b400d2507a23 */ /* 0x002fe20000010866 */
[----:B--2---:R-:W-:Y:S01]  /*b200*/  MOV R212, R123 ;  /* 0x0000007b00d47202 */ /* 0x004fe20000000f00 */
[----:B------:R1:W-:Y:S01]  /*b210*/  MUFU.EX2 R210, R92 ;  /* 0x0000005c00d27308 */ /* 0x0003e20000000800 */
[----:B------:R-:W-:Y:S02]  /*b220*/  MOV R123, R186 ;  /* 0x000000ba007b7202 */ /* 0x000fe40000000f00 */
[----:B------:R-:W-:Y:S01]  /*b230*/  MOV R186, R100 ;  /* 0x0000006400ba7202 */ /* 0x000fe20000000f00 */
[--C-:B------:R-:W-:Y:S06]  /*b240*/  FFMA.FTZ R100, R250, c[0x0][0x2d0], -R96.reuse ;  /* 0x0000b400fa647a23 */ /* 0x100fec0000010860 */
[----:B------:R2:W-:Y:S01]  /*b250*/  MUFU.EX2 R209, R80 ;  /* 0x0000005000d17308 */ /* 0x0005e20000000800 */
[----:B-1----:R-:W1:Y:S01]  /*b260*/  LDSM.16.MT88.4 R92, [R225+0x900] ;  /* 0x00090000e15c783b */ /* 0x002e620000004200 */
[----:B--2---:R-:W-:Y:S07]  /*b270*/  F2FP.PACK_AB R80, R234, R238 ;  /* 0x000000eeea50723e */ /* 0x004fee00000000ff */
[C---:B------:R-:W-:Y:S07]  /*b280*/  HMMA.16816.F32 R8, R80.reuse, R84, R8 ;  /* 0x000000545008723c */ /* 0x040fee0000001808 */
[--C-:B------:R-:W-:Y:S01]  /*b290*/  FFMA.FTZ R84, R214, c[0x0][0x2d0], -R107.reuse ;  /* 0x0000b400d6547a23 */ /* 0x100fe2000001086b */
[-C--:B------:R-:W-:Y:S03]  /*b2a0*/  HMMA.16816.F32 R12, R80, R86.reuse, R12 ;  /* 0x00000056500c723c */ /* 0x080fe6000000180c */
[----:B------:R2:W-:Y:S01]  /*b2b0*/  MUFU.EX2 R153, R84 ;  /* 0x0000005400997308 */ /* 0x0005e20000000800 */
[----:B------:R-:W-:Y:S02]  /*b2c0*/  MOV R214, R122 ;  /* 0x0000007a00d67202 */ /* 0x000fe40000000f00 */
[----:B------:R-:W-:Y:S02]  /*b2d0*/  MOV R122, R116 ;  /* 0x00000074007a7202 */ /* 0x000fe40000000f00 */
[C---:B------:R-:W-:Y:S04]  /*b2e0*/  HMMA.16816.F32 R16, R76.reuse, R86, R16 ;  /* 0x000000564c10723c */ /* 0x040fe80000001810 */
[----:B------:R-:W-:Y:S04]  /*b2f0*/  MOV R116, R99 ;  /* 0x0000006300747202 */ /* 0x000fe80000000f00 */
[-C--:B------:R-:W-:Y:S08]  /*b300*/  HMMA.16816.F32 R20, R76, R88.reuse, R20 ;  /* 0x000000584c14723c */ /* 0x080ff00000001814 */
[C---:B------:R-:W-:Y:S04]  /*b310*/  HMMA.16816.F32 R24, R80.reuse, R88, R24 ;  /* 0x000000585018723c */ /* 0x040fe80000001818 */
[--C-:B--2---:R-:W-:Y:S01]  /*b320*/  FFMA.FTZ R84, R216, c[0x0][0x2d0], -R107.reuse ;  /* 0x0000b400d8547a23 */ /* 0x104fe2000001086b */
[----:B------:R-:W-:Y:S02]  /*b330*/  MOV R216, R121 ;  /* 0x0000007900d87202 */ /* 0x000fe40000000f00 */
[----:B------:R-:W-:Y:S01]  /*b340*/  FFMA.FTZ R88, R220, c[0x0][0x2d0], -R107 ;  /* 0x0000b400dc587a23 */ /* 0x000fe2000001086b */
[-C--:B------:R-:W-:Y:S01]  /*b350*/  HMMA.16816.F32 R28, R80, R90.reuse, R28 ;  /* 0x0000005a501c723c */ /* 0x080fe2000000181c */
[----:B------:R2:W-:Y:S03]  /*b360*/  MUFU.EX2 R159, R84 ;  /* 0x00000054009f7308 */ /* 0x0005e60000000800 */
[----:B------:R-:W-:Y:S01]  /*b370*/  MOV R121, R114 ;  /* 0x0000007200797202 */ /* 0x000fe20000000f00 */
[----:B------:R-:W-:Y:S01]  /*b380*/  FFMA.FTZ R114, R113, c[0x0][0x2d0], -R96 ;  /* 0x0000b40071727a23 */ /* 0x000fe20000010860 */
[----:B------:R-:W-:Y:S01]  /*b390*/  MOV R220, R146 ;  /* 0x0000009200dc7202 */ /* 0x000fe20000000f00 */
[----:B------:R-:W-:Y:S01]  /*b3a0*/  FFMA.FTZ R113, R104, c[0x0][0x2d0], -R102 ;  /* 0x0000b40068717a23 */ /* 0x000fe20000010866 */
[C---:B------:R-:W-:Y:S03]  /*b3b0*/  HMMA.16816.F32 R32, R76.reuse, R90, R32 ;  /* 0x0000005a4c20723c */ /* 0x040fe60000001820 */
[----:B------:R3:W-:Y:S01]  /*b3c0*/  MUFU.EX2 R157, R88 ;  /* 0x00000058009d7308 */ /* 0x0007e20000000800 */
[----:B------:R-:W-:Y:S04]  /*b3d0*/  MOV R146, R143 ;  /* 0x0000008f00927202 */ /* 0x000fe80000000f00 */
[-C--:B-1----:R-:W-:Y:S05]  /*b3e0*/  HMMA.16816.F32 R36, R76, R92.reuse, R36 ;  /* 0x0000005c4c24723c */ /* 0x082fea0000001824 */
[----:B------:R-:W1:Y:S03]  /*b3f0*/  MUFU.EX2 R114, R114 ;  /* 0x0000007200727308 */ /* 0x000e660000000800 */
[C---:B------:R-:W-:Y:S04]  /*b400*/  HMMA.16816.F32 R40, R80.reuse, R92, R40 ;  /* 0x0000005c5028723c */ /* 0x040fe80000001828 */
[----:B--2---:R-:W-:Y:S01]  /*b410*/  FFMA.FTZ R84, R218, c[0x0][0x2d0], -R3 ;  /* 0x0000b400da547a23 */ /* 0x004fe20000010803 */
[----:B------:R-:W-:Y:S02]  /*b420*/  MOV R218, R148 ;  /* 0x0000009400da7202 */ /* 0x000fe40000000f00 */
[----:B------:R-:W-:Y:S01]  /*b430*/  LDSM.16.MT88.4 R148, [R227+0x3100] ;  /* 0x00310000e394783b */ /* 0x000fe20000004200 */
[-C--:B------:R-:W-:Y:S01]  /*b440*/  HMMA.16816.F32 R44, R80, R94.reuse, R44 ;  /* 0x0000005e502c723c */ /* 0x080fe2000000182c */
[----:B------:R2:W-:Y:S03]  /*b450*/  MUFU.EX2 R152, R84 ;  /* 0x0000005400987308 */ /* 0x0005e60000000800 */
[----:B---3--:R-:W-:Y:S01]  /*b460*/  FFMA.FTZ R88, R222, c[0x0][0x2d0], -R107 ;  /* 0x0000b400de587a23 */ /* 0x008fe2000001086b */
[----:B------:R-:W-:Y:S01]  /*b470*/  MOV R222, R145 ;  /* 0x0000009100de7202 */ /* 0x000fe20000000f00 */
[----:B------:R-:W-:Y:S01]  /*b480*/  FFMA.FTZ R92, R223, c[0x0][0x2d0], -R96 ;  /* 0x0000b400df5c7a23 */ /* 0x000fe20000010860 */
[----:B------:R-:W-:Y:S01]  /*b490*/  MOV R145, R142 ;  /* 0x0000008e00917202 */ /* 0x000fe20000000f00 */
[C---:B------:R-:W-:Y:S03]  /*b4a0*/  HMMA.16816.F32 R48, R76.reuse, R94, R48 ;  /* 0x0000005e4c30723c */ /* 0x040fe60000001830 */
[----:B------:R3:W-:Y:S01]  /*b4b0*/  MUFU.EX2 R208, R88 ;  /* 0x0000005800d07308 */ /* 0x0007e20000000800 */
[----:B------:R-:W-:Y:S02]  /*b4c0*/  MOV R223, R135 ;  /* 0x0000008700df7202 */ /* 0x000fe40000000f00 */
[----:B------:R-:W-:Y:S02]  /*b4d0*/  MOV R135, R121 ;  /* 0x0000007900877202 */ /* 0x000fe40000000f00 */
[----:B------:R-:W-:Y:S04]  /*b4e0*/  MOV R121, R185 ;  /* 0x000000b900797202 */ /* 0x000fe80000000f00 */
[----:B-1----:R-:W-:Y:S01]  /*b4f0*/  F2FP.PACK_AB R182, R114, R112 ;  /* 0x0000007072b6723e */ /* 0x002fe200000000ff */
[----:B------:R1:W-:Y:S01]  /*b500*/  MUFU.EX2 R203, R92 ;  /* 0x0000005c00cb7308 */ /* 0x0003e20000000800 */
[--C-:B--2---:R-:W-:Y:S01]  /*b510*/  FFMA.FTZ R84, R219, c[0x0][0x2d0], -R3.reuse ;  /* 0x0000b400db547a23 */ /* 0x104fe20000010803 */
[----:B------:R-:W-:Y:S02]  /*b520*/  MOV R219, R147 ;  /* 0x0000009300db7202 */ /* 0x000fe40000000f00 */
[----:B------:R-:W-:Y:S06]  /*b530*/  MOV R147, R137 ;  /* 0x0000008900937202 */ /* 0x000fec0000000f00 */
[----:B------:R2:W-:Y:S01]  /*b540*/  MUFU.EX2 R158, R84 ;  /* 0x00000054009e7308 */ /* 0x0005e20000000800 */
[----:B---3--:R-:W-:Y:S01]  /*b550*/  FFMA.FTZ R88, R244, c[0x0][0x2d0], -R3 ;  /* 0x0000b400f4587a23 */ /* 0x008fe20000010803 */
[----:B------:R-:W-:Y:S02]  /*b560*/  MOV R244, R144 ;  /* 0x0000009000f47202 */ /* 0x000fe40000000f00 */
[----:B------:R-:W-:Y:S02]  /*b570*/  MOV R144, R139 ;  /* 0x0000008b00907202 */ /* 0x000fe40000000f00 */
[----:B------:R-:W-:Y:S04]  /*b580*/  MOV R139, R116 ;  /* 0x00000074008b7202 */ /* 0x000fe80000000f00 */
[----:B------:R3:W-:Y:S01]  /*b590*/  MUFU.EX2 R156, R88 ;  /* 0x00000058009c7308 */ /* 0x0007e20000000800 */
[--C-:B------:R-:W-:Y:S02]  /*b5a0*/  FFMA.FTZ R116, R191, c[0x0][0x2d0], -R107.reuse ;  /* 0x0000b400bf747a23 */ /* 0x100fe4000001086b */
[----:B-1----:R-:W-:Y:S01]  /*b5b0*/  FFMA.FTZ R92, R245, c[0x0][0x2d0], -R102 ;  /* 0x0000b400f55c7a23 */ /* 0x002fe20000010866 */
[----:B------:R-:W-:Y:S02]  /*b5c0*/  MOV R245, R134 ;  /* 0x0000008600f57202 */ /* 0x000fe40000000f00 */
[----:B------:R-:W-:Y:S02]  /*b5d0*/  MOV R134, R122 ;  /* 0x0000007a00867202 */ /* 0x000fe40000000f00 */
[----:B------:R-:W-:Y:S02]  /*b5e0*/  MOV R122, R117 ;  /* 0x00000075007a7202 */ /* 0x000fe40000000f00 */
[----:B------:R1:W-:Y:S01]  /*b5f0*/  MUFU.EX2 R161, R92 ;  /* 0x0000005c00a17308 */ /* 0x0003e20000000800 */
[----:B------:R-:W-:Y:S01]  /*b600*/  FFMA.FTZ R117, R190, c[0x0][0x2d0], -R107 ;  /* 0x0000b400be757a23 */ /* 0x000fe2000001086b */
[----:B--2---:R-:W2:Y:S08]  /*b610*/  LDSM.16.MT88.4 R84, [R226+0x900] ;  /* 0x00090000e254783b */ /* 0x004eb00000004200 */
[----:B------:R-:W4:Y:S01]  /*b620*/  MUFU.EX2 R113, R113 ;  /* 0x0000007100717308 */ /* 0x000f220000000800 */
[--C-:B---3--:R-:W-:Y:S01]  /*b630*/  FFMA.FTZ R88, R247, c[0x0][0x2d0], -R3.reuse ;  /* 0x0000b400f7587a23 */ /* 0x108fe20000010803 */
[----:B------:R-:W-:Y:S02]  /*b640*/  MOV R247, R138 ;  /* 0x0000008a00f77202 */ /* 0x000fe40000000f00 */
[----:B------:R-:W-:Y:S06]  /*b650*/  MOV R138, R186 ;  /* 0x000000ba008a7202 */ /* 0x000fec0000000f00 */
[----:B------:R3:W-:Y:S01]  /*b660*/  MUFU.EX2 R163, R88 ;  /* 0x0000005800a37308 */ /* 0x0007e20000000800 */
[----:B-1----:R-:W-:Y:S09]  /*b670*/  LDSM.16.MT88.4 R92, [R227+0x1100] ;  /* 0x00110000e35c783b */ /* 0x002ff20000004200 */
[----:B------:R1:W-:Y:S01]  /*b680*/  MUFU.EX2 R186, R100 ;  /* 0x0000006400ba7308 */ /* 0x0003e20000000800 */
[----:B----4-:R-:W-:Y:S09]  /*b690*/  F2FP.PACK_AB R183, R115, R113 ;  /* 0x0000007173b7723e */ /* 0x010ff200000000ff */
[----:B------:R-:W-:Y:S01]  /*b6a0*/  MUFU.EX2 R116, R116 ;  /* 0x0000007400747308 */ /* 0x000fe20000000800 */
[-C--:B--2---:R-:W-:Y:S03]  /*b6b0*/  HMMA.16816.F32 R52, R76, R84.reuse, R52 ;  /* 0x000000544c34723c */ /* 0x084fe60000001834 */
[----:B---3--:R-:W-:Y:S01]  /*b6c0*/  FFMA.FTZ R88, R217, c[0x0][0x2d0], -R96 ;  /* 0x0000b400d9587a23 */ /* 0x008fe20000010860 */
[----:B------:R-:W-:Y:S05]  /*b6d0*/  MOV R217, R136 ;  /* 0x0000008800d97202 */ /* 0x000fea0000000f00 */
[----:B------:R-:W2:Y:S01]  /*b6e0*/  MUFU.EX2 R117, R117 ;  /* 0x0000007500757308 */ /* 0x000ea20000000800 */
[C---:B------:R-:W-:Y:S04]  /*b6f0*/  HMMA.16816.F32 R56, R80.reuse, R84, R56 ;  /* 0x000000545038723c */ /* 0x040fe80000001838 */
[----:B-1----:R-:W-:Y:S03]  /*b700*/  FFMA.FTZ R100, R135, c[0x0][0x2d0], -R3 ;  /* 0x0000b40087647a23 */ /* 0x002fe60000010803 */
[----:B------:R-:W-:Y:S01]  /*b710*/  FFMA.FTZ R84, R249, c[0x0][0x2d0], -R102 ;  /* 0x0000b400f9547a23 */ /* 0x000fe20000010866 */
[-C--:B------:R-:W-:Y:S01]  /*b720*/  HMMA.16816.F32 R60, R80, R86.reuse, R60 ;  /* 0x00000056503c723c */ /* 0x080fe2000000183c */
[----:B------:R1:W-:Y:S03]  /*b730*/  MUFU.EX2 R162, R88 ;  /* 0x0000005800a27308 */ /* 0x0003e60000000800 */
[----:B------:R-:W-:Y:S02]  /*b740*/  MOV R249, R133 ;  /* 0x0000008500f97202 */ /* 0x000fe40000000f00 */
[----:B------:R-:W-:Y:S01]  /*b750*/  MOV R133, R130 ;  /* 0x0000008200857202 */ /* 0x000fe20000000f00 */
[--C-:B------:R-:W-:Y:S01]  /*b760*/  FFMA.FTZ R80, R213, c[0x0][0x2d0], -R96.reuse ;  /* 0x0000b400d5507a23 */ /* 0x100fe20000010860 */
[----:B------:R-:W-:Y:S03]  /*b770*/  HMMA.16816.F32 R64, R76, R86, R64 ;  /* 0x000000564c40723c */ /* 0x000fe60000001840 */
[----:B------:R3:W-:Y:S01]  /*b780*/  MUFU.EX2 R201, R80 ;  /* 0x0000005000c97308 */ /* 0x0007e20000000800 */
[----:B------:R-:W-:Y:S02]  /*b790*/  MOV R130, R193 ;  /* 0x000000c100827202 */ /* 0x000fe40000000f00 */
[----:B------:R-:W-:Y:S02]  /*b7a0*/  MOV R193, R200 ;  /* 0x000000c800c17202 */ /* 0x000fe40000000f00 */
[----:B------:R-:W-:Y:S04]  /*b7b0*/  MOV R213, R132 ;  /* 0x0000008400d57202 */ /* 0x000fe80000000f00 */
[----:B------:R-:W-:Y:S01]  /*b7c0*/  F2FP.PACK_AB R77, R145, R213 ;  /* 0x000000d5914d723e */ /* 0x000fe200000000ff */
[----:B------:R4:W-:Y:S01]  /*b7d0*/  MUFU.EX2 R202, R84 ;  /* 0x0000005400ca7308 */ /* 0x0009e20000000800 */
[----:B------:R-:W-:Y:S02]  /*b7e0*/  F2FP.PACK_AB R78, R222, R223 ;  /* 0x000000dfde4e723e */ /* 0x000fe400000000ff */
[----:B------:R-:W-:Y:S01]  /*b7f0*/  F2FP.PACK_AB R79, R220, R217 ;  /* 0x000000d9dc4f723e */ /* 0x000fe200000000ff */
[----:B-1----:R-:W1:Y:S01]  /*b800*/  LDSM.16.MT88.4 R88, [R224+0x1100] ;  /* 0x00110000e058783b */ /* 0x002e620000004200 */
[----:B------:R-:W-:Y:S02]  /*b810*/  MOV R132, R192 ;  /* 0x000000c000847202 */ /* 0x000fe40000000f00 */
[----:B------:R-:W-:Y:S02]  /*b820*/  MOV R192, R199 ;  /* 0x000000c700c07202 */ /* 0x000fe40000000f00 */
[----:B------:R-:W-:Y:S01]  /*b830*/  F2FP.PACK_AB R81, R245, R147 ;  /* 0x00000093f551723e */ /* 0x000fe200000000ff */
[----:B------:R-:W-:Y:S01]  /*b840*/  MUFU.EX2 R100, R100 ;  /* 0x0000006400647308 */ /* 0x000fe20000000800 */
[----:B------:R-:W-:Y:S02]  /*b850*/  F2FP.PACK_AB R82, R219, R247 ;  /* 0x000000f7db52723e */ /* 0x000fe400000000ff */
[----:B------:R-:W-:Y:S01]  /*b860*/  F2FP.PACK_AB R83, R218, R244 ;  /* 0x000000f4da53723e */ /* 0x000fe200000000ff */
[----:B---3--:R-:W-:Y:S01]  /*b870*/  FFMA.FTZ R80, R215, c[0x0][0x2d0], -R96 ;  /* 0x0000b400d7507a23 */ /* 0x008fe20000010860 */
[----:B------:R-:W-:Y:S02]  /*b880*/  MOV R215, R131 ;  /* 0x0000008300d77202 */ /* 0x000fe40000000f00 */
[----:B------:R-:W-:Y:S02]  /*b890*/  MOV R131, R195 ;  /* 0x000000c300837202 */ /* 0x000fe40000000f00 */
[----:B------:R-:W-:Y:S01]  /*b8a0*/  F2FP.PACK_AB R76, R146, R215 ;  /* 0x000000d7924c723e */ /* 0x000fe200000000ff */
[----:B------:R3:W-:Y:S01]  /*b8b0*/  MUFU.EX2 R200, R80 ;  /* 0x0000005000c87308 */ /* 0x0007e20000000800 */
[----:B--2---:R-:W-:Y:S02]  /*b8c0*/  F2FP.PACK_AB R176, R117, R116 ;  /* 0x0000007475b0723e */ /* 0x004fe400000000ff */
[----:B------:R-:W-:Y:S01]  /*b8d0*/  MOV R195, R198 ;  /* 0x000000c600c37202 */ /* 0x000fe20000000f00 */
[--C-:B----4-:R-:W-:Y:S06]  /*b8e0*/  FFMA.FTZ R84, R221, c[0x0][0x2d0], -R102.reuse ;  /* 0x0000b400dd547a23 */ /* 0x110fec0000010866 */
[----:B------:R2:W-:Y:S01]  /*b8f0*/  MUFU.EX2 R199, R84 ;  /* 0x0000005400c77308 */ /* 0x0005e20000000800 */
[-C--:B-1----:R-:W-:Y:S03]  /*b900*/  HMMA.16816.F32 R4, R76, R88.reuse, R4 ;  /* 0x000000584c04723c */ /* 0x082fe60000001804 */
[----:B---3--:R-:W-:Y:S07]  /*b910*/  F2FP.PACK_AB R80, R144, R249 ;  /* 0x000000f99050723e */ /* 0x008fee00000000ff */
[C---:B------:R-:W-:Y:S01]  /*b920*/  HMMA.16816.F32 R8, R80.reuse, R88, R8 ;  /* 0x000000585008723c */ /* 0x040fe20000001808 */
[----:B--2---:R-:W1:Y:S06]  /*b930*/  LDSM.16.MT88.4 R84, [R225+0x1100] ;  /* 0x00110000e154783b */ /* 0x004e6c0000004200 */
[----:B------:R-:W-:Y:S01]  /*b940*/  FFMA.FTZ R88, R246, c[0x0][0x2d0], -R102 ;  /* 0x0000b400f6587a23 */ /* 0x000fe20000010866 */
[-C--:B------:R-:W-:Y:S03]  /*b950*/  HMMA.16816.F32 R12, R80, R90.reuse, R12 ;  /* 0x0000005a500c723c */ /* 0x080fe6000000180c */
[----:B------:R2:W-:Y:S05]  /*b960*/  MUFU.EX2 R198, R88 ;  /* 0x0000005800c67308 */ /* 0x0005ea0000000800 */
[C---:B------:R-:W-:Y:S08]  /*b970*/  HMMA.16816.F32 R16, R76.reuse, R90, R16 ;  /* 0x0000005a4c10723c */ /* 0x040ff00000001810 */
[-C--:B------:R-:W-:Y:S08]  /*b980*/  HMMA.16816.F32 R20, R76, R92.reuse, R20 ;  /* 0x0000005c4c14723c */ /* 0x080ff00000001814 */
[C---:B------:R-:W-:Y:S04]  /*b990*/  HMMA.16816.F32 R24, R80.reuse, R92, R24 ;  /* 0x0000005c5018723c */ /* 0x040fe80000001818 */
[----:B--2---:R-:W-:Y:S01]  /*b9a0*/  FFMA.FTZ R88, R133, c[0x0][0x2d0], -R107 ;  /* 0x0000b40085587a23 */ /* 0x004fe2000001086b */
[----:B------:R-:W-:Y:S02]  /*b9b0*/  MOV R133, R123 ;  /* 0x0000007b00857202 */ /* 0x000fe40000000f00 */
[----:B------:R-:W-:Y:S01]  /*b9c0*/  FFMA.FTZ R92, R195, c[0x0][0x2d0], -R3 ;  /* 0x0000b400c35c7a23 */ /* 0x000fe20000010803 */
[-C--:B------:R-:W-:Y:S01]  /*b9d0*/  HMMA.16816.F32 R28, R80, R94.reuse, R28 ;  /* 0x0000005e501c723c */ /* 0x080fe2000000181c */
[----:B------:R2:W-:Y:S03]  /*b9e0*/  MUFU.EX2 R160, R88 ;  /* 0x0000005800a07308 */ /* 0x0005e60000000800 */
[----:B------:R-:W-:Y:S04]  /*b9f0*/  MOV R123, R184 ;  /* 0x000000b8007b7202 */ /* 0x000fe80000000f00 */
[C---:B------:R-:W-:Y:S03]  /*ba00*/  HMMA.16816.F32 R32, R76.reuse, R94, R32 ;  /* 0x0000005e4c20723c */ /* 0x040fe60000001820 */
[----:B------:R3:W-:Y:S05]  /*ba10*/  MUFU.EX2 R195, R92 ;  /* 0x0000005c00c37308 */ /* 0x0007ea0000000800 */
[-C--:B-1----:R-:W-:Y:S05]  /*ba20*/  HMMA.16816.F32 R36, R76, R84.reuse, R36 ;  /* 0x000000544c24723c */ /* 0x082fea0000001824 */
[----:B------:R-:W-:Y:S03]  /*ba30*/  MUFU.EX2 R184, R103 ;  /* 0x0000006700b87308 */ /* 0x000fe60000000800 */
[C---:B------:R-:W-:Y:S04]  /*ba40*/  HMMA.16816.F32 R40, R80.reuse, R84, R40 ;  /* 0x000000545028723c */ /* 0x040fe80000001828 */
[----:B--2---:R-:W-:Y:S01]  /*ba50*/  FFMA.FTZ R88, R193, c[0x0][0x2d0], -R107 ;  /* 0x0000b400c1587a23 */ /* 0x004fe2000001086b */
[----:B------:R-:W-:Y:S02]  /*ba60*/  MOV R193, R197 ;  /* 0x000000c500c17202 */ /* 0x000fe40000000f00 */
[----:B------:R-:W-:Y:S01]  /*ba70*/  FFMA.FTZ R84, R131, c[0x0][0x2d0], -R3 ;  /* 0x0000b40083547a23 */ /* 0x000fe20000010803 */
[-C--:B------:R-:W-:Y:S01]  /*ba80*/  HMMA.16816.F32 R44, R80, R86.reuse, R44 ;  /* 0x00000056502c723c */ /* 0x080fe2000000182c */
[----:B------:R1:W-:Y:S03]  /*ba90*/  MUFU.EX2 R197, R88 ;  /* 0x0000005800c57308 */ /* 0x0003e60000000800 */
[----:B---3--:R-:W-:Y:S04]  /*baa0*/  FFMA.FTZ R92, R194, c[0x0][0x2d0], -R107 ;  /* 0x0000b400c25c7a23 */ /* 0x008fe8000001086b */
[C---:B------:R-:W-:Y:S03]  /*bab0*/  HMMA.16816.F32 R48, R76.reuse, R86, R48 ;  /* 0x000000564c30723c */ /* 0x040fe60000001830 */
[----:B------:R2:W-:Y:S10]  /*bac0*/  MUFU.EX2 R170, R84 ;  /* 0x0000005400aa7308 */ /* 0x0005f40000000800 */
[----:B------:R3:W-:Y:S01]  /*bad0*/  MUFU.EX2 R194, R92 ;  /* 0x0000005c00c27308 */ /* 0x0007e20000000800 */
[--C-:B-1----:R-:W-:Y:S01]  /*bae0*/  FFMA.FTZ R88, R192, c[0x0][0x2d0], -R3.reuse ;  /* 0x0000b400c0587a23 */ /* 0x102fe20000010803 */
[----:B------:R-:W-:Y:S08]  /*baf0*/  MOV R192, R196 ;  /* 0x000000c400c07202 */ /* 0x000ff00000000f00 */
[----:B------:R1:W-:Y:S01]  /*bb00*/  MUFU.EX2 R196, R88 ;  /* 0x0000005800c47308 */ /* 0x0003e20000000800 */
[----:B--2---:R-:W-:Y:S01]  /*bb10*/  FFMA.FTZ R84, R130, c[0x0][0x2d0], -R3 ;  /* 0x0000b40082547a23 */ /* 0x004fe20000010803 */
[----:B------:R-:W-:Y:S02]  /*bb20*/  MOV R130, R187 ;  /* 0x000000bb00827202 */ /* 0x000fe40000000f00 */
[----:B------:R-:W-:Y:S01]  /*bb30*/  MOV R187, R110 ;  /* 0x0000006e00bb7202 */ /* 0x000fe20000000f00 */
[----:B------:R-:W-:Y:S05]  /*bb40*/  FFMA.FTZ R110, R101, c[0x0][0x2d0], -R96 ;  /* 0x0000b400656e7a23 */ /* 0x000fea0000010860 */
[----:B------:R2:W-:Y:S01]  /*bb50*/  MUFU.EX2 R169, R84 ;  /* 0x0000005400a97308 */ /* 0x0005e20000000800 */
[----:B------:R-:W-:Y:S01]  /*bb60*/  MOV R136, R187 ;  /* 0x000000bb00887202 */ /* 0x000fe20000000f00 */
[--C-:B------:R-:W-:Y:S02]  /*bb70*/  FFMA.FTZ R101, R111, c[0x0][0x2d0], -R102.reuse ;  /* 0x0000b4006f657a23 */ /* 0x100fe40000010866 */
[--C-:B---3--:R-:W-:Y:S02]  /*bb80*/  FFMA.FTZ R92, R132, c[0x0][0x2d0], -R107.reuse ;  /* 0x0000b400845c7a23 */ /* 0x108fe4000001086b */
[----:B------:R-:W3:Y:S01]  /*bb90*/  LDL.LU R132, [R1+0x20] ;  /* 0x0000200001847983 */ /* 0x000ee20000300800 */
[----:B------:R-:W-:Y:S03]  /*bba0*/  FFMA.FTZ R111, R252, c[0x0][0x2d0], -R102 ;  /* 0x0000b400fc6f7a23 */ /* 0x000fe60000010866 */
[----:B------:R4:W-:Y:S01]  /*bbb0*/  MUFU.EX2 R171, R92 ;  /* 0x0000005c00ab7308 */ /* 0x0009e20000000800 */
[----:B------:R-:W3:Y:S04]  /*bbc0*/  LDL.LU R131, [R1+0x1c] ;  /* 0x00001c0001837983 */ /* 0x000ee80000300800 */
[----:B-1----:R-:W1:Y:S05]  /*bbd0*/  LDSM.16.MT88.4 R88, [R226+0x1100] ;  /* 0x00110000e258783b */ /* 0x002e6a0000004200 */
[----:B------:R4:W-:Y:S01]  /*bbe0*/  MUFU.EX2 R185, R101 ;  /* 0x0000006500b97308 */ /* 0x0009e20000000800 */
[--C-:B--2---:R-:W-:Y:S01]  /*bbf0*/  FFMA.FTZ R84, R129, c[0x0][0x2d0], -R96.reuse ;  /* 0x0000b40081547a23 */ /* 0x104fe20000010860 */
[----:B------:R-:W-:Y:S08]  /*bc00*/  MOV R129, R193 ;  /* 0x000000c100817202 */ /* 0x000ff00000000f00 */
[----:B------:R2:W-:Y:S01]  /*bc10*/  MUFU.EX2 R168, R84 ;  /* 0x0000005400a87308 */ /* 0x0005e20000000800 */
[----:B------:R-:W-:Y:S01]  /*bc20*/  FFMA.FTZ R104, R129, c[0x0][0x2d0], -R107 ;  /* 0x0000b40081687a23 */ /* 0x000fe2000001086b */
[----:B----4-:R-:W-:Y:S08]  /*bc30*/  LDSM.16.MT88.4 R92, [R227+0x1900] ;  /* 0x00190000e35c783b */ /* 0x010ff00000004200 */
[----:B------:R-:W-:Y:S01]  /*bc40*/  MUFU.EX2 R173, R104 ;  /* 0x0000006800ad7308 */ /* 0x000fe20000000800 */
[----:B------:R-:W-:Y:S09]  /*bc50*/  FFMA.FTZ R101, R134, c[0x0][0x2d0], -R3 ;  /* 0x0000b40086657a23 */ /* 0x000ff20000010803 */
[----:B------:R-:W4:Y:S01]  /*bc60*/  MUFU.EX2 R101, R101 ;  /* 0x0000006500657308 */ /* 0x000f220000000800 */
[--C-:B--2---:R-:W-:Y:S01]  /*bc70*/  FFMA.FTZ R84, R128, c[0x0][0x2d0], -R96.reuse ;  /* 0x0000b40080547a23 */ /* 0x104fe20000010860 */
[-C--:B-1----:R-:W-:Y:S03]  /*bc80*/  HMMA.16816.F32 R52, R76, R88.reuse, R52 ;  /* 0x000000584c34723c */ /* 0x082fe60000001834 */
[----:B------:R-:W-:Y:S05]  /*bc90*/  MOV R128, R118 ;  /* 0x0000007600807202 */ /* 0x000fea0000000f00 */
[----:B------:R1:W-:Y:S01]  /*bca0*/  MUFU.EX2 R193, R84 ;  /* 0x0000005400c17308 */ /* 0x0003e20000000800 */
[----:B------:R-:W-:Y:S03]  /*bcb0*/  MOV R118, R108 ;  /* 0x0000006c00767202 */ /* 0x000fe60000000f00 */
[--C-:B------:R-:W-:Y:S01]  /*bcc0*/  FFMA.FTZ R108, R97, c[0x0][0x2d0], -R96.reuse ;  /* 0x0000b400616c7a23 */ /* 0x100fe20000010860 */
[C---:B------:R-:W-:Y:S04]  /*bcd0*/  HMMA.16816.F32 R56, R80.reuse, R88, R56 ;  /* 0x000000585038723c */ /* 0x040fe80000001838 */
[----:B------:R-:W-:Y:S01]  /*bce0*/  MOV R137, R118 ;  /* 0x0000007600897202 */ /* 0x000fe20000000f00 */
[--C-:B------:R-:W-:Y:S02]  /*bcf0*/  FFMA.FTZ R118, R189, c[0x0][0x2d0], -R107.reuse ;  /* 0x0000b400bd767a23 */ /* 0x100fe4000001086b */
[----:B------:R-:W-:Y:S01]  /*bd00*/  FFMA.FTZ R89, R251, c[0x0][0x2d0], -R96 ;  /* 0x0000b400fb597a23 */ /* 0x000fe20000010860 */
[-C--:B------:R-:W-:Y:S01]  /*bd10*/  HMMA.16816.F32 R60, R80, R90.reuse, R60 ;  /* 0x0000005a503c723c */ /* 0x080fe2000000183c */
[----:B------:R-:W-:Y:S03]  /*bd20*/  MUFU.EX2 R108, R108 ;  /* 0x0000006c006c7308 */ /* 0x000fe60000000800 */
[--C-:B------:R-:W-:Y:S01]  /*bd30*/  FFMA.FTZ R88, R192, c[0x0][0x2d0], -R102.reuse ;  /* 0x0000b400c0587a23 */ /* 0x100fe20000010866 */
[----:B----4-:R-:W-:Y:S02]  /*bd40*/  F2FP.PACK_AB R177, R101, R100 ;  /* 0x0000006465b1723e */ /* 0x010fe400000000ff */
[----:B------:R-:W-:Y:S01]  /*bd50*/  FFMA.FTZ R80, R98, c[0x0][0x2d0], -R102 ;  /* 0x0000b40062507a23 */ /* 0x000fe20000010866 */
[----:B------:R-:W-:Y:S01]  /*bd60*/  HMMA.16816.F32 R64, R76, R90, R64 ;  /* 0x0000005a4c40723c */ /* 0x000fe20000001840 */
[----:B------:R-:W-:Y:S02]  /*bd70*/  LDSM.16.MT88.4 R96, [R225+0x1900] ;  /* 0x00190000e160783b */ /* 0x000fe40000004200 */
[----:B------:R2:W-:Y:S01]  /*bd80*/  MUFU.EX2 R175, R80 ;  /* 0x0000005000af7308 */ /* 0x0005e20000000800 */
[----:B------:R-:W-:Y:S01]  /*bd90*/  F2FP.PACK_AB R81, R158, R152 ;  /* 0x000000989e51723e */ /* 0x000fe200000000ff */
[--C-:B------:R-:W-:Y:S01]  /*bda0*/  FFMA.FTZ R102, R130, c[0x0][0x2d0], -R107.reuse ;  /* 0x0000b40082667a23 */ /* 0x100fe2000001086b */
[----:B------:R-:W-:Y:S01]  /*bdb0*/  F2FP.PACK_AB R82, R208, R157 ;  /* 0x0000009dd052723e */ /* 0x000fe200000000ff */
[----:B------:R-:W-:Y:S01]  /*bdc0*/  FFMA.FTZ R107, R188, c[0x0][0x2d0], -R107 ;  /* 0x0000b400bc6b7a23 */ /* 0x000fe2000001086b */
[----:B------:R-:W-:Y:S01]  /*bdd0*/  F2FP.PACK_AB R76, R155, R216 ;  /* 0x000000d89b4c723e */ /* 0x000fe200000000ff */
[----:B-1----:R-:W1:Y:S03]  /*bde0*/  LDSM.16.MT88.4 R84, [R224+0x1900] ;  /* 0x00190000e054783b */ /* 0x002e660000004200 */
[----:B------:R-:W-:Y:S01]  /*bdf0*/  F2FP.PACK_AB R77, R214, R154 ;  /* 0x0000009ad64d723e */ /* 0x000fe200000000ff */
[----:B------:R-:W-:Y:S01]  /*be00*/  MUFU.EX2 R192, R88 ;  /* 0x0000005800c07308 */ /* 0x000fe20000000800 */
[----:B------:R-:W-:Y:S02]  /*be10*/  F2FP.PACK_AB R78, R212, R211 ;  /* 0x000000d3d44e723e */ /* 0x000fe400000000ff */
[----:B------:R-:W-:Y:S01]  /*be20*/  F2FP.PACK_AB R79, R210, R209 ;  /* 0x000000d1d24f723e */ /* 0x000fe200000000ff */
[----:B------:R-:W4:Y:S01]  /*be30*/  LDL.LU R130, [R1+0x18] ;  /* 0x0000180001827983 */ /* 0x000f220000300800 */
[----:B------:R-:W-:Y:S03]  /*be40*/  F2FP.PACK_AB R83, R163, R156 ;  /* 0x0000009ca353723e */ /* 0x000fe600000000ff */
[----:B------:R-:W4:Y:S02]  /*be50*/  LDL.LU R129, [R1+0x14] ;  /* 0x0000140001817983 */ /* 0x000f240000300800 */
[----:B------:R1:W-:Y:S01]  /*be60*/  MUFU.EX2 R187, R89 ;  /* 0x0000005900bb7308 */ /* 0x0003e20000000800 */
[----:B--2---:R-:W-:Y:S09]  /*be70*/  F2FP.PACK_AB R80, R159, R153 ;  /* 0x000000999f50723e */ /* 0x004ff200000000ff */
[----:B------:R-:W-:Y:S10]  /*be80*/  MUFU.EX2 R107, R107 ;  /* 0x0000006b006b7308 */ /* 0x000ff40000000800 */
[----:B------:R-:W2:Y:S01]  /*be90*/  MUFU.EX2 R118, R118 ;  /* 0x0000007600767308 */ /* 0x000ea20000000800 */
[----:B-1----:R-:W1:Y:S01]  /*bea0*/  LDSM.16.MT88.4 R88, [R226+0x1900] ;  /* 0x00190000e258783b */ /* 0x002e620000004200 */
[-C--:B------:R-:W-:Y:S08]  /*beb0*/  HMMA.16816.F32 R4, R76, R84.reuse, R4 ;  /* 0x000000544c04723c */ /* 0x080ff00000001804 */
[----:B------:R-:W-:Y:S01]  /*bec0*/  MUFU.EX2 R174, R102 ;  /* 0x0000006600ae7308 */ /* 0x000fe20000000800 */
[C---:B------:R-:W-:Y:S09]  /*bed0*/  HMMA.16816.F32 R8, R80.reuse, R84, R8 ;  /* 0x000000545008723c */ /* 0x040ff20000001808 */
[----:B------:R-:W1:Y:S03]  /*bee0*/  MUFU.EX2 R110, R110 ;  /* 0x0000006e006e7308 */ /* 0x000e660000000800 */
[--C-:B------:R-:W-:Y:S01]  /*bef0*/  FFMA.FTZ R84, R139, c[0x0][0x2d0], -R3.reuse ;  /* 0x0000b4008b547a23 */ /* 0x100fe20000010803 */
[-C--:B------:R-:W-:Y:S03]  /*bf00*/  HMMA.16816.F32 R12, R80, R86.reuse, R12 ;  /* 0x00000056500c723c */ /* 0x080fe6000000180c */
[----:B--2---:R-:W-:Y:S05]  /*bf10*/  F2FP.PACK_AB R178, R107, R118 ;  /* 0x000000766bb2723e */ /* 0x004fea00000000ff */
[C---:B------:R-:W-:Y:S01]  /*bf20*/  HMMA.16816.F32 R16, R76.reuse, R86, R16 ;  /* 0x000000564c10723c */ /* 0x040fe20000001810 */
[----:B------:R2:W-:Y:S07]  /*bf30*/  MUFU.EX2 R172, R84 ;  /* 0x0000005400ac7308 */ /* 0x0005ee0000000800 */
[-C--:B------:R-:W-:Y:S03]  /*bf40*/  HMMA.16816.F32 R20, R76, R92.reuse, R20 ;  /* 0x0000005c4c14723c */ /* 0x080fe60000001814 */
[----:B------:R-:W2:Y:S01]  /*bf50*/  MUFU.EX2 R111, R111 ;  /* 0x0000006f006f7308 */ /* 0x000ea20000000800 */
[----:B-1----:R-:W-:Y:S04]  /*bf60*/  F2FP.PACK_AB R180, R110, R108 ;  /* 0x0000006c6eb4723e */ /* 0x002fe800000000ff */
[C---:B------:R-:W-:Y:S07]  /*bf70*/  HMMA.16816.F32 R24, R80.reuse, R92, R24 ;  /* 0x0000005c5018723c */ /* 0x040fee0000001818 */
[--C-:B------:R-:W-:Y:S01]  /*bf80*/  FFMA.FTZ R92, R138, c[0x0][0x2d0], -R3.reuse ;  /* 0x0000b4008a5c7a23 */ /* 0x100fe20000010803 */
[-C--:B------:R-:W-:Y:S01]  /*bf90*/  HMMA.16816.F32 R28, R80, R94.reuse, R28 ;  /* 0x0000005e501c723c */ /* 0x080fe2000000181c */
[----:B--2---:R-:W1:Y:S02]  /*bfa0*/  LDSM.16.MT88.4 R84, [R224+0x2100] ;  /* 0x00210000e054783b */ /* 0x004e640000004200 */
[----:B------:R2:W1:Y:S05]  /*bfb0*/  MUFU.EX2 R104, R92 ;  /* 0x0000005c00687308 */ /* 0x00046a0000000800 */
[C---:B------:R-:W-:Y:S04]  /*bfc0*/  HMMA.16816.F32 R32, R76.reuse, R94, R32 ;  /* 0x0000005e4c20723c */ /* 0x040fe80000001820 */
[----:B------:R-:W-:Y:S04]  /*bfd0*/  F2FP.PACK_AB R181, R111, R109 ;  /* 0x0000006d6fb5723e */ /* 0x000fe800000000ff */
[-C--:B------:R-:W-:Y:S08]  /*bfe0*/  HMMA.16816.F32 R36, R76, R96.reuse, R36 ;  /* 0x000000604c24723c */ /* 0x080ff00000001824 */
[C---:B------:R-:W-:Y:S01]  /*bff0*/  HMMA.16816.F32 R40, R80.reuse, R96, R40 ;  /* 0x000000605028723c */ /* 0x040fe20000001828 */
[----:B--2---:R-:W2:Y:S07]  /*c000*/  LDSM.16.MT88.4 R92, [R227+0x2100] ;  /* 0x00210000e35c783b */ /* 0x004eae0000004200 */
[-C--:B------:R-:W-:Y:S08]  /*c010*/  HMMA.16816.F32 R44, R80, R98.reuse, R44 ;  /* 0x00000062502c723c */ /* 0x080ff0000000182c */
[C---:B------:R-:W-:Y:S01]  /*c020*/  HMMA.16816.F32 R48, R76.reuse, R98, R48 ;  /* 0x000000624c30723c */ /* 0x040fe20000001830 */
[----:B------:R-:W1:Y:S07]  /*c030*/  LDSM.16.MT88.4 R96, [R225+0x2100] ;  /* 0x00210000e160783b */ /* 0x000e6e0000004200 */
[-C--:B------:R-:W-:Y:S08]  /*c040*/  HMMA.16816.F32 R52, R76, R88.reuse, R52 ;  /* 0x000000584c34723c */ /* 0x080ff00000001834 */
[C---:B------:R-:W-:Y:S08]  /*c050*/  HMMA.16816.F32 R56, R80.reuse, R88, R56 ;  /* 0x000000585038723c */ /* 0x040ff00000001838 */
[-C--:B------:R-:W-:Y:S07]  /*c060*/  HMMA.16816.F32 R60, R80, R90.reuse, R60 ;  /* 0x0000005a503c723c */ /* 0x080fee000000183c */
[--C-:B------:R-:W-:Y:S01]  /*c070*/  FFMA.FTZ R80, R137, c[0x0][0x2d0], -R3.reuse ;  /* 0x0000b40089507a23 */ /* 0x100fe20000010803 */
[----:B------:R-:W-:Y:S01]  /*c080*/  HMMA.16816.F32 R64, R76, R90, R64 ;  /* 0x0000005a4c40723c */ /* 0x000fe20000001840 */
[----:B------:R-:W2:Y:S02]  /*c090*/  LDSM.16.MT88.4 R88, [R226+0x2100] ;  /* 0x00210000e258783b */ /* 0x000ea40000004200 */
[----:B------:R1:W-:Y:S01]  /*c0a0*/  MUFU.EX2 R103, R80 ;  /* 0x0000005000677308 */ /* 0x0003e20000000800 */
[--C-:B------:R-:W-:Y:S01]  /*c0b0*/  FFMA.FTZ R81, R136, c[0x0][0x2d0], -R3.reuse ;  /* 0x0000b40088517a23 */ /* 0x100fe20000010803 */
[----:B------:R-:W-:Y:S01]  /*c0c0*/  F2FP.PACK_AB R82, R171, R194 ;  /* 0x000000c2ab52723e */ /* 0x000fe200000000ff */
[----:B------:R-:W-:Y:S01]  /*c0d0*/  FFMA.FTZ R3, R74, c[0x0][0x2d0], -R3 ;  /* 0x0000b4004a037a23 */ /* 0x000fe20000010803 */
[----:B------:R-:W-:Y:S02]  /*c0e0*/  F2FP.PACK_AB R76, R203, R162 ;  /* 0x000000a2cb4c723e */ /* 0x000fe400000000ff */
[----:B------:R-:W-:Y:S03]  /*c0f0*/  F2FP.PACK_AB R77, R202, R161 ;  /* 0x000000a1ca4d723e */ /* 0x000fe600000000ff */
[----:B------:R-:W-:Y:S01]  /*c100*/  F2FP.PACK_AB R78, R200, R201 ;  /* 0x000000c9c84e723e */ /* 0x000fe200000000ff */
[----:B------:R2:W2:Y:S01]  /*c110*/  MUFU.EX2 R102, R81 ;  /* 0x0000005100667308 */ /* 0x0004a20000000800 */
[----:B------:R-:W-:Y:S02]  /*c120*/  F2FP.PACK_AB R79, R198, R199 ;  /* 0x000000c7c64f723e */ /* 0x000fe400000000ff */
[----:B------:R-:W-:Y:S05]  /*c130*/  F2FP.PACK_AB R83, R169, R170 ;  /* 0x000000aaa953723e */ /* 0x000fea00000000ff */
[-C--:B-1----:R-:W-:Y:S03]  /*c140*/  HMMA.16816.F32 R4, R76, R84.reuse, R4 ;  /* 0x000000544c04723c */ /* 0x082fe60000001804 */
[----:B------:R-:W-:Y:S02]  /*c150*/  F2FP.PACK_AB R80, R197, R160 ;  /* 0x000000a0c550723e */ /* 0x000fe400000000ff */
[----:B--2---:R-:W-:Y:S07]  /*c160*/  F2FP.PACK_AB R81, R195, R196 ;  /* 0x000000c4c351723e */ /* 0x004fee00000000ff */
[C---:B------:R-:W-:Y:S08]  /*c170*/  HMMA.16816.F32 R8, R80.reuse, R84, R8 ;  /* 0x000000545008723c */ /* 0x040ff00000001808 */
[-C--:B------:R-:W-:Y:S04]  /*c180*/  HMMA.16816.F32 R12, R80, R86.reuse, R12 ;  /* 0x00000056500c723c */ /* 0x080fe8000000180c */
[----:B---3--:R-:W-:Y:S04]  /*c190*/  FFMA.FTZ R70, R70, R132, R133 ;  /* 0x0000008446467223 */ /* 0x008fe80000010085 */
[C---:B------:R-:W-:Y:S01]  /*c1a0*/  HMMA.16816.F32 R16, R76.reuse, R86, R16 ;  /* 0x000000564c10723c */ /* 0x040fe20000001810 */
[----:B------:R-:W1:Y:S03]  /*c1b0*/  LDSM.16.MT88.4 R84, [R224+0x2900] ;  /* 0x00290000e054783b */ /* 0x000e660000004200 */
[----:B------:R-:W-:Y:S02]  /*c1c0*/  FADD.FTZ R74, R128, R70 ;  /* 0x00000046804a7221 */ /* 0x000fe40000010000 */
[----:B------:R-:W-:Y:S02]  /*c1d0*/  FFMA.FTZ R69, R69, R131, R206 ;  /* 0x0000008345457223 */ /* 0x000fe400000100ce */
[-C--:B------:R-:W-:Y:S01]  /*c1e0*/  HMMA.16816.F32 R20, R76, R92.reuse, R20 ;  /* 0x0000005c4c14723c */ /* 0x080fe20000001814 */
[----:B------:R-:W-:Y:S03]  /*c1f0*/  LDSM.16.MT88.4 R132, [R224+0x3100] ;  /* 0x00310000e084783b */ /* 0x000fe60000004200 */
[----:B------:R-:W-:Y:S04]  /*c200*/  FADD.FTZ R70, R123, R69 ;  /* 0x000000457b467221 */ /* 0x000fe80000010000 */
[C---:B------:R-:W-:Y:S04]  /*c210*/  HMMA.16816.F32 R24, R80.reuse, R92, R24 ;  /* 0x0000005c5018723c */ /* 0x040fe80000001818 */
[----:B------:R-:W-:Y:S04]  /*c220*/  FADD.FTZ R70, R121, R70 ;  /* 0x0000004679467221 */ /* 0x000fe80000010000 */
[-C--:B------:R-:W-:Y:S08]  /*c230*/  HMMA.16816.F32 R28, R80, R94.reuse, R28 ;  /* 0x0000005e501c723c */ /* 0x080ff0000000181c */
[C---:B------:R-:W-:Y:S01]  /*c240*/  HMMA.16816.F32 R32, R76.reuse, R94, R32 ;  /* 0x0000005e4c20723c */ /* 0x040fe20000001820 */
[----:B------:R-:W2:Y:S07]  /*c250*/  LDSM.16.MT88.4 R92, [R227+0x2900] ;  /* 0x00290000e35c783b */ /* 0x000eae0000004200 */
[-C--:B------:R-:W-:Y:S08]  /*c260*/  HMMA.16816.F32 R36, R76, R96.reuse, R36 ;  /* 0x000000604c24723c */ /* 0x080ff00000001824 */
[C---:B------:R-:W-:Y:S08]  /*c270*/  HMMA.16816.F32 R40, R80.reuse, R96, R40 ;  /* 0x000000605028723c */ /* 0x040ff00000001828 */
[-C--:B------:R-:W-:Y:S08]  /*c280*/  HMMA.16816.F32 R44, R80, R98.reuse, R44 ;  /* 0x00000062502c723c */ /* 0x080ff0000000182c */
[C---:B------:R-:W-:Y:S01]  /*c290*/  HMMA.16816.F32 R48, R76.reuse, R98, R48 ;  /* 0x000000624c30723c */ /* 0x040fe20000001830 */
[----:B------:R-:W3:Y:S07]  /*c2a0*/  LDSM.16.MT88.4 R96, [R225+0x2900] ;  /* 0x00290000e160783b */ /* 0x000eee0000004200 */
[-C--:B------:R-:W-:Y:S08]  /*c2b0*/  HMMA.16816.F32 R52, R76, R88.reuse, R52 ;  /* 0x000000584c34723c */ /* 0x080ff00000001834 */
[C---:B------:R-:W-:Y:S08]  /*c2c0*/  HMMA.16816.F32 R56, R80.reuse, R88, R56 ;  /* 0x000000585038723c */ /* 0x040ff00000001838 */
[-C--:B------:R-:W-:Y:S04]  /*c2d0*/  HMMA.16816.F32 R60, R80, R90.reuse, R60 ;  /* 0x0000005a503c723c */ /* 0x080fe8000000183c */
[----:B----4-:R-:W-:Y:S02]  /*c2e0*/  FFMA.FTZ R0, R0, R129, R204 ;  /* 0x0000008100007223 */ /* 0x010fe400000100cc */
[----:B------:R-:W-:Y:S01]  /*c2f0*/  FFMA.FTZ R68, R68, R130, R205 ;  /* 0x0000008244447223 */ /* 0x000fe200000100cd */
[----:B------:R-:W-:Y:S01]  /*c300*/  F2FP.PACK_AB R80, R173, R174 ;  /* 0x000000aead50723e */ /* 0x000fe200000000ff */
[----:B------:R-:W-:Y:S01]  /*c310*/  HMMA.16816.F32 R64, R76, R90, R64 ;  /* 0x0000005a4c40723c */ /* 0x000fe20000001840 */
[----:B------:R-:W4:Y:S03]  /*c320*/  LDSM.16.MT88.4 R88, [R226+0x2900] ;  /* 0x00290000e258783b */ /* 0x000f260000004200 */
[----:B------:R-:W-:Y:S01]  /*c330*/  F2FP.PACK_AB R81, R104, R172 ;  /* 0x000000ac6851723e */ /* 0x000fe200000000ff */
[----:B------:R-:W-:Y:S01]  /*c340*/  FADD.FTZ R0, R242, R0 ;  /* 0x00000000f2007221 */ /* 0x000fe20000010000 */
[----:B------:R-:W-:Y:S01]  /*c350*/  F2FP.PACK_AB R82, R106, R105 ;  /* 0x000000696a52723e */ /* 0x000fe200000000ff */
[----:B------:R-:W-:Y:S01]  /*c360*/  FADD.FTZ R69, R207, R68 ;  /* 0x00000044cf457221 */ /* 0x000fe20000010000 */
[----:B------:R-:W-:Y:S01]  /*c370*/  F2FP.PACK_AB R76, R193, R168 ;  /* 0x000000a8c14c723e */ /* 0x000fe200000000ff */
[----:B------:R-:W-:Y:S01]  /*c380*/  FADD.FTZ R68, R122, R74 ;  /* 0x0000004a7a447221 */ /* 0x000fe20000010000 */
[----:B------:R2:W5:Y:S02]  /*c390*/  LDL.LU R242, [R1+0x74] ;  /* 0x0000740001f27983 */ /* 0x0005640000300800 */
[----:B------:R-:W-:Y:S01]  /*c3a0*/  F2FP.PACK_AB R77, R175, R192 ;  /* 0x000000c0af4d723e */ /* 0x000fe200000000ff */
[----:B------:R-:W-:Y:S01]  /*c3b0*/  FADD.FTZ R0, R241, R0 ;  /* 0x00000000f1007221 */ /* 0x000fe20000010000 */
[----:B------:R-:W-:Y:S01]  /*c3c0*/  F2FP.PACK_AB R78, R186, R187 ;  /* 0x000000bbba4e723e */ /* 0x000fe200000000ff */
[----:B------:R-:W-:Y:S01]  /*c3d0*/  FADD.FTZ R69, R120, R69 ;  /* 0x0000004578457221 */ /* 0x000fe20000010000 */
[----:B------:R-:W-:Y:S01]  /*c3e0*/  F2FP.PACK_AB R79, R184, R185 ;  /* 0x000000b9b84f723e */ /* 0x000fe200000000ff */
[----:B------:R2:W5:Y:S01]  /*c3f0*/  LDL.LU R241, [R1+0x70] ;  /* 0x0000700001f17983 */ /* 0x0005620000300800 */
[----:B------:R-:W-:Y:S01]  /*c400*/  FADD.FTZ R74, R127, R68 ;  /* 0x000000447f4a7221 */ /* 0x000fe20000010000 */
[----:B------:R-:W-:Y:S01]  /*c410*/  F2FP.PACK_AB R83, R102, R103 ;  /* 0x000000676653723e */ /* 0x000fe200000000ff */
[----:B------:R-:W-:Y:S02]  /*c420*/  FADD.FTZ R68, R126, R70 ;  /* 0x000000467e447221 */ /* 0x000fe40000010000 */
[----:B------:R-:W-:Y:S01]  /*c430*/  FADD.FTZ R70, R125, R69 ;  /* 0x000000457d467221 */ /* 0x000fe20000010000 */
[-C--:B-1----:R-:W-:Y:S03]  /*c440*/  HMMA.16816.F32 R4, R76, R84.reuse, R4 ;  /* 0x000000544c04723c */ /* 0x082fe60000001804 */
[----:B------:R-:W-:Y:S02]  /*c450*/  FADD.FTZ R69, R240, R74 ;  /* 0x0000004af0457221 */ /* 0x000fe40000010000 */
[----:B------:R1:W5:Y:S01]  /*c460*/  LDL.LU R240, [R1+0x6c] ;  /* 0x00006c0001f07983 */ /* 0x0003620000300800 */
[----:B------:R-:W-:Y:S02]  /*c470*/  FADD.FTZ R68, R239, R68 ;  /* 0x00000044ef447221 */ /* 0x000fe40000010000 */
[C---:B------:R-:W-:Y:S01]  /*c480*/  HMMA.16816.F32 R8, R80.reuse, R84, R8 ;  /* 0x000000545008723c */ /* 0x040fe20000001808 */
[----:B------:R1:W5:Y:S01]  /*c490*/  LDL.LU R239, [R1+0x68] ;  /* 0x0000680001ef7983 */ /* 0x0003620000300800 */
[----:B------:R-:W-:Y:S02]  /*c4a0*/  MUFU.EX2 R84, R75 ;  /* 0x0000004b00547308 */ /* 0x000fe40000000800 */
[----:B------:R-:W-:Y:S02]  /*c4b0*/  FADD.FTZ R69, R236, R69 ;  /* 0x00000045ec457221 */ /* 0x000fe40000010000 */
[----:B------:R-:W-:Y:S02]  /*c4c0*/  FADD.FTZ R68, R235, R68 ;  /* 0x00000044eb447221 */ /* 0x000fe40000010000 */
[-C--:B------:R-:W-:Y:S04]  /*c4d0*/  HMMA.16816.F32 R12, R80, R86.reuse, R12 ;  /* 0x00000056500c723c */ /* 0x080fe8000000180c */
[----:B------:R1:W1:Y:S01]  /*c4e0*/  MUFU.EX2 R75, R3 ;  /* 0x00000003004b7308 */ /* 0x0002620000000800 */
[----:B------:R-:W-:Y:S03]  /*c4f0*/  FADD.FTZ R0, R124, R0 ;  /* 0x000000007c007221 */ /* 0x000fe60000010000 */
[C---:B------:R-:W-:Y:S04]  /*c500*/  HMMA.16816.F32 R16, R76.reuse, R86, R16 ;  /* 0x000000564c10723c */ /* 0x040fe80000001810 */
[----:B------:R-:W-:Y:S04]  /*c510*/  FADD.FTZ R0, R237, R0 ;  /* 0x00000000ed007221 */ /* 0x000fe80000010000 */
[-C--:B--2---:R-:W-:Y:S04]  /*c520*/  HMMA.16816.F32 R20, R76, R92.reuse, R20 ;  /* 0x0000005c4c14723c */ /* 0x084fe80000001814 */
[----:B------:R-:W-:Y:S04]  /*c530*/  FADD.FTZ R0, R233, R0 ;  /* 0x00000000e9007221 */ /* 0x000fe80000010000 */
[C---:B------:R-:W-:Y:S04]  /*c540*/  HMMA.16816.F32 R24, R80.reuse, R92, R24 ;  /* 0x0000005c5018723c */ /* 0x040fe80000001818 */
[----:B-1----:R-:W-:Y:S01]  /*c550*/  FADD.FTZ R3, R238, R70 ;  /* 0x00000046ee037221 */ /* 0x002fe20000010000 */
[----:B------:R-:W-:Y:S01]  /*c560*/  F2FP.PACK_AB R179, R75, R84 ;  /* 0x000000544bb3723e */ /* 0x000fe200000000ff */
[----:B------:R1:W5:Y:S01]  /*c570*/  LDL.LU R238, [R1+0x64] ;  /* 0x0000640001ee7983 */ /* 0x0003620000300800 */
[----:B------:R-:W-:Y:S01]  /*c580*/  FADD.FTZ R0, R229, R0 ;  /* 0x00000000e5007221 */ /* 0x000fe20000010000 */
[-C--:B------:R-:W-:Y:S02]  /*c590*/  HMMA.16816.F32 R28, R80, R94.reuse, R28 ;  /* 0x0000005e501c723c */ /* 0x080fe4000000181c */
[----:B------:R1:W5:Y:S02]  /*c5a0*/  LDL.LU R237, [R1+0x60] ;  /* 0x0000600001ed7983 */ /* 0x0003640000300800 */
[----:B------:R-:W-:Y:S02]  /*c5b0*/  FADD.FTZ R3, R234, R3 ;  /* 0x00000003ea037221 */ /* 0x000fe40000010000 */
[----:B------:R1:W5:Y:S02]  /*c5c0*/  LDL.LU R236, [R1+0x5c] ;  /* 0x00005c0001ec7983 */ /* 0x0003640000300800 */
[C---:B------:R-:W-:Y:S02]  /*c5d0*/  HMMA.16816.F32 R32, R76.reuse, R94, R32 ;  /* 0x0000005e4c20723c */ /* 0x040fe40000001820 */
[----:B------:R1:W5:Y:S02]  /*c5e0*/  LDL.LU R235, [R1+0x58] ;  /* 0x0000580001eb7983 */ /* 0x0003640000300800 */
[----:B------:R-:W-:Y:S02]  /*c5f0*/  FADD.FTZ R3, R230, R3 ;  /* 0x00000003e6037221 */ /* 0x000fe40000010000 */
[----:B------:R1:W5:Y:S02]  /*c600*/  LDL.LU R234, [R1+0x54] ;  /* 0x0000540001ea7983 */ /* 0x0003640000300800 */
[-C--:B---3--:R-:W-:Y:S02]  /*c610*/  HMMA.16816.F32 R36, R76, R96.reuse, R36 ;  /* 0x000000604c24723c */ /* 0x088fe40000001824 */
[----:B------:R1:W5:Y:S06]  /*c620*/  LDL.LU R233, [R1+0x50] ;  /* 0x0000500001e97983 */ /* 0x00036c0000300800 */
[C---:B------:R-:W-:Y:S08]  /*c630*/  HMMA.16816.F32 R40, R80.reuse, R96, R40 ;  /* 0x000000605028723c */ /* 0x040ff00000001828 */
[-C--:B------:R-:W-:Y:S08]  /*c640*/  HMMA.16816.F32 R44, R80, R98.reuse, R44 ;  /* 0x00000062502c723c */ /* 0x080ff0000000182c */
[C---:B------:R-:W-:Y:S08]  /*c650*/  HMMA.16816.F32 R48, R76.reuse, R98, R48 ;  /* 0x000000624c30723c */ /* 0x040ff00000001830 */
[-C--:B----4-:R-:W-:Y:S08]  /*c660*/  HMMA.16816.F32 R52, R76, R88.reuse, R52 ;  /* 0x000000584c34723c */ /* 0x090ff00000001834 */
[C---:B------:R-:W-:Y:S08]  /*c670*/  HMMA.16816.F32 R56, R80.reuse, R88, R56 ;  /* 0x000000585038723c */ /* 0x040ff00000001838 */
[-C--:B------:R-:W-:Y:S08]  /*c680*/  HMMA.16816.F32 R60, R80, R90.reuse, R60 ;  /* 0x0000005a503c723c */ /* 0x080ff0000000183c */
[----:B------:R-:W-:Y:S08]  /*c690*/  HMMA.16816.F32 R64, R76, R90, R64 ;  /* 0x0000005a4c40723c */ /* 0x000ff00000001840 */
[-C--:B------:R-:W-:Y:S07]  /*c6a0*/  HMMA.16816.F32 R124, R180, R132.reuse, R4 ;  /* 0x00000084b47c723c */ /* 0x080fee0000001804 */
[----:B------:R-:W-:Y:S01]  /*c6b0*/  FADD.FTZ R5, R232, R69 ;  /* 0x00000045e8057221 */ /* 0x000fe20000010000 */
[C---:B------:R-:W-:Y:S01]  /*c6c0*/  HMMA.16816.F32 R120, R176.reuse, R132, R8 ;  /* 0x00000084b078723c */ /* 0x040fe20000001808 */
[----:B------:R1:W5:Y:S03]  /*c6d0*/  LDL.LU R232, [R1+0x4c] ;  /* 0x00004c0001e87983 */ /* 0x0003660000300800 */
[----:B------:R-:W-:Y:S02]  /*c6e0*/  FADD.FTZ R4, R231, R68 ;  /* 0x00000044e7047221 */ /* 0x000fe40000010000 */
[----:B------:R-:W-:Y:S01]  /*c6f0*/  FADD.FTZ R6, R141, R3 ;  /* 0x000000038d067221 */ /* 0x000fe20000010000 */
[----:B------:R1:W5:Y:S01]  /*c700*/  LDL.LU R231, [R1+0x48] ;  /* 0x0000480001e77983 */ /* 0x0003620000300800 */
[----:B------:R-:W-:Y:S01]  /*c710*/  FADD.FTZ R8, R228, R5 ;  /* 0x00000005e4087221 */ /* 0x000fe20000010000 */
[-C--:B------:R-:W-:Y:S02]  /*c720*/  HMMA.16816.F32 R128, R176, R134.reuse, R12 ;  /* 0x00000086b080723c */ /* 0x080fe4000000180c */
[----:B------:R1:W5:Y:S01]  /*c730*/  LDL.LU R230, [R1+0x44] ;  /* 0x0000440001e67983 */ /* 0x0003620000300800 */
[----:B------:R-:W-:Y:S02]  /*c740*/  FADD.FTZ R7, R119, R4 ;  /* 0x0000000477077221 */ /* 0x000fe40000010000 */
[----:B------:R-:W-:Y:S01]  /*c750*/  FADD.FTZ R5, R140, R0 ;  /* 0x000000008c057221 */ /* 0x000fe20000010000 */
[----:B------:R1:W5:Y:S01]  /*c760*/  LDL.LU R229, [R1+0x40] ;  /* 0x0000400001e57983 */ /* 0x0003620000300800 */
[----:B------:R-:W-:Y:S01]  /*c770*/  FADD.FTZ R4, R215, R8 ;  /* 0x00000008d7047221 */ /* 0x000fe20000010000 */
[C---:B------:R-:W-:Y:S02]  /*c780*/  HMMA.16816.F32 R132, R180.reuse, R134, R16 ;  /* 0x00000086b484723c */ /* 0x040fe40000001810 */
[----:B------:R1:W5:Y:S02]  /*c790*/  LDL.LU R228, [R1+0x3c] ;  /* 0x00003c0001e47983 */ /* 0x0003640000300800 */
[----:B------:R-:W-:Y:S02]  /*c7a0*/  FADD.FTZ R3, R213, R7 ;  /* 0x00000007d5037221 */ /* 0x000fe40000010000 */
[----:B------:R-:W-:Y:S01]  /*c7b0*/  FADD.FTZ R0, R249, R6 ;  /* 0x00000006f9007221 */ /* 0x000fe20000010000 */
[----:B------:R1:W5:Y:S01]  /*c7c0*/  LDL.LU R119, [R1+0x38] ;  /* 0x0000380001777983 */ /* 0x0003620000300800 */
[----:B------:R-:W-:Y:S01]  /*c7d0*/  FADD.FTZ R8, R147, R5 ;  /* 0x0000000593087221 */ /* 0x000fe20000010000 */
[-C--:B------:R-:W-:Y:S03]  /*c7e0*/  HMMA.16816.F32 R136, R180, R148.reuse, R20 ;  /* 0x00000094b488723c */ /* 0x080fe60000001814 */
[----:B------:R-:W-:Y:S02]  /*c7f0*/  FADD.FTZ R7, R146, R4 ;  /* 0x0000000492077221 */ /* 0x000fe40000010000 */
[----:B------:R-:W-:Y:S02]  /*c800*/  FADD.FTZ R6, R145, R3 ;  /* 0x0000000391067221 */ /* 0x000fe40000010000 */
[----:B------:R-:W-:Y:S01]  /*c810*/  FADD.FTZ R5, R144, R0 ;  /* 0x0000000090057221 */ /* 0x000fe20000010000 */
[C---:B------:R-:W-:Y:S04]  /*c820*/  HMMA.16816.F32 R140, R176.reuse, R148, R24 ;  /* 0x00000094b08c723c */ /* 0x040fe80000001818 */
[----:B------:R-:W-:Y:S02]  /*c830*/  FADD.FTZ R4, R245, R8 ;  /* 0x00000008f5047221 */ /* 0x000fe40000010000 */
[----:B------:R-:W-:Y:S02]  /*c840*/  FADD.FTZ R3, R223, R7 ;  /* 0x00000007df037221 */ /* 0x000fe40000010000 */
[----:B------:R-:W-:Y:S01]  /*c850*/  FADD.FTZ R0, R217, R6 ;  /* 0x00000006d9007221 */ /* 0x000fe20000010000 */
[-C--:B------:R-:W-:Y:S03]  /*c860*/  HMMA.16816.F32 R144, R176, R150.reuse, R28 ;  /* 0x00000096b090723c */ /* 0x080fe6000000181c */
[----:B------:R-:W-:Y:S02]  /*c870*/  FADD.FTZ R8, R247, R5 ;  /* 0x00000005f7087221 */ /* 0x000fe40000010000 */
[----:B------:R-:W-:Y:S02]  /*c880*/  FADD.FTZ R11, R244, R4 ;  /* 0x00000004f40b7221 */ /* 0x000fe40000010000 */
[----:B------:R-:W-:Y:S01]  /*c890*/  FADD.FTZ R10, R222, R3 ;  /* 0x00000003de0a7221 */ /* 0x000fe20000010000 */
[----:B------:R-:W2:Y:S01]  /*c8a0*/  LDSM.16.MT88.4 R4, [R226+0x3100] ;  /* 0x00310000e204783b */ /* 0x000ea20000004200 */
[----:B------:R-:W-:Y:S01]  /*c8b0*/  FADD.FTZ R9, R220, R0 ;  /* 0x00000000dc097221 */ /* 0x000fe20000010000 */
[C---:B------:R-:W-:Y:S04]  /*c8c0*/  HMMA.16816.F32 R148, R180.reuse, R150, R32 ;  /* 0x00000096b494723c */ /* 0x040fe80000001820 */
[----:B------:R-:W-:Y:S02]  /*c8d0*/  FADD.FTZ R8, R219, R8 ;  /* 0x00000008db087221 */ /* 0x000fe40000010000 */
[----:B------:R-:W-:Y:S02]  /*c8e0*/  FADD.FTZ R3, R218, R11 ;  /* 0x0000000bda037221 */ /* 0x000fe40000010000 */
[----:B------:R-:W-:Y:S04]  /*c8f0*/  FADD.FTZ R0, R216, R10 ;  /* 0x0000000ad8007221 */ /* 0x000fe80000010000 */
[----:B------:R-:W-:Y:S02]  /*c900*/  FADD.FTZ R12, R154, R9 ;  /* 0x000000099a0c7221 */ /* 0x000fe40000010000 */
[----:B------:R-:W-:Y:S02]  /*c910*/  FADD.FTZ R11, R153, R8 ;  /* 0x00000008990b7221 */ /* 0x000fe40000010000 */
[----:B------:R-:W-:Y:S02]  /*c920*/  FADD.FTZ R10, R152, R3 ;  /* 0x00000003980a7221 */ /* 0x000fe40000010000 */
[----:B------:R-:W-:Y:S02]  /*c930*/  FADD.FTZ R9, R155, R0 ;  /* 0x000000009b097221 */ /* 0x000fe40000010000 */
[----:B------:R-:W-:Y:S01]  /*c940*/  FADD.FTZ R8, R214, R12 ;  /* 0x0000000cd6087221 */ /* 0x000fe20000010000 */
[-C--:B------:R-:W-:Y:S03]  /*c950*/  HMMA.16816.F32 R152, R180, R164.reuse, R36 ;  /* 0x000000a4b498723c */ /* 0x080fe60000001824 */
[----:B------:R-:W-:Y:S02]  /*c960*/  FADD.FTZ R3, R159, R11 ;  /* 0x0000000b9f037221 */ /* 0x000fe40000010000 */
[----:B------:R-:W-:Y:S02]  /*c970*/  FADD.FTZ R0, R158, R10 ;  /* 0x0000000a9e007221 */ /* 0x000fe40000010000 */
[----:B------:R-:W-:Y:S02]  /*c980*/  FADD.FTZ R12, R211, R9 ;  /* 0x00000009d30c7221 */ /* 0x000fe40000010000 */
[----:B------:R-:W-:Y:S03]  /*c990*/  FADD.FTZ R11, R209, R8 ;  /* 0x00000008d10b7221 */ /* 0x000fe60000010000 */
[----:B------:R-:W-:Y:S02]  /*c9a0*/  FADD.FTZ R10, R157, R3 ;  /* 0x000000039d0a7221 */ /* 0x000fe40000010000 */
[----:B------:R-:W-:Y:S02]  /*c9b0*/  FADD.FTZ R9, R156, R0 ;  /* 0x000000009c097221 */ /* 0x000fe40000010000 */
        /* <DEDUP_REMOVED lines=21> */
[----:B------:R-:W-:Y:S02]  /*cb10*/  FADD.FTZ R11, R171, R8 ;  /* 0x00000008ab0b7221 */ /* 0x000fe40000010000 */
[----:B------:R-:W-:Y:S02]  /*cb20*/  FADD.FTZ R10, R169, R3 ;  /* 0x00000003a90a7221 */ /* 0x000fe40000010000 */
[----:B------:R-:W-:Y:S02]  /*cb30*/  FADD.FTZ R9, R168, R0 ;  /* 0x00000000a8097221 */ /* 0x000fe40000010000 */
[----:B------:R-:W-:Y:S01]  /*cb40*/  FADD.FTZ R8, R192, R12 ;  /* 0x0000000cc0087221 */ /* 0x000fe20000010000 */
[-C--:B--2---:R-:W-:Y:S03]  /*cb50*/  HMMA.16816.F32 R168, R180, R4.reuse, R52 ;  /* 0x00000004b4a8723c */ /* 0x084fe60000001834 */
[----:B------:R-:W-:Y:S02]  /*cb60*/  FADD.FTZ R3, R174, R11 ;  /* 0x0000000bae037221 */ /* 0x000fe40000010000 */
[----:B------:R-:W-:Y:S02]  /*cb70*/  FADD.FTZ R0, R172, R10 ;  /* 0x0000000aac007221 */ /* 0x000fe40000010000 */
[----:B------:R-:W-:Y:S02]  /*cb80*/  FADD.FTZ R11, R193, R9 ;  /* 0x00000009c10b7221 */ /* 0x000fe40000010000 */
[----:B------:R-:W-:Y:S03]  /*cb90*/  FADD.FTZ R10, R175, R8 ;  /* 0x00000008af0a7221 */ /* 0x000fe60000010000 */
        /* <DEDUP_REMOVED lines=10> */
[----:B------:R-:W-:Y:S04]  /*cc40*/  HMMA.16816.F32 R180, R180, R6, R64 ;  /* 0x00000006b4b4723c */ /* 0x000fe80000001840 */
[----:B------:R-:W-:Y:S02]  /*cc50*/  FADD.FTZ R3, R108, R9 ;  /* 0x000000096c037221 */ /* 0x000fe40000010000 */
[----:B------:R-:W-:Y:S02]  /*cc60*/  FADD.FTZ R8, R106, R0 ;  /* 0x000000006a087221 */ /* 0x000fe40000010000 */
[----:B------:R-:W-:Y:S04]  /*cc70*/  FADD.FTZ R4, R102, R10 ;  /* 0x0000000a66047221 */ /* 0x000fe80000010000 */
[----:B------:R-:W-:Y:S02]  /*cc80*/  FADD.FTZ R0, R109, R5 ;  /* 0x000000056d007221 */ /* 0x000fe40000010000 */
[----:B------:R-:W-:Y:S02]  /*cc90*/  FADD.FTZ R3, R110, R3 ;  /* 0x000000036e037221 */ /* 0x000fe40000010000 */
[----:B------:R-:W-:Y:S01]  /*cca0*/  FADD.FTZ R8, R116, R8 ;  /* 0x0000000874087221 */ /* 0x000fe20000010000 */
[----:B------:R-:W-:Y:S01]  /*ccb0*/  MOV R116, R72 ;  /* 0x0000004800747202 */ /* 0x000fe20000000f00 */
[----:B------:R-:W-:Y:S02]  /*ccc0*/  FADD.FTZ R4, R100, R4 ;  /* 0x0000000464047221 */ /* 0x000fe40000010000 */
[----:B------:R-:W-:Y:S02]  /*ccd0*/  FADD.FTZ R5, R111, R0 ;  /* 0x000000006f057221 */ /* 0x000fe40000010000 */
[----:B------:R-:W-:Y:S02]  /*cce0*/  FADD.FTZ R6, R112, R3 ;  /* 0x0000000370067221 */ /* 0x000fe40000010000 */
[----:B------:R-:W-:Y:S01]  /*ccf0*/  FADD.FTZ R0, R117, R8 ;  /* 0x0000000875007221 */ /* 0x000fe20000010000 */
[----:B------:R-:W-:Y:S01]  /*cd00*/  MOV R117, R71 ;  /* 0x0000004700757202 */ /* 0x000fe20000000f00 */
[----:B------:R-:W-:Y:S02]  /*cd10*/  FADD.FTZ R6, R114, R6 ;  /* 0x0000000672067221 */ /* 0x000fe40000010000 */
[----:B------:R-:W-:Y:S02]  /*cd20*/  FADD.FTZ R4, R101, R4 ;  /* 0x0000000465047221 */ /* 0x000fe40000010000 */
[----:B------:R-:W-:Y:S01]  /*cd30*/  FADD.FTZ R5, R113, R5 ;  /* 0x0000000571057221 */ /* 0x000fe20000010000 */
[----:B------:R-:W-:Y:S01]  /*cd40*/  STL [R1+0x20], R6 ;  /* 0x0000200601007387 */ /* 0x000fe20000100800 */
[----:B------:R-:W-:Y:S01]  /*cd50*/  FADD.FTZ R3, R118, R0 ;  /* 0x0000000076037221 */ /* 0x000fe20000010000 */
[----:B------:R-:W-:Y:S01]  /*cd60*/  MOV R118, R2 ;  /* 0x0000000200767202 */ /* 0x000fe20000000f00 */
[----:B------:R-:W-:Y:S02]  /*cd70*/  FADD.FTZ R0, R84, R4 ;  /* 0x0000000454007221 */ /* 0x000fe40000010000 */
[----:B------:R-:W-:Y:S02]  /*cd80*/  FADD.FTZ R4, R115, R5 ;  /* 0x0000000573047221 */ /* 0x000fe40000010000 */
[----:B------:R-:W-:Y:S02]  /*cd90*/  FADD.FTZ R3, R107, R3 ;  /* 0x000000036b037221 */ /* 0x000fe40000010000 */
[----:B------:R-:W-:Y:S01]  /*cda0*/  FADD.FTZ R0, R75, R0 ;  /* 0x000000004b007221 */ /* 0x000fe20000010000 */
[----:B------:R-:W-:Y:S04]  /*cdb0*/  STL [R1+0x1c], R4 ;  /* 0x00001c0401007387 */ /* 0x000fe80000100800 */
[----:B------:R2:W-:Y:S04]  /*cdc0*/  STL [R1+0x18], R3 ;  /* 0x0000180301007387 */ /* 0x0005e80000100800 */
[----:B------:R1:W-:Y:S01]  /*cdd0*/  STL [R1+0x14], R0 ;  /* 0x0000140001007387 */ /* 0x0003e20000100800 */
[----:B--2---:R-:W-:Y:S01]  /*cde0*/  MOV R3, R73 ;  /* 0x0000004900037202 */ /* 0x004fe20000000f00 */
[----:B-1---5:R-:W-:-:S05]  /*cdf0*/  @P2 BRA `(.L_x_3) ;  /* 0xffffad5000002947 */ /* 0x022fca000383ffff */
.L_x_2:
[----:B---3--:R-:W2:Y:S04]  /*ce00*/  LDL.LU R5, [R1+0x20] ;  /* 0x0000200001057983 */ /* 0x008ea80000300800 */
[----:B------:R-:W1:Y:S01]  /*ce10*/  S2R R8, SR_TID.X ;  /* 0x0000000000087919 */ /* 0x000e620000002100 */
[----:B------:R-:W-:Y:S01]  /*ce20*/  IMAD.MOV.U32 R57, RZ, RZ, c[0x0][0x4e8] ;  /* 0x00013a00ff397624 */ /* 0x000fe200078e00ff */
[----:B------:R-:W3:Y:S01]  /*ce30*/  S2UR UR7, SR_CTAID.Y ;  /* 0x00000000000779c3 */ /* 0x000ee20000002600 */
[----:B------:R-:W-:Y:S01]  /*ce40*/  ULDC.64 UR4, c[0x0][0x490] ;  /* 0x0001240000047ab9 */ /* 0x000fe20000000a00 */
[----:B------:R-:W4:Y:S04]  /*ce50*/  LDL.LU R6, [R1+0x1c] ;  /* 0x00001c0001067983 */ /* 0x000f280000300800 */
[----:B------:R-:W4:Y:S04]  /*ce60*/  LDL.LU R4, [R1+0x18] ;  /* 0x0000180001047983 */ /* 0x000f280000300800 */
[----:B------:R-:W4:Y:S04]  /*ce70*/  LDL.LU R0, [R1+0x14] ;  /* 0x0000140001007983 */ /* 0x000f280000300800 */
[----:B------:R-:W4:Y:S01]  /*ce80*/  LDL.LU R9, [R1+0x30] ;  /* 0x0000300001097983 */ /* 0x000f220000300800 */
[----:B------:R-:W-:-:S03]  /*ce90*/  ISETP.NE.AND P0, PT, R57, 0x1, PT ;  /* 0x000000013900780c */ /* 0x000fc60003f05270 */
[----:B------:R-:W4:Y:S01]  /*cea0*/  LDL.LU R58, [R1+0x34] ;  /* 0x00003400013a7983 */ /* 0x000f220000300800 */
[----:B-1----:R-:W-:-:S03]  /*ceb0*/  SHF.R.S32.HI R54, RZ, 0x1f, R8 ;  /* 0x0000001fff367819 */ /* 0x002fc60000011408 */
[----:B------:R-:W4:Y:S01]  /*cec0*/  LDL.LU R59, [R1+0x28] ;  /* 0x00002800013b7983 */ /* 0x000f220000300800 */
[----:B------:R-:W-:Y:S01]  /*ced0*/  LEA.HI R22, R54, R8, RZ, 0x5 ;  /* 0x0000000836167211 */ /* 0x000fe200078f28ff */
[----:B---3--:R-:W-:-:S04]  /*cee0*/  USHF.R.S32.HI UR6, URZ, 0x1f, UR7 ;  /* 0x0000001f3f067899 */ /* 0x008fc80008011407 */
[----:B------:R-:W-:Y:S02]  /*cef0*/  UIMAD UR8, UR6, UR4, URZ ;  /* 0x00000004060872a4 */ /* 0x000fe4000f8e023f */
[----:B------:R-:W-:Y:S02]  /*cf00*/  UIMAD.WIDE.U32 UR10, UR7, UR4, URZ ;  /* 0x00000004070a72a5 */ /* 0x000fe4000f8e003f */
[----:B------:R-:W-:-:S03]  /*cf10*/  UIMAD UR8, UR7, UR5, UR8 ;  /* 0x00000005070872a4 */ /* 0x000fc6000f8e0208 */
[----:B------:R-:W-:Y:S02]  /*cf20*/  ULDC.64 UR4, c[0x0][0x3e8] ;  /* 0x0000fa0000047ab9 */ /* 0x000fe40000000a00 */
[----:B------:R-:W-:Y:S01]  /*cf30*/  UIMAD.WIDE.U32 UR14, UR7, UR4, URZ ;  /* 0x00000004070e72a5 */ /* 0x000fe2000f8e003f */
[----:B------:R-:W-:Y:S01]  /*cf40*/  IMAD.MOV.U32 R53, RZ, RZ, -0x800000 ;  /* 0xff800000ff357424 */ /* 0x000fe200078e00ff */
[----:B------:R-:W-:Y:S01]  /*cf50*/  UIMAD UR6, UR6, UR4, URZ ;  /* 0x00000004060672a4 */ /* 0x000fe2000f8e023f */
[----:B------:R-:W-:-:S03]  /*cf60*/  MOV R51, 0xff800000 ;  /* 0xff80000000337802 */ /* 0x000fc60000000f00 */
[----:B------:R-:W-:Y:S01]  /*cf70*/  UIMAD UR5, UR7, UR5, UR6 ;  /* 0x00000005070572a4 */ /* 0x000fe2000f8e0206 */
[----:B------:R-:W-:-:S03]  /*cf80*/  IMAD.MOV.U32 R50, RZ, RZ, -0x800000 ;  /* 0xff800000ff327424 */ /* 0x000fc600078e00ff */
[----:B------:R-:W-:Y:S01]  /*cf90*/  UIADD3 UR5, UR15, UR5, URZ ;  /* 0x000000050f057290 */ /* 0x000fe2000fffe03f */
[----:B------:R-:W1:Y:S01]  /*cfa0*/  S2R R56, SR_CTAID.X ;  /* 0x0000000000387919 */ /* 0x000e620000002500 */
[----:B------:R-:W-:-:S03]  /*cfb0*/  IMAD.MOV.U32 R52, RZ, RZ, -0x800000 ;  /* 0xff800000ff347424 */ /* 0x000fc600078e00ff */
[----:B------:R-:W-:Y:S06]  /*cfc0*/  BAR.SYNC.DEFER_BLOCKING 0x1, 0x80 ;  /* 0x0042000000007b1d */ /* 0x000fec0000010000 */
[----:B--2---:R-:W2:Y:S04]  /*cfd0*/  SHFL.BFLY PT, R16, R5, 0x2, 0x1f ;  /* 0x0c401f0005107f89 */ /* 0x004ea800000e0000 */
[----:B----4-:R-:W3:Y:S04]  /*cfe0*/  SHFL.BFLY PT, R13, R6, 0x2, 0x1f ;  /* 0x0c401f00060d7f89 */ /* 0x010ee800000e0000 */
[----:B------:R-:W4:Y:S04]  /*cff0*/  SHFL.BFLY PT, R10, R4, 0x2, 0x1f ;  /* 0x0c401f00040a7f89 */ /* 0x000f2800000e0000 */
[----:B------:R-:W1:Y:S01]  /*d000*/  SHFL.BFLY PT, R15, R0, 0x2, 0x1f ;  /* 0x0c401f00000f7f89 */ /* 0x000e6200000e0000 */
[----:B------:R-:W-:Y:S01]  /*d010*/  MOV R25, R9 ;  /* 0x0000000900197202 */ /* 0x000fe20000000f00 */
[----:B--2---:R-:W-:-:S05]  /*d020*/  FADD.FTZ R16, R16, R5 ;  /* 0x0000000510107221 */ /* 0x004fca0000010000 */
[----:B------:R-:W2:Y:S01]  /*d030*/  SHFL.BFLY PT, R5, R16, 0x1, 0x1f ;  /* 0x0c201f0010057f89 */ /* 0x000ea200000e0000 */
[----:B---3--:R-:W-:Y:S02]  /*d040*/  FADD.FTZ R13, R13, R6 ;  /* 0x000000060d0d7221 */ /* 0x008fe40000010000 */
[----:B----4-:R-:W-:Y:S02]  /*d050*/  FADD.FTZ R10, R10, R4 ;  /* 0x000000040a0a7221 */ /* 0x010fe40000010000 */
[----:B-1----:R-:W-:-:S03]  /*d060*/  FADD.FTZ R15, R15, R0 ;  /* 0x000000000f0f7221 */ /* 0x002fc60000010000 */
[----:B------:R-:W1:Y:S04]  /*d070*/  SHFL.BFLY PT, R3, R10, 0x1, 0x1f ;  /* 0x0c201f000a037f89 */ /* 0x000e6800000e0000 */
[----:B------:R-:W3:Y:S04]  /*d080*/  SHFL.BFLY PT, R4, R15, 0x1, 0x1f ;  /* 0x0c201f000f047f89 */ /* 0x000ee800000e0000 */
[----:B------:R-:W4:Y:S01]  /*d090*/  SHFL.BFLY PT, R0, R13, 0x1, 0x1f ;  /* 0x0c201f000d007f89 */ /* 0x000f2200000e0000 */
[----:B--2---:R-:W-:Y:S01]  /*d0a0*/  FADD.FTZ R16, R16, R5 ;  /* 0x0000000510107221 */ /* 0x004fe20000010000 */
[----:B------:R-:W-:-:S02]  /*d0b0*/  LEA.HI R5, R54, R8, RZ, 0x2 ;  /* 0x0000000836057211 */ /* 0x000fc400078f10ff */
[----:B------:R-:W-:Y:S02]  /*d0c0*/  LEA.HI R54, R54, R8, RZ, 0x3 ;  /* 0x0000000836367211 */ /* 0x000fe400078f18ff */
[----:B------:R-:W-:Y:S02]  /*d0d0*/  FSETP.NE.FTZ.AND P4, PT, R16, RZ, PT ;  /* 0x000000ff1000720b */ /* 0x000fe40003f95000 */
[----:B------:R-:W-:Y:S02]  /*d0e0*/  LOP3.LUT R7, R54, 0xfffffff8, RZ, 0xc0, !PT ;  /* 0xfffffff836077812 */ /* 0x000fe400078ec0ff */
[----:B------:R-:W-:Y:S01]  /*d0f0*/  LOP3.LUT R17, R5, 0xfffffffc, RZ, 0xc0, !PT ;  /* 0xfffffffc05117812 */ /* 0x000fe200078ec0ff */
[----:B-1----:R-:W-:-:S03]  /*d100*/  FADD.FTZ R10, R10, R3 ;  /* 0x000000030a0a7221 */ /* 0x002fc60000010000 */
[----:B------:R-:W-:Y:S01]  /*d110*/  IADD3 R17, -R17, R8, RZ ;  /* 0x0000000811117210 */ /* 0x000fe20007ffe1ff */
[----:B------:R-:W-:-:S04]  /*d120*/  @P0 IMAD.HI.U32 R3, R9, c[0x0][0x4ec], RZ ;  /* 0x00013b0009030a27 */ /* 0x000fc800078e00ff */
[----:B---3--:R-:W-:Y:S01]  /*d130*/  FADD.FTZ R15, R15, R4 ;  /* 0x000000040f0f7221 */ /* 0x008fe20000010000 */
[----:B------:R-:W-:Y:S01]  /*d140*/  LOP3.LUT R4, R22, 0xffffffe0, RZ, 0xc0, !PT ;  /* 0xffffffe016047812 */ /* 0x000fe200078ec0ff */
[----:B----4-:R-:W-:Y:S01]  /*d150*/  FADD.FTZ R13, R13, R0 ;  /* 0x000000000d0d7221 */ /* 0x010fe20000010000 */
[----:B------:R-:W-:Y:S01]  /*d160*/  @P0 SHF.R.U32.HI R25, RZ, c[0x0][0x4f0], R3 ;  /* 0x00013c00ff190a19 */ /* 0x000fe20000011603 */
[----:B------:R-:W-:Y:S01]  /*d170*/  IMAD.MOV.U32 R0, RZ, RZ, RZ ;  /* 0x000000ffff007224 */ /* 0x000fe200078e00ff */
[----:B------:R-:W-:Y:S01]  /*d180*/  FSETP.NE.FTZ.AND P2, PT, R10, RZ, PT ;  /* 0x000000ff0a00720b */ /* 0x000fe20003f55000 */
[C---:B------:R-:W-:Y:S01]  /*d190*/  IMAD.IADD R3, R8.reuse, 0x1, -R4 ;  /* 0x0000000108037824 */ /* 0x040fe200078e0a04 */
[----:B------:R-:W-:Y:S01]  /*d1a0*/  FSETP.NE.FTZ.AND P3, PT, R13, RZ, PT ;  /* 0x000000ff0d00720b */ /* 0x000fe20003f75000 */
[----:B------:R-:W-:Y:S02]  /*d1b0*/  IMAD.MOV.U32 R4, RZ, RZ, RZ ;  /* 0x000000ffff047224 */ /* 0x000fe400078e00ff */
[----:B------:R-:W1:Y:S01]  /*d1c0*/  @P4 MUFU.RCP R0, R16 ;  /* 0x0000001000004308 */ /* 0x000e620000001000 */
[----:B------:R-:W-:Y:S01]  /*d1d0*/  LOP3.LUT P6, RZ, R3, 0x3, RZ, 0xc0, !PT ;  /* 0x0000000303ff7812 */ /* 0x000fe200078cc0ff */
[----:B------:R-:W-:Y:S01]  /*d1e0*/  IMAD.IADD R55, R8, 0x1, -R7 ;  /* 0x0000000108377824 */ /* 0x000fe200078e0a07 */
[----:B------:R-:W-:Y:S01]  /*d1f0*/  MOV R3, RZ ;  /* 0x000000ff00037202 */ /* 0x000fe20000000f00 */
[----:B------:R-:W-:Y:S01]  /*d200*/  IMAD.MOV R6, RZ, RZ, -R25 ;  /* 0x000000ffff067224 */ /* 0x000fe200078e0a19 */
[----:B------:R-:W-:-:S05]  /*d210*/  FSETP.NE.FTZ.AND P1, PT, R15, RZ, PT ;  /* 0x000000ff0f00720b */ /* 0x000fca0003f35000 */
[----:B------:R-:W-:Y:S01]  /*d220*/  @P3 MUFU.RCP R4, R13 ;  /* 0x0000000d00043308 */ /* 0x000fe20000001000 */
[----:B------:R-:W-:Y:S01]  /*d230*/  SHF.R.S32.HI R8, RZ, 0x2, R5 ;  /* 0x00000002ff087819 */ /* 0x000fe20000011405 */
[----:B------:R-:W-:-:S06]  /*d240*/  IMAD R49, R6, c[0x0][0x4e8], R9 ;  /* 0x00013a0006317a24 */ /* 0x000fcc00078e0209 */
[----:B------:R-:W2:Y:S01]  /*d250*/  @P2 MUFU.RCP R3, R10 ;  /* 0x0000000a00032308 */ /* 0x000ea20000001000 */
[C---:B-1----:R-:W-:Y:S02]  /*d260*/  FMUL.FTZ R125, R0.reuse, R125 ;  /* 0x0000007d007d7220 */ /* 0x042fe40000410000 */
[C---:B------:R-:W-:Y:S02]  /*d270*/  FMUL.FTZ R18, R0.reuse, R124 ;  /* 0x0000007c00127220 */ /* 0x040fe40000410000 */
[C---:B------:R-:W-:Y:S02]  /*d280*/  FMUL.FTZ R133, R0.reuse, R133 ;  /* 0x0000008500857220 */ /* 0x040fe40000410000 */
[C---:B------:R-:W-:Y:S02]  /*d290*/  FMUL.FTZ R21, R0.reuse, R132 ;  /* 0x0000008400157220 */ /* 0x040fe40000410000 */
[C---:B------:R-:W-:Y:S02]  /*d2a0*/  FMUL.FTZ R137, R0.reuse, R137 ;  /* 0x0000008900897220 */ /* 0x040fe40000410000 */
[----:B------:R-:W-:-:S02]  /*d2b0*/  FMUL.FTZ R29, R0, R136 ;  /* 0x00000088001d7220 */ /* 0x000fc40000410000 */
[C---:B------:R-:W-:Y:S02]  /*d2c0*/  FMUL.FTZ R149, R0.reuse, R149 ;  /* 0x0000009500957220 */ /* 0x040fe40000410000 */
        /* <DEDUP_REMOVED lines=8> */
[----:B------:R-:W-:Y:S02]  /*d350*/  FMUL.FTZ R40, R0, R180 ;  /* 0x000000b400287220 */ /* 0x000fe40000410000 */
[----:B------:R-:W-:Y:S02]  /*d360*/  IMAD.MOV.U32 R0, RZ, RZ, RZ ;  /* 0x000000ffff007224 */ /* 0x000fe400078e00ff */
[----:B--2---:R-:W-:-:S02]  /*d370*/  FMUL.FTZ R121, R3, R121 ;  /* 0x0000007903797220 */ /* 0x004fc40000410000 */
        /* <DEDUP_REMOVED lines=14> */
[----:B------:R-:W-:Y:S01]  /*d460*/  FMUL.FTZ R38, R3, R176 ;  /* 0x000000b003267220 */ /* 0x000fe20000410000 */
[----:B------:R-:W-:Y:S01]  /*d470*/  SHF.R.S32.HI R3, RZ, 0x1f, R5 ;  /* 0x0000001fff037819 */ /* 0x000fe20000011405 */
[----:B------:R-:W1:Y:S03]  /*d480*/  @P1 MUFU.RCP R0, R15 ;  /* 0x0000000f00001308 */ /* 0x000e660000001000 */
[----:B------:R-:W-:Y:S01]  /*d490*/  LEA.HI R3, R3, R8, RZ, 0x3 ;  /* 0x0000000803037211 */ /* 0x000fe200078f18ff */
[----:B------:R-:W-:-:S04]  /*d4a0*/  IMAD.U32 R6, RZ, RZ, UR10 ;  /* 0x0000000aff067e24 */ /* 0x000fc8000f8e00ff */
[----:B------:R-:W2:Y:S01]  /*d4b0*/  @P1 MUFU.LG2 R15, R15 ;  /* 0x0000000f000f1308 */ /* 0x000ea20000000c00 */
[----:B------:R-:W-:Y:S01]  /*d4c0*/  LOP3.LUT R3, R3, 0xfffffff8, RZ, 0xc0, !PT ;  /* 0xfffffff803037812 */ /* 0x000fe200078ec0ff */
        /* <DEDUP_REMOVED lines=15> */
[----:B------:R-:W-:Y:S02]  /*d5c0*/  FMUL.FTZ R39, R4, R182 ;  /* 0x000000b604277220 */ /* 0x000fe40000410000 */
[----:B------:R-:W-:-:S02]  /*d5d0*/  IMAD.U32 R4, RZ, RZ, UR14 ;  /* 0x0000000eff047e24 */ /* 0x000fc4000f8e00ff */
[----:B------:R-:W-:Y:S01]  /*d5e0*/  IMAD.IADD R12, R8, 0x1, -R3 ;  /* 0x00000001080c7824 */ /* 0x000fe200078e0a03 */
[----:B------:R-:W-:Y:S01]  /*d5f0*/  MOV R8, R6 ;  /* 0x0000000600087202 */ /* 0x000fe20000000f00 */
[----:B------:R-:W-:Y:S01]  /*d600*/  IMAD.MOV.U32 R6, RZ, RZ, R4 ;  /* 0x000000ffff067224 */ /* 0x000fe200078e0004 */
[----:B------:R-:W-:Y:S01]  /*d610*/  @P4 MOV R4, 0x3f317218 ;  /* 0x3f31721800044802 */ /* 0x000fe20000000f00 */
[----:B------:R-:W3:Y:S01]  /*d620*/  @P3 MUFU.LG2 R13, R13 ;  /* 0x0000000d000d3308 */ /* 0x000ee20000000c00 */
[C---:B-1----:R-:W-:Y:S01]  /*d630*/  FMUL.FTZ R123, R0.reuse, R123 ;  /* 0x0000007b007b7220 */ /* 0x042fe20000410000 */
[----:B------:R-:W-:Y:S01]  /*d640*/  @P1 MOV R11, 0x3f317218 ;  /* 0x3f317218000b1802 */ /* 0x000fe20000000f00 */
        /* <DEDUP_REMOVED lines=15> */
[----:B------:R-:W-:Y:S01]  /*d740*/  @P3 IMAD.MOV.U32 R3, RZ, RZ, 0x3f317218 ;  /* 0x3f317218ff033424 */ /* 0x000fe200078e00ff */
[----:B------:R-:W1:Y:S01]  /*d750*/  @P2 MUFU.LG2 R10, R10 ;  /* 0x0000000a000a2308 */ /* 0x000e620000000c00 */
[----:B------:R-:W-:Y:S02]  /*d760*/  @P2 IMAD.MOV.U32 R0, RZ, RZ, 0x3f317218 ;  /* 0x3f317218ff002424 */ /* 0x000fe400078e00ff */
[----:B------:R-:W-:Y:S02]  /*d770*/  IMAD.U32 R5, RZ, RZ, UR15 ;  /* 0x0000000fff057e24 */ /* 0x000fe4000f8e00ff */
[----:B------:R-:W-:Y:S02]  /*d780*/  @P4 FMUL.FTZ R14, R4, c[0x0][0x2d0] ;  /* 0x0000b400040e4a20 */ /* 0x000fe40000410000 */
[----:B------:R-:W-:Y:S02]  /*d790*/  @P3 FMUL.FTZ R5, R3, c[0x0][0x2d0] ;  /* 0x0000b40003053a20 */ /* 0x000fe40000410000 */
[----:B--2---:R-:W-:-:S02]  /*d7a0*/  @P1 FMUL.FTZ R4, R15, 0.69314718246459960938 ;  /* 0x3f3172180f041820 */ /* 0x004fc40000410000 */
[----:B------:R-:W-:Y:S01]  /*d7b0*/  @P2 FMUL.FTZ R3, R0, c[0x0][0x2d0] ;  /* 0x0000b40000032a20 */ /* 0x000fe20000410000 */
[----:B------:R-:W2:Y:S01]  /*d7c0*/  S2R R15, SR_CTAID.Z ;  /* 0x00000000000f7919 */ /* 0x000ea20000002700 */
[----:B------:R-:W-:-:S04]  /*d7d0*/  @P1 FMUL.FTZ R0, R11, c[0x0][0x2d0] ;  /* 0x0000b4000b001a20 */ /* 0x000fc80000410000 */
[----:B------:R-:W-:Y:S01]  /*d7e0*/  @P1 FFMA.FTZ R53, R0, R2, R4 ;  /* 0x0000000200351223 */ /* 0x000fe20000010004 */
[----:B------:R-:W-:Y:S01]  /*d7f0*/  SHF.R.S32.HI R0, RZ, 0x5, R22 ;  /* 0x00000005ff007819 */ /* 0x000fe20000011416 */
[----:B---3--:R-:W-:-:S03]  /*d800*/  @P3 FMUL.FTZ R13, R13, 0.69314718246459960938 ;  /* 0x3f3172180d0d3820 */ /* 0x008fc60000410000 */
[----:B------:R-:W-:Y:S01]  /*d810*/  SHF.R.S32.HI R2, RZ, 0x1f, R0 ;  /* 0x0000001fff027819 */ /* 0x000fe20000011400 */
[----:B-1----:R-:W-:Y:S02]  /*d820*/  @P2 FMUL.FTZ R10, R10, 0.69314718246459960938 ;  /* 0x3f3172180a0a2820 */ /* 0x002fe40000410000 */
[----:B------:R-:W-:Y:S01]  /*d830*/  @P3 FFMA.FTZ R51, R5, R72, R13 ;  /* 0x0000004805333223 */ /* 0x000fe2000001000d */
[----:B------:R-:W-:Y:S02]  /*d840*/  LEA.HI R2, R2, R0, RZ, 0x2 ;  /* 0x0000000002027211 */ /* 0x000fe400078f10ff */
[----:B------:R-:W-:Y:S01]  /*d850*/  LEA.HI R5, R17, R17, RZ, 0x1 ;  /* 0x0000001111057211 */ /* 0x000fe200078f08ff */
[----:B------:R-:W-:Y:S01]  /*d860*/  @P2 FFMA.FTZ R50, R3, R71, R10 ;  /* 0x0000004703322223 */ /* 0x000fe2000001000a */
[----:B------:R-:W-:Y:S02]  /*d870*/  LOP3.LUT R3, R2, 0xffffffc, RZ, 0xc0, !PT ;  /* 0x0ffffffc02037812 */ /* 0x000fe400078ec0ff */
[----:B------:R-:W-:Y:S01]  /*d880*/  MOV R7, UR11 ;  /* 0x0000000b00077c02 */ /* 0x000fe20008000f00 */
[----:B------:R-:W-:Y:S01]  /*d890*/  IMAD.U32 R7, RZ, RZ, UR5 ;  /* 0x00000005ff077e24 */ /* 0x000fe2000f8e00ff */
[----:B------:R-:W-:Y:S01]  /*d8a0*/  LOP3.LUT R2, R5, 0x1ffffffe, RZ, 0xc0, !PT ;  /* 0x1ffffffe05027812 */ /* 0x000fe200078ec0ff */
[----:B------:R-:W-:-:S03]  /*d8b0*/  IMAD.IADD R13, R0, 0x1, -R3 ;  /* 0x00000001000d7824 */ /* 0x000fc600078e0a03 */
[----:B------:R-:W-:Y:S01]  /*d8c0*/  IADD3 R11, R17, -R2, RZ ;  /* 0x80000002110b7210 */ /* 0x000fe20007ffe0ff */
[----:B--2---:R-:W-:Y:S01]  /*d8d0*/  IMAD.WIDE.U32 R2, R15, c[0x0][0x3f0], R6 ;  /* 0x0000fc000f027a25 */ /* 0x004fe200078e0006 */
[----:B------:R-:W-:Y:S02]  /*d8e0*/  SHF.R.S32.HI R7, RZ, 0x2, R58 ;  /* 0x00000002ff077819 */ /* 0x000fe4000001143a */
[----:B------:R-:W2:Y:S01]  /*d8f0*/  LDL R58, [R1+0x2c] ;  /* 0x00002c00013a7983 */ /* 0x000ea20000100800 */
[----:B------:R-:W1:Y:S01]  /*d900*/  @P4 MUFU.LG2 R16, R16 ;  /* 0x0000001000104308 */ /* 0x000e620000000c00 */
[----:B------:R-:W-:Y:S02]  /*d910*/  SHF.R.S32.HI R4, RZ, 0x1f, R15 ;  /* 0x0000001fff047819 */ /* 0x000fe4000001140f */
[----:B------:R-:W-:-:S03]  /*d920*/  LOP3.LUT R6, R12, 0x1, RZ, 0xc0, !PT ;  /* 0x000000010c067812 */ /* 0x000fc600078ec0ff */
[C---:B------:R-:W-:Y:S02]  /*d930*/  IMAD R48, R4.reuse, c[0x0][0x498], RZ ;  /* 0x0001260004307a24 */ /* 0x040fe400078e02ff */
[----:B------:R-:W-:Y:S02]  /*d940*/  IMAD R10, R4, c[0x0][0x3f0], RZ ;  /* 0x0000fc00040a7a24 */ /* 0x000fe400078e02ff */
[----:B-1----:R-:W-:-:S04]  /*d950*/  @P4 FMUL.FTZ R16, R16, 0.69314718246459960938 ;  /* 0x3f31721810104820 */ /* 0x002fc80000410000 */
[----:B------:R-:W-:Y:S02]  /*d960*/  @P4 FFMA.FTZ R52, R14, R73, R16 ;  /* 0x000000490e344223 */ /* 0x000fe40000010010 */
[----:B------:R-:W-:Y:S02]  /*d970*/  IMAD R14, R0, 0x200, R17 ;  /* 0x00000200000e7824 */ /* 0x000fe400078e0211 */
[----:B------:R-:W-:Y:S02]  /*d980*/  IMAD.SHL.U32 R0, R5, 0x20, RZ ;  /* 0x0000002005007824 */ /* 0x000fe400078e00ff */
[----:B------:R-:W-:-:S03]  /*d990*/  IMAD.SHL.U32 R4, R12, 0x40, RZ ;  /* 0x000000400c047824 */ /* 0x000fc600078e00ff */
[----:B------:R-:W-:Y:S02]  /*d9a0*/  LOP3.LUT R5, R0, 0xffffffc0, RZ, 0xc0, !PT ;  /* 0xffffffc000057812 */ /* 0x000fe400078ec0ff */
[----:B------:R-:W-:Y:S02]  /*d9b0*/  R2P PR, R12, 0x6 ;  /* 0x000000060c007804 */ /* 0x000fe40000000000 */
[----:B------:R-:W-:Y:S01]  /*d9c0*/  LOP3.LUT R4, R4, 0x1c0, RZ, 0xc0, !PT ;  /* 0x000001c004047812 */ /* 0x000fe200078ec0ff */
[----:B------:R-:W-:Y:S01]  /*d9d0*/  IMAD R0, R13, 0x10, R7 ;  /* 0x000000100d007824 */ /* 0x000fe200078e0207 */
[----:B------:R-:W-:Y:S01]  /*d9e0*/  ISETP.NE.U32.AND P3, PT, R6, 0x1, PT ;  /* 0x000000010600780c */ /* 0x000fe20003f65070 */
[----:B------:R-:W-:Y:S01]  /*d9f0*/  IMAD R6, R11, 0x8, R5 ;  /* 0x000000080b067824 */ /* 0x000fe200078e0205 */
[----:B------:R-:W-:Y:S01]  /*da00*/  UIADD3 UR8, UR11, UR8, URZ ;  /* 0x000000080b087290 */ /* 0x000fe2000fffe03f */
[----:B------:R-:W-:Y:S02]  /*da10*/  LEA.HI R4, R4, R4, RZ, 0x1d ;  /* 0x0000000404047211 */ /* 0x000fe400078fe8ff */
[----:B------:R-:W-:Y:S01]  /*da20*/  IMAD.IADD R6, R0, 0x1, R6 ;  /* 0x0000000100067824 */ /* 0x000fe200078e0206 */
[----:B------:R-:W-:Y:S01]  /*da30*/  SHF.R.S32.HI R5, RZ, 0x3, R54 ;  /* 0x00000003ff057819 */ /* 0x000fe20000011436 */
[----:B------:R-:W-:Y:S01]  /*da40*/  IMAD R0, R56, 0x80, R0 ;  /* 0x0000008038007824 */ /* 0x000fe200078e0200 */
[----:B------:R-:W-:-:S02]  /*da50*/  LEA R7, R14, R4, 0x1 ;  /* 0x000000040e077211 */ /* 0x000fc400078e08ff */
[----:B------:R-:W-:Y:S01]  /*da60*/  SHF.R.S32.HI R4, RZ, 0x1f, R25 ;  /* 0x0000001fff047819 */ /* 0x000fe20000011419 */
[----:B------:R-:W-:Y:S01]  /*da70*/  IMAD R10, R15, c[0x0][0x3f4], R10 ;  /* 0x0000fd000f0a7a24 */ /* 0x000fe200078e020a */
[----:B------:R-:W-:Y:S01]  /*da80*/  MOV R9, UR8 ;  /* 0x0000000800097c02 */ /* 0x000fe20008000f00 */
[----:B------:R-:W-:Y:S01]  /*da90*/  IMAD R54, R57, c[0x0][0x388], RZ ;  /* 0x0000e20039367a24 */ /* 0x000fe200078e02ff */
[----:B------:R-:W-:Y:S02]  /*daa0*/  LEA R22, R56, R5, 0x7 ;  /* 0x0000000538167211 */ /* 0x000fe400078e38ff */
[----:B------:R-:W-:Y:S01]  /*dab0*/  IADD3 R5, R0, 0x8, RZ ;  /* 0x0000000800057810 */ /* 0x000fe20007ffe0ff */
[----:B------:R-:W-:Y:S01]  /*dac0*/  IMAD R4, R4, c[0x0][0x3e0], RZ ;  /* 0x0000f80004047a24 */ /* 0x000fe200078e02ff */
[----:B------:R-:W-:Y:S01]  /*dad0*/  IADD3 R3, R3, R10, RZ ;  /* 0x0000000a03037210 */ /* 0x000fe20007ffe0ff */
[----:B------:R-:W-:Y:S01]  /*dae0*/  IMAD R48, R15, c[0x0][0x49c], R48 ;  /* 0x000127000f307a24 */ /* 0x000fe200078e0230 */
[----:B------:R-:W-:Y:S01]  /*daf0*/  ISETP.GE.OR P4, PT, R5, R54, P6 ;  /* 0x000000360500720c */ /* 0x000fe20003786670 */
[----:B------:R-:W-:Y:S01]  /*db00*/  IMAD.WIDE.U32 R16, R15, c[0x0][0x498], R8 ;  /* 0x000126000f107a25 */ /* 0x000fe200078e0008 */
[----:B------:R-:W-:-:S02]  /*db10*/  MOV R15, 0xfffffff0 ;  /* 0xfffffff0000f7802 */ /* 0x000fc40000000f00 */
[----:B------:R-:W-:Y:S01]  /*db20*/  IADD3 R5, R0, 0x40, RZ ;  /* 0x0000004000057810 */ /* 0x000fe20007ffe0ff */
[----:B------:R-:W-:Y:S01]  /*db30*/  IMAD R10, R56, 0x80, R6 ;  /* 0x00000080380a7824 */ /* 0x000fe200078e0206 */
[CC--:B------:R-:W-:Y:S01]  /*db40*/  ISETP.GE.OR P5, PT, R0.reuse, R54.reuse, P6 ;  /* 0x000000360000720c */ /* 0x0c0fe200037a6670 */
[----:B------:R-:W-:Y:S01]  /*db50*/  IMAD R6, R25, c[0x0][0x3e4], R4 ;  /* 0x0000f90019067a24 */ /* 0x000fe200078e0204 */
[----:B------:R-:W-:Y:S01]  /*db60*/  IADD3 R4, R0, 0x48, RZ ;  /* 0x0000004800047810 */ /* 0x000fe20007ffe0ff */
[----:B------:R-:W-:Y:S01]  /*db70*/  IMAD.SHL.U32 R0, R7, 0x2, RZ ;  /* 0x0000000207007824 */ /* 0x000fe200078e00ff */
[----:B------:R-:W-:Y:S02]  /*db80*/  SEL R15, R15, 0x10, !P3 ;  /* 0x000000100f0f7807 */ /* 0x000fe40005800000 */
[----:B------:R-:W-:Y:S01]  /*db90*/  ISETP.GE.OR P3, PT, R5, R54, P6 ;  /* 0x000000360500720c */ /* 0x000fe20003766670 */
[----:B------:R-:W-:Y:S01]  /*dba0*/  @P0 IMAD.HI.U32 R5, R10, c[0x0][0x4ec], RZ ;  /* 0x00013b000a050a27 */ /* 0x000fe200078e00ff */
[----:B------:R-:W-:-:S02]  /*dbb0*/  SHF.R.S32.HI R7, RZ, 0x1f, R49 ;  /* 0x0000001fff077819 */ /* 0x000fc40000011431 */
[----:B------:R-:W-:Y:S02]  /*dbc0*/  ISETP.GE.OR P6, PT, R4, R54, P6 ;  /* 0x000000360400720c */ /* 0x000fe400037c6670 */
[----:B------:R-:W-:Y:S01]  /*dbd0*/  MOV R4, R10 ;  /* 0x0000000a00047202 */ /* 0x000fe20000000f00 */
[----:B------:R-:W-:Y:S01]  /*dbe0*/  IMAD R7, R7, c[0x0][0x3d8], RZ ;  /* 0x0000f60007077a24 */ /* 0x000fe200078e02ff */
[C---:B------:R-:W-:Y:S02]  /*dbf0*/  IADD3 R8, R0.reuse, 0x80, RZ ;  /* 0x0000008000087810 */ /* 0x040fe40007ffe0ff */
[----:B------:R-:W-:Y:S01]  /*dc00*/  @P0 SHF.R.U32.HI R4, RZ, c[0x0][0x4f0], R5 ;  /* 0x00013c00ff040a19 */ /* 0x000fe20000011605 */
[----:B------:R-:W-:Y:S01]  /*dc10*/  IMAD R11, R49, c[0x0][0x3dc], R7 ;  /* 0x0000f700310b7a24 */ /* 0x000fe200078e0207 */
[----:B------:R-:W-:Y:S02]  /*dc20*/  IADD3 R5, R0, 0xc0, RZ ;  /* 0x000000c000057810 */ /* 0x000fe40007ffe0ff */
[----:B------:R-:W-:-:S02]  /*dc30*/  @P2 IADD3 R5, R8, -0x40, RZ ;  /* 0xffffffc008052810 */ /* 0x000fc40007ffe0ff */
[----:B------:R-:W-:Y:S02]  /*dc40*/  SHF.R.S32.HI R7, RZ, 0x1f, R4 ;  /* 0x0000001fff077819 */ /* 0x000fe40000011404 */
[C---:B------:R-:W-:Y:S01]  /*dc50*/  IADD3 R8, P0, R4.reuse, R16, RZ ;  /* 0x0000001004087210 */ /* 0x040fe20007f1e0ff */
[----:B------:R-:W-:Y:S01]  /*dc60*/  IMAD.WIDE.U32 R2, R25, c[0x0][0x3e0], R2 ;  /* 0x0000f80019027a25 */ /* 0x000fe200078e0002 */
[----:B------:R-:W-:-:S03]  /*dc70*/  IADD3 R4, -R4, RZ, RZ ;  /* 0x000000ff04047210 */ /* 0x000fc60007ffe1ff */
[----:B------:R-:W-:Y:S02]  /*dc80*/  IMAD.IADD R3, R3, 0x1, R6 ;  /* 0x0000000103037824 */ /* 0x000fe400078e0206 */
[----:B------:R-:W-:Y:S01]  /*dc90*/  IMAD R4, R4, c[0x0][0x4e8], R10 ;  /* 0x00013a0004047a24 */ /* 0x000fe200078e020a */
[----:B------:R-:W-:Y:S01]  /*dca0*/  F2FP.PACK_AB R18, R125, R18 ;  /* 0x000000127d12723e */ /* 0x000fe200000000ff */
[----:B------:R-:W-:Y:S01]  /*dcb0*/  IMAD.MOV.U32 R16, RZ, RZ, 0x20 ;  /* 0x00000020ff107424 */ /* 0x000fe200078e00ff */
[----:B------:R-:W-:Y:S01]  /*dcc0*/  F2FP.PACK_AB R19, R127, R19 ;  /* 0x000000137f13723e */ /* 0x000fe200000000ff */
[----:B------:R-:W-:Y:S01]  /*dcd0*/  IMAD.WIDE.U32 R2, R49, c[0x0][0x3d8], R2 ;  /* 0x0000f60031027a25 */ /* 0x000fe200078e0002 */
[----:B------:R-:W-:Y:S02]  /*dce0*/  F2FP.PACK_AB R21, R133, R21 ;  /* 0x000000158515723e */ /* 0x000fe400000000ff */
[----:B------:R-:W-:Y:S02]  /*dcf0*/  IADD3 R6, R0, R15, RZ ;  /* 0x0000000f00067210 */ /* 0x000fe40007ffe0ff */
[----:B------:R-:W-:-:S02]  /*dd00*/  F2FP.PACK_AB R20, R135, R20 ;  /* 0x000000148714723e */ /* 0x000fc400000000ff */
[----:B------:R-:W-:Y:S02]  /*dd10*/  IADD3.X R9, R7, R17, R48, P0, !PT ;  /* 0x0000001107097210 */ /* 0x000fe400007fe430 */
[----:B------:R-:W-:Y:S02]  /*dd20*/  F2FP.PACK_AB R23, R121, R23 ;  /* 0x000000177917723e */ /* 0x000fe400000000ff */
[----:B------:R-:W-:Y:S02]  /*dd30*/  F2FP.PACK_AB R24, R123, R24 ;  /* 0x000000187b18723e */ /* 0x000fe400000000ff */
[----:B------:R-:W-:Y:S01]  /*dd40*/  SHF.R.S32.HI R7, RZ, 0x1f, R4 ;  /* 0x0000001fff077819 */ /* 0x000fe20000011404 */
[----:B------:R-:W-:Y:S01]  /*dd50*/  STS [R0+0x80], R18 ;  /* 0x0000801200007388 */ /* 0x000fe20000000800 */
[----:B------:R-:W-:Y:S02]  /*dd60*/  F2FP.PACK_AB R26, R129, R26 ;  /* 0x0000001a811a723e */ /* 0x000fe400000000ff */
[----:B------:R-:W-:Y:S01]  /*dd70*/  F2FP.PACK_AB R27, R131, R27 ;  /* 0x0000001b831b723e */ /* 0x000fe200000000ff */
[----:B------:R-:W-:Y:S01]  /*dd80*/  STS [R0+0x480], R19 ;  /* 0x0004801300007388 */ /* 0x000fe20000000800 */
[----:B------:R-:W-:Y:S01]  /*dd90*/  SEL R16, R16, 0xffffffe0, !P1 ;  /* 0xffffffe010107807 */ /* 0x000fe20004800000 */
[----:B------:R-:W-:Y:S01]  /*dda0*/  IMAD R7, R7, c[0x0][0x488], RZ ;  /* 0x0001220007077a24 */ /* 0x000fe200078e02ff */
[----:B------:R-:W-:Y:S01]  /*ddb0*/  IADD3 R3, R3, R11, RZ ;  /* 0x0000000b03037210 */ /* 0x000fe20007ffe0ff */
[----:B------:R1:W-:Y:S01]  /*ddc0*/  STS [R6+0x80], R21 ;  /* 0x0000801506007388 */ /* 0x0003e20000000800 */
[----:B------:R-:W-:-:S03]  /*ddd0*/  F2FP.PACK_AB R29, R137, R29 ;  /* 0x0000001d891d723e */ /* 0x000fc600000000ff */
[----:B------:R3:W-:Y:S01]  /*dde0*/  STS [R6+0x480], R20 ;  /* 0x0004801406007388 */ /* 0x0007e20000000800 */
[----:B------:R-:W-:-:S03]  /*ddf0*/  F2FP.PACK_AB R28, R139, R28 ;  /* 0x0000001c8b1c723e */ /* 0x000fc600000000ff */
[----:B------:R-:W-:Y:S01]  /*de00*/  STS [R0+0x2080], R23 ;  /* 0x0020801700007388 */ /* 0x000fe20000000800 */
[----:B------:R-:W-:-:S03]  /*de10*/  F2FP.PACK_AB R30, R149, R30 ;  /* 0x0000001e951e723e */ /* 0x000fc600000000ff */
[----:B------:R4:W-:Y:S01]  /*de20*/  STS [R0+0x2480], R24 ;  /* 0x0024801800007388 */ /* 0x0009e20000000800 */
[----:B------:R-:W-:-:S03]  /*de30*/  F2FP.PACK_AB R31, R151, R31 ;  /* 0x0000001f971f723e */ /* 0x000fc600000000ff */
[----:B------:R-:W-:Y:S01]  /*de40*/  STS [R6+0x2080], R26 ;  /* 0x0020801a06007388 */ /* 0x000fe20000000800 */
[----:B------:R-:W-:-:S03]  /*de50*/  F2FP.PACK_AB R33, R141, R33 ;  /* 0x000000218d21723e */ /* 0x000fc600000000ff */
[----:B------:R4:W-:Y:S01]  /*de60*/  STS [R6+0x2480], R27 ;  /* 0x0024801b06007388 */ /* 0x0009e20000000800 */
[----:B------:R-:W-:Y:S02]  /*de70*/  F2FP.PACK_AB R32, R143, R32 ;  /* 0x000000208f20723e */ /* 0x000fe400000000ff */
[----:B-1----:R-:W-:Y:S01]  /*de80*/  LEA R21, P0, R2, c[0x0][0x380], 0x1 ;  /* 0x0000e00002157a11 */ /* 0x002fe200078008ff */
[----:B------:R-:W-:-:S03]  /*de90*/  IMAD R7, R4, c[0x0][0x48c], R7 ;  /* 0x0001230004077a24 */ /* 0x000fc600078e0207 */
[----:B---3--:R-:W-:Y:S01]  /*dea0*/  LEA.HI.X R20, R2, c[0x0][0x384], R3, 0x1, P0 ;  /* 0x0000e10002147a11 */ /* 0x008fe200000f0c03 */
[----:B------:R-:W-:-:S04]  /*deb0*/  IMAD.WIDE.U32 R2, R4, c[0x0][0x488], R8 ;  /* 0x0001220004027a25 */ /* 0x000fc800078e0008 */
[----:B----4-:R-:W-:Y:S01]  /*dec0*/  IMAD.IADD R0, R0, 0x1, R16 ;  /* 0x0000000100007824 */ /* 0x010fe200078e0210 */
[----:B------:R-:W-:Y:S01]  /*ded0*/  LEA R4, P0, R2, c[0x0][0x450], 0x2 ;  /* 0x0001140002047a11 */ /* 0x000fe200078010ff */
[----:B------:R-:W-:-:S03]  /*dee0*/  IMAD.IADD R6, R16, 0x1, R6 ;  /* 0x0000000110067824 */ /* 0x000fc600078e0206 */
[----:B------:R-:W-:Y:S04]  /*def0*/  STS [R0+0x80], R29 ;  /* 0x0000801d00007388 */ /* 0x000fe80000000800 */
[----:B------:R-:W-:Y:S04]  /*df00*/  STS [R0+0x480], R28 ;  /* 0x0004801c00007388 */ /* 0x000fe80000000800 */
[----:B------:R-:W-:Y:S04]  /*df10*/  STS [R6+0x80], R30 ;  /* 0x0000801e06007388 */ /* 0x000fe80000000800 */
[----:B------:R-:W-:Y:S04]  /*df20*/  STS [R6+0x480], R31 ;  /* 0x0004801f06007388 */ /* 0x000fe80000000800 */
[----:B------:R-:W-:Y:S04]  /*df30*/  STS [R0+0x2080], R33 ;  /* 0x0020802100007388 */ /* 0x000fe80000000800 */
[----:B------:R1:W-:Y:S01]  /*df40*/  STS [R0+0x2480], R32 ;  /* 0x0024802000007388 */ /* 0x0003e20000000800 */
[----:B------:R-:W-:-:S02]  /*df50*/  F2FP.PACK_AB R35, R145, R35 ;  /* 0x000000239123723e */ /* 0x000fc400000000ff */
[----:B------:R-:W-:Y:S02]  /*df60*/  F2FP.PACK_AB R34, R147, R34 ;  /* 0x000000229322723e */ /* 0x000fe400000000ff */
[----:B------:R-:W-:Y:S02]  /*df70*/  F2FP.PACK_AB R37, R153, R37 ;  /* 0x000000259925723e */ /* 0x000fe400000000ff */
[----:B------:R-:W-:Y:S02]  /*df80*/  F2FP.PACK_AB R36, R155, R36 ;  /* 0x000000249b24723e */ /* 0x000fe400000000ff */
[----:B------:R-:W-:Y:S02]  /*df90*/  F2FP.PACK_AB R42, R165, R42 ;  /* 0x0000002aa52a723e */ /* 0x000fe400000000ff */
[----:B------:R-:W-:Y:S02]  /*dfa0*/  F2FP.PACK_AB R41, R167, R41 ;  /* 0x00000029a729723e */ /* 0x000fe400000000ff */
[----:B------:R-:W-:-:S02]  /*dfb0*/  F2FP.PACK_AB R47, R157, R47 ;  /* 0x0000002f9d2f723e */ /* 0x000fc400000000ff */
[----:B------:R-:W-:Y:S02]  /*dfc0*/  F2FP.PACK_AB R158, R159, R158 ;  /* 0x0000009e9f9e723e */ /* 0x000fe400000000ff */
[----:B-1----:R-:W-:Y:S02]  /*dfd0*/  IADD3 R0, R3, R7, RZ ;  /* 0x0000000703007210 */ /* 0x002fe40007ffe0ff */
[----:B------:R-:W-:Y:S02]  /*dfe0*/  IADD3 R3, R16, 0x400, R5 ;  /* 0x0000040010037810 */ /* 0x000fe40007ffe005 */
[----:B------:R-:W-:Y:S02]  /*dff0*/  LEA.HI.X R2, R2, c[0x0][0x454], R0, 0x2, P0 ;  /* 0x0001150002027a11 */ /* 0x000fe400000f1400 */
[----:B------:R-:W-:Y:S01]  /*e000*/  IADD3 R0, R15, R5, RZ ;  /* 0x000000050f007210 */ /* 0x000fe20007ffe0ff */
[----:B------:R-:W-:Y:S01]  /*e010*/  STS [R6+0x2080], R35 ;  /* 0x0020802306007388 */ /* 0x000fe20000000800 */
[----:B------:R-:W-:Y:S01]  /*e020*/  F2FP.PACK_AB R46, R161, R46 ;  /* 0x0000002ea12e723e */ /* 0x000fe200000000ff */
[----:B------:R-:W-:Y:S01]  /*e030*/  IMAD.IADD R14, R15, 0x1, R3 ;  /* 0x000000010f0e7824 */ /* 0x000fe200078e0203 */
[----:B------:R-:W-:Y:S01]  /*e040*/  F2FP.PACK_AB R162, R163, R162 ;  /* 0x000000a2a3a2723e */ /* 0x000fe200000000ff */
[----:B------:R-:W-:Y:S01]  /*e050*/  SHFL.IDX PT, R13, R2, RZ, 0x1c1f ;  /* 0x001c1fff020d7589 */ /* 0x000fe200000e0000 */
[----:B------:R-:W-:-:S02]  /*e060*/  F2FP.PACK_AB R45, R169, R45 ;  /* 0x0000002da92d723e */ /* 0x000fc400000000ff */
[----:B------:R-:W-:Y:S01]  /*e070*/  F2FP.PACK_AB R44, R171, R44 ;  /* 0x0000002cab2c723e */ /* 0x000fe200000000ff */
[----:B------:R-:W-:Y:S01]  /*e080*/  SHFL.IDX PT, R11, R2, 0x1, 0x1c1f ;  /* 0x003c1f00020b7f89 */ /* 0x000fe200000e0000 */
[----:B------:R-:W-:-:S03]  /*e090*/  F2FP.PACK_AB R40, R181, R40 ;  /* 0x00000028b528723e */ /* 0x000fc600000000ff */
[----:B------:R-:W-:Y:S01]  /*e0a0*/  SHFL.IDX PT, R9, R2, 0x2, 0x1c1f ;  /* 0x005c1f0002097f89 */ /* 0x000fe200000e0000 */
[----:B------:R-:W-:-:S03]  /*e0b0*/  IADD3 R3, R16, R0, RZ ;  /* 0x0000000010037210 */ /* 0x000fc60007ffe0ff */
[----:B------:R1:W-:Y:S01]  /*e0c0*/  SHFL.IDX PT, R7, R2, 0x3, 0x1c1f ;  /* 0x007c1f0002077f89 */ /* 0x0003e200000e0000 */
[----:B------:R-:W-:-:S03]  /*e0d0*/  F2FP.PACK_AB R39, R183, R39 ;  /* 0x00000027b727723e */ /* 0x000fc600000000ff */
[----:B------:R-:W-:Y:S01]  /*e0e0*/  STS [R6+0x2480], R34 ;  /* 0x0024802206007388 */ /* 0x000fe20000000800 */
[----:B------:R-:W-:-:S03]  /*e0f0*/  F2FP.PACK_AB R43, R173, R43 ;  /* 0x0000002bad2b723e */ /* 0x000fc600000000ff */
[----:B------:R-:W-:Y:S01]  /*e100*/  STS [R5], R37 ;  /* 0x0000002505007388 */ /* 0x000fe20000000800 */
[----:B------:R-:W-:-:S03]  /*e110*/  F2FP.PACK_AB R174, R175, R174 ;  /* 0x000000aeafae723e */ /* 0x000fc600000000ff */
[----:B------:R-:W-:Y:S01]  /*e120*/  STS [R5+0x400], R36 ;  /* 0x0004002405007388 */ /* 0x000fe20000000800 */
[----:B------:R-:W-:-:S03]  /*e130*/  F2FP.PACK_AB R38, R177, R38 ;  /* 0x00000026b126723e */ /* 0x000fc600000000ff */
[----:B------:R-:W-:Y:S01]  /*e140*/  STS [R0], R42 ;  /* 0x0000002a00007388 */ /* 0x000fe20000000800 */
[----:B------:R-:W-:-:S03]  /*e150*/  F2FP.PACK_AB R178, R179, R178 ;  /* 0x000000b2b3b2723e */ /* 0x000fc600000000ff */
[----:B------:R-:W-:Y:S01]  /*e160*/  STS [R0+0x400], R41 ;  /* 0x0004002900007388 */ /* 0x000fe20000000800 */
[----:B-1----:R-:W-:-:S03]  /*e170*/  IMAD.IADD R2, R16, 0x1, R5 ;  /* 0x0000000110027824 */ /* 0x002fc600078e0205 */
[----:B------:R-:W-:Y:S04]  /*e180*/  STS [R5+0x2000], R47 ;  /* 0x0020002f05007388 */ /* 0x000fe80000000800 */
[----:B------:R-:W-:Y:S04]  /*e190*/  STS [R5+0x2400], R158 ;  /* 0x0024009e05007388 */ /* 0x000fe80000000800 */
[----:B------:R-:W-:Y:S04]  /*e1a0*/  STS [R0+0x2000], R46 ;  /* 0x0020002e00007388 */ /* 0x000fe80000000800 */
[----:B------:R-:W-:Y:S04]  /*e1b0*/  STS [R0+0x2400], R162 ;  /* 0x002400a200007388 */ /* 0x000fe80000000800 */
[----:B------:R-:W-:Y:S04]  /*e1c0*/  STS [R2], R45 ;  /* 0x0000002d02007388 */ /* 0x000fe80000000800 */
[----:B------:R-:W-:Y:S04]  /*e1d0*/  STS [R2+0x400], R44 ;  /* 0x0004002c02007388 */ /* 0x000fe80000000800 */
[----:B------:R-:W-:Y:S04]  /*e1e0*/  STS [R3], R40 ;  /* 0x0000002803007388 */ /* 0x000fe80000000800 */
[----:B------:R-:W-:Y:S04]  /*e1f0*/  STS [R14], R39 ;  /* 0x000000270e007388 */ /* 0x000fe80000000800 */
[----:B------:R-:W-:Y:S04]  /*e200*/  STS [R2+0x2000], R43 ;  /* 0x0020002b02007388 */ /* 0x000fe80000000800 */
[----:B------:R1:W-:Y:S04]  /*e210*/  STS [R2+0x2400], R174 ;  /* 0x002400ae02007388 */ /* 0x0003e80000000800 */
[----:B------:R-:W-:Y:S04]  /*e220*/  STS [R3+0x2000], R38 ;  /* 0x0020002603007388 */ /* 0x000fe80000000800 */
[----:B------:R-:W-:Y:S04]  /*e230*/  STS [R14+0x2000], R178 ;  /* 0x002000b20e007388 */ /* 0x000fe80000000800 */
[----:B------:R-:W3:Y:S04]  /*e240*/  SHFL.IDX PT, R12, R4, RZ, 0x1c1f ;  /* 0x001c1fff040c7589 */ /* 0x000ee800000e0000 */
[----:B------:R-:W-:Y:S06]  /*e250*/  BAR.SYNC.DEFER_BLOCKING 0x1, 0x80 ;  /* 0x0042000000007b1d */ /* 0x000fec0000010000 */
[----:B------:R-:W4:Y:S04]  /*e260*/  SHFL.IDX PT, R10, R4, 0x1, 0x1c1f ;  /* 0x003c1f00040a7f89 */ /* 0x000f2800000e0000 */
[----:B------:R-:W2:Y:S04]  /*e270*/  SHFL.IDX PT, R8, R4, 0x2, 0x1c1f ;  /* 0x005c1f0004087f89 */ /* 0x000ea800000e0000 */
[----:B------:R-:W2:Y:S01]  /*e280*/  SHFL.IDX PT, R6, R4, 0x3, 0x1c1f ;  /* 0x007c1f0004067f89 */ /* 0x000ea200000e0000 */
[----:B-1----:R-:W-:Y:S01]  /*e290*/  SHF.L.U32 R2, R59, 0x1, RZ ;  /* 0x000000013b027819 */ /* 0x002fe200000006ff */
[----:B------:R-:W-:-:S02]  /*e2a0*/  IMAD.SHL.U32 R0, R55, 0x8, RZ ;  /* 0x0000000837007824 */ /* 0x000fc400078e00ff */
[----:B------:R-:W1:Y:S04]  /*e2b0*/  SHFL.IDX PT, R3, R21, RZ, 0x181f ;  /* 0x00181fff15037589 */ /* 0x000e6800000e0000 */
[----:B---3--:R-:W-:Y:S04]  /*e2c0*/  @!P5 ST.E [R12.64], R52 ;  /* 0x000000340c00d985 */ /* 0x008fe8000c10190c */
[----:B------:R-:W3:Y:S04]  /*e2d0*/  SHFL.IDX PT, R5, R20, RZ, 0x181f ;  /* 0x00181fff14057589 */ /* 0x000ee800000e0000 */
[----:B----4-:R-:W-:Y:S04]  /*e2e0*/  @!P4 ST.E [R10.64], R51 ;  /* 0x000000330a00c985 */ /* 0x010fe8000c10190c */
[----:B--2---:R-:W-:Y:S04]  /*e2f0*/  @!P3 ST.E [R8.64], R50 ;  /* 0x000000320800b985 */ /* 0x004fe8000c10190c */
[----:B------:R2:W-:Y:S01]  /*e300*/  @!P6 ST.E [R6.64], R53 ;  /* 0x000000350600e985 */ /* 0x0005e2000c10190c */
[----:B------:R-:W-:-:S03]  /*e310*/  ISETP.GE.AND P6, PT, R0, c[0x0][0x3c8], PT ;  /* 0x0000f20000007a0c */ /* 0x000fc60003fc6270 */
[----:B------:R-:W4:Y:S04]  /*e320*/  SHFL.IDX PT, R4, R21, 0x1, 0x181f ;  /* 0x00381f0015047f89 */ /* 0x000f2800000e0000 */
[----:B------:R-:W-:Y:S01]  /*e330*/  LDS.128 R16, [R2+0x80] ;  /* 0x0000800002107984 */ /* 0x000fe20000000c00 */
[----:B------:R-:W-:-:S03]  /*e340*/  ISETP.GE.OR P3, PT, R22, R54, P6 ;  /* 0x000000361600720c */ /* 0x000fc60003766670 */
[----:B------:R-:W-:Y:S04]  /*e350*/  LDS.128 R12, [R2+0x880] ;  /* 0x00088000020c7984 */ /* 0x000fe80000000c00 */
[----:B------:R-:W3:Y:S04]  /*e360*/  SHFL.IDX PT, R9, R20, 0x1, 0x181f ;  /* 0x00381f0014097f89 */ /* 0x000ee800000e0000 */
[----:B------:R-:W3:Y:S04]  /*e370*/  SHFL.IDX PT, R8, R21, 0x2, 0x181f ;  /* 0x00581f0015087f89 */ /* 0x000ee800000e0000 */
[----:B------:R-:W4:Y:S01]  /*e380*/  SHFL.IDX PT, R10, R20, 0x2, 0x181f ;  /* 0x00581f00140a7f89 */ /* 0x000f2200000e0000 */
[----:B--2---:R-:W-:-:S03]  /*e390*/  IADD3 R6, R22, 0x10, RZ ;  /* 0x0000001016067810 */ /* 0x004fc60007ffe0ff */
[----:B------:R-:W2:Y:S01]  /*e3a0*/  LDS.128 R24, [R2+0x1080] ;  /* 0x0010800002187984 */ /* 0x000ea20000000c00 */
[----:B------:R-:W-:Y:S02]  /*e3b0*/  IADD3 R7, R22, 0x20, RZ ;  /* 0x0000002016077810 */ /* 0x000fe40007ffe0ff */
[-C--:B------:R-:W-:Y:S01]  /*e3c0*/  ISETP.GE.OR P1, PT, R6, R54.reuse, P6 ;  /* 0x000000360600720c */ /* 0x080fe20003726670 */
[----:B------:R-:W-:Y:S01]  /*e3d0*/  LDS.128 R28, [R2+0x1880] ;  /* 0x00188000021c7984 */ /* 0x000fe20000000c00 */
[----:B------:R-:W-:Y:S02]  /*e3e0*/  IADD3 R6, R22, 0x30, RZ ;  /* 0x0000003016067810 */ /* 0x000fe40007ffe0ff */
[-C--:B------:R-:W-:Y:S01]  /*e3f0*/  ISETP.GE.OR P2, PT, R7, R54.reuse, P6 ;  /* 0x000000360700720c */ /* 0x080fe20003746670 */
[----:B------:R-:W-:Y:S01]  /*e400*/  LDS.128 R32, [R2+0x2080] ;  /* 0x0020800002207984 */ /* 0x000fe20000000c00 */
[----:B------:R-:W-:Y:S02]  /*e410*/  ISETP.GE.OR P0, PT, R6, R54, P6 ;  /* 0x000000360600720c */ /* 0x000fe40003706670 */
[----:B-1----:R-:W-:Y:S01]  /*e420*/  @!P3 LEA R6, P4, R0, R3, 0x1 ;  /* 0x000000030006b211 */ /* 0x002fe200078808ff */
[----:B------:R-:W-:Y:S01]  /*e430*/  LDS.128 R36, [R2+0x2880] ;  /* 0x0028800002247984 */ /* 0x000fe20000000c00 */
[----:B------:R-:W-:-:S03]  /*e440*/  IADD3 R11, R22, 0x40, RZ ;  /* 0x00000040160b7810 */ /* 0x000fc60007ffe0ff */
[----:B------:R-:W1:Y:S01]  /*e450*/  SHFL.IDX PT, R3, R21, 0x3, 0x181f ;  /* 0x00781f0015037f89 */ /* 0x000e6200000e0000 */
[C-C-:B---3--:R-:W-:Y:S02]  /*e460*/  @!P3 LEA.HI.X R7, R0.reuse, R5, R58.reuse, 0x1, P4 ;  /* 0x000000050007b211 */ /* 0x148fe400020f0c3a */
[C---:B----4-:R-:W-:Y:S01]  /*e470*/  @!P1 LEA R4, P4, R0.reuse, R4, 0x1 ;  /* 0x0000000400049211 */ /* 0x050fe200078808ff */
[----:B------:R-:W-:Y:S04]  /*e480*/  LDS.128 R40, [R2+0x3080] ;  /* 0x0030800002287984 */ /* 0x000fe80000000c00 */
[----:B------:R-:W3:Y:S01]  /*e490*/  SHFL.IDX PT, R48, R20, 0x3, 0x181f ;  /* 0x00781f0014307f89 */ /* 0x000ee200000e0000 */
[----:B------:R-:W-:Y:S02]  /*e4a0*/  ISETP.GE.OR P5, PT, R11, R54, P6 ;  /* 0x000000360b00720c */ /* 0x000fe400037a6670 */
[C---:B------:R-:W-:Y:S01]  /*e4b0*/  @!P1 LEA.HI.X R5, R0.reuse, R9, R58, 0x1, P4 ;  /* 0x0000000900059211 */ /* 0x040fe200020f0c3a */
[----:B------:R-:W4:Y:S01]  /*e4c0*/  SHFL.IDX PT, R23, R21, 0x4, 0x181f ;  /* 0x00981f0015177f89 */ /* 0x000f2200000e0000 */
[----:B------:R-:W-:-:S03]  /*e4d0*/  @!P2 LEA R8, P4, R0, R8, 0x1 ;  /* 0x000000080008a211 */ /* 0x000fc600078808ff */
[----:B------:R-:W1:Y:S01]  /*e4e0*/  SHFL.IDX PT, R11, R21, 0x5, 0x181f ;  /* 0x00b81f00150b7f89 */ /* 0x000e6200000e0000 */
[----:B------:R-:W-:-:S03]  /*e4f0*/  IADD3 R44, R22, 0x50, RZ ;  /* 0x00000050162c7810 */ /* 0x000fc60007ffe0ff */
[----:B------:R-:W-:Y:S01]  /*e500*/  SHFL.IDX PT, R49, R21, 0x6, 0x181f ;  /* 0x00d81f0015317f89 */ /* 0x000fe200000e0000 */
[----:B------:R-:W-:-:S03]  /*e510*/  @!P2 LEA.HI.X R9, R0, R10, R58, 0x1, P4 ;  /* 0x0000000a0009a211 */ /* 0x000fc600020f0c3a */
[----:B------:R-:W1:Y:S04]  /*e520*/  SHFL.IDX PT, R51, R20, 0x4, 0x181f ;  /* 0x00981f0014337f89 */ /* 0x000e6800000e0000 */
[----:B------:R-:W1:Y:S01]  /*e530*/  SHFL.IDX PT, R50, R20, 0x5, 0x181f ;  /* 0x00b81f0014327f89 */ /* 0x000e6200000e0000 */
[----:B------:R-:W-:-:S03]  /*e540*/  IADD3 R52, R22, 0x60, RZ ;  /* 0x0000006016347810 */ /* 0x000fc60007ffe0ff */
[----:B------:R-:W1:Y:S01]  /*e550*/  SHFL.IDX PT, R10, R20, 0x6, 0x181f ;  /* 0x00d81f00140a7f89 */ /* 0x000e6200000e0000 */
[----:B------:R-:W-:-:S03]  /*e560*/  ISETP.GE.OR P4, PT, R44, R54, P6 ;  /* 0x000000362c00720c */ /* 0x000fc60003786670 */
[----:B------:R1:W4:Y:S04]  /*e570*/  LDS.128 R44, [R2+0x3880] ;  /* 0x00388000022c7984 */ /* 0x0003280000000c00 */
[----:B------:R4:W-:Y:S01]  /*e580*/  @!P3 ST.E.128 [R6.64], R16 ;  /* 0x000000100600b985 */ /* 0x0009e2000c101d0c */
[----:B------:R-:W-:-:S03]  /*e590*/  ISETP.GE.OR P3, PT, R52, R54, P6 ;  /* 0x000000363400720c */ /* 0x000fc60003766670 */
[----:B------:R4:W-:Y:S04]  /*e5a0*/  @!P1 ST.E.128 [R4.64], R12 ;  /* 0x0000000c04009985 */ /* 0x0009e8000c101d0c */
[----:B--2---:R-:W-:Y:S01]  /*e5b0*/  @!P2 ST.E.128 [R8.64], R24 ;  /* 0x000000180800a985 */ /* 0x004fe2000c101d0c */
[----:B-1----:R-:W-:-:S04]  /*e5c0*/  @!P0 LEA R2, P1, R0, R3, 0x1 ;  /* 0x0000000300028211 */ /* 0x002fc800078208ff */
[----:B---3--:R-:W-:-:S05]  /*e5d0*/  @!P0 LEA.HI.X R3, R0, R48, R58, 0x1, P1 ;  /* 0x0000003000038211 */ /* 0x008fca00008f0c3a */
[----:B------:R1:W-:Y:S01]  /*e5e0*/  @!P0 ST.E.128 [R2.64], R28 ;  /* 0x0000001c02008985 */ /* 0x0003e2000c101d0c */
[C---:B----4-:R-:W-:Y:S02]  /*e5f0*/  @!P5 LEA R6, P2, R0.reuse, R23, 0x1 ;  /* 0x000000170006d211 */ /* 0x050fe400078408ff */
[C---:B------:R-:W-:Y:S02]  /*e600*/  @!P4 LEA R4, P1, R0.reuse, R11, 0x1 ;  /* 0x0000000b0004c211 */ /* 0x040fe400078208ff */
[C-C-:B------:R-:W-:Y:S02]  /*e610*/  @!P5 LEA.HI.X R7, R0.reuse, R51, R58.reuse, 0x1, P2 ;  /* 0x000000330007d211 */ /* 0x140fe400010f0c3a */
[----:B------:R-:W-:-:S03]  /*e620*/  @!P4 LEA.HI.X R5, R0, R50, R58, 0x1, P1 ;  /* 0x000000320005c211 */ /* 0x000fc600008f0c3a */
[----:B------:R-:W-:Y:S04]  /*e630*/  @!P5 ST.E.128 [R6.64], R32 ;  /* 0x000000200600d985 */ /* 0x000fe8000c101d0c */
[----:B------:R-:W-:Y:S01]  /*e640*/  @!P4 ST.E.128 [R4.64], R36 ;  /* 0x000000240400c985 */ /* 0x000fe2000c101d0c */
[----:B-1----:R-:W-:-:S04]  /*e650*/  @!P3 LEA R2, P0, R0, R49, 0x1 ;  /* 0x000000310002b211 */ /* 0x002fc800078008ff */
[----:B------:R-:W-:-:S05]  /*e660*/  @!P3 LEA.HI.X R3, R0, R10, R58, 0x1, P0 ;  /* 0x0000000a0003b211 */ /* 0x000fca00000f0c3a */
[----:B------:R1:W-:Y:S04]  /*e670*/  @!P3 ST.E.128 [R2.64], R40 ;  /* 0x000000280200b985 */ /* 0x0003e8000c101d0c */
[----:B------:R2:W3:Y:S04]  /*e680*/  SHFL.IDX PT, R6, R21, 0x7, 0x181f ;  /* 0x00f81f0015067f89 */ /* 0x0004e800000e0000 */
[----:B------:R2:W4:Y:S01]  /*e690*/  SHFL.IDX PT, R4, R20, 0x7, 0x181f ;  /* 0x00f81f0014047f89 */ /* 0x00052200000e0000 */
[----:B-1----:R-:W-:-:S04]  /*e6a0*/  IADD3 R2, R22, 0x70, RZ ;  /* 0x0000007016027810 */ /* 0x002fc80007ffe0ff */
[----:B------:R-:W-:-:S13]  /*e6b0*/  ISETP.GE.OR P6, PT, R2, R54, P6 ;  /* 0x000000360200720c */ /* 0x000fda00037c6670 */
[----:B------:R-:W-:Y:S05]  /*e6c0*/  @P6 EXIT ;  /* 0x000000000000694d */ /* 0x000fea0003800000 */
[----:B--234-:R-:W-:-:S04]  /*e6d0*/  LEA R2, P0, R0, R6, 0x1 ;  /* 0x0000000600027211 */ /* 0x01cfc800078008ff */
[----:B------:R-:W-:-:S05]  /*e6e0*/  LEA.HI.X R3, R0, R4, R58, 0x1, P0 ;  /* 0x0000000400037211 */ /* 0x000fca00000f0c3a */
[----:B------:R-:W-:Y:S01]  /*e6f0*/  ST.E.128 [R2.64], R44 ;  /* 0x0000002c02007985 */ /* 0x000fe2000c101d0c */
[----:B------:R-:W-:Y:S05]  /*e700*/  EXIT ;  /* 0x000000000000794d */ /* 0x000fea0003800000 */
.L_x_6:
[----:B------:R-:W-:-:S00]  /*e710*/  BRA `(.L_x_6) ;  /* 0xfffffff000007947 */ /* 0x000fc0000383ffff */
[----:B------:R-:W-:-:S00]  /*e720*/  NOP ;  /* 0x0000000000007918 */ /* 0x000fc00000000000 */
        /* <DEDUP_REMOVED lines=13> */
.L_x_798:


//--------------------- .text._ZN7cutlass13device_kernelIN5flash19enable_sm80_to_sm89INS1_16FlashAttnFwdSm80INS1_25CollectiveMainloopFwdSm80ILi4ELi1ELb0EN4cute5tupleIJNS5_1CILi128EEENS7_ILi112EEENS7_ILi64EEEEEELi64ENS_6half_tEfNS_4arch4Sm80ELb0ELb0ELb1ELb1ELb1ELb0ELb1ELb0EEENS1_21CollectiveEpilogueFwdINS6_IJS8_SA_S9_EEENS6_IJNS7_ILi1EEESI_SI_EEESC_SE_Li128ELb1ELb1ELb0ELb0EEENS1_19SingleTileSchedulerILb1ELb0ELb1ELi128EEEEEEEEEvNT_6ParamsE --------------------------
	.section	.text._ZN7cutlass13device_kernelIN5flash19enable_sm80_to_sm89INS1_16FlashAttnFwdSm80INS1_25CollectiveMainloopFwdSm80ILi4ELi1ELb0EN4cute5tupleIJNS5_1CILi128EEENS7_ILi112EEENS7_ILi64EEEEEELi64ENS_6half_tEfNS_4arch4Sm80ELb0ELb0ELb1ELb1ELb1ELb0ELb1ELb0EEENS1_21CollectiveEpilogueFwdINS6_IJS8_SA_S9_EEENS6_IJNS7_ILi1EEESI_SI_EEESC_SE_Li128ELb1ELb1ELb0ELb0EEENS1_19SingleTileSchedulerILb1ELb0ELb1ELi128EEEEEEEEEvNT_6ParamsE,"ax",@progbits
	.sectioninfo	@"SHI_REGISTERS=255"
	.align	128
.text._ZN7cutlass13device_kernelIN5flash19enable_sm80_to_sm89INS1_16FlashAttnFwdSm80INS1_25CollectiveMainloopFwdSm80ILi4ELi1ELb0EN4cute5tupleIJNS5_1CILi128EEENS7_ILi112EEENS7_ILi64EEEEEELi64ENS_6half_tEfNS_4arch4Sm80ELb0ELb0ELb1ELb1ELb1ELb0ELb1ELb0EEENS1_21CollectiveEpilogueFwdINS6_IJS8_SA_S9_EEENS6_IJNS7_ILi1EEESI_SI_EEESC_SE_Li128ELb1ELb1ELb0ELb0EEENS1_19SingleTileSchedulerILb1ELb0ELb1ELi128EEEEEEEEEvNT_6ParamsE:
        .type           _ZN7cutlass13device_kernelIN5flash19enable_sm80_to_sm89INS1_16FlashAttnFwdSm80INS1_25CollectiveMainloopFwdSm80ILi4ELi1ELb0EN4cute5tupleIJNS5_1CILi128EEENS7_ILi112EEENS7_ILi64EEEEEELi64ENS_6half_tEfNS_4arch4Sm80ELb0ELb0ELb1ELb1ELb1ELb0ELb1ELb0EEENS1_21CollectiveEpilogueFwdINS6_IJS8_SA_S9_EEENS6_IJNS7_ILi1EEESI_SI_EEESC_SE_Li128ELb1ELb1ELb0ELb0EEENS1_19SingleTileSchedulerILb1ELb0ELb1ELi128EEEEEEEEEvNT_6ParamsE,@function
        .size           _ZN7cutlass13device_kernelIN5flash19enable_sm80_to_sm89INS1_16FlashAttnFwdSm80INS1_25CollectiveMainloopFwdSm80ILi4ELi1ELb0EN4cute5tupleIJNS5_1CILi128EEENS7_ILi112EEENS7_ILi64EEEEEELi64ENS_6half_tEfNS_4arch4Sm80ELb0ELb0ELb1ELb1ELb1ELb0ELb1ELb0EEENS1_21CollectiveEpilogueFwdINS6_IJS8_SA_S9_EEENS6_IJNS7_ILi1EEESI_SI_EEESC_SE_Li128ELb1ELb1ELb0ELb0EEENS1_19SingleTileSchedulerILb1ELb0ELb1ELi128EEEEEEEEEvNT_6ParamsE,(.L_x_799 - _ZN7cutlass13device_kernelIN5flash19enable_sm80_to_sm89INS1_16FlashAttnFwdSm80INS1_25CollectiveMainloopFwdSm80ILi4ELi1ELb0EN4cute5tupleIJNS5_1CILi128EEENS7_ILi112EEENS7_ILi64EEEEEELi64ENS_6half_tEfNS_4arch4Sm80ELb0ELb0ELb1ELb1ELb1ELb0ELb1ELb0EEENS1_21CollectiveEpilogueFwdINS6_IJS8_SA_S9_EEENS6_IJNS7_ILi1EEESI_SI_EEESC_SE_Li128ELb1ELb1ELb0ELb0EEENS1_19SingleTileSchedulerILb1ELb0ELb1ELi128EEEEEEEEEvNT_6ParamsE)
        .other          _ZN7cutlass13device_kernelIN5flash19enable_sm80_to_sm89INS1_16FlashAttnFwdSm80INS1_25CollectiveMainloopFwdSm80ILi4ELi1ELb0EN4cute5tupleIJNS5_1CILi128EEENS7_ILi112EEENS7_ILi64EEEEEELi64ENS_6half_tEfNS_4arch4Sm80ELb0ELb0ELb1ELb1ELb1ELb0ELb1ELb0EEENS1_21CollectiveEpilogueFwdINS6_IJS8_SA_S9_EEENS6_IJNS7_ILi1EEESI_SI_EEESC_SE_Li128ELb1ELb1ELb0ELb0EEENS1_19SingleTileSchedulerILb1ELb0ELb1ELi128EEEEEEEEEvNT_6ParamsE,@"STO_CUDA_ENTRY STV_DEFAULT"
_ZN7cutlass13device_kernelIN5flash19enable_sm80_to_sm89INS1_16FlashAttnFwdSm80INS1_25CollectiveMainloopFwdSm80ILi4ELi1ELb0EN4cute5tupleIJNS5_1CILi128EEENS7_ILi112EEENS7_ILi64EEEEEELi64ENS_6half_tEfNS_4arch4Sm80ELb0ELb0ELb1ELb1ELb1ELb0ELb1ELb0EEENS1_21CollectiveEpilogueFwdINS6_IJS8_SA_S9_EEENS6_IJNS7_ILi1EEESI_SI_EEESC_SE_Li128ELb1ELb1ELb0ELb0EEENS1_19SingleTileSchedulerILb1ELb0ELb1ELi128EEEEEEEEEvNT_6ParamsE:
[----:B------:R-:W-:Y:S02]  /*0000*/  MOV R1, c[0x0][0x28] ;  /* 0x00000a0000017a02 */ /* 0x000fe40000000f00 */
[----:B------:R-:W1:Y:S01]  /*0010*/  S2R R196, SR_TID.X ;  /* 0x0000000000c47919 */ /* 0x000e620000002100 */
[----:B------:R-:W2:Y:S01]  /*0020*/  S2UR UR11, SR_CTAID.Z ;  /* 0x00000000000b79c3 */ /* 0x000ea20000002700 */
[----:B------:R-:W-:Y:S01]  /*0030*/  UMOV UR15, 0x4 ;  /* 0x00000004000f7882 */ /* 0x000fe20000000000 */
[----:B------:R-:W-:Y:S01]  /*0040*/  IADD3 R1, R1, -0x48, RZ ;  /* 0xffffffb801017810 */ /* 0x000fe20007ffe0ff */
[----:B------:R-:W-:Y:S02]  /*0050*/  ULDC.64 UR6, c[0x0][0x568] ;  /* 0x00015a0000067ab9 */ /* 0x000fe40000000a00 */
[----:B------:R-:W-:-:S03]  /*0060*/  ULDC.64 UR12, c[0x0][0x118] ;  /* 0x00004600000c7ab9 */ /* 0x000fc60000000a00 */
[----:B------:R-:W3:Y:S01]  /*0070*/  S2UR UR5, SR_CTAID.X ;  /* 0x00000000000579c3 */ /* 0x000ee20000002500 */
[----:B-1----:R-:W-:Y:S01]  /*0080*/  SHF.R.U32.HI R0, RZ, 0x5, R196 ;  /* 0x00000005ff007819 */ /* 0x002fe200000116c4 */
[----:B--2---:R-:W-:-:S05]  /*0090*/  UIMAD.WIDE UR6, UR11, UR15, UR6 ;  /* 0x0000000f0b0672a5 */ /* 0x004fca000f8e0206 */
[----:B------:R-:W1:Y:S02]  /*00a0*/  SHFL.IDX PT, R0, R0, RZ, 0x1f ;  /* 0x00001fff00007589 */ /* 0x000e6400000e0000 */
[----:B-1----:R-:W-:-:S13]  /*00b0*/  ISETP.NE.AND P0, PT, R0, RZ, PT ;  /* 0x000000ff0000720c */ /* 0x002fda0003f05270 */
[----:B---3--:R-:W-:Y:S05]  /*00c0*/  @!P0 BRA `(.L_x_7) ;  /* 0x000001c000008947 */ /* 0x008fea0003800000 */
[----:B------:R-:W-:-:S04]  /*00d0*/  ISETP.NE.U32.AND P0, PT, RZ, c[0x0][0x568], PT ;  /* 0x00015a00ff007a0c */ /* 0x000fc80003f05070 */
[----:B------:R-:W-:-:S13]  /*00e0*/  ISETP.NE.AND.EX P0, PT, RZ, c[0x0][0x56c], PT, P0 ;  /* 0x00015b00ff007a0c */ /* 0x000fda0003f05300 */
[----:B------:R-:W-:Y:S05]  /*00f0*/  @!P0 BRA `(.L_x_8) ;  /* 0x0000005000008947 */ /* 0x000fea0003800000 */
[----:B------:R-:W-:Y:S02]  /*0100*/  MOV R2, UR6 ;  /* 0x0000000600027c02 */ /* 0x000fe40008000f00 */
[----:B------:R-:W-:-:S05]  /*0110*/  MOV R3, UR7 ;  /* 0x0000000700037c02 */ /* 0x000fca0008000f00 */
[----:B------:R-:W2:Y:S02]  /*0120*/  LDG.E R0, [R2.64] ;  /* 0x0000000c02007981 */ /* 0x000ea4000c1e1900 */
[----:B--2---:R1:W2:Y:S02]  /*0130*/  R2UR UR6, R0 ;  /* 0x00000000000673c2 */ /* 0x0042a400000e0000 */
[----:B-12---:R-:W-:Y:S05]  /*0140*/  BRA `(.L_x_9) ;  /* 0x000000e000007947 */ /* 0x006fea0003800000 */
.L_x_8:
[----:B------:R-:W-:-:S04]  /*0150*/  ISETP.NE.U32.AND P0, PT, RZ, c[0x0][0x560], PT ;  /* 0x00015800ff007a0c */ /* 0x000fc80003f05070 */
[----:B------:R-:W-:-:S13]  /*0160*/  ISETP.NE.AND.EX P0, PT, RZ, c[0x0][0x564], PT, P0 ;  /* 0x00015900ff007a0c */ /* 0x000fda0003f05300 */
[----:B------:R-:W-:Y:S05]  /*0170*/  @!P0 BRA `(.L_x_10) ;  /* 0x000000a000008947 */ /* 0x000fea0003800000 */
[----:B------:R-:W-:Y:S02]  /*0180*/  ULDC.64 UR6, c[0x0][0x560] ;  /* 0x0001580000067ab9 */ /* 0x000fe40000000a00 */
[----:B------:R-:W-:-:S06]  /*0190*/  UIMAD.WIDE UR6, UR11, UR15, UR6 ;  /* 0x0000000f0b0672a5 */ /* 0x000fcc000f8e0206 */
[----:B------:R-:W-:Y:S02]  /*01a0*/  MOV R2, UR6 ;  /* 0x0000000600027c02 */ /* 0x000fe40008000f00 */
[----:B------:R-:W-:-:S05]  /*01b0*/  MOV R3, UR7 ;  /* 0x0000000700037c02 */ /* 0x000fca0008000f00 */
[----:B------:R1:W2:Y:S04]  /*01c0*/  LDG.E R0, [R2.64] ;  /* 0x0000000c02007981 */ /* 0x0002a8000c1e1900 */
[----:B-1----:R-:W3:Y:S01]  /*01d0*/  LDG.E R2, [R2.64+0x4] ;  /* 0x0000040c02027981 */ /* 0x002ee2000c1e1900 */
[----:B--2---:R-:W1:Y:S08]  /*01e0*/  R2UR UR4, R0 ;  /* 0x00000000000473c2 */ /* 0x004e7000000e0000 */
[----:B---3--:R-:W1:Y:S02]  /*01f0*/  R2UR UR6, R2 ;  /* 0x00000000020673c2 */ /* 0x008e6400000e0000 */
[----:B-1----:R-:W-:Y:S01]  /*0200*/  UIADD3 UR6, -UR4, UR6, URZ ;  /* 0x0000000604067290 */ /* 0x002fe2000fffe13f */
[----:B------:R-:W-:Y:S05]  /*0210*/  BRA `(.L_x_9) ;  /* 0x0000001000007947 */ /* 0x000fea0003800000 */
.L_x_10:
[----:B------:R-:W-:Y:S02]  /*0220*/  ULDC UR6, c[0x0][0x54c] ;  /* 0x0001530000067ab9 */ /* 0x000fe40000000800 */
.L_x_9:
[----:B------:R-:W-:Y:S02]  /*0230*/  ULDC UR4, c[0x0][0x548] ;  /* 0x0001520000047ab9 */ /* 0x000fe40000000800 */
[----:B------:R-:W-:-:S02]  /*0240*/  USHF.L.U32 UR5, UR5, 0x7, URZ ;  /* 0x0000000705057899 */ /* 0x000fc4000800063f */
[----:B------:R-:W-:-:S04]  /*0250*/  UIMAD UR4, UR6, UR4, URZ ;  /* 0x00000004060472a4 */ /* 0x000fc8000f8e023f */
[----:B------:R-:W-:-:S04]  /*0260*/  UISETP.GE.AND UP0, UPT, UR5, UR4, UPT ;  /* 0x000000040500728c */ /* 0x000fc8000bf06270 */
[----:B------:R-:W-:Y:S01]  /*0270*/  USEL UR11, UR11, 0xffffffff, !UP0 ;  /* 0xffffffff0b0b7887 */ /* 0x000fe2000c000000 */
[----:B------:R-:W-:Y:S05]  /*0280*/  BRA `(.L_x_11) ;  /* 0x000001b000007947 */ /* 0x000fea0003800000 */
.L_x_7:
        /* <DEDUP_REMOVED lines=8> */
.L_x_12:
        /* <DEDUP_REMOVED lines=13> */
.L_x_14:
[----:B------:R-:W-:Y:S02]  /*03e0*/  ULDC UR6, c[0x0][0x54c] ;  /* 0x0001530000067ab9 */ /* 0x000fe40000000800 */
.L_x_13:
[----:B------:R-:W-:Y:S02]  /*03f0*/  ULDC UR4, c[0x0][0x548] ;  /* 0x0001520000047ab9 */ /* 0x000fe40000000800 */
[----:B------:R-:W-:-:S02]  /*0400*/  USHF.L.U32 UR5, UR5, 0x7, URZ ;  /* 0x0000000705057899 */ /* 0x000fc4000800063f */
[----:B------:R-:W-:-:S04]  /*0410*/  UIMAD UR4, UR6, UR4, URZ ;  /* 0x00000004060472a4 */ /* 0x000fc8000f8e023f */
[----:B------:R-:W-:-:S04]  /*0420*/  UISETP.GE.AND UP0, UPT, UR5, UR4, UPT ;  /* 0x000000040500728c */ /* 0x000fc8000bf06270 */
[----:B------:R-:W-:-:S06]  /*0430*/  USEL UR11, UR11, 0xffffffff, !UP0 ;  /* 0xffffffff0b0b7887 */ /* 0x000fcc000c000000 */
.L_x_11:
[----:B------:R-:W-:-:S13]  /*0440*/  ISETP.LE.AND P0, PT, RZ, UR11, PT ;  /* 0x0000000bff007c0c */ /* 0x000fda000bf03270 */
[----:B------:R-:W-:Y:S05]  /*0450*/  @!P0 EXIT ;  /* 0x000000000000894d */ /* 0x000fea0003800000 */
[----:B------:R-:W-:Y:S02]  /*0460*/  ULDC.64 UR4, c[0x0][0x370] ;  /* 0x0000dc0000047ab9 */ /* 0x000fe40000000a00 */
[----:B------:R-:W-:Y:S02]  /*0470*/  UISETP.NE.U32.AND UP0, UPT, URZ, UR4, UPT ;  /* 0x000000043f00728c */ /* 0x000fe4000bf05070 */
[----:B------:R-:W-:Y:S02]  /*0480*/  ULDC.64 UR6, c[0x0][0x370] ;  /* 0x0000dc0000067ab9 */ /* 0x000fe40000000a00 */
[----:B------:R-:W-:-:S03]  /*0490*/  UISETP.NE.AND.EX UP0, UPT, URZ, UR5, UPT, UP0 ;  /* 0x000000053f00728c */ /* 0x000fc6000bf05300 */
[----:B------:R-:W-:Y:S02]  /*04a0*/  ULDC.64 UR4, c[0x0][0x348] ;  /* 0x0000d20000047ab9 */ /* 0x000fe40000000a00 */
[----:B------:R-:W-:Y:S01]  /*04b0*/  UISETP.NE.U32.AND UP1, UPT, URZ, UR4, UPT ;  /* 0x000000043f00728c */ /* 0x000fe2000bf25070 */
[----:B------:R-:W-:-:S03]  /*04c0*/  PLOP3.LUT P2, PT, PT, PT, UP0, 0x80, 0x0 ;  /* 0x000000000000781c */ /* 0x000fc60003f4f008 */
[----:B------:R-:W-:Y:S02]  /*04d0*/  UISETP.NE.AND.EX UP1, UPT, URZ, UR5, UPT, UP1 ;  /* 0x000000053f00728c */ /* 0x000fe4000bf25310 */
[----:B------:R-:W-:Y:S02]  /*04e0*/  @UP0 UIMAD.WIDE UR6, UR11, UR15, UR6 ;  /* 0x0000000f0b0602a5 */ /* 0x000fe4000f8e0206 */
[----:B------:R-:W-:Y:S02]  /*04f0*/  ULDC.64 UR4, c[0x0][0x348] ;  /* 0x0000d20000047ab9 */ /* 0x000fe40000000a00 */
[----:B------:R-:W-:Y:S01]  /*0500*/  UIMAD.WIDE UR4, UR11, UR15, UR4 ;  /* 0x0000000f0b0472a5 */ /* 0x000fe2000f8e0204 */
[----:B------:R-:W-:Y:S01]  /*0510*/  PLOP3.LUT P1, PT, PT, PT, UP1, 0x80, 0x0 ;  /* 0x000000000000781c */ /* 0x000fe20003f2f018 */
[----:B------:R-:W-:Y:S02]  /*0520*/  IMAD.U32 R2, RZ, RZ, UR6 ;  /* 0x00000006ff027e24 */ /* 0x000fe4000f8e00ff */
[----:B------:R-:W-:-:S02]  /*0530*/  IMAD.U32 R3, RZ, RZ, UR7 ;  /* 0x00000007ff037e24 */ /* 0x000fc4000f8e00ff */
[----:B------:R-:W-:Y:S01]  /*0540*/  MOV R6, UR4 ;  /* 0x0000000400067c02 */ /* 0x000fe20008000f00 */
[----:B------:R-:W-:Y:S01]  /*0550*/  IMAD.U32 R7, RZ, RZ, UR5 ;  /* 0x00000005ff077e24 */ /* 0x000fe2000f8e00ff */
[----:B------:R-:W-:Y:S01]  /*0560*/  ULDC.64 UR4, c[0x0][0x360] ;  /* 0x0000d80000047ab9 */ /* 0x000fe20000000a00 */
[----:B------:R-:W2:Y:S01]  /*0570*/  @P2 LDG.E R2, [R2.64] ;  /* 0x0000000c02022981 */ /* 0x000ea2000c1e1900 */
[----:B------:R-:W-:-:S04]  /*0580*/  UISETP.NE.U32.AND UP0, UPT, URZ, UR4, UPT ;  /* 0x000000043f00728c */ /* 0x000fc8000bf05070 */
[----:B------:R-:W-:Y:S01]  /*0590*/  UISETP.NE.AND.EX UP0, UPT, URZ, UR5, UPT, UP0 ;  /* 0x000000053f00728c */ /* 0x000fe2000bf05300 */
[----:B------:R-:W3:Y:S02]  /*05a0*/  @P1 LDG.E R0, [R6.64] ;  /* 0x0000000c06001981 */ /* 0x000ee4000c1e1900 */
[----:B------:R-:W-:-:S03]  /*05b0*/  ULDC.64 UR4, c[0x0][0x360] ;  /* 0x0000d80000047ab9 */ /* 0x000fc60000000a00 */
[----:B------:R-:W-:-:S05]  /*05c0*/  PLOP3.LUT P0, PT, PT, PT, UP0, 0x80, 0x0 ;  /* 0x000000000000781c */ /* 0x000fca0003f0f008 */
[----:B------:R-:W-:Y:S01]  /*05d0*/  @UP0 UIMAD.WIDE UR4, UR11, UR15, UR4 ;  /* 0x0000000f0b0402a5 */ /* 0x000fe2000f8e0204 */
[----:B------:R-:W-:-:S05]  /*05e0*/  MOV R8, c[0x0][0x168] ;  /* 0x00005a0000087a02 */ /* 0x000fca0000000f00 */
[----:B------:R-:W-:Y:S01]  /*05f0*/  IMAD.U32 R4, RZ, RZ, UR4 ;  /* 0x00000004ff047e24 */ /* 0x000fe2000f8e00ff */
[----:B------:R-:W-:-:S05]  /*0600*/  MOV R5, UR5 ;  /* 0x0000000500057c02 */ /* 0x000fca0008000f00 */
[----:B------:R1:W5:Y:S01]  /*0610*/  @P0 LDG.E R8, [R4.64] ;  /* 0x0000000c04080981 */ /* 0x000362000c1e1900 */
[----:B------:R-:W4:Y:S01]  /*0620*/  S2UR UR9, SR_CTAID.Y ;  /* 0x00000000000979c3 */ /* 0x000f220000002600 */
[----:B------:R-:W-:Y:S02]  /*0630*/  UMOV UR10, URZ ;  /* 0x0000003f000a7c82 */ /* 0x000fe40008000000 */
[----:B------:R-:W-:Y:S02]  /*0640*/  UMOV UR14, URZ ;  /* 0x0000003f000e7c82 */ /* 0x000fe40008000000 */
[----:B------:R-:W-:Y:S02]  /*0650*/  ULDC UR5, c[0x0][0x2ac] ;  /* 0x0000ab0000057ab9 */ /* 0x000fe40000000800 */
[----:B------:R-:W-:Y:S02]  /*0660*/  ULDC UR4, c[0x0][0x1d0] ;  /* 0x0000740000047ab9 */ /* 0x000fe40000000800 */
[----:B------:R-:W-:-:S02]  /*0670*/  UIMAD UR4, UR5, UR4, URZ ;  /* 0x00000004050472a4 */ /* 0x000fc4000f8e023f */
[----:B----4-:R-:W-:Y:S01]  /*0680*/  USHF.R.S32.HI UR8, URZ, 0x1f, UR9 ;  /* 0x0000001f3f087899 */ /* 0x010fe20008011409 */
[----:B--2---:R1:W2:Y:S08]  /*0690*/  @P2 R2UR UR10, R2 ;  /* 0x00000000020a23c2 */ /* 0x0042b000000e0000 */
[----:B---3--:R1:W3:Y:S02]  /*06a0*/  @P1 R2UR UR14, R0 ;  /* 0x00000000000e13c2 */ /* 0x0082e400000e0000 */
[----:B-1-3--:R-:W-:Y:S05]  /*06b0*/  @P0 BRA `(.L_x_15) ;  /* 0x0000004000000947 */ /* 0x00afea0003800000 */
[----:B------:R-:W-:Y:S05]  /*06c0*/  @!P1 BRA `(.L_x_15) ;  /* 0x0000003000009947 */ /* 0x000fea0003800000 */
[----:B------:R-:W3:Y:S04]  /*06d0*/  LDG.E R0, [R6.64] ;  /* 0x0000000c06007981 */ /* 0x000ee8000c1e1900 */
[----:B------:R-:W3:Y:S02]  /*06e0*/  LDG.E R2, [R6.64+0x4] ;  /* 0x0000040c06027981 */ /* 0x000ee4000c1e1900 */
[----:B---3-5:R-:W-:-:S02]  /*06f0*/  IADD3 R8, -R0, R2, RZ ;  /* 0x0000000200087210 */ /* 0x028fc40007ffe1ff */
.L_x_15:
[----:B------:R-:W-:-:S04]  /*0700*/  ISETP.NE.U32.AND P0, PT, RZ, c[0x0][0x368], PT ;  /* 0x0000da00ff007a0c */ /* 0x000fc80003f05070 */
[----:B------:R-:W-:-:S13]  /*0710*/  ISETP.NE.AND.EX P0, PT, RZ, c[0x0][0x36c], PT, P0 ;  /* 0x0000db00ff007a0c */ /* 0x000fda0003f05300 */
[----:B------:R-:W-:Y:S05]  /*0720*/  @!P0 BRA `(.L_x_16) ;  /* 0x0000007000008947 */ /* 0x000fea0003800000 */
[----:B------:R-:W-:Y:S02]  /*0730*/  ULDC.64 UR4, c[0x0][0x368] ;  /* 0x0000da0000047ab9 */ /* 0x000fe40000000a00 */
[----:B------:R-:W-:-:S06]  /*0740*/  UIMAD.WIDE UR4, UR11, UR15, UR4 ;  /* 0x0000000f0b0472a5 */ /* 0x000fcc000f8e0204 */
[----:B------:R-:W-:Y:S02]  /*0750*/  MOV R2, UR4 ;  /* 0x0000000400027c02 */ /* 0x000fe40008000f00 */
[----:B------:R-:W-:-:S05]  /*0760*/  MOV R3, UR5 ;  /* 0x0000000500037c02 */ /* 0x000fca0008000f00 */
[----:B------:R-:W3:Y:S02]  /*0770*/  LDG.E R0, [R2.64] ;  /* 0x0000000c02007981 */ /* 0x000ee4000c1e1900 */
[----:B---3--:R1:W3:Y:S02]  /*0780*/  R2UR UR4, R0 ;  /* 0x00000000000473c2 */ /* 0x0082e400000e0000 */
[----:B-1-3--:R-:W-:Y:S05]  /*0790*/  BRA `(.L_x_17) ;  /* 0x000000c000007947 */ /* 0x00afea0003800000 */
.L_x_16:
[----:B------:R-:W-:-:S04]  /*07a0*/  ISETP.NE.U32.AND P0, PT, RZ, c[0x0][0x350], PT ;  /* 0x0000d400ff007a0c */ /* 0x000fc80003f05070 */
[----:B------:R-:W-:-:S13]  /*07b0*/  ISETP.NE.AND.EX P0, PT, RZ, c[0x0][0x354], PT, P0 ;  /* 0x0000d500ff007a0c */ /* 0x000fda0003f05300 */
[----:B------:R-:W-:Y:S05]  /*07c0*/  @!P0 BRA `(.L_x_17) ;  /* 0x0000009000008947 */ /* 0x000fea0003800000 */
[----:B------:R-:W-:Y:S02]  /*07d0*/  ULDC.64 UR4, c[0x0][0x350] ;  /* 0x0000d40000047ab9 */ /* 0x000fe40000000a00 */
[----:B------:R-:W-:-:S06]  /*07e0*/  UIMAD.WIDE UR4, UR11, UR15, UR4 ;  /* 0x0000000f0b0472a5 */ /* 0x000fcc000f8e0204 */
[----:B------:R-:W-:Y:S02]  /*07f0*/  MOV R2, UR4 ;  /* 0x0000000400027c02 */ /* 0x000fe40008000f00 */
[----:B------:R-:W-:-:S05]  /*0800*/  MOV R3, UR5 ;  /* 0x0000000500037c02 */ /* 0x000fca0008000f00 */
[----:B------:R-:W3:Y:S04]  /*0810*/  LDG.E R4, [R2.64] ;  /* 0x0000000c02047981 */ /* 0x000ee8000c1e1900 */
[----:B------:R-:W4:Y:S01]  /*0820*/  LDG.E R0, [R2.64+0x4] ;  /* 0x0000040c02007981 */ /* 0x000f22000c1e1900 */
[----:B---3--:R-:W1:Y:S08]  /*0830*/  R2UR UR5, R4 ;  /* 0x00000000040573c2 */ /* 0x008e7000000e0000 */
[----:B----4-:R-:W1:Y:S02]  /*0840*/  R2UR UR4, R0 ;  /* 0x00000000000473c2 */ /* 0x010e6400000e0000 */
[----:B-1----:R-:W-:-:S06]  /*0850*/  UIADD3 UR4, -UR5, UR4, URZ ;  /* 0x0000000405047290 */ /* 0x002fcc000fffe13f */
.L_x_17:
[----:B--2---:R-:W-:Y:S01]  /*0860*/  UIADD3 UR7, -UR10, UR4, URZ ;  /* 0x000000040a077290 */ /* 0x004fe2000fffe13f */
[----:B------:R-:W-:Y:S01]  /*0870*/  PLOP3.LUT P4, PT, PT, PT, PT, 0x80, 0x0 ;  /* 0x000000000000781c */ /* 0x000fe20003f8f070 */
[----:B------:R-:W-:Y:S01]  /*0880*/  CS2R R178, SRZ ;  /* 0x0000000000b27805 */ /* 0x000fe2000001ff00 */
[----:B------:R-:W-:Y:S01]  /*0890*/  UMOV UR4, URZ ;  /* 0x0000003f00047c82 */ /* 0x000fe20008000000 */
[----:B------:R-:W-:Y:S01]  /*08a0*/  CS2R R176, SRZ ;  /* 0x0000000000b07805 */ /* 0x000fe2000001ff00 */
[----:B------:R-:W-:Y:S01]  /*08b0*/  UISETP.GE.AND UP0, UPT, UR7, 0x1, UPT ;  /* 0x000000010700788c */ /* 0x000fe2000bf06270 */
[----:B------:R-:W-:Y:S01]  /*08c0*/  CS2R R182, SRZ ;  /* 0x0000000000b67805 */ /* 0x000fe2000001ff00 */
[----:B------:R-:W-:Y:S01]  /*08d0*/  UIADD3 UR5, UR7, 0x6f, URZ ;  /* 0x0000006f07057890 */ /* 0x000fe2000fffe03f */
[----:B------:R-:W-:Y:S01]  /*08e0*/  CS2R R180, SRZ ;  /* 0x0000000000b47805 */ /* 0x000fe2000001ff00 */
[----:B------:R-:W-:Y:S01]  /*08f0*/  IMAD.MOV.U32 R15, RZ, RZ, RZ ;  /* 0x000000ffff0f7224 */ /* 0x000fe200078e00ff */
[----:B------:R-:W-:Y:S01]  /*0900*/  CS2R R172, SRZ ;  /* 0x0000000000ac7805 */ /* 0x000fe2000001ff00 */
[----:B------:R-:W-:Y:S01]  /*0910*/  PLOP3.LUT P0, PT, PT, PT, UP0, 0x80, 0x0 ;  /* 0x000000000000781c */ /* 0x000fe20003f0f008 */
[----:B------:R-:W-:Y:S01]  /*0920*/  UIMAD.WIDE UR4, UR5, -0x6db6db6d, UR4 ;  /* 0x92492493050478a5 */ /* 0x000fe2000f8e0204 */
[----:B------:R-:W-:Y:S01]  /*0930*/  IMAD.MOV.U32 R174, RZ, RZ, RZ ;  /* 0x000000ffffae7224 */ /* 0x000fe200078e00ff */
[----:B------:R-:W-:Y:S01]  /*0940*/  CS2R R16, SRZ ;  /* 0x0000000000107805 */ /* 0x000fe2000001ff00 */
[----:B------:R-:W-:Y:S01]  /*0950*/  MOV R170, RZ ;  /* 0x000000ff00aa7202 */ /* 0x000fe20000000f00 */
[----:B------:R-:W-:Y:S01]  /*0960*/  USHF.R.U32.HI UR6, URZ, 0x1f, UR5 ;  /* 0x0000001f3f067899 */ /* 0x000fe20008011605 */
[----:B------:R-:W-:Y:S01]  /*0970*/  IMAD.MOV.U32 R168, RZ, RZ, RZ ;  /* 0x000000ffffa87224 */ /* 0x000fe200078e00ff */
[----:B------:R-:W-:Y:S01]  /*0980*/  CS2R R20, SRZ ;  /* 0x0000000000147805 */ /* 0x000fe2000001ff00 */
[----:B------:R-:W-:Y:S01]  /*0990*/  MOV R162, RZ ;  /* 0x000000ff00a27202 */ /* 0x000fe20000000f00 */
[----:B------:R-:W-:Y:S01]  /*09a0*/  ULEA.HI.SX32 UR6, UR5, UR6, 0x1a ;  /* 0x0000000605067291 */ /* 0x000fe2000f8fd23f */
[----:B------:R-:W-:Y:S01]  /*09b0*/  CS2R R12, SRZ ;  /* 0x00000000000c7805 */ /* 0x000fe2000001ff00 */
[----:B------:R-:W-:Y:S01]  /*09c0*/  IMAD.MOV.U32 R160, RZ, RZ, RZ ;  /* 0x000000ffffa07224 */ /* 0x000fe200078e00ff */
[----:B------:R-:W-:Y:S01]  /*09d0*/  MOV R166, RZ ;  /* 0x000000ff00a67202 */ /* 0x000fe20000000f00 */
[----:B------:R-:W-:Y:S01]  /*09e0*/  CS2R R18, SRZ ;  /* 0x0000000000127805 */ /* 0x000fe2000001ff00 */
[----:B------:R-:W-:Y:S01]  /*09f0*/  IMAD.MOV.U32 R164, RZ, RZ, RZ ;  /* 0x000000ffffa47224 */ /* 0x000fe200078e00ff */
[----:B------:R-:W-:Y:S01]  /*0a00*/  CS2R R158, SRZ ;  /* 0x00000000009e7805 */ /* 0x000fe2000001ff00 */
[----:B------:R-:W-:Y:S01]  /*0a10*/  CS2R R22, SRZ ;  /* 0x0000000000167805 */ /* 0x000fe2000001ff00 */
[----:B------:R-:W-:Y:S01]  /*0a20*/  MOV R156, RZ ;  /* 0x000000ff009c7202 */ /* 0x000fe20000000f00 */
[----:B------:R-:W-:Y:S01]  /*0a30*/  IMAD.MOV.U32 R154, RZ, RZ, RZ ;  /* 0x000000ffff9a7224 */ /* 0x000fe200078e00ff */
[----:B------:R-:W-:Y:S01]  /*0a40*/  CS2R R24, SRZ ;  /* 0x0000000000187805 */ /* 0x000fe2000001ff00 */
[----:B------:R-:W-:Y:S01]  /*0a50*/  MOV R152, RZ ;  /* 0x000000ff00987202 */ /* 0x000fe20000000f00 */
[----:B------:R-:W-:Y:S01]  /*0a60*/  CS2R R146, SRZ ;  /* 0x0000000000927805 */ /* 0x000fe2000001ff00 */
[----:B------:R-:W-:Y:S01]  /*0a70*/  IMAD.MOV.U32 R144, RZ, RZ, RZ ;  /* 0x000000ffff907224 */ /* 0x000fe200078e00ff */
[----:B------:R-:W-:Y:S01]  /*0a80*/  MOV R150, RZ ;  /* 0x000000ff00967202 */ /* 0x000fe20000000f00 */
        /* <DEDUP_REMOVED lines=8> */
[----:B------:R-:W-:Y:S01]  /*0b10*/  CS2R R32, SRZ ;  /* 0x0000000000207805 */ /* 0x000fe2000001ff00 */
[----:B------:R-:W-:Y:S01]  /*0b20*/  IMAD.MOV.U32 R128, RZ, RZ, RZ ;  /* 0x000000ffff807224 */ /* 0x000fe200078e00ff */
[----:B------:R-:W-:Y:S01]  /*0b30*/  MOV R134, RZ ;  /* 0x000000ff00867202 */ /* 0x000fe20000000f00 */
[----:B------:R-:W-:Y:S01]  /*0b40*/  CS2R R26, SRZ ;  /* 0x00000000001a7805 */ /* 0x000fe2000001ff00 */
[----:B------:R-:W-:Y:S01]  /*0b50*/  IMAD.MOV.U32 R132, RZ, RZ, RZ ;  /* 0x000000ffff847224 */ /* 0x000fe200078e00ff */
[----:B------:R-:W-:Y:S01]  /*0b60*/  CS2R R122, SRZ ;  /* 0x00000000007a7805 */ /* 0x000fe2000001ff00 */
[----:B------:R-:W-:Y:S01]  /*0b70*/  MOV R120, RZ ;  /* 0x000000ff00787202 */ /* 0x000fe20000000f00 */
[----:B------:R-:W-:Y:S01]  /*0b80*/  IMAD.MOV.U32 R126, RZ, RZ, RZ ;  /* 0x000000ffff7e7224 */ /* 0x000fe200078e00ff */
[----:B------:R-:W-:Y:S01]  /*0b90*/  CS2R R124, SRZ ;  /* 0x00000000007c7805 */ /* 0x000fe2000001ff00 */
[----:B------:R-:W-:Y:S01]  /*0ba0*/  CS2R R38, SRZ ;  /* 0x0000000000267805 */ /* 0x000fe2000001ff00 */
[----:B------:R-:W-:Y:S01]  /*0bb0*/  CS2R R36, SRZ ;  /* 0x0000000000247805 */ /* 0x000fe2000001ff00 */
[----:B------:R-:W-:Y:S05]  /*0bc0*/  @!P0 BRA `(.L_x_18) ;  /* 0x0000cdb000008947 */ /* 0x000fea0003800000 */
[----:B------:R-:W-:Y:S02]  /*0bd0*/  ULDC.64 UR4, c[0x0][0x340] ;  /* 0x0000d00000047ab9 */ /* 0x000fe40000000a00 */
[----:B------:R-:W-:-:S04]  /*0be0*/  UISETP.NE.U32.AND UP0, UPT, URZ, UR4, UPT ;  /* 0x000000043f00728c */ /* 0x000fc8000bf05070 */
[----:B------:R-:W-:-:S03]  /*0bf0*/  UISETP.NE.AND.EX UP0, UPT, URZ, UR5, UPT, UP0 ;  /* 0x000000053f00728c */ /* 0x000fc6000bf05300 */
[----:B------:R-:W-:-:S03]  /*0c00*/  ULDC.64 UR4, c[0x0][0x340] ;  /* 0x0000d00000047ab9 */ /* 0x000fc60000000a00 */
[----:B------:R-:W-:-:S05]  /*0c10*/  PLOP3.LUT P0, PT, PT, PT, UP0, 0x80, 0x0 ;  /* 0x000000000000781c */ /* 0x000fca0003f0f008 */
[----:B------:R-:W-:-:S06]  /*0c20*/  @UP0 UIMAD.WIDE UR4, UR11, UR15, UR4 ;  /* 0x0000000f0b0402a5 */ /* 0x000fcc000f8e0204 */
[----:B------:R-:W-:Y:S02]  /*0c30*/  IMAD.U32 R2, RZ, RZ, UR4 ;  /* 0x00000004ff027e24 */ /* 0x000fe4000f8e00ff */
[----:B------:R-:W-:Y:S01]  /*0c40*/  IMAD.U32 R3, RZ, RZ, UR5 ;  /* 0x00000005ff037e24 */ /* 0x000fe2000f8e00ff */
[----:B------:R-:W1:Y:S01]  /*0c50*/  S2R R13, SR_CTAID.X ;  /* 0x00000000000d7919 */ /* 0x000e620000002500 */
[----:B------:R-:W-:Y:S01]  /*0c60*/  SHF.R.S32.HI R27, RZ, 0x1f, R196 ;  /* 0x0000001fff1b7819 */ /* 0x000fe200000114c4 */
[----:B------:R-:W-:Y:S02]  /*0c70*/  USHF.R.S32.HI UR15, URZ, 0x1f, UR14 ;  /* 0x0000001f3f0f7899 */ /* 0x000fe4000801140e */
[----:B------:R2:W3:Y:S01]  /*0c80*/  @P0 LDG.E R7, [R2.64] ;  /* 0x0000000c02070981 */ /* 0x0004e2000c1e1900 */
[----:B------:R-:W-:Y:S01]  /*0c90*/  ULDC.64 UR4, c[0x0][0x178] ;  /* 0x00005e0000047ab9 */ /* 0x000fe20000000a00 */
[CC--:B------:R-:W-:Y:S01]  /*0ca0*/  LEA.HI R15, R27.reuse, R196.reuse, RZ, 0x4 ;  /* 0x000000c41b0f7211 */ /* 0x0c0fe200078f20ff */
[----:B------:R-:W-:Y:S01]  /*0cb0*/  UIMAD UR15, UR15, UR4, URZ ;  /* 0x000000040f0f72a4 */ /* 0x000fe2000f8e023f */
[----:B-----5:R-:W-:Y:S01]  /*0cc0*/  IMAD R8, R8, c[0x0][0x2c4], RZ ;  /* 0x0000b10008087a24 */ /* 0x020fe200078e02ff */
[----:B------:R-:W-:Y:S01]  /*0cd0*/  UIMAD.WIDE.U32 UR16, UR14, UR4, URZ ;  /* 0x000000040e1072a5 */ /* 0x000fe2000f8e003f */
[----:B------:R-:W-:Y:S01]  /*0ce0*/  LEA.HI R10, R27, R196, RZ, 0x6 ;  /* 0x000000c41b0a7211 */ /* 0x000fe200078f30ff */
[----:B------:R-:W-:Y:S01]  /*0cf0*/  UIMAD UR15, UR14, UR5, UR15 ;  /* 0x000000050e0f72a4 */ /* 0x000fe2000f8e020f */
[----:B------:R-:W-:Y:S02]  /*0d00*/  BSSY B0, `(.L_x_19) ;  /* 0x000004d000007945 */ /* 0x000fe40003800000 */
[----:B------:R-:W-:-:S02]  /*0d10*/  ULDC.64 UR4, c[0x0][0x1b8] ;  /* 0x00006e0000047ab9 */ /* 0x000fc40000000a00 */
[----:B------:R-:W-:Y:S02]  /*0d20*/  UIADD3 UR17, UR17, UR15, URZ ;  /* 0x0000000f11117290 */ /* 0x000fe4000fffe03f */
[----:B------:R-:W-:Y:S02]  /*0d30*/  USHF.R.S32.HI UR15, URZ, 0x1f, UR11 ;  /* 0x0000001f3f0f7899 */ /* 0x000fe4000801140b */
[----:B------:R-:W-:Y:S02]  /*0d40*/  UIMAD UR14, UR8, UR4, URZ ;  /* 0x00000004080e72a4 */ /* 0x000fe4000f8e023f */
[----:B------:R-:W-:Y:S02]  /*0d50*/  USEL UR15, UR15, URZ, !UP1 ;  /* 0x0000003f0f0f7287 */ /* 0x000fe4000c800000 */
[----:B------:R-:W-:Y:S02]  /*0d60*/  UIMAD UR14, UR9, UR5, UR14 ;  /* 0x00000005090e72a4 */ /* 0x000fe4000f8e020e */
[----:B------:R-:W-:-:S02]  /*0d70*/  UIMAD.WIDE.U32 UR18, UR9, UR4, UR16 ;  /* 0x00000004091272a5 */ /* 0x000fc4000f8e0010 */
[----:B------:R-:W-:Y:S01]  /*0d80*/  USEL UR16, UR11, URZ, !UP1 ;  /* 0x0000003f0b107287 */ /* 0x000fe2000c800000 */
[----:B--2---:R-:W-:Y:S01]  /*0d90*/  LEA.HI R2, R27, R196, RZ, 0x3 ;  /* 0x000000c41b027211 */ /* 0x004fe200078f18ff */
[----:B------:R-:W-:Y:S01]  /*0da0*/  IMAD.MOV.U32 R3, RZ, RZ, c[0x0][0x2c4] ;  /* 0x0000b100ff037624 */ /* 0x000fe200078e00ff */
[----:B------:R-:W-:Y:S02]  /*0db0*/  ULDC.64 UR4, c[0x0][0x1c0] ;  /* 0x0000700000047ab9 */ /* 0x000fe40000000a00 */
[----:B------:R-:W-:Y:S01]  /*0dc0*/  LOP3.LUT R0, R2, 0xfffffff8, RZ, 0xc0, !PT ;  /* 0xfffffff802007812 */ /* 0x000fe200078ec0ff */
[----:B------:R-:W-:Y:S01]  /*0dd0*/  UIMAD UR15, UR15, UR4, URZ ;  /* 0x000000040f0f72a4 */ /* 0x000fe2000f8e023f */
[----:B------:R-:W-:Y:S01]  /*0de0*/  ISETP.NE.AND P1, PT, R3, 0x1, PT ;  /* 0x000000010300780c */ /* 0x000fe20003f25270 */
[----:B------:R-:W-:Y:S01]  /*0df0*/  UIADD3 UR19, UR19, UR14, URZ ;  /* 0x0000000e13137290 */ /* 0x000fe2000fffe03f */
[----:B------:R-:W-:Y:S01]  /*0e00*/  SHF.R.S32.HI R12, RZ, 0x3, R2 ;  /* 0x00000003ff0c7819 */ /* 0x000fe20000011402 */
[----:B------:R-:W-:Y:S01]  /*0e10*/  IMAD.IADD R17, R196, 0x1, -R0 ;  /* 0x00000001c4117824 */ /* 0x000fe200078e0a00 */
[----:B------:R-:W-:-:S02]  /*0e20*/  UIMAD UR5, UR16, UR5, UR15 ;  /* 0x00000005100572a4 */ /* 0x000fc4000f8e020f */
[----:B------:R-:W-:Y:S01]  /*0e30*/  UIMAD.WIDE.U32 UR16, UR16, UR4, UR18 ;  /* 0x00000004101072a5 */ /* 0x000fe2000f8e0012 */
[C---:B------:R-:W-:Y:S02]  /*0e40*/  IMAD R198, R17.reuse, 0x10, R12 ;  /* 0x0000001011c67824 */ /* 0x040fe400078e020c */
[----:B------:R-:W-:Y:S01]  /*0e50*/  IMAD.SHL.U32 R14, R17, 0x8, RZ ;  /* 0x00000008110e7824 */ /* 0x000fe200078e00ff */
[----:B------:R-:W-:Y:S01]  /*0e60*/  UIADD3 UR5, UR17, UR5, URZ ;  /* 0x0000000511057290 */ /* 0x000fe2000fffe03f */
[C---:B-1----:R-:W-:Y:S01]  /*0e70*/  IMAD R4, R13.reuse, 0x80, R198 ;  /* 0x000000800d047824 */ /* 0x042fe200078e02c6 */
[----:B------:R1:W-:Y:S01]  /*0e80*/  STL [R1+0x20], R198 ;  /* 0x000020c601007387 */ /* 0x0003e20000100800 */
[----:B------:R-:W-:Y:S01]  /*0e90*/  IMAD.U32 R3, RZ, RZ, UR17 ;  /* 0x00000011ff037e24 */ /* 0x000fe2000f8e00ff */
[----:B------:R-:W-:Y:S01]  /*0ea0*/  LEA R13, R13, R12, 0x7 ;  /* 0x0000000c0d0d7211 */ /* 0x000fe200078e38ff */
[----:B------:R-:W-:Y:S01]  /*0eb0*/  @P1 IMAD.HI.U32 R2, R4, c[0x0][0x2c8], RZ ;  /* 0x0000b20004021a27 */ /* 0x000fe200078e00ff */
[----:B------:R-:W-:-:S02]  /*0ec0*/  MOV R3, UR5 ;  /* 0x0000000500037c02 */ /* 0x000fc40008000f00 */
[----:B------:R-:W-:Y:S01]  /*0ed0*/  ISETP.GE.AND P3, PT, R13, R8, PT ;  /* 0x000000080d00720c */ /* 0x000fe20003f66270 */
[----:B------:R-:W-:Y:S01]  /*0ee0*/  IMAD.MOV.U32 R0, RZ, RZ, R4 ;  /* 0x000000ffff007224 */ /* 0x000fe200078e0004 */
[----:B------:R-:W-:Y:S01]  /*0ef0*/  @P1 SHF.R.U32.HI R0, RZ, c[0x0][0x2cc], R2 ;  /* 0x0000b300ff001a19 */ /* 0x000fe20000011602 */
[----:B------:R-:W-:Y:S01]  /*0f00*/  IMAD.U32 R2, RZ, RZ, UR16 ;  /* 0x00000010ff027e24 */ /* 0x000fe2000f8e00ff */
[----:B------:R-:W-:Y:S02]  /*0f10*/  SHF.R.S32.HI R241, RZ, 0x1f, R14 ;  /* 0x0000001ffff17819 */ /* 0x000fe4000001140e */
[--C-:B------:R-:W-:Y:S01]  /*0f20*/  SHF.R.S32.HI R6, RZ, 0x1f, R0.reuse ;  /* 0x0000001fff067819 */ /* 0x100fe20000011400 */
[----:B------:R-:W-:Y:S02]  /*0f30*/  IMAD.MOV R5, RZ, RZ, -R0 ;  /* 0x000000ffff057224 */ /* 0x000fe400078e0a00 */
[----:B------:R-:W-:-:S04]  /*0f40*/  IMAD.WIDE.U32 R2, R0, c[0x0][0x1b0], R2 ;  /* 0x00006c0000027a25 */ /* 0x000fc800078e0002 */
[----:B------:R-:W-:Y:S02]  /*0f50*/  IMAD R4, R5, c[0x0][0x2c4], R4 ;  /* 0x0000b10005047a24 */ /* 0x000fe400078e0204 */
[----:B------:R-:W-:-:S04]  /*0f60*/  IMAD R5, R6, c[0x0][0x1b0], RZ ;  /* 0x00006c0006057a24 */ /* 0x000fc800078e02ff */
[----:B------:R-:W-:Y:S01]  /*0f70*/  IMAD R6, R0, c[0x0][0x1b4], R5 ;  /* 0x00006d0000067a24 */ /* 0x000fe200078e0205 */
[----:B------:R-:W-:-:S03]  /*0f80*/  SHF.R.S32.HI R5, RZ, 0x1f, R4 ;  /* 0x0000001fff057819 */ /* 0x000fc60000011404 */
[----:B------:R-:W-:Y:S02]  /*0f90*/  IMAD.IADD R3, R3, 0x1, R6 ;  /* 0x0000000103037824 */ /* 0x000fe400078e0206 */
[----:B------:R-:W-:Y:S02]  /*0fa0*/  IMAD R0, R5, c[0x0][0x1a8], RZ ;  /* 0x00006a0005007a24 */ /* 0x000fe400078e02ff */
[----:B------:R-:W-:-:S04]  /*0fb0*/  IMAD.WIDE.U32 R2, R4, c[0x0][0x1a8], R2 ;  /* 0x00006a0004027a25 */ /* 0x000fc800078e0002 */
[----:B------:R-:W-:Y:S01]  /*0fc0*/  IMAD R5, R4, c[0x0][0x1ac], R0 ;  /* 0x00006b0004057a24 */ /* 0x000fe200078e0200 */
[----:B------:R-:W-:Y:S02]  /*0fd0*/  LOP3.LUT R0, R15, 0xfffffff0, RZ, 0xc0, !PT ;  /* 0xfffffff00f007812 */ /* 0x000fe400078ec0ff */
[----:B------:R-:W-:Y:S01]  /*0fe0*/  LEA R9, P1, R2, c[0x0][0x160], 0x1 ;  /* 0x0000580002097a11 */ /* 0x000fe200078208ff */
[----:B------:R-:W-:Y:S02]  /*0ff0*/  IMAD.IADD R4, R3, 0x1, R5 ;  /* 0x0000000103047824 */ /* 0x000fe400078e0205 */
[----:B------:R-:W-:Y:S02]  /*1000*/  IMAD.IADD R3, R196, 0x1, -R0 ;  /* 0x00000001c4037824 */ /* 0x000fe400078e0a00 */
[----:B------:R-:W-:Y:S01]  /*1010*/  IMAD.SHL.U32 R0, R12, 0x40, RZ ;  /* 0x000000400c007824 */ /* 0x000fe200078e00ff */
[----:B------:R-:W-:Y:S01]  /*1020*/  LEA.HI.X R5, R2, c[0x0][0x164], R4, 0x1, P1 ;  /* 0x0000590002057a11 */ /* 0x000fe200008f0c04 */
[----:B------:R1:W2:Y:S01]  /*1030*/  SHFL.IDX PT, R6, R9, RZ, 0x181f ;  /* 0x00181fff09067589 */ /* 0x0002a200000e0000 */
[----:B------:R-:W-:-:S02]  /*1040*/  SHF.R.S32.HI R2, RZ, 0x1f, R3 ;  /* 0x0000001fff027819 */ /* 0x000fc40000011403 */
[----:B------:R-:W-:Y:S02]  /*1050*/  LOP3.LUT R0, R0, 0x1c0, RZ, 0xc0, !PT ;  /* 0x000001c000007812 */ /* 0x000fe400078ec0ff */
[----:B------:R-:W-:Y:S02]  /*1060*/  LEA.HI R26, R2, R3, RZ, 0x3 ;  /* 0x00000003021a7211 */ /* 0x000fe400078f18ff */
[----:B------:R-:W-:Y:S02]  /*1070*/  LOP3.LUT R2, R0, 0x38, R14, 0xf8, !PT ;  /* 0x0000003800027812 */ /* 0x000fe400078ef80e */
[----:B------:R-:W-:Y:S02]  /*1080*/  LOP3.LUT R4, R26, 0xfffffff8, RZ, 0xc0, !PT ;  /* 0xfffffff81a047812 */ /* 0x000fe400078ec0ff */
[----:B------:R-:W-:-:S03]  /*1090*/  SHF.R.U32.HI R0, RZ, 0x3, R0 ;  /* 0x00000003ff007819 */ /* 0x000fc60000011600 */
[----:B------:R-:W-:Y:S01]  /*10a0*/  IMAD.IADD R25, R3, 0x1, -R4 ;  /* 0x0000000103197824 */ /* 0x000fe200078e0a04 */
[----:B------:R-:W-:Y:S01]  /*10b0*/  LOP3.LUT R2, R2, R0, RZ, 0x3c, !PT ;  /* 0x0000000002027212 */ /* 0x000fe200078e3cff */
[----:B------:R-:W-:Y:S02]  /*10c0*/  IMAD.SHL.U32 R0, R10, 0x8, RZ ;  /* 0x000000080a007824 */ /* 0x000fe400078e00ff */
[----:B------:R-:W-:Y:S02]  /*10d0*/  IMAD.MOV.U32 R3, RZ, RZ, 0x10 ;  /* 0x00000010ff037424 */ /* 0x000fe400078e00ff */
[----:B------:R-:W-:Y:S01]  /*10e0*/  IMAD.MOV.U32 R4, RZ, RZ, 0x20 ;  /* 0x00000020ff047424 */ /* 0x000fe200078e00ff */
[----:B------:R-:W-:Y:S01]  /*10f0*/  LOP3.LUT R10, R2, 0xfffffe00, R0, 0xf8, !PT ;  /* 0xfffffe00020a7812 */ /* 0x000fe200078ef800 */
[----:B---3--:R3:W4:Y:S01]  /*1100*/  @P0 R2UR UR18, R7 ;  /* 0x00000000071203c2 */ /* 0x00872200000e0000 */
[----:B------:R-:W-:Y:S01]  /*1110*/  ISETP.GE.AND P0, PT, R14, c[0x0][0x198], PT ;  /* 0x000066000e007a0c */ /* 0x000fe20003f06270 */
[----:B----4-:R-:W-:-:S03]  /*1120*/  @!UP0 UMOV UR18, UR11 ;  /* 0x0000000b00128c82 */ /* 0x010fc60008000000 */
[----:B------:R-:W-:-:S05]  /*1130*/  R2P PR, R25, 0x6 ;  /* 0x0000000619007804 */ /* 0x000fca0000000000 */
[----:B------:R-:W-:Y:S02]  /*1140*/  SEL R3, R3, 0xfffffff0, !P1 ;  /* 0xfffffff003037807 */ /* 0x000fe40004800000 */
[----:B------:R-:W-:Y:S01]  /*1150*/  SEL R4, R4, 0xffffffe0, !P2 ;  /* 0xffffffe004047807 */ /* 0x000fe20005000000 */
[----:B---3--:R1:W3:Y:S01]  /*1160*/  SHFL.IDX PT, R7, R5, RZ, 0x181f ;  /* 0x00181fff05077589 */ /* 0x0082e200000e0000 */
[----:B------:R-:W-:Y:S05]  /*1170*/  @P3 BRA `(.L_x_20) ;  /* 0x0000005000003947 */ /* 0x000fea0003800000 */
[----:B--2---:R-:W-:Y:S01]  /*1180*/  LEA R6, P1, R14, R6, 0x1 ;  /* 0x000000060e067211 */ /* 0x004fe200078208ff */
[----:B------:R-:W-:-:S03]  /*1190*/  IMAD.SHL.U32 R0, R10, 0x2, RZ ;  /* 0x000000020a007824 */ /* 0x000fc600078e00ff */
[----:B---3--:R-:W-:-:S05]  /*11a0*/  LEA.HI.X R7, R14, R7, R241, 0x1, P1 ;  /* 0x000000070e077211 */ /* 0x008fca00008f0cf1 */
[----:B------:R-:W-:Y:S01]  /*11b0*/  @!PT LDS RZ, [RZ] ;  /* 0x00000000fffff984 */ /* 0x000fe20000000800 */
[----:B------:R2:W-:Y:S04]  /*11c0*/  LDGSTS.E.BYPASS.LTC128B.128 [R0+0x7100], [R6.64], !P0 ;  /* 0x0710000006007fae */ /* 0x0005e8000c101d4c */
.L_x_20:
[----:B--2---:R-:W-:Y:S05]  /*11d0*/  BSYNC B0 ;  /* 0x0000000000007941 */ /* 0x004fea0003800000 */
.L_x_19:
[----:B------:R-:W-:Y:S01]  /*11e0*/  IADD3 R2, R13, 0x10, RZ ;  /* 0x000000100d027810 */ /* 0x000fe20007ffe0ff */
[----:B------:R2:W4:Y:S01]  /*11f0*/  SHFL.IDX PT, R0, R5, 0x1, 0x181f ;  /* 0x00381f0005007f89 */ /* 0x00052200000e0000 */
[----:B------:R-:W-:Y:S02]  /*1200*/  BSSY B0, `(.L_x_21) ;  /* 0x0000009000007945 */ /* 0x000fe40003800000 */
[----:B------:R-:W-:Y:S01]  /*1210*/  ISETP.GE.AND P1, PT, R2, R8, PT ;  /* 0x000000080200720c */ /* 0x000fe20003f26270 */
[----:B------:R2:W1:-:S12]  /*1220*/  SHFL.IDX PT, R6, R9, 0x1, 0x181f ;  /* 0x00381f0009067f89 */ /* 0x00045800000e0000 */
[----:B------:R-:W-:Y:S05]  /*1230*/  @P1 BRA `(.L_x_22) ;  /* 0x0000005000001947 */ /* 0x000fea0003800000 */
[----:B-1----:R-:W-:-:S04]  /*1240*/  LEA R6, P1, R14, R6, 0x1 ;  /* 0x000000060e067211 */ /* 0x002fc800078208ff */
[----:B---34-:R-:W-:Y:S01]  /*1250*/  LEA.HI.X R7, R14, R0, R241, 0x1, P1 ;  /* 0x000000000e077211 */ /* 0x018fe200008f0cf1 */
[----:B------:R-:W-:-:S05]  /*1260*/  IMAD.SHL.U32 R0, R10, 0x2, RZ ;  /* 0x000000020a007824 */ /* 0x000fca00078e00ff */
[----:B------:R-:W-:Y:S01]  /*1270*/  @!PT LDS RZ, [RZ] ;  /* 0x00000000fffff984 */ /* 0x000fe20000000800 */
[----:B------:R1:W-:Y:S03]  /*1280*/  LDGSTS.E.BYPASS.LTC128B.128 [R0+0x7900], [R6.64], !P0 ;  /* 0x0790000006007fae */ /* 0x0003e6000c101d4c */
.L_x_22:
[----:B------:R-:W-:Y:S05]  /*1290*/  BSYNC B0 ;  /* 0x0000000000007941 */ /* 0x000fea0003800000 */
.L_x_21:
[----:B------:R-:W-:Y:S01]  /*12a0*/  IADD3 R2, R13, 0x20, RZ ;  /* 0x000000200d027810 */ /* 0x000fe20007ffe0ff */
[----:B-1--4-:R1:W4:Y:S01]  /*12b0*/  SHFL.IDX PT, R0, R5, 0x2, 0x181f ;  /* 0x00581f0005007f89 */ /* 0x01232200000e0000 */
[----:B------:R-:W-:Y:S02]  /*12c0*/  BSSY B0, `(.L_x_23) ;  /* 0x0000009000007945 */ /* 0x000fe40003800000 */
[----:B------:R-:W-:Y:S01]  /*12d0*/  ISETP.GE.AND P1, PT, R2, R8, PT ;  /* 0x000000080200720c */ /* 0x000fe20003f26270 */
[----:B------:R1:W2:-:S12]  /*12e0*/  SHFL.IDX PT, R6, R9, 0x2, 0x181f ;  /* 0x00581f0009067f89 */ /* 0x00029800000e0000 */
[----:B------:R-:W-:Y:S05]  /*12f0*/  @P1 BRA `(.L_x_24) ;  /* 0x0000005000001947 */ /* 0x000fea0003800000 */
[----:B--2---:R-:W-:-:S04]  /*1300*/  LEA R6, P1, R14, R6, 0x1 ;  /* 0x000000060e067211 */ /* 0x004fc800078208ff */
[----:B---34-:R-:W-:Y:S01]  /*1310*/  LEA.HI.X R7, R14, R0, R241, 0x1, P1 ;  /* 0x000000000e077211 */ /* 0x018fe200008f0cf1 */
[----:B------:R-:W-:-:S05]  /*1320*/  IMAD.SHL.U32 R0, R10, 0x2, RZ ;  /* 0x000000020a007824 */ /* 0x000fca00078e00ff */
[----:B------:R-:W-:Y:S01]  /*1330*/  @!PT LDS RZ, [RZ] ;  /* 0x00000000fffff984 */ /* 0x000fe20000000800 */
[----:B------:R2:W-:Y:S03]  /*1340*/  LDGSTS.E.BYPASS.LTC128B.128 [R0+0x8100], [R6.64], !P0 ;  /* 0x0810000006007fae */ /* 0x0005e6000c101d4c */
.L_x_24:
[----:B------:R-:W-:Y:S05]  /*1350*/  BSYNC B0 ;  /* 0x0000000000007941 */ /* 0x000fea0003800000 */
.L_x_23:
[----:B------:R-:W-:Y:S01]  /*1360*/  IADD3 R2, R13, 0x30, RZ ;  /* 0x000000300d027810 */ /* 0x000fe20007ffe0ff */
[----:B--2-4-:R2:W4:Y:S01]  /*1370*/  SHFL.IDX PT, R0, R5, 0x3, 0x181f ;  /* 0x00781f0005007f89 */ /* 0x01452200000e0000 */
        /* <DEDUP_REMOVED lines=9> */
.L_x_26:
[----:B------:R-:W-:Y:S05]  /*1410*/  BSYNC B0 ;  /* 0x0000000000007941 */ /* 0x000fea0003800000 */
.L_x_25:
        /* <DEDUP_REMOVED lines=11> */
.L_x_28:
[----:B------:R-:W-:Y:S05]  /*14d0*/  BSYNC B0 ;  /* 0x0000000000007941 */ /* 0x000fea0003800000 */
.L_x_27:
        /* <DEDUP_REMOVED lines=11> */
.L_x_30:
[----:B------:R-:W-:Y:S05]  /*1590*/  BSYNC B0 ;  /* 0x0000000000007941 */ /* 0x000fea0003800000 */
.L_x_29:
        /* <DEDUP_REMOVED lines=11> */
.L_x_32:
[----:B------:R-:W-:Y:S05]  /*1650*/  BSYNC B0 ;  /* 0x0000000000007941 */ /* 0x000fea0003800000 */
.L_x_31:
[----:B-12---:R-:W1:Y:S01]  /*1660*/  SHFL.IDX PT, R9, R9, 0x7, 0x181f ;  /* 0x00f81f0009097f89 */ /* 0x006e6200000e0000 */
[----:B------:R-:W-:Y:S01]  /*1670*/  UMOV UR14, 0x70 ;  /* 0x00000070000e7882 */ /* 0x000fe20000000000 */
[----:B----4-:R-:W-:Y:S01]  /*1680*/  MOV R0, c[0x0][0x2b8] ;  /* 0x0000ae0000007a02 */ /* 0x010fe20000000f00 */
[----:B------:R-:W-:Y:S01]  /*1690*/  UIMAD UR14, UR6, UR14, -0x70 ;  /* 0xffffff90060e74a4 */ /* 0x000fe2000f8e020e */
[----:B------:R2:W4:Y:S01]  /*16a0*/  SHFL.IDX PT, R11, R5, 0x7, 0x181f ;  /* 0x00f81f00050b7f89 */ /* 0x00052200000e0000 */
[----:B------:R-:W-:Y:S01]  /*16b0*/  SHF.L.U32 R197, R10, 0x1, RZ ;  /* 0x000000010ac57819 */ /* 0x000fe200000006ff */
[----:B------:R-:W-:Y:S01]  /*16c0*/  USHF.R.S32.HI UR15, URZ, 0x1f, UR18 ;  /* 0x0000001f3f0f7899 */ /* 0x000fe20008011412 */
[----:B------:R-:W-:Y:S01]  /*16d0*/  ISETP.NE.AND P5, PT, R0, 0x1, PT ;  /* 0x000000010000780c */ /* 0x000fe20003fa5270 */
[----:B------:R-:W-:Y:S01]  /*16e0*/  ULDC.64 UR4, c[0x0][0x2b0] ;  /* 0x0000ac0000047ab9 */ /* 0x000fe20000000a00 */
[----:B------:R-:W-:Y:S01]  /*16f0*/  IADD3 R0, R198, UR14, RZ ;  /* 0x0000000ec6007c10 */ /* 0x000fe2000fffe0ff */
[----:B------:R-:W-:Y:S01]  /*1700*/  UIMAD UR15, UR15, UR4, URZ ;  /* 0x000000040f0f72a4 */ /* 0x000fe2000f8e023f */
[----:B------:R-:W-:Y:S01]  /*1710*/  MOV R243, RZ ;  /* 0x000000ff00f37202 */ /* 0x000fe20000000f00 */
[----:B------:R-:W-:Y:S01]  /*1720*/  UIMAD.WIDE.U32 UR16, UR18, UR4, URZ ;  /* 0x00000004121072a5 */ /* 0x000fe2000f8e003f */
[C---:B------:R-:W-:Y:S01]  /*1730*/  ISETP.GE.AND P4, PT, R0.reuse, UR7, PT ;  /* 0x0000000700007c0c */ /* 0x040fe2000bf86270 */
[----:B------:R-:W-:Y:S01]  /*1740*/  UIMAD UR15, UR18, UR5, UR15 ;  /* 0x00000005120f72a4 */ /* 0x000fe2000f8e020f */
[----:B------:R-:W-:Y:S01]  /*1750*/  IADD3 R2, R0, UR10, RZ ;  /* 0x0000000a00027c10 */ /* 0x000fe2000fffe0ff */
[----:B------:R-:W-:Y:S01]  /*1760*/  STL [R1], R197 ;  /* 0x000000c501007387 */ /* 0x000fe20000100800 */
[----:B------:R-:W-:Y:S01]  /*1770*/  ISETP.GT.OR P4, PT, R198, 0x6f, P4 ;  /* 0x0000006fc600780c */ /* 0x000fe20002784670 */
[----:B------:R-:W-:Y:S01]  /*1780*/  UIADD3 UR15, UR17, UR15, URZ ;  /* 0x0000000f110f7290 */ /* 0x000fe2000fffe03f */
[----:B------:R-:W-:Y:S01]  /*1790*/  MOV R0, R2 ;  /* 0x0000000200007202 */ /* 0x000fe20000000f00 */
[----:B------:R-:W-:Y:S01]  /*17a0*/  ULDC.64 UR4, c[0x0][0x1e8] ;  /* 0x00007a0000047ab9 */ /* 0x000fe20000000a00 */
[----:B--2---:R-:W-:-:S04]  /*17b0*/  IADD3 R5, R13, 0x70, RZ ;  /* 0x000000700d057810 */ /* 0x004fc80007ffe0ff */
[----:B------:R-:W-:Y:S01]  /*17c0*/  ISETP.GE.AND P3, PT, R5, R8, PT ;  /* 0x000000080500720c */ /* 0x000fe20003f66270 */
[----:B------:R-:W-:-:S05]  /*17d0*/  @P5 IMAD.HI.U32 R5, R2, c[0x0][0x2bc], RZ ;  /* 0x0000af0002055a27 */ /* 0x000fca00078e00ff */
[----:B------:R-:W-:-:S04]  /*17e0*/  @P5 SHF.R.U32.HI R0, RZ, c[0x0][0x2c0], R5 ;  /* 0x0000b000ff005a19 */ /* 0x000fc80000011605 */
[----:B------:R-:W-:-:S03]  /*17f0*/  @!P4 IADD3 R5, P1, R0, UR16, RZ ;  /* 0x000000100005cc10 */ /* 0x000fc6000ff3e0ff */
[----:B-1----:R-:W-:Y:S02]  /*1800*/  @!P3 LEA R8, P2, R14, R9, 0x1 ;  /* 0x000000090e08b211 */ /* 0x002fe400078408ff */
[----:B---3--:R-:W-:Y:S02]  /*1810*/  @!P4 LEA.HI.X.SX32 R7, R0, UR15, 0x1, P1 ;  /* 0x0000000f0007cc11 */ /* 0x008fe400088f0eff */
[----:B----4-:R-:W-:Y:S02]  /*1820*/  @!P3 LEA.HI.X R9, R14, R11, R241, 0x1, P2 ;  /* 0x0000000b0e09b211 */ /* 0x010fe400010f0cf1 */
[----:B------:R-:W-:-:S03]  /*1830*/  @!P4 LEA R6, P1, R5, c[0x0][0x2a0], 0x2 ;  /* 0x0000a8000506ca11 */ /* 0x000fc600078210ff */
[----:B------:R-:W-:Y:S01]  /*1840*/  @!PT LDS RZ, [RZ] ;  /* 0x00000000fffff984 */ /* 0x000fe20000000800 */
[----:B------:R1:W-:Y:S01]  /*1850*/  @!P3 LDGSTS.E.BYPASS.LTC128B.128 [R197+0xa900], [R8.64], !P0 ;  /* 0x0a90000008c5bfae */ /* 0x0003e2000c101d4c */
[----:B------:R-:W-:-:S03]  /*1860*/  @!P4 LEA.HI.X R7, R5, c[0x0][0x2a4], R7, 0x2, P1 ;  /* 0x0000a9000507ca11 */ /* 0x000fc600008f1407 */
[----:B------:R-:W0:Y:S04]  /*1870*/  LDGDEPBAR ;  /* 0x00000000000079af */ /* 0x000e280000000000 */
[----:B------:R-:W-:Y:S06]  /*1880*/  BAR.SYNC.DEFER_BLOCKING 0x0 ;  /* 0x0000000000007b1d */ /* 0x000fec0000010000 */
[----:B------:R2:W3:Y:S01]  /*1890*/  @!P4 LDG.E R243, [R6.64] ;  /* 0x0000000c06f3c981 */ /* 0x0004e2000c1e1900 */
[----:B------:R-:W-:Y:S01]  /*18a0*/  IADD3 R0, -R0, RZ, RZ ;  /* 0x000000ff00007210 */ /* 0x000fe20007ffe1ff */
[----:B------:R-:W-:Y:S01]  /*18b0*/  UIMAD UR18, UR8, UR4, URZ ;  /* 0x00000004081272a4 */ /* 0x000fe2000f8e023f */
[----:B-1----:R-:W-:Y:S01]  /*18c0*/  SHF.L.U32 R9, R12, 0x3, RZ ;  /* 0x000000030c097819 */ /* 0x002fe200000006ff */
[----:B------:R-:W-:Y:S01]  /*18d0*/  UIMAD.WIDE.U32 UR20, UR9, UR4, URZ ;  /* 0x00000004091472a5 */ /* 0x000fe2000f8e003f */
[----:B------:R-:W-:Y:S01]  /*18e0*/  SHF.L.U32 R5, R17, 0x6, RZ ;  /* 0x0000000611057819 */ /* 0x000fe200000006ff */
[----:B------:R-:W-:Y:S01]  /*18f0*/  IMAD R16, R0, c[0x0][0x2b8], R2 ;  /* 0x0000ae0000107a24 */ /* 0x000fe200078e0202 */
[----:B------:R-:W-:Y:S01]  /*1900*/  UIMAD UR5, UR9, UR5, UR18 ;  /* 0x00000005090572a4 */ /* 0x000fe2000f8e0212 */
[----:B------:R-:W-:Y:S01]  /*1910*/  SHF.R.S32.HI R22, RZ, 0x4, R15 ;  /* 0x00000004ff167819 */ /* 0x000fe2000001140f */
[----:B------:R-:W-:Y:S01]  /*1920*/  UIADD3 UR18, UR6, -0x1, URZ ;  /* 0xffffffff06127890 */ /* 0x000fe2000fffe03f */
[----:B------:R-:W-:Y:S01]  /*1930*/  LOP3.LUT R5, R5, 0x1c0, RZ, 0xc0, !PT ;  /* 0x000001c005057812 */ /* 0x000fe200078ec0ff */
[----:B------:R-:W-:Y:S01]  /*1940*/  UIADD3 UR19, UR21, UR5, URZ ;  /* 0x0000000515137290 */ /* 0x000fe2000fffe03f */
[----:B------:R-:W-:Y:S01]  /*1950*/  SHF.R.S32.HI R8, RZ, 0x1f, R16 ;  /* 0x0000001fff087819 */ /* 0x000fe20000011410 */
[----:B------:R-:W-:Y:S01]  /*1960*/  UIMAD UR18, UR18, -0x70, UR7 ;  /* 0xffffff90121278a4 */ /* 0x000fe2000f8e0207 */
[----:B------:R-:W-:Y:S01]  /*1970*/  LOP3.LUT R9, R5, 0x8, R9, 0xf8, !PT ;  /* 0x0000000805097812 */ /* 0x000fe200078ef809 */
[----:B------:R-:W-:Y:S01]  /*1980*/  STL [R1+0x4], R16 ;  /* 0x0000041001007387 */ /* 0x000fe20000100800 */
[----:B------:R-:W-:Y:S01]  /*1990*/  SHF.R.U32.HI R5, RZ, 0x3, R5 ;  /* 0x00000003ff057819 */ /* 0x000fe20000011605 */
[----:B------:R-:W-:Y:S01]  /*19a0*/  IMAD R0, R8, c[0x0][0x1e0], RZ ;  /* 0x0000780008007a24 */ /* 0x000fe200078e02ff */
[----:B------:R-:W-:Y:S01]  /*19b0*/  ISETP.GE.AND P6, PT, R14, c[0x0][0x1d4], PT ;  /* 0x000075000e007a0c */ /* 0x000fe20003fc6270 */
[----:B------:R-:W-:Y:S01]  /*19c0*/  IMAD R8, R8, c[0x0][0x208], RZ ;  /* 0x0000820008087a24 */ /* 0x000fe200078e02ff */
[----:B------:R-:W-:Y:S01]  /*19d0*/  IADD3 R18, -R12, UR18, RZ ;  /* 0x000000120c127c10 */ /* 0x000fe2000fffe1ff */
[C---:B------:R-:W-:Y:S01]  /*19e0*/  IMAD R0, R16.reuse, c[0x0][0x1e4], R0 ;  /* 0x0000790010007a24 */ /* 0x040fe200078e0200 */
[----:B------:R-:W-:Y:S01]  /*19f0*/  LOP3.LUT R24, R9, R5, RZ, 0x3c, !PT ;  /* 0x0000000509187212 */ /* 0x000fe200078e3cff */
[----:B------:R-:W-:Y:S01]  /*1a00*/  IMAD R8, R16, c[0x0][0x20c], R8 ;  /* 0x0000830010087a24 */ /* 0x000fe200078e0208 */
[----:B------:R-:W-:Y:S01]  /*1a10*/  ISETP.GE.AND P4, PT, R18, 0x1, PT ;  /* 0x000000011200780c */ /* 0x000fe20003f86270 */
[----:B--2---:R-:W-:Y:S01]  /*1a20*/  IMAD.WIDE.U32 R6, R16, c[0x0][0x1e0], RZ ;  /* 0x0000780010067a25 */ /* 0x004fe200078e00ff */
[C---:B------:R-:W-:Y:S01]  /*1a30*/  ISETP.GE.AND P3, PT, R18.reuse, 0x11, PT ;  /* 0x000000111200780c */ /* 0x040fe20003f66270 */
[----:B------:R-:W-:Y:S01]  /*1a40*/  ULDC.64 UR4, c[0x0][0x210] ;  /* 0x0000840000047ab9 */ /* 0x000fe20000000a00 */
[----:B------:R-:W-:Y:S01]  /*1a50*/  ISETP.GE.AND P2, PT, R18, 0x21, PT ;  /* 0x000000211200780c */ /* 0x000fe20003f46270 */
[----:B------:R-:W-:Y:S01]  /*1a60*/  IMAD R5, R16, c[0x0][0x1e0], RZ ;  /* 0x0000780010057a24 */ /* 0x000fe200078e02ff */
[----:B------:R-:W-:Y:S01]  /*1a70*/  IADD3 R7, R7, R0, RZ ;  /* 0x0000000007077210 */ /* 0x000fe20007ffe0ff */
[----:B------:R-:W-:Y:S01]  /*1a80*/  UIMAD.WIDE.U32 UR22, UR9, UR4, URZ ;  /* 0x00000004091672a5 */ /* 0x000fe2000f8e003f */
[----:B------:R-:W-:Y:S01]  /*1a90*/  MOV R9, UR9 ;  /* 0x0000000900097c02 */ /* 0x000fe20008000f00 */
[----:B------:R-:W-:Y:S01]  /*1aa0*/  UIMAD UR4, UR8, UR4, URZ ;  /* 0x00000004080472a4 */ /* 0x000fe2000f8e023f */
[----:B------:R-:W-:Y:S01]  /*1ab0*/  LEA.HI R195, R27, R196, RZ, 0x5 ;  /* 0x000000c41bc37211 */ /* 0x000fe200078f28ff */
[----:B------:R-:W-:Y:S01]  /*1ac0*/  UISETP.GE.AND UP0, UPT, UR7, 0x71, UPT ;  /* 0x000000710700788c */ /* 0x000fe2000bf06270 */
[----:B------:R-:W-:Y:S01]  /*1ad0*/  SHF.L.U32 R242, R14, 0x1, RZ ;  /* 0x000000010ef27819 */ /* 0x000fe200000006ff */
[----:B------:R-:W-:-:S04]  /*1ae0*/  UIMAD UR4, UR9, UR5, UR4 ;  /* 0x00000005090472a4 */ /* 0x000fc8000f8e0204 */
[----:B------:R-:W-:Y:S01]  /*1af0*/  UIADD3 UR4, UR23, UR4, URZ ;  /* 0x0000000417047290 */ /* 0x000fe2000fffe03f */
[----:B---3--:R-:W-:Y:S01]  /*1b00*/  SHF.R.S32.HI R23, RZ, 0x1f, R243 ;  /* 0x0000001fff177819 */ /* 0x008fe200000114f3 */
[----:B------:R-:W-:-:S04]  /*1b10*/  IMAD.WIDE.U32 R6, R243, c[0x0][0x1f0], R6 ;  /* 0x00007c00f3067a25 */ /* 0x000fc800078e0006 */
[----:B------:R-:W-:Y:S01]  /*1b20*/  IMAD R2, R23, c[0x0][0x1f0], RZ ;  /* 0x00007c0017027a24 */ /* 0x000fe200078e02ff */
[----:B------:R-:W-:Y:S01]  /*1b30*/  IADD3 R0, P0, R6, UR20, RZ ;  /* 0x0000001406007c10 */ /* 0x000fe2000ff1e0ff */
[C---:B------:R-:W-:Y:S02]  /*1b40*/  IMAD R5, R243.reuse, c[0x0][0x1f0], R5 ;  /* 0x00007c00f3057a24 */ /* 0x040fe400078e0205 */
[----:B------:R-:W-:Y:S02]  /*1b50*/  IMAD R2, R243, c[0x0][0x1f4], R2 ;  /* 0x00007d00f3027a24 */ /* 0x000fe400078e0202 */
[----:B------:R-:W-:-:S03]  /*1b60*/  IMAD R5, R9, c[0x0][0x1e8], R5 ;  /* 0x00007a0009057a24 */ /* 0x000fc600078e0205 */
[----:B------:R-:W-:Y:S02]  /*1b70*/  IADD3.X R6, R7, UR19, R2, P0, !PT ;  /* 0x0000001307067c10 */ /* 0x000fe400087fe402 */
[C---:B------:R-:W-:Y:S02]  /*1b80*/  LEA R2, P0, R0.reuse, c[0x0][0x1c8], 0x1 ;  /* 0x0000720000027a11 */ /* 0x040fe400078008ff */
[----:B------:R-:W-:Y:S02]  /*1b90*/  LEA R5, R5, c[0x0][0x1c8], 0x1 ;  /* 0x0000720005057a11 */ /* 0x000fe400078e08ff */
[----:B------:R-:W-:Y:S01]  /*1ba0*/  LEA.HI.X R0, R0, c[0x0][0x1cc], R6, 0x1, P0 ;  /* 0x0000730000007a11 */ /* 0x000fe200000f0c06 */
[----:B------:R-:W1:Y:S01]  /*1bb0*/  SHFL.IDX PT, R12, R2, RZ, 0x181f ;  /* 0x00181fff020c7589 */ /* 0x000e6200000e0000 */
[----:B------:R-:W-:-:S03]  /*1bc0*/  LEA.HI R6, R15, R22, RZ, 0x1 ;  /* 0x000000160f067211 */ /* 0x000fc600078f08ff */
[----:B------:R-:W2:Y:S01]  /*1bd0*/  SHFL.IDX PT, R11, R2, 0x1, 0x181f ;  /* 0x00381f00020b7f89 */ /* 0x000ea200000e0000 */
[----:B------:R-:W-:Y:S01]  /*1be0*/  LOP3.LUT R10, R6, 0xfffffffe, RZ, 0xc0, !PT ;  /* 0xfffffffe060a7812 */ /* 0x000fe200078ec0ff */
[----:B------:R-:W-:Y:S02]  /*1bf0*/  IMAD.WIDE.U32 R6, R16, c[0x0][0x208], RZ ;  /* 0x0000820010067a25 */ /* 0x000fe400078e00ff */
[----:B------:R-:W3:Y:S01]  /*1c00*/  SHFL.IDX PT, R13, R0, RZ, 0x181f ;  /* 0x00181fff000d7589 */ /* 0x000ee200000e0000 */
[----:B------:R-:W-:Y:S02]  /*1c10*/  IADD3 R22, R22, -R10, RZ ;  /* 0x8000000a16167210 */ /* 0x000fe40007ffe0ff */
[----:B------:R-:W-:Y:S01]  /*1c20*/  IADD3 R7, R7, R8, RZ ;  /* 0x0000000807077210 */ /* 0x000fe20007ffe0ff */
[----:B------:R-:W4:Y:S04]  /*1c30*/  SHFL.IDX PT, R21, R0, 0x1, 0x181f ;  /* 0x00381f0000157f89 */ /* 0x000f2800000e0000 */
[----:B------:R-:W5:Y:S01]  /*1c40*/  SHFL.IDX PT, R19, R2, 0x2, 0x181f ;  /* 0x00581f0002137f89 */ /* 0x000f6200000e0000 */
[----:B------:R-:W-:-:S03]  /*1c50*/  IMAD.WIDE.U32 R6, R243, c[0x0][0x218], R6 ;  /* 0x00008600f3067a25 */ /* 0x000fc600078e0006 */
[----:B------:R-:W5:Y:S04]  /*1c60*/  SHFL.IDX PT, R20, R0, 0x2, 0x181f ;  /* 0x00581f0000147f89 */ /* 0x000f6800000e0000 */
[----:B------:R-:W5:Y:S01]  /*1c70*/  SHFL.IDX PT, R15, R2, 0x3, 0x181f ;  /* 0x00781f00020f7f89 */ /* 0x000f6200000e0000 */
[----:B-1----:R-:W-:-:S03]  /*1c80*/  @P4 LEA R12, P1, R14, R12, 0x1 ;  /* 0x0000000c0e0c4211 */ /* 0x002fc600078208ff */
[----:B------:R-:W1:Y:S01]  /*1c90*/  SHFL.IDX PT, R16, R0, 0x3, 0x181f ;  /* 0x00781f0000107f89 */ /* 0x000e6200000e0000 */
[C---:B--2---:R-:W-:Y:S02]  /*1ca0*/  @P3 LEA R10, P0, R14.reuse, R11, 0x1 ;  /* 0x0000000b0e0a3211 */ /* 0x044fe400078008ff */
[C-C-:B---3--:R-:W-:Y:S02]  /*1cb0*/  @P4 LEA.HI.X R13, R14.reuse, R13, R241.reuse, 0x1, P1 ;  /* 0x0000000d0e0d4211 */ /* 0x148fe400008f0cf1 */
[----:B----4-:R-:W-:-:S03]  /*1cc0*/  @P3 LEA.HI.X R11, R14, R21, R241, 0x1, P0 ;  /* 0x000000150e0b3211 */ /* 0x010fc600000f0cf1 */
[----:B------:R2:W-:Y:S01]  /*1cd0*/  @P4 LDGSTS.E.BYPASS.LTC128B.128 [R197+0x3900], [R12.64], !P6 ;  /* 0x039000000cc54fae */ /* 0x0005e2000f101d4c */
[----:B------:R-:W-:Y:S02]  /*1ce0*/  ISETP.GE.AND P0, PT, R18, 0x31, PT ;  /* 0x000000311200780c */ /* 0x000fe40003f06270 */
[----:B-----5:R-:W-:Y:S01]  /*1cf0*/  @P2 LEA R8, P1, R14, R19, 0x1 ;  /* 0x000000130e082211 */ /* 0x020fe200078208ff */
[----:B------:R3:W-:Y:S01]  /*1d00*/  @P3 LDGSTS.E.BYPASS.LTC128B.128 [R197+0x4100], [R10.64], !P6 ;  /* 0x041000000ac53fae */ /* 0x0007e2000f101d4c */
[----:B------:R-:W-:Y:S02]  /*1d10*/  ISETP.GE.AND P4, PT, R18, 0x41, PT ;  /* 0x000000411200780c */ /* 0x000fe40003f86270 */
[----:B------:R-:W-:Y:S01]  /*1d20*/  @P2 LEA.HI.X R9, R14, R20, R241, 0x1, P1 ;  /* 0x000000140e092211 */ /* 0x000fe200008f0cf1 */
[----:B------:R-:W-:Y:S01]  /*1d30*/  SHFL.IDX PT, R19, R0, 0x5, 0x181f ;  /* 0x00b81f0000137f89 */ /* 0x000fe200000e0000 */
[----:B------:R-:W-:-:S03]  /*1d40*/  ISETP.GE.AND P3, PT, R18, 0x51, PT ;  /* 0x000000511200780c */ /* 0x000fc60003f66270 */
[----:B------:R4:W-:Y:S01]  /*1d50*/  @P2 LDGSTS.E.BYPASS.LTC128B.128 [R197+0x4900], [R8.64], !P6 ;  /* 0x0490000008c52fae */ /* 0x0009e2000f101d4c */
[----:B------:R-:W-:-:S03]  /*1d60*/  ISETP.GE.AND P2, PT, R18, 0x61, PT ;  /* 0x000000611200780c */ /* 0x000fc60003f46270 */
[----:B--2---:R-:W-:Y:S04]  /*1d70*/  SHFL.IDX PT, R12, R2, 0x5, 0x181f ;  /* 0x00b81f00020c7f89 */ /* 0x004fe800000e0000 */
[----:B---3--:R2:W3:Y:S04]  /*1d80*/  SHFL.IDX PT, R10, R2, 0x4, 0x181f ;  /* 0x00981f00020a7f89 */ /* 0x0084e800000e0000 */
[----:B------:R-:W5:Y:S01]  /*1d90*/  SHFL.IDX PT, R11, R0, 0x4, 0x181f ;  /* 0x00981f00000b7f89 */ /* 0x000f6200000e0000 */
[----:B----4-:R-:W-:-:S03]  /*1da0*/  @P0 LEA R8, P1, R14, R15, 0x1 ;  /* 0x0000000f0e080211 */ /* 0x010fc600078208ff */
[----:B------:R-:W4:Y:S01]  /*1db0*/  SHFL.IDX PT, R15, R5, 0x6, 0x181f ;  /* 0x00d81f00050f7f89 */ /* 0x000f2200000e0000 */
[----:B-1----:R-:W-:-:S03]  /*1dc0*/  @P0 LEA.HI.X R9, R14, R16, R241, 0x1, P1 ;  /* 0x000000100e090211 */ /* 0x002fc600008f0cf1 */
[----:B------:R1:W4:Y:S04]  /*1dd0*/  SHFL.IDX PT, R16, R0, 0x6, 0x181f ;  /* 0x00d81f0000107f89 */ /* 0x00032800000e0000 */
[----:B------:R4:W-:Y:S01]  /*1de0*/  @P0 LDGSTS.E.BYPASS.LTC128B.128 [R197+0x5100], [R8.64], !P6 ;  /* 0x0510000008c50fae */ /* 0x0009e2000f101d4c */
[----:B--2---:R-:W-:Y:S02]  /*1df0*/  SHF.L.U32 R2, R25, 0x6, RZ ;  /* 0x0000000619027819 */ /* 0x004fe400000006ff */
[----:B---3--:R-:W-:-:S04]  /*1e00*/  @P4 LEA R10, P1, R14, R10, 0x1 ;  /* 0x0000000a0e0a4211 */ /* 0x008fc800078208ff */
[----:B-----5:R-:W-:-:S05]  /*1e10*/  @P4 LEA.HI.X R11, R14, R11, R241, 0x1, P1 ;  /* 0x0000000b0e0b4211 */ /* 0x020fca00008f0cf1 */
[----:B------:R2:W-:Y:S01]  /*1e20*/  @P4 LDGSTS.E.BYPASS.LTC128B.128 [R197+0x5900], [R10.64], !P6 ;  /* 0x059000000ac54fae */ /* 0x0005e2000f101d4c */
[----:B-1----:R-:W-:Y:S01]  /*1e30*/  LOP3.LUT R0, R2, 0x1c0, RZ, 0xc0, !PT ;  /* 0x000001c002007812 */ /* 0x002fe200078ec0ff */
[----:B------:R-:W-:-:S04]  /*1e40*/  IMAD R2, R23, c[0x0][0x218], RZ ;  /* 0x0000860017027a24 */ /* 0x000fc800078e02ff */
[----:B------:R-:W-:Y:S01]  /*1e50*/  IMAD R5, R243, c[0x0][0x21c], R2 ;  /* 0x00008700f3057a24 */ /* 0x000fe200078e0202 */
[----:B------:R-:W-:Y:S02]  /*1e60*/  IADD3 R2, P0, R6, UR22, RZ ;  /* 0x0000001606027c10 */ /* 0x000fe4000ff1e0ff */
[----:B------:R-:W-:Y:S02]  /*1e70*/  SHF.L.U32 R6, R22, 0x3, RZ ;  /* 0x0000000316067819 */ /* 0x000fe400000006ff */
[----:B----4-:R-:W-:Y:S02]  /*1e80*/  @P3 LEA R8, P1, R14, R12, 0x1 ;  /* 0x0000000c0e083211 */ /* 0x010fe400078208ff */
[----:B------:R-:W-:Y:S02]  /*1e90*/  IADD3.X R13, R7, UR4, R5, P0, !PT ;  /* 0x00000004070d7c10 */ /* 0x000fe400087fe405 */
[----:B------:R-:W-:Y:S02]  /*1ea0*/  LOP3.LUT R12, R0, 0x8, R6, 0xf8, !PT ;  /* 0x00000008000c7812 */ /* 0x000fe400078ef806 */
[----:B------:R-:W-:-:S02]  /*1eb0*/  SHF.R.U32.HI R7, RZ, 0x3, R0 ;  /* 0x00000003ff077819 */ /* 0x000fc40000011600 */
[C-C-:B------:R-:W-:Y:S02]  /*1ec0*/  @P3 LEA.HI.X R9, R14.reuse, R19, R241.reuse, 0x1, P1 ;  /* 0x000000130e093211 */ /* 0x140fe400008f0cf1 */
[----:B------:R-:W-:Y:S02]  /*1ed0*/  @P2 LEA R6, P1, R14, R15, 0x1 ;  /* 0x0000000f0e062211 */ /* 0x000fe400078208ff */
[----:B------:R-:W-:Y:S01]  /*1ee0*/  LOP3.LUT R117, R12, R7, RZ, 0x3c, !PT ;  /* 0x000000070c757212 */ /* 0x000fe200078e3cff */
[----:B------:R1:W-:Y:S01]  /*1ef0*/  @P3 LDGSTS.E.BYPASS.LTC128B.128 [R197+0x6100], [R8.64], !P6 ;  /* 0x0610000008c53fae */ /* 0x0003e2000f101d4c */
[----:B------:R-:W-:Y:S02]  /*1f00*/  @P2 LEA.HI.X R7, R14, R16, R241, 0x1, P1 ;  /* 0x000000100e072211 */ /* 0x000fe400008f0cf1 */
[----:B------:R-:W-:Y:S02]  /*1f10*/  LEA R5, P0, R2, c[0x0][0x1f8], 0x1 ;  /* 0x00007e0002057a11 */ /* 0x000fe400078008ff */
[----:B------:R-:W-:Y:S01]  /*1f20*/  LEA R0, R22, R24, 0x9 ;  /* 0x0000001816007211 */ /* 0x000fe200078e48ff */
[----:B------:R3:W-:Y:S01]  /*1f30*/  @P2 LDGSTS.E.BYPASS.LTC128B.128 [R197+0x6900], [R6.64], !P6 ;  /* 0x0690000006c52fae */ /* 0x0007e2000f101d4c */
[----:B------:R-:W-:-:S02]  /*1f40*/  LEA.HI.X R2, R2, c[0x0][0x1fc], R13, 0x1, P0 ;  /* 0x00007f0002027a11 */ /* 0x000fc400000f0c0d */
[----:B------:R-:W-:Y:S01]  /*1f50*/  LOP3.LUT P0, RZ, R17, 0x2, RZ, 0xc0, !PT ;  /* 0x0000000211ff7812 */ /* 0x000fe2000780c0ff */
[----:B------:R-:W0:Y:S01]  /*1f60*/  LDGDEPBAR ;  /* 0x00000000000079af */ /* 0x000e220000000000 */
[----:B------:R-:W-:Y:S02]  /*1f70*/  SHF.L.U32 R119, R0, 0x1, RZ ;  /* 0x0000000100777819 */ /* 0x000fe400000006ff */
[C---:B------:R-:W-:Y:S01]  /*1f80*/  SHF.L.U64.HI R241, R14.reuse, 0x1, R241 ;  /* 0x000000010ef17819 */ /* 0x040fe200000102f1 */
[----:B--2---:R-:W2:Y:S01]  /*1f90*/  SHFL.IDX PT, R10, R5, RZ, 0x181f ;  /* 0x00181fff050a7589 */ /* 0x004ea200000e0000 */
[C---:B------:R-:W-:Y:S02]  /*1fa0*/  IADD3 R0, R119.reuse, 0x3900, RZ ;  /* 0x0000390077007810 */ /* 0x040fe40007ffe0ff */
[----:B------:R-:W-:Y:S01]  /*1fb0*/  IADD3 R234, R119, 0x3920, RZ ;  /* 0x0000392077ea7810 */ /* 0x000fe20007ffe0ff */
[----:B------:R-:W-:Y:S01]  /*1fc0*/  SHFL.IDX PT, R11, R2, RZ, 0x181f ;  /* 0x00181fff020b7589 */ /* 0x000fe200000e0000 */
[----:B------:R-:W-:-:S03]  /*1fd0*/  ISETP.GE.AND P3, PT, R14, c[0x0][0x1d4], PT ;  /* 0x000075000e007a0c */ /* 0x000fc60003f66270 */
[----:B------:R-:W-:Y:S01]  /*1fe0*/  @P0 IADD3 R234, R0, -0x20, RZ ;  /* 0xffffffe000ea0810 */ /* 0x000fe20007ffe0ff */
[----:B------:R-:W-:Y:S01]  /*1ff0*/  SHFL.IDX PT, R13, R2, 0x1, 0x181f ;  /* 0x00381f00020d7f89 */ /* 0x000fe200000e0000 */
[C---:B------:R-:W-:Y:S02]  /*2000*/  ISETP.LT.OR P0, PT, R18.reuse, 0x1, P3 ;  /* 0x000000011200780c */ /* 0x040fe40001f01670 */
[----:B------:R-:W-:Y:S01]  /*2010*/  ISETP.LT.OR P2, PT, R18, 0x11, P3 ;  /* 0x000000111200780c */ /* 0x000fe20001f41670 */
[----:B-1----:R-:W1:Y:S01]  /*2020*/  SHFL.IDX PT, R9, R5, 0x1, 0x181f ;  /* 0x00381f0005097f89 */ /* 0x002e6200000e0000 */
[C---:B------:R-:W-:Y:S02]  /*2030*/  IADD3 R240, R234.reuse, 0x800, RZ ;  /* 0x00000800eaf07810 */ /* 0x040fe40007ffe0ff */
[C---:B------:R-:W-:Y:S01]  /*2040*/  IADD3 R239, R234.reuse, 0x1000, RZ ;  /* 0x00001000eaef7810 */ /* 0x040fe20007ffe0ff */
[----:B------:R-:W4:Y:S01]  /*2050*/  SHFL.IDX PT, R8, R5, 0x2, 0x181f ;  /* 0x00581f0005087f89 */ /* 0x000f2200000e0000 */
[----:B------:R-:W-:Y:S01]  /*2060*/  IADD3 R238, R234, 0x1800, RZ ;  /* 0x00001800eaee7810 */ /* 0x000fe20007ffe0ff */
[----:B------:R-:W-:-:S04]  /*2070*/  DEPBAR.LE SB0, 0x1 ;  /* 0x000080400000791a */ /* 0x000fc80000000000 */
[----:B------:R-:W-:-:S04]  /*2080*/  DEPBAR.LE SB0, 0x0 ;  /* 0x000080000000791a */ /* 0x000fc80000000000 */
[----:B------:R-:W-:Y:S01]  /*2090*/  BAR.SYNC.DEFER_BLOCKING 0x0 ;  /* 0x0000000000007b1d */ /* 0x000fe20000010000 */
[----:B---3--:R-:W-:Y:S02]  /*20a0*/  SHF.L.U32 R7, R26, 0x6, RZ ;  /* 0x000000061a077819 */ /* 0x008fe400000006ff */
[----:B------:R-:W-:Y:S02]  /*20b0*/  SHF.L.U32 R6, R195, 0x5, RZ ;  /* 0x00000005c3067819 */ /* 0x000fe400000006ff */
[----:B------:R-:W-:Y:S01]  /*20c0*/  LOP3.LUT R116, R7, 0xfffffe00, RZ, 0xc0, !PT ;  /* 0xfffffe0007747812 */ /* 0x000fe200078ec0ff */
[----:B------:R-:W3:Y:S01]  /*20d0*/  SHFL.IDX PT, R16, R5, 0x3, 0x181f ;  /* 0x00781f0005107f89 */ /* 0x000ee200000e0000 */
[----:B------:R-:W-:Y:S02]  /*20e0*/  LOP3.LUT R0, R6, 0x7ffffc00, RZ, 0xc0, !PT ;  /* 0x7ffffc0006007812 */ /* 0x000fe400078ec0ff */
[----:B--2---:R-:W-:Y:S01]  /*20f0*/  IADD3 R14, P1, R10, R242, RZ ;  /* 0x000000f20a0e7210 */ /* 0x004fe20007f3e0ff */
[----:B------:R-:W2:Y:S01]  /*2100*/  SHFL.IDX PT, R20, R2, 0x2, 0x181f ;  /* 0x00581f0002147f89 */ /* 0x000ea200000e0000 */
[----:B------:R-:W-:-:S02]  /*2110*/  IADD3 R0, R117, R116, R0 ;  /* 0x0000007475007210 */ /* 0x000fc40007ffe000 */
[-C--:B-1----:R-:W-:Y:S01]  /*2120*/  IADD3 R12, P4, R9, R242.reuse, RZ ;  /* 0x000000f2090c7210 */ /* 0x082fe20007f9e0ff */
[----:B------:R-:W1:Y:S01]  /*2130*/  SHFL.IDX PT, R19, R5, 0x4, 0x181f ;  /* 0x00981f0005137f89 */ /* 0x000e6200000e0000 */
[----:B------:R-:W-:Y:S02]  /*2140*/  SHF.L.U32 R230, R0, 0x1, RZ ;  /* 0x0000000100e67819 */ /* 0x000fe400000006ff */
[-C--:B------:R-:W-:Y:S01]  /*2150*/  IADD3.X R15, R11, R241.reuse, RZ, P1, !PT ;  /* 0x000000f10b0f7210 */ /* 0x080fe20000ffe4ff */
[----:B------:R-:W5:Y:S01]  /*2160*/  SHFL.IDX PT, R22, R2, 0x3, 0x181f ;  /* 0x00781f0002167f89 */ /* 0x000f6200000e0000 */
[----:B----4-:R-:W-:Y:S02]  /*2170*/  IADD3 R8, P1, R8, R242, RZ ;  /* 0x000000f208087210 */ /* 0x010fe40007f3e0ff */
[----:B------:R-:W-:Y:S01]  /*2180*/  IADD3.X R13, R13, R241, RZ, P4, !PT ;  /* 0x000000f10d0d7210 */ /* 0x000fe200027fe4ff */
[----:B------:R-:W4:Y:S01]  /*2190*/  SHFL.IDX PT, R21, R2, 0x4, 0x181f ;  /* 0x00981f0002157f89 */ /* 0x000f2200000e0000 */
[----:B------:R-:W-:-:S02]  /*21a0*/  LEA R233, R3, R230, 0x1 ;  /* 0x000000e603e97211 */ /* 0x000fc400078e08ff */
[----:B------:R-:W-:Y:S01]  /*21b0*/  LEA R231, R4, R230, 0x1 ;  /* 0x000000e604e77211 */ /* 0x000fe200078e08ff */
[----:B------:R-:W-:Y:S01]  /*21c0*/  LDSM.16.M88.4 R36, [R230+0x7100] ;  /* 0x00710000e624783b */ /* 0x000fe20000000200 */
[----:B------:R-:W-:Y:S02]  /*21d0*/  IADD3 R237, R234, 0x2000, RZ ;  /* 0x00002000eaed7810 */ /* 0x000fe40007ffe0ff */
[----:B------:R-:W-:Y:S01]  /*21e0*/  LEA R232, R3, R231, 0x1 ;  /* 0x000000e703e87211 */ /* 0x000fe200078e08ff */
[----:B------:R-:W4:Y:S01]  /*21f0*/  LDSM.16.M88.4 R48, [R119+0x3900] ;  /* 0x003900007730783b */ /* 0x000f220000000200 */
[----:B---3--:R-:W-:Y:S02]  /*2200*/  IADD3 R6, P4, R16, R242, RZ ;  /* 0x000000f210067210 */ /* 0x008fe40007f9e0ff */
[----:B------:R-:W-:Y:S01]  /*2210*/  IADD3 R236, R234, 0x2800, RZ ;  /* 0x00002800eaec7810 */ /* 0x000fe20007ffe0ff */
[----:B------:R-:W-:Y:S01]  /*2220*/  SHFL.IDX PT, R0, R5, 0x5, 0x181f ;  /* 0x00b81f0005007f89 */ /* 0x000fe200000e0000 */
[----:B--2---:R-:W-:-:S02]  /*2230*/  IADD3.X R9, R20, R241, RZ, P1, !PT ;  /* 0x000000f114097210 */ /* 0x004fc40000ffe4ff */
[----:B------:R-:W-:Y:S01]  /*2240*/  IADD3 R235, R234, 0x3000, RZ ;  /* 0x00003000eaeb7810 */ /* 0x000fe20007ffe0ff */
[----:B------:R-:W-:Y:S01]  /*2250*/  SHFL.IDX PT, R5, R5, 0x6, 0x181f ;  /* 0x00d81f0005057f89 */ /* 0x000fe200000e0000 */
[----:B-1----:R-:W-:-:S03]  /*2260*/  IADD3 R10, P1, R19, R242, RZ ;  /* 0x000000f2130a7210 */ /* 0x002fc60007f3e0ff */
[----:B------:R-:W1:Y:S01]  /*2270*/  LDSM.16.M88.4 R32, [R230+0x9100] ;  /* 0x00910000e620783b */ /* 0x000e620000000200 */
[-C--:B-----5:R-:W-:Y:S02]  /*2280*/  IADD3.X R7, R22, R241.reuse, RZ, P4, !PT ;  /* 0x000000f116077210 */ /* 0x0a0fe400027fe4ff */
[C---:B------:R-:W-:Y:S01]  /*2290*/  ISETP.LT.OR P4, PT, R18.reuse, 0x21, P3 ;  /* 0x000000211200780c */ /* 0x040fe20001f81670 */
[----:B------:R-:W-:Y:S01]  /*22a0*/  SHFL.IDX PT, R16, R2, 0x5, 0x181f ;  /* 0x00b81f0002107f89 */ /* 0x000fe200000e0000 */
[----:B----4-:R-:W-:Y:S02]  /*22b0*/  IADD3.X R11, R21, R241, RZ, P1, !PT ;  /* 0x000000f1150b7210 */ /* 0x010fe40000ffe4ff */
[C---:B------:R-:W-:Y:S01]  /*22c0*/  ISETP.LT.OR P1, PT, R18.reuse, 0x31, P3 ;  /* 0x000000311200780c */ /* 0x040fe20001f21670 */
[----:B------:R-:W-:Y:S04]  /*22d0*/  SHFL.IDX PT, R2, R2, 0x6, 0x181f ;  /* 0x00d81f0002027f89 */ /* 0x000fe800000e0000 */
[----:B------:R-:W-:Y:S04]  /*22e0*/  LDSM.16.M88.4 R80, [R119+0x4100] ;  /* 0x004100007750783b */ /* 0x000fe80000000200 */
[----:B------:R-:W-:Y:S04]  /*22f0*/  LDSM.16.M88.4 R88, [R119+0x4900] ;  /* 0x004900007758783b */ /* 0x000fe80000000200 */
[----:B------:R-:W-:Y:S04]  /*2300*/  LDSM.16.M88.4 R96, [R119+0x5100] ;  /* 0x005100007760783b */ /* 0x000fe80000000200 */
[----:B------:R-:W-:Y:S04]  /*2310*/  LDSM.16.M88.4 R104, [R119+0x5900] ;  /* 0x005900007768783b */ /* 0x000fe80000000200 */
[----:B------:R-:W-:Y:S01]  /*2320*/  LDSM.16.M88.4 R112, [R119+0x6100] ;  /* 0x006100007770783b */ /* 0x000fe20000000200 */
[----:B------:R-:W-:Y:S03]  /*2330*/  HMMA.16816.F32 R68, R36, R50, RZ ;  /* 0x000000322444723c */ /* 0x000fe600000018ff */
[----:B------:R-:W-:Y:S04]  /*2340*/  LDSM.16.M88.4 R124, [R119+0x6900] ;  /* 0x00690000777c783b */ /* 0x000fe80000000200 */
[----:B------:R-:W-:Y:S04]  /*2350*/  LDSM.16.M88.4 R28, [R233+0x7100] ;  /* 0x00710000e91c783b */ /* 0x000fe80000000200 */
[----:B------:R-:W-:Y:S01]  /*2360*/  LDSM.16.M88.4 R24, [R233+0x9100] ;  /* 0x00910000e918783b */ /* 0x000fe20000000200 */
[----:B-1----:R-:W-:Y:S03]  /*2370*/  HMMA.16816.F32 R56, R32, R48, RZ ;  /* 0x000000302038723c */ /* 0x002fe600000018ff */
[----:B------:R-:W1:Y:S04]  /*2380*/  LDSM.16.M88.4 R52, [R234] ;  /* 0x00000000ea34783b */ /* 0x000e680000000200 */
[----:B------:R-:W-:Y:S04]  /*2390*/  LDSM.16.M88.4 R84, [R234+0x800] ;  /* 0x00080000ea54783b */ /* 0x000fe80000000200 */
[----:B------:R-:W-:Y:S04]  /*23a0*/  LDSM.16.M88.4 R92, [R234+0x1000] ;  /* 0x00100000ea5c783b */ /* 0x000fe80000000200 */
[----:B------:R-:W-:Y:S04]  /*23b0*/  LDSM.16.M88.4 R100, [R234+0x1800] ;  /* 0x00180000ea64783b */ /* 0x000fe80000000200 */
[----:B------:R-:W-:Y:S04]  /*23c0*/  LDSM.16.M88.4 R108, [R234+0x2000] ;  /* 0x00200000ea6c783b */ /* 0x000fe80000000200 */
[----:B------:R-:W-:Y:S04]  /*23d0*/  LDSM.16.M88.4 R120, [R234+0x2800] ;  /* 0x00280000ea78783b */ /* 0x000fe80000000200 */
[----:B------:R-:W-:Y:S04]  /*23e0*/  LDSM.16.M88.4 R128, [R234+0x3000] ;  /* 0x00300000ea80783b */ /* 0x000fe80000000200 */
[----:B------:R-:W-:Y:S01]  /*23f0*/  @!PT LDS RZ, [RZ] ;  /* 0x00000000fffff984 */ /* 0x000fe20000000800 */
[----:B------:R-:W-:Y:S01]  /*2400*/  @!PT LDS RZ, [RZ] ;  /* 0x00000000fffff984 */ /* 0x000fe20000000800 */
[----:B------:R-:W-:Y:S01]  /*2410*/  @!PT LDS RZ, [RZ] ;  /* 0x00000000fffff984 */ /* 0x000fe20000000800 */
[----:B------:R2:W-:Y:S01]  /*2420*/  LDGSTS.E.BYPASS.LTC128B.128 [R197+0x100], [R14.64], !P0 ;  /* 0x001000000ec57fae */ /* 0x0005e2000c101d4c */
[----:B------:R-:W-:-:S03]  /*2430*/  ISETP.LT.OR P0, PT, R18, 0x41, P3 ;  /* 0x000000411200780c */ /* 0x000fc60001f01670 */
[----:B------:R2:W-:Y:S01]  /*2440*/  LDGSTS.E.BYPASS.LTC128B.128 [R197+0x900], [R12.64], !P2 ;  /* 0x009000000cc57fae */ /* 0x0005e2000d101d4c */
[----:B------:R-:W-:-:S03]  /*2450*/  LOP3.LUT P2, RZ, R17, 0x4, RZ, 0xc0, !PT ;  /* 0x0000000411ff7812 */ /* 0x000fc6000784c0ff */
[----:B------:R3:W-:Y:S01]  /*2460*/  LDGSTS.E.BYPASS.LTC128B.128 [R197+0x1100], [R8.64], !P4 ;  /* 0x0110000008c57fae */ /* 0x0007e2000e101d4c */
[C---:B------:R-:W-:Y:S02]  /*2470*/  ISETP.LT.OR P4, PT, R18.reuse, 0x51, P3 ;  /* 0x000000511200780c */ /* 0x040fe40001f81670 */
[----:B------:R-:W-:Y:S01]  /*2480*/  ISETP.LT.OR P3, PT, R18, 0x61, P3 ;  /* 0x000000611200780c */ /* 0x000fe20001f61670 */
[----:B------:R4:W-:Y:S01]  /*2490*/  LDGSTS.E.BYPASS.LTC128B.128 [R197+0x1900], [R6.64], !P1 ;  /* 0x0190000006c57fae */ /* 0x0009e2000c901d4c */
[----:B-1----:R-:W-:Y:S03]  /*24a0*/  HMMA.16816.F32 R56, R24, R52, R56 ;  /* 0x000000341838723c */ /* 0x002fe60000001838 */
[----:B------:R1:W-:Y:S05]  /*24b0*/  LDGSTS.E.BYPASS.LTC128B.128 [R197+0x2100], [R10.64], !P0 ;  /* 0x021000000ac57fae */ /* 0x0003ea000c101d4c */
[----:B--2---:R-:W-:Y:S01]  /*24c0*/  HMMA.16816.F32 R12, R36, R48, RZ ;  /* 0x00000030240c723c */ /* 0x004fe200000018ff */
[----:B---3--:R-:W-:-:S02]  /*24d0*/  IADD3 R8, P1, R0, R242, RZ ;  /* 0x000000f200087210 */ /* 0x008fc40007f3e0ff */
[----:B----4-:R-:W-:Y:S02]  /*24e0*/  MOV R7, 0x40 ;  /* 0x0000004000077802 */ /* 0x010fe40000000f00 */
[----:B------:R-:W-:Y:S02]  /*24f0*/  IADD3 R6, P0, R5, R242, RZ ;  /* 0x000000f205067210 */ /* 0x000fe40007f1e0ff */
[----:B------:R-:W-:Y:S02]  /*2500*/  SEL R0, R7, 0xffffffc0, !P2 ;  /* 0xffffffc007007807 */ /* 0x000fe40005000000 */
[-C--:B------:R-:W-:Y:S02]  /*2510*/  IADD3.X R9, R16, R241.reuse, RZ, P1, !PT ;  /* 0x000000f110097210 */ /* 0x080fe40000ffe4ff */
[----:B------:R-:W-:Y:S02]  /*2520*/  IADD3.X R7, R2, R241, RZ, P0, !PT ;  /* 0x000000f102077210 */ /* 0x000fe400007fe4ff */
[----:B------:R-:W-:Y:S01]  /*2530*/  IADD3 R229, R119, R0, RZ ;  /* 0x0000000077e57210 */ /* 0x000fe20007ffe0ff */
[----:B------:R1:W-:Y:S01]  /*2540*/  LDGSTS.E.BYPASS.LTC128B.128 [R197+0x2900], [R8.64], !P4 ;  /* 0x0290000008c57fae */ /* 0x0003e2000e101d4c */
[----:B------:R-:W-:-:S02]  /*2550*/  IADD3 R228, R0, R234, RZ ;  /* 0x000000ea00e47210 */ /* 0x000fc40007ffe0ff */
[----:B------:R-:W-:Y:S01]  /*2560*/  IADD3 R2, R197, 0x100, RZ ;  /* 0x00000100c5027810 */ /* 0x000fe20007ffe0ff */
[----:B------:R2:W-:Y:S06]  /*2570*/  LDGSTS.E.BYPASS.LTC128B.128 [R197+0x3100], [R6.64], !P3 ;  /* 0x0310000006c57fae */ /* 0x0005ec000d901d4c */
[----:B------:R-:W-:Y:S01]  /*2580*/  HMMA.16816.F32 R60, R28, R52, R12 ;  /* 0x000000341c3c723c */ /* 0x000fe2000000180c */
[----:B------:R-:W-:Y:S01]  /*2590*/  PLOP3.LUT P0, PT, PT, PT, UP0, 0x80, 0x0 ;  /* 0x000000000000781c */ /* 0x000fe20003f0f008 */
[----:B------:R-:W-:Y:S01]  /*25a0*/  LDSM.16.M88.4 R40, [R229+0x3900] ;  /* 0x00390000e528783b */ /* 0x000fe20000000200 */
[----:B------:R-:W-:-:S03]  /*25b0*/  ISETP.GT.AND P4, PT, R198, 0x6f, PT ;  /* 0x0000006fc600780c */ /* 0x000fc60003f84270 */
[----:B------:R-:W3:Y:S04]  /*25c0*/  LDSM.16.M88.4 R20, [R231+0x7100] ;  /* 0x00710000e714783b */ /* 0x000ee80000000200 */
[----:B------:R-:W4:Y:S04]  /*25d0*/  LDSM.16.M88.4 R16, [R231+0x9100] ;  /* 0x00910000e710783b */ /* 0x000f280000000200 */
[----:B------:R-:W-:Y:S04]  /*25e0*/  LDSM.16.M88.4 R44, [R228] ;  /* 0x00000000e42c783b */ /* 0x000fe80000000200 */
[----:B------:R-:W5:Y:S04]  /*25f0*/  LDSM.16.M88.4 R12, [R232+0x7100] ;  /* 0x00710000e80c783b */ /* 0x000f680000000200 */
[----:B-1----:R-:W1:Y:S04]  /*2600*/  LDSM.16.M88.4 R8, [R232+0x9100] ;  /* 0x00910000e808783b */ /* 0x002e680000000200 */
[----:B------:R-:W0:Y:S04]  /*2610*/  LDGDEPBAR ;  /* 0x00000000000079af */ /* 0x000e280000000000 */
[----:B------:R-:W-:Y:S01]  /*2620*/  STL [R1+0x8], R2 ;  /* 0x0000080201007387 */ /* 0x000fe20000100800 */
[----:B---3--:R-:W-:Y:S08]  /*2630*/  HMMA.16816.F32 R64, R20, R40, R60 ;  /* 0x000000281440723c */ /* 0x008ff0000000183c */
[----:B------:R-:W-:Y:S08]  /*2640*/  HMMA.16816.F32 R60, R32, R50, RZ ;  /* 0x00000032203c723c */ /* 0x000ff000000018ff */
[----:B----4-:R-:W-:Y:S08]  /*2650*/  HMMA.16816.F32 R48, R16, R40, R56 ;  /* 0x000000281030723c */ /* 0x010ff00000001838 */
[----:B------:R-:W-:Y:S08]  /*2660*/  HMMA.16816.F32 R56, R28, R54, R68 ;  /* 0x000000361c38723c */ /* 0x000ff00000001844 */
[----:B-----5:R-:W-:Y:S08]  /*2670*/  HMMA.16816.F32 R68, R12, R44, R64 ;  /* 0x0000002c0c44723c */ /* 0x020ff00000001840 */
[----:B------:R-:W-:Y:S08]  /*2680*/  HMMA.16816.F32 R64, R24, R54, R60 ;  /* 0x000000361840723c */ /* 0x000ff0000000183c */
[----:B------:R-:W-:Y:S08]  /*2690*/  HMMA.16816.F32 R60, R36, R80, RZ ;  /* 0x00000050243c723c */ /* 0x000ff000000018ff */
[----:B-1----:R-:W-:Y:S01]  /*26a0*/  HMMA.16816.F32 R76, R8, R44, R48 ;  /* 0x0000002c084c723c */ /* 0x002fe20000001830 */
[----:B------:R-:W1:Y:S01]  /*26b0*/  LDSM.16.M88.4 R48, [R229+0x4100] ;  /* 0x00410000e530783b */ /* 0x000e620000000200 */
[----:B------:R-:W-:-:S04]  /*26c0*/  FMUL.FTZ R0, R68, c[0x0][0x320] ;  /* 0x0000c80044007a20 */ /* 0x000fc80000410000 */
[----:B------:R3:W4:Y:S02]  /*26d0*/  MUFU.TANH R194, R0 ;  /* 0x0000000000c27308 */ /* 0x0007240000002400 */
[----:B------:R-:W-:Y:S08]  /*26e0*/  HMMA.16816.F32 R52, R20, R42, R56 ;  /* 0x0000002a1434723c */ /* 0x000ff00000001838 */
[----:B------:R-:W-:Y:S01]  /*26f0*/  HMMA.16816.F32 R56, R32, R80, RZ ;  /* 0x000000502038723c */ /* 0x000fe200000018ff */
[----:B---3--:R-:W-:-:S07]  /*2700*/  FMUL.FTZ R0, R69, c[0x0][0x320] ;  /* 0x0000c80045007a20 */ /* 0x008fce0000410000 */
[----:B------:R-:W-:Y:S01]  /*2710*/  HMMA.16816.F32 R60, R28, R84, R60 ;  /* 0x000000541c3c723c */ /* 0x000fe2000000183c */
[----:B------:R3:W1:Y:S07]  /*2720*/  MUFU.TANH R193, R0 ;  /* 0x0000000000c17308 */ /* 0x00066e0000002400 */
[----:B------:R-:W-:Y:S01]  /*2730*/  HMMA.16816.F32 R64, R16, R42, R64 ;  /* 0x0000002a1040723c */ /* 0x000fe20000001840 */
[----:B------:R-:W5:Y:S01]  /*2740*/  LDSM.16.M88.4 R40, [R228+0x800] ;  /* 0x00080000e428783b */ /* 0x000f620000000200 */
[----:B---3--:R-:W-:-:S04]  /*2750*/  FMUL.FTZ R0, R70, c[0x0][0x320] ;  /* 0x0000c80046007a20 */ /* 0x008fc80000410000 */
[----:B------:R3:W2:Y:S10]  /*2760*/  MUFU.TANH R192, R0 ;  /* 0x0000000000c07308 */ /* 0x0006b40000002400 */
[----:B-1----:R-:W-:Y:S08]  /*2770*/  HMMA.16816.F32 R60, R20, R48, R60 ;  /* 0x00000030143c723c */ /* 0x002ff0000000183c */
[----:B------:R-:W-:Y:S01]  /*2780*/  HMMA.16816.F32 R72, R8, R46, R64 ;  /* 0x0000002e0848723c */ /* 0x000fe20000001840 */
[----:B---3--:R-:W-:-:S07]  /*2790*/  FMUL.FTZ R0, R71, c[0x0][0x320] ;  /* 0x0000c80047007a20 */ /* 0x008fce0000410000 */
[----:B------:R-:W-:Y:S01]  /*27a0*/  HMMA.16816.F32 R68, R12, R46, R52 ;  /* 0x0000002e0c44723c */ /* 0x000fe20000001834 */
[----:B------:R1:W3:Y:S07]  /*27b0*/  MUFU.TANH R191, R0 ;  /* 0x0000000000bf7308 */ /* 0x0002ee0000002400 */
[----:B------:R-:W-:Y:S08]  /*27c0*/  HMMA.16816.F32 R52, R24, R84, R56 ;  /* 0x000000541834723c */ /* 0x000ff00000001838 */
[----:B------:R-:W-:Y:S01]  /*27d0*/  HMMA.16816.F32 R56, R36, R82, RZ ;  /* 0x000000522438723c */ /* 0x000fe200000018ff */
[----:B-1----:R-:W-:-:S04]  /*27e0*/  FMUL.FTZ R0, R76, c[0x0][0x320] ;  /* 0x0000c8004c007a20 */ /* 0x002fc80000410000 */
[----:B------:R1:W1:Y:S03]  /*27f0*/  MUFU.TANH R190, R0 ;  /* 0x0000000000be7308 */ /* 0x0002660000002400 */
[----:B------:R-:W-:Y:S08]  /*2800*/  HMMA.16816.F32 R64, R32, R82, RZ ;  /* 0x000000522040723c */ /* 0x000ff000000018ff */
[----:B------:R-:W-:Y:S01]  /*2810*/  HMMA.16816.F32 R44, R16, R48, R52 ;  /* 0x00000030102c723c */ /* 0x000fe20000001834 */
[----:B-1----:R-:W-:-:S07]  /*2820*/  FMUL.FTZ R0, R77, c[0x0][0x320] ;  /* 0x0000c8004d007a20 */ /* 0x002fce0000410000 */
[-C--:B------:R-:W-:Y:S01]  /*2830*/  HMMA.16816.F32 R52, R28, R86.reuse, R56 ;  /* 0x000000561c34723c */ /* 0x080fe20000001838 */
[----:B------:R1:W1:Y:S07]  /*2840*/  MUFU.TANH R189, R0 ;  /* 0x0000000000bd7308 */ /* 0x00026e0000002400 */
[----:B------:R-:W-:Y:S08]  /*2850*/  HMMA.16816.F32 R64, R24, R86, R64 ;  /* 0x000000561840723c */ /* 0x000ff00000001840 */
[----:B------:R-:W-:Y:S01]  /*2860*/  HMMA.16816.F32 R56, R32, R88, RZ ;  /* 0x000000582038723c */ /* 0x000fe200000018ff */
[----:B-1----:R-:W-:-:S04]  /*2870*/  FMUL.FTZ R0, R78, c[0x0][0x320] ;  /* 0x0000c8004e007a20 */ /* 0x002fc80000410000 */
[----:B------:R1:W1:Y:S03]  /*2880*/  MUFU.TANH R185, R0 ;  /* 0x0000000000b97308 */ /* 0x0002660000002400 */
[-C--:B------:R-:W-:Y:S08]  /*2890*/  HMMA.16816.F32 R52, R20, R50.reuse, R52 ;  /* 0x000000321434723c */ /* 0x080ff00000001834 */
        /* <DEDUP_REMOVED lines=239> */
[----:B------:R-:W-:Y:S07]  /*3790*/  HMMA.16816.F32 R36, R24, R130, R52 ;  /* 0x000000821824723c */ /* 0x000fee0000001834 */
        /* <DEDUP_REMOVED lines=10> */
[----:B------:R-:W-:Y:S01]  /*3840*/  HMMA.16816.F32 R56, R32, R124, RZ ;  /* 0x0000007c2038723c */ /* 0x000fe200000018ff */
[----:B-----5:R-:W-:-:S06]  /*3850*/  FMUL.FTZ R0, R72, c[0x0][0x320] ;  /* 0x0000c80048007a20 */ /* 0x020fcc0000410000 */
[----:B------:R5:W1:Y:S11]  /*3860*/  MUFU.TANH R86, R0 ;  /* 0x0000000000567308 */ /* 0x000a760000002400 */
[----:B------:R-:W-:Y:S06]  /*3870*/  @!UPT UIADD3 URZ, URZ, URZ, URZ ;  /* 0x0000003f3f3ff290 */ /* 0x000fec000fffe03f */
        /* <DEDUP_REMOVED lines=29> */
[----:B------:R-:W2:Y:S01]  /*3a50*/  MUFU.TANH R62, R68 ;  /* 0x00000044003e7308 */ /* 0x000ea20000002400 */
[----:B-----5:R-:W-:-:S07]  /*3a60*/  FMUL.FTZ R0, R67, c[0x0][0x320] ;  /* 0x0000c80043007a20 */ /* 0x020fce0000410000 */
[----:B------:R-:W2:Y:S01]  /*3a70*/  MUFU.TANH R61, R69 ;  /* 0x00000045003d7308 */ /* 0x000ea20000002400 */
[-C--:B-1----:R-:W-:Y:S07]  /*3a80*/  HMMA.16816.F32 R40, R12, R48.reuse, R40 ;  /* 0x000000300c28723c */ /* 0x082fee0000001828 */
[----:B------:R-:W1:Y:S01]  /*3a90*/  MUFU.TANH R60, R70 ;  /* 0x00000046003c7308 */ /* 0x000e620000002400 */
[----:B------:R-:W-:Y:S07]  /*3aa0*/  HMMA.16816.F32 R24, R8, R48, R32 ;  /* 0x000000300818723c */ /* 0x000fee0000001820 */
[----:B------:R-:W1:Y:S01]  /*3ab0*/  MUFU.TANH R71, R71 ;  /* 0x0000004700477308 */ /* 0x000e620000002400 */
[-C--:B------:R-:W-:Y:S07]  /*3ac0*/  HMMA.16816.F32 R12, R12, R50.reuse, R20 ;  /* 0x000000320c0c723c */ /* 0x080fee0000001814 */
[----:B------:R5:W1:Y:S01]  /*3ad0*/  MUFU.TANH R30, R0 ;  /* 0x00000000001e7308 */ /* 0x000a620000002400 */
[----:B------:R-:W-:Y:S01]  /*3ae0*/  HMMA.16816.F32 R8, R8, R50, R16 ;  /* 0x000000320808723c */ /* 0x000fe20000001810 */
[----:B------:R-:W-:-:S02]  /*3af0*/  FMUL.FTZ R40, R40, c[0x0][0x320] ;  /* 0x0000c80028287a20 */ /* 0x000fc40000410000 */
[----:B------:R-:W-:Y:S02]  /*3b00*/  FMUL.FTZ R41, R41, c[0x0][0x320] ;  /* 0x0000c80029297a20 */ /* 0x000fe40000410000 */
[----:B------:R-:W-:Y:S02]  /*3b10*/  FMUL.FTZ R42, R42, c[0x0][0x320] ;  /* 0x0000c8002a2a7a20 */ /* 0x000fe40000410000 */
[----:B------:R-:W-:Y:S01]  /*3b20*/  FMUL.FTZ R43, R43, c[0x0][0x320] ;  /* 0x0000c8002b2b7a20 */ /* 0x000fe20000410000 */
[----:B------:R-:W1:Y:S01]  /*3b30*/  MUFU.TANH R40, R40 ;  /* 0x0000002800287308 */ /* 0x000e620000002400 */
[----:B------:R-:W-:Y:S02]  /*3b40*/  FMUL.FTZ R24, R24, c[0x0][0x320] ;  /* 0x0000c80018187a20 */ /* 0x000fe40000410000 */
[----:B------:R-:W-:Y:S02]  /*3b50*/  FMUL.FTZ R25, R25, c[0x0][0x320] ;  /* 0x0000c80019197a20 */ /* 0x000fe40000410000 */
[----:B------:R-:W-:Y:S01]  /*3b60*/  FMUL.FTZ R26, R26, c[0x0][0x320] ;  /* 0x0000c8001a1a7a20 */ /* 0x000fe20000410000 */
[----:B-----5:R-:W-:Y:S01]  /*3b70*/  LOP3.LUT R0, R117, R116, RZ, 0xfc, !PT ;  /* 0x0000007475007212 */ /* 0x020fe200078efcff */
[----:B------:R-:W-:Y:S01]  /*3b80*/  FMUL.FTZ R27, R27, c[0x0][0x320] ;  /* 0x0000c8001b1b7a20 */ /* 0x000fe20000410000 */
[----:B------:R1:W1:Y:S01]  /*3b90*/  MUFU.TANH R47, R43 ;  /* 0x0000002b002f7308 */ /* 0x0002620000002400 */
[----:B------:R-:W-:-:S02]  /*3ba0*/  FMUL.FTZ R12, R12, c[0x0][0x320] ;  /* 0x0000c8000c0c7a20 */ /* 0x000fc40000410000 */
[----:B------:R-:W-:Y:S02]  /*3bb0*/  FMUL.FTZ R13, R13, c[0x0][0x320] ;  /* 0x0000c8000d0d7a20 */ /* 0x000fe40000410000 */
[----:B------:R-:W-:Y:S02]  /*3bc0*/  FMUL.FTZ R14, R14, c[0x0][0x320] ;  /* 0x0000c8000e0e7a20 */ /* 0x000fe40000410000 */
[----:B------:R-:W-:Y:S01]  /*3bd0*/  FMUL.FTZ R15, R15, c[0x0][0x320] ;  /* 0x0000c8000f0f7a20 */ /* 0x000fe20000410000 */
[----:B------:R-:W1:Y:S01]  /*3be0*/  MUFU.TANH R41, R41 ;  /* 0x0000002900297308 */ /* 0x000e620000002400 */
[----:B------:R-:W-:Y:S02]  /*3bf0*/  FMUL.FTZ R8, R8, c[0x0][0x320] ;  /* 0x0000c80008087a20 */ /* 0x000fe40000410000 */
[----:B------:R-:W-:Y:S02]  /*3c00*/  FMUL.FTZ R9, R9, c[0x0][0x320] ;  /* 0x0000c80009097a20 */ /* 0x000fe40000410000 */
[----:B------:R-:W-:-:S02]  /*3c10*/  FMUL.FTZ R10, R10, c[0x0][0x320] ;  /* 0x0000c8000a0a7a20 */ /* 0x000fc40000410000 */
[----:B------:R-:W-:Y:S01]  /*3c20*/  FMUL.FTZ R11, R11, c[0x0][0x320] ;  /* 0x0000c8000b0b7a20 */ /* 0x000fe20000410000 */
        /* <DEDUP_REMOVED lines=37> */
[----:B------:R-:W-:Y:S01]  /*3e80*/  IMAD R5, R5, c[0x0][0x1f0], RZ ;  /* 0x00007c0005057a24 */ /* 0x000fe200078e02ff */
[----:B------:R-:W-:-:S03]  /*3e90*/  IADD3 R2, P2, R6, UR20, RZ ;  /* 0x0000001406027c10 */ /* 0x000fc6000ff5e0ff */
[----:B------:R-:W-:Y:S01]  /*3ea0*/  IMAD R6, R243, c[0x0][0x1f4], R5 ;  /* 0x00007d00f3067a24 */ /* 0x000fe200078e0205 */
[----:B------:R-:W-:-:S04]  /*3eb0*/  LEA R5, P1, R2, c[0x0][0x1c8], 0x1 ;  /* 0x0000720002057a11 */ /* 0x000fc800078208ff */
[----:B------:R-:W-:Y:S01]  /*3ec0*/  IADD3.X R6, R7, UR19, R6, P2, !PT ;  /* 0x0000001307067c10 */ /* 0x000fe200097fe406 */
[----:B------:R-:W1:Y:S03]  /*3ed0*/  SHFL.IDX PT, R8, R5, RZ, 0x181f ;  /* 0x00181fff05087589 */ /* 0x000e6600000e0000 */
[----:B------:R-:W-:Y:S01]  /*3ee0*/  LEA.HI.X R2, R2, c[0x0][0x1cc], R6, 0x1, P1 ;  /* 0x0000730002027a11 */ /* 0x000fe200008f0c06 */
[----:B------:R-:W-:Y:S04]  /*3ef0*/  SHFL.IDX PT, R14, R5, 0x2, 0x181f ;  /* 0x00581f00050e7f89 */ /* 0x000fe800000e0000 */
[----:B------:R-:W2:Y:S04]  /*3f00*/  SHFL.IDX PT, R6, R5, 0x1, 0x181f ;  /* 0x00381f0005067f89 */ /* 0x000ea800000e0000 */
[----:B------:R-:W3:Y:S04]  /*3f10*/  SHFL.IDX PT, R9, R2, RZ, 0x181f ;  /* 0x00181fff02097589 */ /* 0x000ee800000e0000 */
[----:B------:R-:W4:Y:S04]  /*3f20*/  SHFL.IDX PT, R7, R2, 0x1, 0x181f ;  /* 0x00381f0002077f89 */ /* 0x000f2800000e0000 */
[----:B------:R-:W5:Y:S04]  /*3f30*/  SHFL.IDX PT, R12, R5, 0x3, 0x181f ;  /* 0x00781f00050c7f89 */ /* 0x000f6800000e0000 */
[----:B------:R-:W5:Y:S01]  /*3f40*/  SHFL.IDX PT, R11, R2, 0x2, 0x181f ;  /* 0x00581f00020b7f89 */ /* 0x000f6200000e0000 */
[----:B-1----:R-:W-:-:S03]  /*3f50*/  IADD3 R8, P2, R8, R242, RZ ;  /* 0x000000f208087210 */ /* 0x002fc60007f5e0ff */
[----:B------:R-:W1:Y:S04]  /*3f60*/  SHFL.IDX PT, R10, R5, 0x4, 0x181f ;  /* 0x00981f00050a7f89 */ /* 0x000e6800000e0000 */
[----:B------:R-:W-:Y:S01]  /*3f70*/  SHFL.IDX PT, R13, R5, 0x5, 0x181f ;  /* 0x00b81f00050d7f89 */ /* 0x000fe200000e0000 */
[----:B--2---:R-:W-:-:S03]  /*3f80*/  IADD3 R6, P1, R6, R242, RZ ;  /* 0x000000f206067210 */ /* 0x004fc60007f3e0ff */
[----:B------:R-:W-:Y:S01]  /*3f90*/  SHFL.IDX PT, R18, R2, 0x3, 0x181f ;  /* 0x00781f0002127f89 */ /* 0x000fe200000e0000 */
[--C-:B---3--:R-:W-:Y:S01]  /*3fa0*/  IMAD.X R9, R9, 0x1, R241.reuse, P2 ;  /* 0x0000000109097824 */ /* 0x108fe200010e06f1 */
[----:B------:R-:W-:Y:S02]  /*3fb0*/  IADD3 R14, P2, R14, R242, RZ ;  /* 0x000000f20e0e7210 */ /* 0x000fe40007f5e0ff */
[----:B------:R-:W-:Y:S01]  /*3fc0*/  SHFL.IDX PT, R5, R5, 0x6, 0x181f ;  /* 0x00d81f0005057f89 */ /* 0x000fe200000e0000 */
[----:B----4-:R-:W-:-:S03]  /*3fd0*/  IMAD.X R7, R7, 0x1, R241, P1 ;  /* 0x0000000107077824 */ /* 0x010fc600008e06f1 */
[----:B------:R-:W2:Y:S01]  /*3fe0*/  SHFL.IDX PT, R17, R2, 0x4, 0x181f ;  /* 0x00981f0002117f89 */ /* 0x000ea200000e0000 */
[----:B-----5:R-:W-:-:S03]  /*3ff0*/  IADD3 R12, P1, R12, R242, RZ ;  /* 0x000000f20c0c7210 */ /* 0x020fc60007f3e0ff */
[----:B------:R-:W3:Y:S01]  /*4000*/  SHFL.IDX PT, R16, R2, 0x5, 0x181f ;  /* 0x00b81f0002107f89 */ /* 0x000ee200000e0000 */
[----:B------:R-:W-:-:S03]  /*4010*/  IMAD.X R15, R11, 0x1, R241, P2 ;  /* 0x000000010b0f7824 */ /* 0x000fc600010e06f1 */
[----:B------:R-:W4:Y:S01]  /*4020*/  SHFL.IDX PT, R2, R2, 0x6, 0x181f ;  /* 0x00d81f0002027f89 */ /* 0x000f2200000e0000 */
[----:B-1----:R-:W-:-:S03]  /*4030*/  IADD3 R10, P3, R10, R242, RZ ;  /* 0x000000f20a0a7210 */ /* 0x002fc60007f7e0ff */
[----:B------:R1:W-:Y:S04]  /*4040*/  LDGSTS.E.BYPASS.LTC128B.128 [R197+0x3900], [R8.64], !P6 ;  /* 0x0390000008c57fae */ /* 0x0003e8000f101d4c */
[----:B------:R5:W-:Y:S04]  /*4050*/  LDGSTS.E.BYPASS.LTC128B.128 [R197+0x4100], [R6.64], !P6 ;  /* 0x0410000006c57fae */ /* 0x000be8000f101d4c */
[----:B------:R4:W-:Y:S01]  /*4060*/  LDGSTS.E.BYPASS.LTC128B.128 [R197+0x4900], [R14.64], !P6 ;  /* 0x049000000ec57fae */ /* 0x0009e2000f101d4c */
[--C-:B--2---:R-:W-:Y:S01]  /*4070*/  IMAD.X R11, R17, 0x1, R241.reuse, P3 ;  /* 0x00000001110b7824 */ /* 0x104fe200018e06f1 */
[-C--:B-1----:R-:W-:Y:S01]  /*4080*/  IADD3 R8, P2, R13, R242.reuse, RZ ;  /* 0x000000f20d087210 */ /* 0x082fe20007f5e0ff */
[----:B------:R-:W-:Y:S01]  /*4090*/  IMAD.X R13, R18, 0x1, R241, P1 ;  /* 0x00000001120d7824 */ /* 0x000fe200008e06f1 */
[----:B-----5:R-:W-:-:S03]  /*40a0*/  IADD3 R6, P1, R5, R242, RZ ;  /* 0x000000f205067210 */ /* 0x020fc60007f3e0ff */
[--C-:B---3--:R-:W-:Y:S01]  /*40b0*/  IMAD.X R9, R16, 0x1, R241.reuse, P2 ;  /* 0x0000000110097824 */ /* 0x108fe200010e06f1 */
[----:B------:R1:W-:Y:S01]  /*40c0*/  LDGSTS.E.BYPASS.LTC128B.128 [R197+0x5100], [R12.64], !P6 ;  /* 0x051000000cc57fae */ /* 0x0003e2000f101d4c */
[----:B----4-:R-:W-:-:S03]  /*40d0*/  IMAD.X R7, R2, 0x1, R241, P1 ;  /* 0x0000000102077824 */ /* 0x010fc600008e06f1 */
[----:B------:R1:W-:Y:S04]  /*40e0*/  LDGSTS.E.BYPASS.LTC128B.128 [R197+0x5900], [R10.64], !P6 ;  /* 0x059000000ac57fae */ /* 0x0003e8000f101d4c */
[----:B------:R1:W-:Y:S04]  /*40f0*/  LDGSTS.E.BYPASS.LTC128B.128 [R197+0x6100], [R8.64], !P6 ;  /* 0x0610000008c57fae */ /* 0x0003e8000f101d4c */
[----:B------:R1:W-:Y:S02]  /*4100*/  LDGSTS.E.BYPASS.LTC128B.128 [R197+0x6900], [R6.64], !P6 ;  /* 0x0690000006c57fae */ /* 0x0003e4000f101d4c */
.L_x_33:
[----:B--234-:R-:W-:Y:S01]  /*4110*/  LOP3.LUT R2, R195, 0xffffffe0, RZ, 0xc0, !PT ;  /* 0xffffffe0c3027812 */ /* 0x01cfe200078ec0ff */
[----:B-1----:R-:W-:Y:S01]  /*4120*/  IMAD.MOV.U32 R7, RZ, RZ, -0x2 ;  /* 0xfffffffeff077424 */ /* 0x002fe200078e00ff */
[----:B------:R-:W0:Y:S01]  /*4130*/  LDGDEPBAR ;  /* 0x00000000000079af */ /* 0x000e220000000000 */
[----:B------:R-:W-:-:S02]  /*4140*/  IMAD.SHL.U32 R224, R0, 0x2, RZ ;  /* 0x0000000200e07824 */ /* 0x000fc400078e00ff */
[----:B------:R-:W-:Y:S02]  /*4150*/  IMAD.IADD R2, R196, 0x1, -R2 ;  /* 0x00000001c4027824 */ /* 0x000fe400078e0a02 */
[--C-:B------:R-:W-:Y:S02]  /*4160*/  IMAD R225, R4, 0x2, R224.reuse ;  /* 0x0000000204e17824 */ /* 0x100fe400078e02e0 */
[C---:B------:R-:W-:Y:S01]  /*4170*/  IMAD R227, R3.reuse, 0x2, R224 ;  /* 0x0000000203e37824 */ /* 0x040fe200078e02e0 */
[----:B------:R-:W-:Y:S01]  /*4180*/  SHF.R.S32.HI R5, RZ, 0x1f, R2 ;  /* 0x0000001fff057819 */ /* 0x000fe20000011402 */
[----:B------:R-:W-:-:S03]  /*4190*/  IMAD R226, R3, 0x2, R225 ;  /* 0x0000000203e27824 */ /* 0x000fc600078e02e1 */
[----:B------:R-:W-:-:S04]  /*41a0*/  LEA.HI R5, R5, R2, RZ, 0x2 ;  /* 0x0000000205057211 */ /* 0x000fc800078f10ff */
[----:B------:R-:W-:-:S05]  /*41b0*/  LOP3.LUT R5, R5, 0x7ffffffc, RZ, 0xc0, !PT ;  /* 0x7ffffffc05057812 */ /* 0x000fca00078ec0ff */
[----:B------:R-:W-:-:S04]  /*41c0*/  IMAD.IADD R2, R2, 0x1, -R5 ;  /* 0x0000000102027824 */ /* 0x000fc800078e0a05 */
[----:B------:R-:W-:-:S05]  /*41d0*/  IMAD R2, R2, R7, UR18 ;  /* 0x0000001202027e24 */ /* 0x000fca000f8e0207 */
[C---:B------:R-:W-:Y:S02]  /*41e0*/  ISETP.GT.AND P3, PT, R2.reuse, 0x8, PT ;  /* 0x000000080200780c */ /* 0x040fe40003f64270 */
[C---:B------:R-:W-:Y:S02]  /*41f0*/  ISETP.GT.AND P2, PT, R2.reuse, RZ, PT ;  /* 0x000000ff0200720c */ /* 0x040fe40003f44270 */
        /* <DEDUP_REMOVED lines=25> */
[----:B------:R-:W-:Y:S02]  /*4390*/  ISETP.GT.AND P2, PT, R2, 0x18, PT ;  /* 0x000000180200780c */ /* 0x000fe40003f44270 */
[----:B------:R-:W-:Y:S02]  /*43a0*/  FSEL R68, R169, -INF , P1 ;  /* 0xff800000a9447808 */ /* 0x000fe40000800000 */
[----:B------:R-:W-:-:S02]  /*43b0*/  FSEL R36, R174, -INF , P1 ;  /* 0xff800000ae247808 */ /* 0x000fc40000800000 */
[----:B------:R-:W-:Y:S02]  /*43c0*/  FSEL R99, R176, -INF , P1 ;  /* 0xff800000b0637808 */ /* 0x000fe40000800000 */
[----:B------:R-:W-:Y:S02]  /*43d0*/  FSEL R75, R180, -INF , P1 ;  /* 0xff800000b44b7808 */ /* 0x000fe40000800000 */
        /* <DEDUP_REMOVED lines=30> */
[----:B------:R-:W-:Y:S02]  /*45c0*/  FMNMX.FTZ R5, R11, R12, !PT ;  /* 0x0000000c0b057209 */ /* 0x000fe40007810000 */
[----:B------:R-:W-:Y:S02]  /*45d0*/  FSEL R193, R73, -INF , P3 ;  /* 0xff80000049c17808 */ /* 0x000fe40001800000 */
[----:B------:R-:W-:Y:S02]  /*45e0*/  FMNMX.FTZ R73, R10, R25, !PT ;  /* 0x000000190a497209 */ /* 0x000fe40007810000 */
[----:B------:R-:W-:-:S02]  /*45f0*/  FMNMX.FTZ R5, R13, R5, !PT ;  /* 0x000000050d057209 */ /* 0x000fc40007810000 */
[----:B------:R-:W-:Y:S02]  /*4600*/  FMNMX.FTZ R73, R26, R73, !PT ;  /* 0x000000491a497209 */ /* 0x000fe40007810000 */
[----:B------:R-:W-:Y:S02]  /*4610*/  FMNMX.FTZ R5, R14, R5, !PT ;  /* 0x000000050e057209 */ /* 0x000fe40007810000 */
[----:B------:R-:W-:Y:S02]  /*4620*/  FMNMX.FTZ R73, R27, R73, !PT ;  /* 0x000000491b497209 */ /* 0x000fe40007810000 */
[----:B------:R-:W-:Y:S02]  /*4630*/  FMNMX.FTZ R5, R36, R5, !PT ;  /* 0x0000000524057209 */ /* 0x000fe40007810000 */
[----:B------:R-:W-:Y:S02]  /*4640*/  FMNMX.FTZ R73, R75, R73, !PT ;  /* 0x000000494b497209 */ /* 0x000fe40007810000 */
[----:B------:R-:W-:-:S02]  /*4650*/  FSEL R38, R166, -INF , P2 ;  /* 0xff800000a6267808 */ /* 0x000fc40001000000 */
[----:B------:R-:W-:Y:S02]  /*4660*/  FSEL R117, R168, -INF , P2 ;  /* 0xff800000a8757808 */ /* 0x000fe40001000000 */
[----:B------:R-:W-:Y:S02]  /*4670*/  ISETP.GT.AND P2, PT, R2, 0x21, PT ;  /* 0x000000210200780c */ /* 0x000fe40003f44270 */
[----:B------:R-:W-:Y:S02]  /*4680*/  FMNMX.FTZ R73, R96, R73, !PT ;  /* 0x0000004960497209 */ /* 0x000fe40007810000 */
[----:B------:R-:W-:Y:S02]  /*4690*/  FMNMX.FTZ R5, R37, R5, !PT ;  /* 0x0000000525057209 */ /* 0x000fe40007810000 */
[----:B------:R-:W-:Y:S02]  /*46a0*/  FSEL R130, R137, -INF , P2 ;  /* 0xff80000089827808 */ /* 0x000fe40001000000 */
[----:B------:R-:W-:-:S02]  /*46b0*/  FMNMX.FTZ R73, R97, R73, !PT ;  /* 0x0000004961497209 */ /* 0x000fc40007810000 */
[----:B------:R-:W-:Y:S02]  /*46c0*/  FMNMX.FTZ R5, R38, R5, !PT ;  /* 0x0000000526057209 */ /* 0x000fe40007810000 */
[----:B------:R-:W-:Y:S02]  /*46d0*/  FSEL R134, R134, -INF , P2 ;  /* 0xff80000086867808 */ /* 0x000fe40001000000 */
[----:B------:R-:W-:Y:S02]  /*46e0*/  FSEL R142, R142, -INF , P2 ;  /* 0xff8000008e8e7808 */ /* 0x000fe40001000000 */
[----:B------:R-:W-:Y:S02]  /*46f0*/  FSEL R137, R161, -INF , P2 ;  /* 0xff800000a1897808 */ /* 0x000fe40001000000 */
        /* <DEDUP_REMOVED lines=36> */
[----:B------:R-:W-:Y:S02]  /*4940*/  FMNMX.FTZ R73, R138, R73, !PT ;  /* 0x000000498a497209 */ /* 0x000fe40007810000 */
[----:B------:R-:W-:-:S02]  /*4950*/  FMNMX.FTZ R5, R131, R5, !PT ;  /* 0x0000000583057209 */ /* 0x000fc40007810000 */
[C---:B------:R-:W-:Y:S02]  /*4960*/  ISETP.GT.AND P1, PT, R2.reuse, 0x49, PT ;  /* 0x000000490200780c */ /* 0x040fe40003f24270 */
[----:B------:R-:W-:Y:S02]  /*4970*/  ISETP.GT.AND P2, PT, R2, 0x51, PT ;  /* 0x000000510200780c */ /* 0x000fe40003f44270 */
[----:B------:R-:W-:Y:S02]  /*4980*/  FMNMX.FTZ R6, R68, R6, !PT ;  /* 0x0000000644067209 */ /* 0x000fe40007810000 */
[----:B------:R-:W-:Y:S02]  /*4990*/  FMNMX.FTZ R73, R139, R73, !PT ;  /* 0x000000498b497209 */ /* 0x000fe40007810000 */
[----:B------:R-:W-:Y:S02]  /*49a0*/  FMNMX.FTZ R5, R132, R5, !PT ;  /* 0x0000000584057209 */ /* 0x000fe40007810000 */
        /* <DEDUP_REMOVED lines=12> */
[----:B------:R-:W-:-:S02]  /*4a70*/  ISETP.GT.AND P1, PT, R2, 0x58, PT ;  /* 0x000000580200780c */ /* 0x000fc40003f24270 */
        /* <DEDUP_REMOVED lines=17> */
[----:B------:R-:W-:-:S02]  /*4b90*/  ISETP.GT.AND P1, PT, R2, 0x61, PT ;  /* 0x000000610200780c */ /* 0x000fc40003f24270 */
[C---:B------:R-:W-:Y:S02]  /*4ba0*/  ISETP.GT.AND P3, PT, R2.reuse, 0x68, PT ;  /* 0x000000680200780c */ /* 0x040fe40003f64270 */
[----:B------:R-:W-:Y:S02]  /*4bb0*/  ISETP.GT.AND P2, PT, R2, 0x69, PT ;  /* 0x000000690200780c */ /* 0x000fe40003f44270 */
        /* <DEDUP_REMOVED lines=52> */
[----:B------:R-:W-:Y:S01]  /*4f00*/  FSEL R184, R28, -INF , P2 ;  /* 0xff8000001cb87808 */ /* 0x000fe20001000000 */
[----:B------:R-:W-:Y:S01]  /*4f10*/  LDSM.16.MT88.4 R20, [R224+0x100] ;  /* 0x00010000e014783b */ /* 0x000fe20000004200 */
[----:B------:R-:W-:Y:S02]  /*4f20*/  FMNMX.FTZ R73, R192, R73, !PT ;  /* 0x00000049c0497209 */ /* 0x000fe40007810000 */
[----:B------:R-:W-:Y:S02]  /*4f30*/  FMNMX.FTZ R2, R209, R2, !PT ;  /* 0x00000002d1027209 */ /* 0x000fe40007810000 */
[----:B------:R-:W-:Y:S02]  /*4f40*/  FMNMX.FTZ R5, R180, R5, !PT ;  /* 0x00000005b4057209 */ /* 0x000fe40007810000 */
[----:B------:R-:W-:Y:S02]  /*4f50*/  FMNMX.FTZ R6, R142, R6, !PT ;  /* 0x000000068e067209 */ /* 0x000fe40007810000 */
[----:B------:R-:W-:-:S02]  /*4f60*/  FMNMX.FTZ R73, R184, R73, !PT ;  /* 0x00000049b8497209 */ /* 0x000fc40007810000 */
[----:B------:R-:W-:Y:S02]  /*4f70*/  FMNMX.FTZ R2, R251, R2, !PT ;  /* 0x00000002fb027209 */ /* 0x000fe40007810000 */
[----:B------:R-:W-:Y:S01]  /*4f80*/  FMNMX.FTZ R5, R183, R5, !PT ;  /* 0x00000005b7057209 */ /* 0x000fe20007810000 */
[----:B------:R-:W1:Y:S01]  /*4f90*/  SHFL.BFLY PT, R7, R73, 0x2, 0x1f ;  /* 0x0c401f0049077f89 */ /* 0x000e6200000e0000 */
[----:B------:R-:W-:Y:S02]  /*4fa0*/  FMNMX.FTZ R6, R143, R6, !PT ;  /* 0x000000068f067209 */ /* 0x000fe40007810000 */
[----:B------:R-:W-:Y:S01]  /*4fb0*/  FMNMX.FTZ R5, R182, R5, !PT ;  /* 0x00000005b6057209 */ /* 0x000fe20007810000 */
[----:B------:R-:W2:Y:S01]  /*4fc0*/  SHFL.BFLY PT, R8, R2, 0x2, 0x1f ;  /* 0x0c401f0002087f89 */ /* 0x000ea200000e0000 */
[----:B------:R-:W-:Y:S02]  /*4fd0*/  FMNMX.FTZ R6, R144, R6, !PT ;  /* 0x0000000690067209 */ /* 0x000fe40007810000 */
[----:B------:R-:W-:-:S02]  /*4fe0*/  FMNMX.FTZ R5, R181, R5, !PT ;  /* 0x00000005b5057209 */ /* 0x000fc40007810000 */
[----:B------:R-:W-:Y:S02]  /*4ff0*/  FMNMX.FTZ R6, R159, R6, !PT ;  /* 0x000000069f067209 */ /* 0x000fe40007810000 */
[----:B------:R-:W-:Y:S02]  /*5000*/  FSEL R211, R44, -INF , P1 ;  /* 0xff8000002cd37808 */ /* 0x000fe40000800000 */
[----:B------:R-:W-:Y:S02]  /*5010*/  FMNMX.FTZ R5, R188, R5, !PT ;  /* 0x00000005bc057209 */ /* 0x000fe40007810000 */
[----:B------:R-:W-:Y:S02]  /*5020*/  FMNMX.FTZ R6, R160, R6, !PT ;  /* 0x00000006a0067209 */ /* 0x000fe40007810000 */
[----:B------:R-:W-:Y:S02]  /*5030*/  FSEL R212, R43, -INF , P3 ;  /* 0xff8000002bd47808 */ /* 0x000fe40001800000 */
[----:B------:R-:W-:Y:S01]  /*5040*/  FMNMX.FTZ R5, R211, R5, !PT ;  /* 0x00000005d3057209 */ /* 0x000fe20007810000 */
[----:B------:R-:W-:Y:S01]  /*5050*/  LDSM.16.MT88.4 R40, [R226+0x100] ;  /* 0x00010000e228783b */ /* 0x000fe20000004200 */
[----:B------:R-:W-:-:S02]  /*5060*/  FMNMX.FTZ R6, R162, R6, !PT ;  /* 0x00000006a2067209 */ /* 0x000fc40007810000 */
[----:B------:R-:W-:Y:S02]  /*5070*/  FSEL R223, R31, -INF , P2 ;  /* 0xff8000001fdf7808 */ /* 0x000fe40001000000 */
[----:B------:R-:W-:Y:S01]  /*5080*/  FMNMX.FTZ R5, R212, R5, !PT ;  /* 0x00000005d4057209 */ /* 0x000fe20007810000 */
[----:B------:R-:W-:Y:S01]  /*5090*/  LDSM.16.MT88.4 R28, [R225+0x100] ;  /* 0x00010000e11c783b */ /* 0x000fe20000004200 */
[----:B------:R-:W-:Y:S02]  /*50a0*/  FMNMX.FTZ R6, R163, R6, !PT ;  /* 0x00000006a3067209 */ /* 0x000fe40007810000 */
[----:B------:R-:W-:Y:S02]  /*50b0*/  FMNMX.FTZ R5, R223, R5, !PT ;  /* 0x00000005df057209 */ /* 0x000fe40007810000 */
[----:B------:R-:W-:Y:S02]  /*50c0*/  FMNMX.FTZ R6, R173, R6, !PT ;  /* 0x00000006ad067209 */ /* 0x000fe40007810000 */
[----:B-1----:R-:W-:-:S02]  /*50d0*/  FMNMX.FTZ R73, R73, R7, !PT ;  /* 0x0000000749497209 */ /* 0x002fc40007810000 */
[----:B--2---:R-:W-:Y:S01]  /*50e0*/  FMNMX.FTZ R2, R2, R8, !PT ;  /* 0x0000000802027209 */ /* 0x004fe20007810000 */
[----:B------:R-:W1:Y:S01]  /*50f0*/  SHFL.BFLY PT, R7, R5, 0x2, 0x1f ;  /* 0x0c401f0005077f89 */ /* 0x000e6200000e0000 */
[----:B------:R-:W-:Y:S02]  /*5100*/  FMNMX.FTZ R6, R172, R6, !PT ;  /* 0x00000006ac067209 */ /* 0x000fe40007810000 */
[----:B------:R-:W-:Y:S01]  /*5110*/  FSEL R219, R47, -INF , P1 ;  /* 0xff8000002fdb7808 */ /* 0x000fe20000800000 */
[----:B------:R-:W2:Y:S01]  /*5120*/  SHFL.BFLY PT, R8, R73, 0x1, 0x1f ;  /* 0x0c201f0049087f89 */ /* 0x000ea200000e0000 */
[----:B------:R-:W-:Y:S02]  /*5130*/  FMNMX.FTZ R6, R174, R6, !PT ;  /* 0x00000006ae067209 */ /* 0x000fe40007810000 */
[----:B------:R-:W-:Y:S01]  /*5140*/  FSEL R215, R45, -INF , P3 ;  /* 0xff8000002dd77808 */ /* 0x000fe20001800000 */
[----:B------:R-:W3:Y:S01]  /*5150*/  SHFL.BFLY PT, R71, R2, 0x1, 0x1f ;  /* 0x0c201f0002477f89 */ /* 0x000ee200000e0000 */
[----:B------:R-:W-:-:S02]  /*5160*/  FMNMX.FTZ R6, R175, R6, !PT ;  /* 0x00000006af067209 */ /* 0x000fc40007810000 */
[----:B------:R-:W-:Y:S02]  /*5170*/  FSEL R213, R46, -INF , P2 ;  /* 0xff8000002ed57808 */ /* 0x000fe40001000000 */
[----:B------:R-:W-:-:S04]  /*5180*/  FMNMX.FTZ R6, R193, R6, !PT ;  /* 0x00000006c1067209 */ /* 0x000fc80007810000 */
[----:B------:R-:W-:-:S04]  /*5190*/  FMNMX.FTZ R6, R187, R6, !PT ;  /* 0x00000006bb067209 */ /* 0x000fc80007810000 */
[----:B------:R-:W-:Y:S02]  /*51a0*/  FMNMX.FTZ R6, R203, R6, !PT ;  /* 0x00000006cb067209 */ /* 0x000fe40007810000 */
[----:B-1----:R-:W-:Y:S02]  /*51b0*/  FMNMX.FTZ R5, R5, R7, !PT ;  /* 0x0000000705057209 */ /* 0x002fe40007810000 */
[----:B------:R-:W-:Y:S02]  /*51c0*/  FMNMX.FTZ R6, R196, R6, !PT ;  /* 0x00000006c4067209 */ /* 0x000fe40007810000 */
[----:B--2---:R-:W-:Y:S01]  /*51d0*/  FMNMX.FTZ R73, R73, R8, !PT ;  /* 0x0000000849497209 */ /* 0x004fe20007810000 */
[----:B------:R-:W-:Y:S01]  /*51e0*/  SHFL.BFLY PT, R9, R5, 0x1, 0x1f ;  /* 0x0c201f0005097f89 */ /* 0x000fe200000e0000 */
[----:B---3--:R-:W-:-:S03]  /*51f0*/  FMNMX.FTZ R71, R2, R71, !PT ;  /* 0x0000004702477209 */ /* 0x008fc60007810000 */
[----:B------:R-:W-:Y:S01]  /*5200*/  FMUL.FTZ R7, R73, c[0x0][0x2d0] ;  /* 0x0000b40049077a20 */ /* 0x000fe20000410000 */
[----:B------:R-:W-:Y:S02]  /*5210*/  FMNMX.FTZ R2, R195, R6, !PT ;  /* 0x00000006c3027209 */ /* 0x000fe40007810000 */
[----:B------:R-:W-:Y:S01]  /*5220*/  FSETP.NEU.FTZ.AND P1, PT, R73, -INF , PT ;  /* 0xff8000004900780b */ /* 0x000fe20003f3d000 */
[----:B------:R-:W-:Y:S01]  /*5230*/  FMUL.FTZ R6, R71, c[0x0][0x2d0] ;  /* 0x0000b40047067a20 */ /* 0x000fe20000410000 */
[----:B------:R-:W-:Y:S02]  /*5240*/  FMNMX.FTZ R2, R219, R2, !PT ;  /* 0x00000002db027209 */ /* 0x000fe40007810000 */
[----:B------:R-:W-:Y:S02]  /*5250*/  FSEL R7, R7, RZ, P1 ;  /* 0x000000ff07077208 */ /* 0x000fe40000800000 */
[----:B------:R-:W-:Y:S02]  /*5260*/  FMNMX.FTZ R8, R215, R2, !PT ;  /* 0x00000002d7087209 */ /* 0x000fe40007810000 */
[----:B------:R-:W-:Y:S01]  /*5270*/  FSETP.NEU.FTZ.AND P1, PT, R71, -INF , PT ;  /* 0xff8000004700780b */ /* 0x000fe20003f3d000 */
[----:B------:R-:W-:Y:S01]  /*5280*/  FFMA.FTZ R2, R10, c[0x0][0x2d0], -R7 ;  /* 0x0000b4000a027a23 */ /* 0x000fe20000010807 */
[----:B------:R-:W-:-:S02]  /*5290*/  FMNMX.FTZ R8, R213, R8, !PT ;  /* 0x00000008d5087209 */ /* 0x000fc40007810000 */
[----:B------:R-:W-:Y:S01]  /*52a0*/  FSEL R6, R6, RZ, P1 ;  /* 0x000000ff06067208 */ /* 0x000fe20000800000 */
[----:B------:R1:W-:Y:S02]  /*52b0*/  MUFU.EX2 R199, R2 ;  /* 0x0000000200c77308 */ /* 0x0003e40000000800 */
[----:B------:R-:W2:Y:S02]  /*52c0*/  SHFL.BFLY PT, R10, R8, 0x2, 0x1f ;  /* 0x0c401f00080a7f89 */ /* 0x000ea400000e0000 */
[----:B-1----:R-:W-:-:S04]  /*52d0*/  FFMA.FTZ R2, R11, c[0x0][0x2d0], -R6 ;  /* 0x0000b4000b027a23 */ /* 0x002fc80000010806 */
[----:B------:R1:W3:Y:S01]  /*52e0*/  MUFU.EX2 R18, R2 ;  /* 0x0000000200127308 */ /* 0x0002e20000000800 */
[----:B--2---:R-:W-:Y:S02]  /*52f0*/  FMNMX.FTZ R8, R8, R10, !PT ;  /* 0x0000000a08087209 */ /* 0x004fe40007810000 */
[----:B-1----:R-:W-:Y:S01]  /*5300*/  FMNMX.FTZ R2, R9, R5, !PT ;  /* 0x0000000509027209 */ /* 0x002fe20007810000 */
[--C-:B------:R-:W-:Y:S02]  /*5310*/  FFMA.FTZ R5, R12, c[0x0][0x2d0], -R6.reuse ;  /* 0x0000b4000c057a23 */ /* 0x100fe40000010806 */
[----:B------:R-:W-:Y:S01]  /*5320*/  FFMA.FTZ R9, R13, c[0x0][0x2d0], -R6 ;  /* 0x0000b4000d097a23 */ /* 0x000fe20000010806 */
[----:B------:R-:W-:Y:S01]  /*5330*/  FSETP.NEU.FTZ.AND P1, PT, R2, -INF , PT ;  /* 0xff8000000200780b */ /* 0x000fe20003f3d000 */
[----:B------:R1:W-:Y:S01]  /*5340*/  MUFU.EX2 R204, R5 ;  /* 0x0000000500cc7308 */ /* 0x0003e20000000800 */
[----:B---3--:R-:W-:-:S07]  /*5350*/  IMAD.MOV.U32 R4, RZ, RZ, R18 ;  /* 0x000000ffff047224 */ /* 0x008fce00078e0012 */
[----:B------:R2:W-:Y:S01]  /*5360*/  MUFU.EX2 R105, R9 ;  /* 0x0000000900697308 */ /* 0x0005e20000000800 */
[----:B-1----:R-:W-:-:S05]  /*5370*/  FMUL.FTZ R5, R2, c[0x0][0x2d0] ;  /* 0x0000b40002057a20 */ /* 0x002fca0000410000 */
[----:B------:R-:W-:Y:S01]  /*5380*/  FSEL R5, R5, RZ, P1 ;  /* 0x000000ff05057208 */ /* 0x000fe20000800000 */
[----:B--2---:R-:W-:-:S04]  /*5390*/  FFMA.FTZ R9, R14, c[0x0][0x2d0], -R6 ;  /* 0x0000b4000e097a23 */ /* 0x004fc80000010806 */
[--C-:B------:R-:W-:Y:S01]  /*53a0*/  FFMA.FTZ R0, R16, c[0x0][0x2d0], -R5.reuse ;  /* 0x0000b40010007a23 */ /* 0x100fe20000010805 */
[----:B------:R1:W2:Y:S08]  /*53b0*/  MUFU.EX2 R185, R9 ;  /* 0x0000000900b97308 */ /* 0x0002b00000000800 */
[----:B------:R3:W-:Y:S01]  /*53c0*/  MUFU.EX2 R250, R0 ;  /* 0x0000000000fa7308 */ /* 0x0007e20000000800 */
[----:B-1----:R-:W-:Y:S01]  /*53d0*/  FFMA.FTZ R9, R15, c[0x0][0x2d0], -R5 ;  /* 0x0000b4000f097a23 */ /* 0x002fe20000010805 */
[----:B--2---:R-:W-:-:S06]  /*53e0*/  F2FP.PACK_AB R10, R185, R105 ;  /* 0x00000069b90a723e */ /* 0x004fcc00000000ff */
[----:B------:R1:W2:Y:S01]  /*53f0*/  MUFU.EX2 R190, R9 ;  /* 0x0000000900be7308 */ /* 0x0002a20000000800 */
[--C-:B---3--:R-:W-:Y:S02]  /*5400*/  FFMA.FTZ R0, R17, c[0x0][0x2d0], -R5.reuse ;  /* 0x0000b40011007a23 */ /* 0x108fe40000010805 */
[----:B------:R-:W-:Y:S05]  /*5410*/  LDSM.16.MT88.4 R16, [R227+0x100] ;  /* 0x00010000e310783b */ /* 0x000fea0000004200 */
[----:B------:R3:W-:Y:S01]  /*5420*/  MUFU.EX2 R198, R0 ;  /* 0x0000000000c67308 */ /* 0x0007e20000000800 */
[----:B-1----:R-:W1:Y:S01]  /*5430*/  SHFL.BFLY PT, R9, R8, 0x1, 0x1f ;  /* 0x0c201f0008097f89 */ /* 0x002e6200000e0000 */
[----:B---3--:R-:W-:-:S06]  /*5440*/  FFMA.FTZ R0, R24, c[0x0][0x2d0], -R5 ;  /* 0x0000b40018007a23 */ /* 0x008fcc0000010805 */
[----:B------:R3:W4:Y:S01]  /*5450*/  MUFU.EX2 R202, R0 ;  /* 0x0000000000ca7308 */ /* 0x0007220000000800 */
[----:B-1----:R-:W-:Y:S02]  /*5460*/  FMNMX.FTZ R72, R8, R9, !PT ;  /* 0x0000000908487209 */ /* 0x002fe40007810000 */
[----:B------:R-:W-:Y:S01]  /*5470*/  F2FP.PACK_AB R8, R204, R4 ;  /* 0x00000004cc08723e */ /* 0x000fe200000000ff */
[----:B---3--:R-:W-:Y:S01]  /*5480*/  FFMA.FTZ R0, R25, c[0x0][0x2d0], -R7 ;  /* 0x0000b40019007a23 */ /* 0x008fe20000010807 */
[C---:B------:R-:W-:Y:S01]  /*5490*/  FSETP.NEU.FTZ.AND P1, PT, R72.reuse, -INF , PT ;  /* 0xff8000004800780b */ /* 0x040fe20003f3d000 */
[----:B------:R-:W-:Y:S01]  /*54a0*/  FMUL.FTZ R3, R72, c[0x0][0x2d0] ;  /* 0x0000b40048037a20 */ /* 0x000fe20000410000 */
[----:B--2---:R-:W-:Y:S01]  /*54b0*/  F2FP.PACK_AB R9, R250, R190 ;  /* 0x000000befa09723e */ /* 0x004fe200000000ff */
[----:B------:R1:W2:Y:S01]  /*54c0*/  MUFU.EX2 R245, R0 ;  /* 0x0000000000f57308 */ /* 0x0002a20000000800 */
[----:B----4-:R-:W-:-:S07]  /*54d0*/  F2FP.PACK_AB R11, R202, R198 ;  /* 0x000000c6ca0b723e */ /* 0x010fce00000000ff */
[----:B------:R-:W-:Y:S01]  /*54e0*/  HMMA.16816.F32 R56, R8, R28, RZ ;  /* 0x0000001c0838723c */ /* 0x000fe200000018ff */
[----:B-1----:R-:W-:Y:S01]  /*54f0*/  FFMA.FTZ R0, R26, c[0x0][0x2d0], -R7 ;  /* 0x0000b4001a007a23 */ /* 0x002fe20000010807 */
[----:B--2---:R-:W-:-:S06]  /*5500*/  F2FP.PACK_AB R12, R245, R199 ;  /* 0x000000c7f50c723e */ /* 0x004fcc00000000ff */
[C---:B------:R-:W-:Y:S01]  /*5510*/  HMMA.16816.F32 R80, R8.reuse, R20, RZ ;  /* 0x000000140850723c */ /* 0x040fe200000018ff */
[----:B------:R1:W-:Y:S07]  /*5520*/  MUFU.EX2 R249, R0 ;  /* 0x0000000000f97308 */ /* 0x0003ee0000000800 */
[C---:B------:R-:W-:Y:S08]  /*5530*/  HMMA.16816.F32 R76, R8.reuse, R22, RZ ;  /* 0x00000016084c723c */ /* 0x040ff000000018ff */
[----:B------:R-:W-:Y:S01]  /*5540*/  HMMA.16816.F32 R64, R8, R16, RZ ;  /* 0x000000100840723c */ /* 0x000fe200000018ff */
[----:B-1----:R-:W-:Y:S01]  /*5550*/  FSEL R0, R3, RZ, P1 ;  /* 0x000000ff03007208 */ /* 0x002fe20000800000 */
[----:B------:R-:W-:-:S02]  /*5560*/  FFMA.FTZ R3, R27, c[0x0][0x2d0], -R7 ;  /* 0x0000b4001b037a23 */ /* 0x000fc40000010807 */
[----:B------:R-:W-:Y:S02]  /*5570*/  LDSM.16.MT88.4 R24, [R224+0x900] ;  /* 0x00090000e018783b */ /* 0x000fe40000004200 */
[----:B------:R1:W2:Y:S02]  /*5580*/  MUFU.EX2 R201, R3 ;  /* 0x0000000300c97308 */ /* 0x0002a40000000800 */
[C---:B------:R-:W-:Y:S08]  /*5590*/  HMMA.16816.F32 R60, R8.reuse, R18, RZ ;  /* 0x00000012083c723c */ /* 0x040ff000000018ff */
[----:B------:R-:W-:Y:S01]  /*55a0*/  HMMA.16816.F32 R48, R8, R40, RZ ;  /* 0x000000280830723c */ /* 0x000fe200000018ff */
[----:B-1----:R-:W-:Y:S01]  /*55b0*/  FFMA.FTZ R3, R32, c[0x0][0x2d0], -R0 ;  /* 0x0000b40020037a23 */ /* 0x002fe20000010800 */
[----:B--2---:R-:W-:-:S06]  /*55c0*/  F2FP.PACK_AB R14, R201, R249 ;  /* 0x000000f9c90e723e */ /* 0x004fcc00000000ff */
[C---:B------:R-:W-:Y:S01]  /*55d0*/  HMMA.16816.F32 R52, R8.reuse, R30, RZ ;  /* 0x0000001e0834723c */ /* 0x040fe200000018ff */
[----:B------:R1:W-:Y:S07]  /*55e0*/  MUFU.EX2 R222, R3 ;  /* 0x0000000300de7308 */ /* 0x0003ee0000000800 */
[----:B------:R-:W-:Y:S01]  /*55f0*/  HMMA.16816.F32 R44, R8, R42, RZ ;  /* 0x0000002a082c723c */ /* 0x000fe200000018ff */
[----:B-1----:R-:W-:-:S04]  /*5600*/  FFMA.FTZ R3, R33, c[0x0][0x2d0], -R0 ;  /* 0x0000b40021037a23 */ /* 0x002fc80000010800 */
        /* <DEDUP_REMOVED lines=12> */
[----:B------:R-:W-:Y:S01]  /*56d0*/  LDSM.16.MT88.4 R20, [R225+0x900] ;  /* 0x00090000e114783b */ /* 0x000fe20000004200 */
[----:B-1----:R-:W-:-:S04]  /*56e0*/  FFMA.FTZ R3, R37, c[0x0][0x2d0], -R6 ;  /* 0x0000b40025037a23 */ /* 0x002fc80000010806 */
[----:B------:R1:W-:Y:S02]  /*56f0*/  MUFU.EX2 R186, R3 ;  /* 0x0000000300ba7308 */ /* 0x0003e40000000800 */
[C---:B------:R-:W-:Y:S08]  /*5700*/  HMMA.16816.F32 R88, R12.reuse, R16, RZ ;  /* 0x000000100c58723c */ /* 0x040ff000000018ff */
[----:B------:R-:W-:Y:S01]  /*5710*/  HMMA.16816.F32 R112, R12, R18, RZ ;  /* 0x000000120c70723c */ /* 0x000fe200000018ff */
[----:B-1----:R-:W-:-:S07]  /*5720*/  FFMA.FTZ R3, R38, c[0x0][0x2d0], -R6 ;  /* 0x0000b40026037a23 */ /* 0x002fce0000010806 */
[C---:B------:R-:W-:Y:S01]  /*5730*/  HMMA.16816.F32 R16, R12.reuse, R40, RZ ;  /* 0x000000280c10723c */ /* 0x040fe200000018ff */
[----:B------:R1:W2:Y:S07]  /*5740*/  MUFU.EX2 R84, R3 ;  /* 0x0000000300547308 */ /* 0x0002ae0000000800 */
[C---:B------:R-:W-:Y:S08]  /*5750*/  HMMA.16816.F32 R124, R12.reuse, R30, RZ ;  /* 0x0000001e0c7c723c */ /* 0x040ff000000018ff */
[----:B------:R-:W-:Y:S01]  /*5760*/  HMMA.16816.F32 R108, R12, R42, RZ ;  /* 0x0000002a0c6c723c */ /* 0x000fe200000018ff */
[----:B-1----:R-:W-:-:S02]  /*5770*/  FFMA.FTZ R3, R39, c[0x0][0x2d0], -R6 ;  /* 0x0000b40027037a23 */ /* 0x002fc40000010806 */
[----:B------:R-:W1:Y:S02]  /*5780*/  LDSM.16.MT88.4 R36, [R227+0x900] ;  /* 0x00090000e324783b */ /* 0x000e640000004200 */
[----:B------:R3:W4:Y:S02]  /*5790*/  MUFU.EX2 R200, R3 ;  /* 0x0000000300c87308 */ /* 0x0007240000000800 */
[----:B---3--:R-:W-:Y:S02]  /*57a0*/  FFMA.FTZ R3, R68, c[0x0][0x2d0], -R5 ;  /* 0x0000b40044037a23 */ /* 0x008fe40000010805 */
[----:B------:R-:W-:-:S04]  /*57b0*/  IMAD.MOV.U32 R68, RZ, RZ, R105 ;  /* 0x000000ffff447224 */ /* 0x000fc800078e0069 */
[----:B------:R3:W-:Y:S02]  /*57c0*/  MUFU.EX2 R106, R3 ;  /* 0x00000003006a7308 */ /* 0x0007e40000000800 */
[--C-:B---3--:R-:W-:Y:S01]  /*57d0*/  FFMA.FTZ R3, R69, c[0x0][0x2d0], -R5.reuse ;  /* 0x0000b40045037a23 */ /* 0x108fe20000010805 */
[----:B--2---:R-:W-:Y:S02]  /*57e0*/  MOV R69, R84 ;  /* 0x0000005400457202 */ /* 0x004fe40000000f00 */
[----:B------:R-:W-:Y:S03]  /*57f0*/  HMMA.16816.F32 R84, R12, R28, RZ ;  /* 0x0000001c0c54723c */ /* 0x000fe600000018ff */
[----:B------:R2:W-:Y:S01]  /*5800*/  MUFU.EX2 R252, R3 ;  /* 0x0000000300fc7308 */ /* 0x0005e20000000800 */
[----:B----4-:R-:W-:Y:S01]  /*5810*/  F2FP.PACK_AB R10, R200, R69 ;  /* 0x00000045c80a723e */ /* 0x010fe200000000ff */
[----:B------:R-:W-:Y:S01]  /*5820*/  LDSM.16.MT88.4 R12, [R227+0x1100] ;  /* 0x00110000e30c783b */ /* 0x000fe20000004200 */
[----:B--2---:R-:W-:-:S02]  /*5830*/  FFMA.FTZ R3, R70, c[0x0][0x2d0], -R5 ;  /* 0x0000b40046037a23 */ /* 0x004fc40000010805 */
[----:B------:R-:W-:-:S03]  /*5840*/  IMAD.MOV.U32 R70, RZ, RZ, R104 ;  /* 0x000000ffff467224 */ /* 0x000fc600078e0068 */
[----:B------:R2:W-:Y:S02]  /*5850*/  MUFU.EX2 R194, R3 ;  /* 0x0000000300c27308 */ /* 0x0005e40000000800 */
[----:B--2---:R-:W-:Y:S02]  /*5860*/  FFMA.FTZ R3, R74, c[0x0][0x2d0], -R5 ;  /* 0x0000b4004a037a23 */ /* 0x004fe40000010805 */
[----:B------:R-:W-:-:S04]  /*5870*/  IMAD.MOV.U32 R74, RZ, RZ, R107 ;  /* 0x000000ffff4a7224 */ /* 0x000fc800078e006b */
[----:B------:R2:W3:Y:S01]  /*5880*/  MUFU.EX2 R28, R3 ;  /* 0x00000003001c7308 */ /* 0x0004e20000000800 */
[----:B------:R-:W-:Y:S01]  /*5890*/  F2FP.PACK_AB R8, R186, R74 ;  /* 0x0000004aba08723e */ /* 0x000fe200000000ff */
[----:B--2---:R-:W-:Y:S01]  /*58a0*/  FFMA.FTZ R3, R75, c[0x0][0x2d0], -R7 ;  /* 0x0000b4004b037a23 */ /* 0x004fe20000010807 */
[----:B---3--:R-:W-:Y:S01]  /*58b0*/  F2FP.PACK_AB R11, R28, R194 ;  /* 0x000000c21c0b723e */ /* 0x008fe200000000ff */
[----:B------:R-:W-:-:S04]  /*58c0*/  IMAD.MOV.U32 R75, RZ, RZ, R106 ;  /* 0x000000ffff4b7224 */ /* 0x000fc800078e006a */
[----:B------:R2:W-:Y:S01]  /*58d0*/  MUFU.EX2 R218, R3 ;  /* 0x0000000300da7308 */ /* 0x0005e20000000800 */
[----:B------:R-:W-:-:S07]  /*58e0*/  F2FP.PACK_AB R9, R252, R75 ;  /* 0x0000004bfc09723e */ /* 0x000fce00000000ff */
[----:B-1----:R-:W-:Y:S01]  /*58f0*/  HMMA.16816.F32 R104, R8, R36, R64 ;  /* 0x000000240868723c */ /* 0x002fe20000001840 */
[----:B--2---:R-:W-:-:S07]  /*5900*/  FFMA.FTZ R3, R96, c[0x0][0x2d0], -R7 ;  /* 0x0000b40060037a23 */ /* 0x004fce0000010807 */
[C---:B------:R-:W-:Y:S01]  /*5910*/  HMMA.16816.F32 R120, R8.reuse, R24, R80 ;  /* 0x000000180878723c */ /* 0x040fe20000001850 */
[----:B------:R1:W2:Y:S07]  /*5920*/  MUFU.EX2 R217, R3 ;  /* 0x0000000300d97308 */ /* 0x0002ae0000000800 */
[C---:B------:R-:W-:Y:S08]  /*5930*/  HMMA.16816.F32 R64, R8.reuse, R38, R60 ;  /* 0x000000260840723c */ /* 0x040ff0000000183c */
[----:B------:R-:W-:Y:S01]  /*5940*/  HMMA.16816.F32 R80, R8, R32, R48 ;  /* 0x000000200850723c */ /* 0x000fe20000001830 */
[----:B-1----:R-:W-:-:S04]  /*5950*/  FFMA.FTZ R3, R97, c[0x0][0x2d0], -R7 ;  /* 0x0000b40061037a23 */ /* 0x002fc80000010807 */
[----:B------:R1:W-:Y:S03]  /*5960*/  MUFU.EX2 R214, R3 ;  /* 0x0000000300d67308 */ /* 0x0003e60000000800 */
[C---:B------:R-:W-:Y:S08]  /*5970*/  HMMA.16816.F32 R76, R8.reuse, R26, R76 ;  /* 0x0000001a084c723c */ /* 0x040ff0000000184c */
[----:B------:R-:W-:Y:S01]  /*5980*/  HMMA.16816.F32 R60, R8, R22, R52 ;  /* 0x00000016083c723c */ /* 0x000fe20000001834 */
[----:B-1----:R-:W-:-:S07]  /*5990*/  FFMA.FTZ R3, R98, c[0x0][0x2d0], -R7 ;  /* 0x0000b40062037a23 */ /* 0x002fce0000010807 */
[----:B------:R-:W-:Y:S01]  /*59a0*/  HMMA.16816.F32 R44, R8, R34, R44 ;  /* 0x00000022082c723c */ /* 0x000fe2000000182c */
[----:B------:R1:W3:Y:S02]  /*59b0*/  MUFU.EX2 R216, R3 ;  /* 0x0000000300d87308 */ /* 0x0002e40000000800 */
[----:B-1----:R-:W-:-:S05]  /*59c0*/  FFMA.FTZ R3, R99, c[0x0][0x2d0], -R0 ;  /* 0x0000b40063037a23 */ /* 0x002fca0000010800 */
[----:B------:R-:W-:Y:S01]  /*59d0*/  HMMA.16816.F32 R96, R8, R20, R56 ;  /* 0x000000140860723c */ /* 0x000fe20000001838 */
[----:B------:R1:W-:Y:S06]  /*59e0*/  MUFU.EX2 R206, R3 ;  /* 0x0000000300ce7308 */ /* 0x0003ec0000000800 */
[----:B--2---:R-:W-:Y:S02]  /*59f0*/  F2FP.PACK_AB R8, R217, R218 ;  /* 0x000000dad908723e */ /* 0x004fe400000000ff */
[----:B---3--:R-:W-:Y:S01]  /*5a00*/  F2FP.PACK_AB R10, R216, R214 ;  /* 0x000000d6d80a723e */ /* 0x008fe200000000ff */
[----:B-1----:R-:W-:-:S02]  /*5a10*/  FFMA.FTZ R3, R116, c[0x0][0x2d0], -R0 ;  /* 0x0000b40074037a23 */ /* 0x002fc40000010800 */
[----:B------:R-:W-:Y:S02]  /*5a20*/  IMAD.MOV.U32 R116, RZ, RZ, R202 ;  /* 0x000000ffff747224 */ /* 0x000fe400078e00ca */
[----:B------:R1:W2:Y:S02]  /*5a30*/  MUFU.EX2 R208, R3 ;  /* 0x0000000300d07308 */ /* 0x0002a40000000800 */
[----:B-1----:R-:W-:Y:S01]  /*5a40*/  FFMA.FTZ R3, R117, c[0x0][0x2d0], -R0 ;  /* 0x0000b40075037a23 */ /* 0x002fe20000010800 */
[----:B--2---:R-:W-:Y:S01]  /*5a50*/  F2FP.PACK_AB R9, R208, R206 ;  /* 0x000000ced009723e */ /* 0x004fe200000000ff */
[----:B------:R-:W-:-:S04]  /*5a60*/  IMAD.MOV.U32 R117, RZ, RZ, R203 ;  /* 0x000000ffff757224 */ /* 0x000fc800078e00cb */
        /* <DEDUP_REMOVED lines=8> */
[C---:B------:R-:W-:Y:S07]  /*5af0*/  HMMA.16816.F32 R52, R8.reuse, R36, R88 ;  /* 0x000000240834723c */ /* 0x040fee0000001858 */
[----:B------:R-:W-:Y:S01]  /*5b00*/  IMAD.MOV.U32 R91, RZ, RZ, R28 ;  /* 0x000000ffff5b7224 */ /* 0x000fe200078e001c */
[----:B------:R-:W-:Y:S01]  /*5b10*/  HMMA.16816.F32 R36, R8, R38, R112 ;  /* 0x000000260824723c */ /* 0x000fe20000001870 */
[----:B------:R-:W2:Y:S01]  /*5b20*/  LDSM.16.MT88.4 R28, [R226+0x1100] ;  /* 0x00110000e21c783b */ /* 0x000ea20000004200 */
[----:B-1----:R-:W-:-:S02]  /*5b30*/  FFMA.FTZ R3, R129, c[0x0][0x2d0], -R6 ;  /* 0x0000b40081037a23 */ /* 0x002fc40000010806 */
[----:B------:R-:W-:-:S03]  /*5b40*/  IMAD.MOV.U32 R129, RZ, RZ, R4 ;  /* 0x000000ffff817224 */ /* 0x000fc600078e0004 */
[----:B------:R-:W-:Y:S01]  /*5b50*/  MOV R114, R195 ;  /* 0x000000c300727202 */ /* 0x000fe20000000f00 */
[----:B------:R1:W-:Y:S01]  /*5b60*/  MUFU.EX2 R204, R3 ;  /* 0x0000000300cc7308 */ /* 0x0003e20000000800 */
[----:B------:R-:W-:Y:S01]  /*5b70*/  IMAD.MOV.U32 R4, RZ, RZ, R205 ;  /* 0x000000ffff047224 */ /* 0x000fe200078e00cd */
[C---:B------:R-:W-:Y:S01]  /*5b80*/  HMMA.16816.F32 R48, R8.reuse, R24, R92 ;  /* 0x000000180830723c */ /* 0x040fe2000000185c */
[----:B------:R-:W-:Y:S02]  /*5b90*/  IMAD.MOV.U32 R113, RZ, RZ, R197 ;  /* 0x000000ffff717224 */ /* 0x000fe400078e00c5 */
[----:B------:R-:W-:Y:S02]  /*5ba0*/  IMAD.MOV.U32 R115, RZ, RZ, R192 ;  /* 0x000000ffff737224 */ /* 0x000fe400078e00c0 */
[----:B------:R-:W-:Y:S02]  /*5bb0*/  FFMA.FTZ R4, R4, c[0x0][0x2d0], -R7 ;  /* 0x0000b40004047a23 */ /* 0x000fe40000010807 */
[----:B------:R-:W-:Y:S01]  /*5bc0*/  IMAD.MOV.U32 R112, RZ, RZ, R115 ;  /* 0x000000ffff707224 */ /* 0x000fe200078e0073 */
[----:B------:R-:W-:Y:S01]  /*5bd0*/  HMMA.16816.F32 R92, R8, R32, R16 ;  /* 0x00000020085c723c */ /* 0x000fe20000001810 */
[----:B------:R-:W3:Y:S01]  /*5be0*/  LDSM.16.MT88.4 R16, [R224+0x1100] ;  /* 0x00110000e010783b */ /* 0x000ee20000004200 */
[----:B-1----:R-:W-:-:S02]  /*5bf0*/  FFMA.FTZ R3, R130, c[0x0][0x2d0], -R6 ;  /* 0x0000b40082037a23 */ /* 0x002fc40000010806 */
[----:B------:R-:W-:-:S04]  /*5c00*/  IMAD.MOV.U32 R130, RZ, RZ, R201 ;  /* 0x000000ffff827224 */ /* 0x000fc800078e00c9 */
[----:B------:R-:W-:Y:S01]  /*5c10*/  HMMA.16816.F32 R84, R8, R20, R84 ;  /* 0x000000140854723c */ /* 0x000fe20000001854 */
[----:B------:R1:W4:Y:S01]  /*5c20*/  MUFU.EX2 R205, R3 ;  /* 0x0000000300cd7308 */ /* 0x0003220000000800 */
[----:B------:R-:W-:Y:S02]  /*5c30*/  IMAD.MOV.U32 R32, RZ, RZ, R194 ;  /* 0x000000ffff207224 */ /* 0x000fe400078e00c2 */
[----:B------:R-:W-:-:S03]  /*5c40*/  IMAD.MOV.U32 R33, RZ, RZ, R189 ;  /* 0x000000ffff217224 */ /* 0x000fc600078e00bd */
[----:B------:R-:W-:Y:S01]  /*5c50*/  IMAD.MOV.U32 R21, RZ, RZ, R68 ;  /* 0x000000ffff157224 */ /* 0x000fe200078e0044 */
[----:B------:R-:W-:Y:S01]  /*5c60*/  HMMA.16816.F32 R40, R8, R26, R100 ;  /* 0x0000001a0828723c */ /* 0x000fe20000001864 */
[----:B------:R-:W-:Y:S01]  /*5c70*/  IMAD.MOV.U32 R68, RZ, RZ, R193 ;  /* 0x000000ffff447224 */ /* 0x000fe200078e00c1 */
[----:B------:R-:W5:Y:S01]  /*5c80*/  LDSM.16.MT88.4 R24, [R225+0x1100] ;  /* 0x00110000e118783b */ /* 0x000f620000004200 */
[----:B------:R-:W-:-:S05]  /*5c90*/  MOV R20, R188 ;  /* 0x000000bc00147202 */ /* 0x000fca0000000f00 */
[C---:B------:R-:W-:Y:S01]  /*5ca0*/  HMMA.16816.F32 R56, R8.reuse, R22, R124 ;  /* 0x000000160838723c */ /* 0x040fe2000000187c */
[----:B-1----:R-:W-:Y:S02]  /*5cb0*/  FFMA.FTZ R3, R131, c[0x0][0x2d0], -R6 ;  /* 0x0000b40083037a23 */ /* 0x002fe40000010806 */
[----:B------:R-:W-:Y:S02]  /*5cc0*/  IMAD.MOV.U32 R131, RZ, RZ, R200 ;  /* 0x000000ffff837224 */ /* 0x000fe400078e00c8 */
[----:B------:R1:W-:Y:S02]  /*5cd0*/  MUFU.EX2 R203, R3 ;  /* 0x0000000300cb7308 */ /* 0x0003e40000000800 */
[----:B------:R-:W-:Y:S01]  /*5ce0*/  IMAD.MOV.U32 R126, RZ, RZ, R130 ;  /* 0x000000ffff7e7224 */ /* 0x000fe200078e0082 */
[----:B------:R-:W-:Y:S01]  /*5cf0*/  MOV R127, R91 ;  /* 0x0000005b007f7202 */ /* 0x000fe20000000f00 */
[----:B------:R-:W-:Y:S01]  /*5d00*/  IMAD.MOV.U32 R130, RZ, RZ, R128 ;  /* 0x000000ffff827224 */ /* 0x000fe200078e0080 */
[----:B------:R-:W-:Y:S01]  /*5d10*/  HMMA.16816.F32 R88, R8, R34, R108 ;  /* 0x000000220858723c */ /* 0x000fe2000000186c */
[----:B------:R-:W-:-:S02]  /*5d20*/  IMAD.MOV.U32 R128, RZ, RZ, R190 ;  /* 0x000000ffff807224 */ /* 0x000fc400078e00be */
[----:B------:R-:W-:Y:S02]  /*5d30*/  IMAD.MOV.U32 R125, RZ, RZ, R114 ;  /* 0x000000ffff7d7224 */ /* 0x000fe400078e0072 */
[----:B------:R-:W-:Y:S02]  /*5d40*/  IMAD.MOV.U32 R114, RZ, RZ, R33 ;  /* 0x000000ffff727224 */ /* 0x000fe400078e0021 */
[----:B----4-:R-:W-:Y:S01]  /*5d50*/  F2FP.PACK_AB R8, R205, R204 ;  /* 0x000000cccd08723e */ /* 0x010fe200000000ff */
[----:B------:R-:W-:Y:S02]  /*5d60*/  IMAD.MOV.U32 R33, RZ, RZ, R21 ;  /* 0x000000ffff217224 */ /* 0x000fe400078e0015 */
[----:B------:R-:W-:Y:S02]  /*5d70*/  IMAD.MOV.U32 R124, RZ, RZ, R114 ;  /* 0x000000ffff7c7224 */ /* 0x000fe400078e0072 */
[----:B-1----:R-:W-:Y:S02]  /*5d80*/  FFMA.FTZ R3, R132, c[0x0][0x2d0], -R6 ;  /* 0x0000b40084037a23 */ /* 0x002fe40000010806 */
[----:B------:R-:W-:-:S02]  /*5d90*/  IMAD.MOV.U32 R132, RZ, RZ, R69 ;  /* 0x000000ffff847224 */ /* 0x000fc400078e0045 */
[----:B------:R1:W4:Y:S01]  /*5da0*/  MUFU.EX2 R202, R3 ;  /* 0x0000000300ca7308 */ /* 0x0003220000000800 */
[----:B------:R-:W-:Y:S02]  /*5db0*/  IMAD.MOV.U32 R69, RZ, RZ, R187 ;  /* 0x000000ffff457224 */ /* 0x000fe400078e00bb */
[----:B------:R-:W-:Y:S02]  /*5dc0*/  IMAD.MOV.U32 R114, RZ, RZ, R33 ;  /* 0x000000ffff727224 */ /* 0x000fe400078e0021 */
[----:B-1----:R-:W-:Y:S01]  /*5dd0*/  FFMA.FTZ R3, R133, c[0x0][0x2d0], -R5 ;  /* 0x0000b40085037a23 */ /* 0x002fe20000010805 */
[----:B----4-:R-:W-:Y:S01]  /*5de0*/  F2FP.PACK_AB R10, R202, R203 ;  /* 0x000000cbca0a723e */ /* 0x010fe200000000ff */
[----:B------:R-:W-:Y:S02]  /*5df0*/  IMAD.MOV.U32 R133, RZ, RZ, R191 ;  /* 0x000000ffff857224 */ /* 0x000fe400078e00bf */
[----:B------:R1:W-:Y:S02]  /*5e00*/  MUFU.EX2 R201, R3 ;  /* 0x0000000300c97308 */ /* 0x0003e40000000800 */
[----:B------:R-:W-:-:S02]  /*5e10*/  IMAD.MOV.U32 R115, RZ, RZ, R133 ;  /* 0x000000ffff737224 */ /* 0x000fc400078e0085 */
[----:B------:R-:W-:Y:S02]  /*5e20*/  IMAD.MOV.U32 R133, RZ, RZ, R132 ;  /* 0x000000ffff857224 */ /* 0x000fe400078e0084 */
[----:B-1----:R-:W-:Y:S02]  /*5e30*/  FFMA.FTZ R3, R134, c[0x0][0x2d0], -R5 ;  /* 0x0000b40086037a23 */ /* 0x002fe40000010805 */
[----:B------:R-:W-:Y:S02]  /*5e40*/  IMAD.MOV.U32 R134, RZ, RZ, R199 ;  /* 0x000000ffff867224 */ /* 0x000fe400078e00c7 */
[----:B------:R1:W4:Y:S02]  /*5e50*/  MUFU.EX2 R200, R3 ;  /* 0x0000000300c87308 */ /* 0x0003240000000800 */
[----:B-1----:R-:W-:Y:S01]  /*5e60*/  FFMA.FTZ R3, R135, c[0x0][0x2d0], -R5 ;  /* 0x0000b40087037a23 */ /* 0x002fe20000010805 */
[----:B----4-:R-:W-:Y:S01]  /*5e70*/  F2FP.PACK_AB R9, R200, R201 ;  /* 0x000000c9c809723e */ /* 0x010fe200000000ff */
[----:B------:R-:W-:-:S04]  /*5e80*/  IMAD.MOV.U32 R135, RZ, RZ, R198 ;  /* 0x000000ffff877224 */ /* 0x000fc800078e00c6 */
[----:B------:R1:W-:Y:S02]  /*5e90*/  MUFU.EX2 R199, R3 ;  /* 0x0000000300c77308 */ /* 0x0003e40000000800 */
[----:B-1----:R-:W-:Y:S02]  /*5ea0*/  FFMA.FTZ R3, R136, c[0x0][0x2d0], -R5 ;  /* 0x0000b40088037a23 */ /* 0x002fe40000010805 */
[----:B------:R-:W-:-:S04]  /*5eb0*/  IMAD.MOV.U32 R136, RZ, RZ, R131 ;  /* 0x000000ffff887224 */ /* 0x000fc800078e0083 */
[----:B------:R-:W1:Y:S01]  /*5ec0*/  MUFU.EX2 R198, R3 ;  /* 0x0000000300c67308 */ /* 0x000e620000000800 */
[----:B------:R-:W-:Y:S02]  /*5ed0*/  IMAD.MOV.U32 R131, RZ, RZ, R70 ;  /* 0x000000ffff837224 */ /* 0x000fe400078e0046 */
[----:B------:R-:W-:Y:S02]  /*5ee0*/  IMAD.MOV.U32 R70, RZ, RZ, R196 ;  /* 0x000000ffff467224 */ /* 0x000fe400078e00c4 */
[----:B------:R-:W-:Y:S02]  /*5ef0*/  IMAD.MOV.U32 R132, RZ, RZ, R131 ;  /* 0x000000ffff847224 */ /* 0x000fe400078e0083 */
[----:B------:R-:W-:Y:S02]  /*5f00*/  IMAD.MOV.U32 R131, RZ, RZ, R130 ;  /* 0x000000ffff837224 */ /* 0x000fe400078e0082 */
[----:B------:R-:W-:Y:S02]  /*5f10*/  IMAD.MOV.U32 R130, RZ, RZ, R129 ;  /* 0x000000ffff827224 */ /* 0x000fe400078e0081 */
[----:B------:R-:W-:-:S02]  /*5f20*/  IMAD.MOV.U32 R129, RZ, RZ, R118 ;  /* 0x000000ffff817224 */ /* 0x000fc400078e0076 */
[----:B------:R-:W-:Y:S01]  /*5f30*/  IMAD.MOV.U32 R118, RZ, RZ, R117 ;  /* 0x000000ffff767224 */ /* 0x000fe200078e0075 */
[----:B------:R-:W-:Y:S01]  /*5f40*/  MOV R117, R186 ;  /* 0x000000ba00757202 */ /* 0x000fe20000000f00 */
[----:B------:R-:W-:Y:S01]  /*5f50*/  IMAD.MOV.U32 R33, RZ, RZ, R132 ;  /* 0x000000ffff217224 */ /* 0x000fe200078e0084 */
[----:B-1----:R-:W-:Y:S01]  /*5f60*/  F2FP.PACK_AB R11, R198, R199 ;  /* 0x000000c7c60b723e */ /* 0x002fe200000000ff */
[----:B------:R-:W-:Y:S02]  /*5f70*/  FFMA.FTZ R3, R137, c[0x0][0x2d0], -R7 ;  /* 0x0000b40089037a23 */ /* 0x000fe40000010807 */
[----:B------:R-:W-:Y:S01]  /*5f80*/  IMAD.MOV.U32 R132, RZ, RZ, R130 ;  /* 0x000000ffff847224 */ /* 0x000fe200078e0082 */
[----:B------:R-:W-:Y:S01]  /*5f90*/  MOV R130, R118 ;  /* 0x0000007600827202 */ /* 0x000fe20000000f00 */
[----:B------:R1:W4:Y:S01]  /*5fa0*/  MUFU.EX2 R197, R3 ;  /* 0x0000000300c57308 */ /* 0x0003220000000800 */
[----:B------:R-:W-:Y:S01]  /*5fb0*/  IMAD.MOV.U32 R137, RZ, RZ, R112 ;  /* 0x000000ffff897224 */ /* 0x000fe200078e0070 */
[----:B--2---:R-:W-:Y:S01]  /*5fc0*/  HMMA.16816.F32 R100, R8, R28, R80 ;  /* 0x0000001c0864723c */ /* 0x004fe20000001850 */
[----:B------:R-:W-:-:S05]  /*5fd0*/  MOV R112, R115 ;  /* 0x0000007300707202 */ /* 0x000fca0000000f00 */
[----:B------:R-:W-:Y:S02]  /*5fe0*/  IMAD.MOV.U32 R110, RZ, RZ, R112 ;  /* 0x000000ffff6e7224 */ /* 0x000fe400078e0070 */
[----:B---3--:R-:W-:Y:S01]  /*5ff0*/  HMMA.16816.F32 R80, R8, R18, R76 ;  /* 0x000000120850723c */ /* 0x008fe2000000184c */
[----:B-1----:R-:W-:-:S07]  /*6000*/  FFMA.FTZ R3, R138, c[0x0][0x2d0], -R7 ;  /* 0x0000b4008a037a23 */ /* 0x002fce0000010807 */
[C---:B------:R-:W-:Y:S01]  /*6010*/  HMMA.16816.F32 R76, R8.reuse, R14, R64 ;  /* 0x0000000e084c723c */ /* 0x040fe20000001840 */
[----:B------:R-:W-:Y:S01]  /*6020*/  IMAD.MOV.U32 R138, RZ, RZ, R128 ;  /* 0x000000ffff8a7224 */ /* 0x000fe200078e0080 */
[----:B------:R1:W-:Y:S06]  /*6030*/  MUFU.EX2 R196, R3 ;  /* 0x0000000300c47308 */ /* 0x0003ec0000000800 */
[C---:B-----5:R-:W-:Y:S08]  /*6040*/  HMMA.16816.F32 R64, R8.reuse, R26, R60 ;  /* 0x0000001a0840723c */ /* 0x060ff0000000183c */
[----:B------:R-:W-:Y:S01]  /*6050*/  HMMA.16816.F32 R120, R8, R16, R120 ;  /* 0x000000100878723c */ /* 0x000fe20000001878 */
[----:B-1----:R-:W-:-:S04]  /*6060*/  FFMA.FTZ R3, R139, c[0x0][0x2d0], -R7 ;  /* 0x0000b4008b037a23 */ /* 0x002fc80000010807 */
[----:B------:R1:W2:Y:S03]  /*6070*/  MUFU.EX2 R195, R3 ;  /* 0x0000000300c37308 */ /* 0x0002a60000000800 */
[C---:B------:R-:W-:Y:S08]  /*6080*/  HMMA.16816.F32 R104, R8.reuse, R12, R104 ;  /* 0x0000000c0868723c */ /* 0x040ff00000001868 */
[----:B------:R-:W-:Y:S01]  /*6090*/  HMMA.16816.F32 R96, R8, R24, R96 ;  /* 0x000000180860723c */ /* 0x000fe20000001860 */
[----:B-1----:R-:W-:-:S07]  /*60a0*/  FFMA.FTZ R3, R140, c[0x0][0x2d0], -R7 ;  /* 0x0000b4008c037a23 */ /* 0x002fce0000010807 */
[----:B------:R-:W-:Y:S01]  /*60b0*/  HMMA.16816.F32 R60, R8, R30, R44 ;  /* 0x0000001e083c723c */ /* 0x000fe2000000182c */
[----:B------:R1:W-:Y:S06]  /*60c0*/  MUFU.EX2 R194, R3 ;  /* 0x0000000300c27308 */ /* 0x0003ec0000000800 */
[----:B----4-:R-:W-:Y:S02]  /*60d0*/  F2FP.PACK_AB R8, R197, R209 ;  /* 0x000000d1c508723e */ /* 0x010fe400000000ff */
[----:B--2---:R-:W-:Y:S01]  /*60e0*/  F2FP.PACK_AB R10, R195, R196 ;  /* 0x000000c4c30a723e */ /* 0x004fe200000000ff */
[----:B-1----:R-:W-:-:S04]  /*60f0*/  FFMA.FTZ R3, R141, c[0x0][0x2d0], -R0 ;  /* 0x0000b4008d037a23 */ /* 0x002fc80000010800 */
[----:B------:R1:W-:Y:S02]  /*6100*/  MUFU.EX2 R193, R3 ;  /* 0x0000000300c17308 */ /* 0x0003e40000000800 */
[----:B-1----:R-:W-:-:S06]  /*6110*/  FFMA.FTZ R3, R142, c[0x0][0x2d0], -R0 ;  /* 0x0000b4008e037a23 */ /* 0x002fcc0000010800 */
[----:B------:R1:W2:Y:S02]  /*6120*/  MUFU.EX2 R192, R3 ;  /* 0x0000000300c07308 */ /* 0x0002a40000000800 */
[----:B-1----:R-:W-:Y:S01]  /*6130*/  FFMA.FTZ R3, R143, c[0x0][0x2d0], -R0 ;  /* 0x0000b4008f037a23 */ /* 0x002fe20000010800 */
[----:B--2---:R-:W-:-:S05]  /*6140*/  F2FP.PACK_AB R9, R192, R193 ;  /* 0x000000c1c009723e */ /* 0x004fca00000000ff */
[----:B------:R1:W-:Y:S02]  /*6150*/  MUFU.EX2 R191, R3 ;  /* 0x0000000300bf7308 */ /* 0x0003e40000000800 */
[----:B-1----:R-:W-:-:S06]  /*6160*/  FFMA.FTZ R3, R144, c[0x0][0x2d0], -R0 ;  /* 0x0000b40090037a23 */ /* 0x002fcc0000010800 */
[----:B------:R1:W2:Y:S02]  /*6170*/  MUFU.EX2 R189, R3 ;  /* 0x0000000300bd7308 */ /* 0x0002a40000000800 */
[----:B-1----:R-:W-:Y:S01]  /*6180*/  FFMA.FTZ R3, R145, c[0x0][0x2d0], -R7 ;  /* 0x0000b40091037a23 */ /* 0x002fe20000010807 */
[----:B--2---:R-:W-:-:S05]  /*6190*/  F2FP.PACK_AB R11, R189, R191 ;  /* 0x000000bfbd0b723e */ /* 0x004fca00000000ff */
[----:B------:R1:W-:Y:S02]  /*61a0*/  MUFU.EX2 R190, R3 ;  /* 0x0000000300be7308 */ /* 0x0003e40000000800 */
[C---:B------:R-:W-:Y:S08]  /*61b0*/  HMMA.16816.F32 R36, R8.reuse, R14, R36 ;  /* 0x0000000e0824723c */ /* 0x040ff00000001824 */
[----:B------:R-:W-:Y:S01]  /*61c0*/  HMMA.16816.F32 R44, R8, R18, R40 ;  /* 0x00000012082c723c */ /* 0x000fe20000001828 */
[----:B-1----:R-:W-:-:S04]  /*61d0*/  FFMA.FTZ R3, R146, c[0x0][0x2d0], -R7 ;  /* 0x0000b40092037a23 */ /* 0x002fc80000010807 */
[----:B------:R1:W-:Y:S03]  /*61e0*/  MUFU.EX2 R188, R3 ;  /* 0x0000000300bc7308 */ /* 0x0003e60000000800 */
[C---:B------:R-:W-:Y:S01]  /*61f0*/  HMMA.16816.F32 R48, R8.reuse, R16, R48 ;  /* 0x000000100830723c */ /* 0x040fe20000001830 */
[----:B------:R-:W-:Y:S07]  /*6200*/  LDSM.16.MT88.4 R16, [R224+0x1900] ;  /* 0x00190000e010783b */ /* 0x000fee0000004200 */
[----:B------:R-:W-:Y:S01]  /*6210*/  HMMA.16816.F32 R40, R8, R24, R84 ;  /* 0x000000180828723c */ /* 0x000fe20000001854 */
[----:B-1----:R-:W-:-:S07]  /*6220*/  FFMA.FTZ R3, R147, c[0x0][0x2d0], -R6 ;  /* 0x0000b40093037a23 */ /* 0x002fce0000010806 */
[C---:B------:R-:W-:Y:S01]  /*6230*/  HMMA.16816.F32 R56, R8.reuse, R26, R56 ;  /* 0x0000001a0838723c */ /* 0x040fe20000001838 */
[----:B------:R-:W-:Y:S01]  /*6240*/  IMAD.MOV.U32 R87, RZ, RZ, R33 ;  /* 0x000000ffff577224 */ /* 0x000fe200078e0021 */
[----:B------:R-:W-:Y:S01]  /*6250*/  LDSM.16.MT88.4 R24, [R225+0x1900] ;  /* 0x00190000e118783b */ /* 0x000fe20000004200 */
[----:B------:R1:W-:Y:S05]  /*6260*/  MUFU.EX2 R187, R3 ;  /* 0x0000000300bb7308 */ /* 0x0003ea0000000800 */
[C---:B------:R-:W-:Y:S08]  /*6270*/  HMMA.16816.F32 R92, R8.reuse, R28, R92 ;  /* 0x0000001c085c723c */ /* 0x040ff0000000185c */
[----:B------:R-:W-:Y:S01]  /*6280*/  HMMA.16816.F32 R88, R8, R30, R88 ;  /* 0x0000001e0858723c */ /* 0x000fe20000001858 */
[----:B------:R-:W-:Y:S01]  /*6290*/  LDSM.16.MT88.4 R28, [R226+0x2100] ;  /* 0x00210000e21c783b */ /* 0x000fe20000004200 */
[----:B-1----:R-:W-:-:S02]  /*62a0*/  FFMA.FTZ R3, R148, c[0x0][0x2d0], -R6 ;  /* 0x0000b40094037a23 */ /* 0x002fc40000010806 */
[----:B------:R-:W-:Y:S02]  /*62b0*/  IMAD.MOV.U32 R148, RZ, RZ, R113 ;  /* 0x000000ffff947224 */ /* 0x000fe400078e0071 */
[----:B------:R-:W1:Y:S01]  /*62c0*/  MUFU.EX2 R186, R3 ;  /* 0x0000000300ba7308 */ /* 0x000e620000000800 */
[----:B------:R-:W-:Y:S01]  /*62d0*/  IMAD.MOV.U32 R113, RZ, RZ, R32 ;  /* 0x000000ffff717224 */ /* 0x000fe200078e0020 */
[----:B------:R-:W-:Y:S02]  /*62e0*/  MOV R32, R20 ;  /* 0x0000001400207202 */ /* 0x000fe40000000f00 */
[----:B------:R-:W-:Y:S01]  /*62f0*/  HMMA.16816.F32 R20, R8, R12, R52 ;  /* 0x0000000c0814723c */ /* 0x000fe20000001834 */
[----:B------:R-:W2:Y:S06]  /*6300*/  LDSM.16.MT88.4 R12, [R227+0x1900] ;  /* 0x00190000e30c783b */ /* 0x000eac0000004200 */
[----:B------:R-:W-:-:S02]  /*6310*/  IMAD.MOV.U32 R55, RZ, RZ, R124 ;  /* 0x000000ffff377224 */ /* 0x000fc400078e007c */
[----:B------:R-:W-:Y:S02]  /*6320*/  IMAD.MOV.U32 R52, RZ, RZ, R132 ;  /* 0x000000ffff347224 */ /* 0x000fe400078e0084 */
[----:B------:R-:W-:Y:S01]  /*6330*/  IMAD.MOV.U32 R132, RZ, RZ, R130 ;  /* 0x000000ffff847224 */ /* 0x000fe200078e0082 */
[----:B-1----:R-:W-:Y:S01]  /*6340*/  F2FP.PACK_AB R8, R186, R187 ;  /* 0x000000bbba08723e */ /* 0x002fe200000000ff */
[--C-:B------:R-:W-:Y:S02]  /*6350*/  FFMA.FTZ R3, R149, c[0x0][0x2d0], -R6.reuse ;  /* 0x0000b40095037a23 */ /* 0x100fe40000010806 */
[----:B------:R-:W-:Y:S02]  /*6360*/  IMAD.MOV.U32 R149, RZ, RZ, R185 ;  /* 0x000000ffff957224 */ /* 0x000fe400078e00b9 */
[----:B------:R1:W-:Y:S02]  /*6370*/  MUFU.EX2 R185, R3 ;  /* 0x0000000300b97308 */ /* 0x0003e40000000800 */
[----:B-1----:R-:W-:-:S02]  /*6380*/  FFMA.FTZ R3, R150, c[0x0][0x2d0], -R6 ;  /* 0x0000b40096037a23 */ /* 0x002fc40000010806 */
[----:B------:R-:W-:Y:S02]  /*6390*/  IMAD.MOV.U32 R150, RZ, RZ, R116 ;  /* 0x000000ffff967224 */ /* 0x000fe400078e0074 */
[----:B------:R-:W-:Y:S02]  /*63a0*/  IMAD.MOV.U32 R116, RZ, RZ, R184 ;  /* 0x000000ffff747224 */ /* 0x000fe400078e00b8 */
[----:B------:R1:W3:Y:S02]  /*63b0*/  MUFU.EX2 R184, R3 ;  /* 0x0000000300b87308 */ /* 0x0002e40000000800 */
[----:B-1----:R-:W-:Y:S01]  /*63c0*/  FFMA.FTZ R3, R151, c[0x0][0x2d0], -R5 ;  /* 0x0000b40097037a23 */ /* 0x002fe20000010805 */
[----:B---3--:R-:W-:Y:S01]  /*63d0*/  F2FP.PACK_AB R10, R184, R185 ;  /* 0x000000b9b80a723e */ /* 0x008fe200000000ff */
[----:B------:R-:W-:Y:S02]  /*63e0*/  IMAD.MOV.U32 R151, RZ, RZ, R125 ;  /* 0x000000ffff977224 */ /* 0x000fe400078e007d */
[----:B------:R-:W-:-:S02]  /*63f0*/  IMAD.MOV.U32 R125, RZ, RZ, R113 ;  /* 0x000000ffff7d7224 */ /* 0x000fc400078e0071 */
[----:B------:R1:W-:Y:S01]  /*6400*/  MUFU.EX2 R118, R3 ;  /* 0x0000000300767308 */ /* 0x0003e20000000800 */
[----:B------:R-:W-:Y:S02]  /*6410*/  IMAD.MOV.U32 R113, RZ, RZ, R32 ;  /* 0x000000ffff717224 */ /* 0x000fe400078e0020 */
[----:B------:R-:W-:Y:S02]  /*6420*/  IMAD.MOV.U32 R32, RZ, RZ, R133 ;  /* 0x000000ffff207224 */ /* 0x000fe400078e0085 */
[----:B------:R-:W-:Y:S02]  /*6430*/  IMAD.MOV.U32 R133, RZ, RZ, R131 ;  /* 0x000000ffff857224 */ /* 0x000fe400078e0083 */
[----:B------:R-:W-:Y:S01]  /*6440*/  IMAD.MOV.U32 R131, RZ, RZ, R129 ;  /* 0x000000ffff837224 */ /* 0x000fe200078e0081 */
[----:B------:R-:W-:Y:S01]  /*6450*/  MOV R124, R32 ;  /* 0x00000020007c7202 */ /* 0x000fe20000000f00 */
[----:B------:R-:W-:Y:S01]  /*6460*/  IMAD.MOV.U32 R129, RZ, RZ, R117 ;  /* 0x000000ffff817224 */ /* 0x000fe200078e0075 */
[----:B------:R-:W3:Y:S01]  /*6470*/  LDSM.16.MT88.4 R32, [R226+0x1900] ;  /* 0x00190000e220783b */ /* 0x000ee20000004200 */
[----:B------:R-:W-:-:S02]  /*6480*/  IMAD.MOV.U32 R54, RZ, RZ, R113 ;  /* 0x000000ffff367224 */ /* 0x000fc400078e0071 */
[----:B------:R-:W-:Y:S02]  /*6490*/  IMAD.MOV.U32 R53, RZ, RZ, R131 ;  /* 0x000000ffff357224 */ /* 0x000fe400078e0083 */
[----:B------:R-:W-:Y:S02]  /*64a0*/  IMAD.MOV.U32 R139, RZ, RZ, R129 ;  /* 0x000000ffff8b7224 */ /* 0x000fe400078e0081 */
[----:B-1----:R-:W-:Y:S01]  /*64b0*/  FFMA.FTZ R3, R152, c[0x0][0x2d0], -R5 ;  /* 0x0000b40098037a23 */ /* 0x002fe20000010805 */
[----:B------:R-:W-:-:S03]  /*64c0*/  MOV R152, R52 ;  /* 0x0000003400987202 */ /* 0x000fc60000000f00 */
[----:B------:R1:W4:Y:S02]  /*64d0*/  MUFU.EX2 R117, R3 ;  /* 0x0000000300757308 */ /* 0x0003240000000800 */
[----:B-1----:R-:W-:Y:S01]  /*64e0*/  FFMA.FTZ R3, R153, c[0x0][0x2d0], -R5 ;  /* 0x0000b40099037a23 */ /* 0x002fe20000010805 */
[----:B----4-:R-:W-:Y:S01]  /*64f0*/  F2FP.PACK_AB R9, R117, R118 ;  /* 0x000000767509723e */ /* 0x010fe200000000ff */
[----:B------:R-:W-:-:S04]  /*6500*/  IMAD.MOV.U32 R153, RZ, RZ, R53 ;  /* 0x000000ffff997224 */ /* 0x000fc800078e0035 */
[----:B------:R1:W-:Y:S02]  /*6510*/  MUFU.EX2 R115, R3 ;  /* 0x0000000300737308 */ /* 0x0003e40000000800 */
[----:B-1----:R-:W-:Y:S02]  /*6520*/  FFMA.FTZ R3, R154, c[0x0][0x2d0], -R5 ;  /* 0x0000b4009a037a23 */ /* 0x002fe40000010805 */
[----:B------:R-:W-:-:S04]  /*6530*/  IMAD.MOV.U32 R154, RZ, RZ, R116 ;  /* 0x000000ffff9a7224 */ /* 0x000fc800078e0074 */
[----:B------:R1:W4:Y:S02]  /*6540*/  MUFU.EX2 R116, R3 ;  /* 0x0000000300747308 */ /* 0x0003240000000800 */
[----:B-1----:R-:W-:Y:S01]  /*6550*/  FFMA.FTZ R3, R155, c[0x0][0x2d0], -R7 ;  /* 0x0000b4009b037a23 */ /* 0x002fe20000010807 */
[----:B----4-:R-:W-:Y:S01]  /*6560*/  F2FP.PACK_AB R11, R116, R115 ;  /* 0x00000073740b723e */ /* 0x010fe200000000ff */
[----:B------:R-:W-:Y:S02]  /*6570*/  IMAD.MOV.U32 R155, RZ, RZ, R137 ;  /* 0x000000ffff9b7224 */ /* 0x000fe400078e0089 */
[----:B------:R-:W-:Y:S02]  /*6580*/  IMAD.MOV.U32 R137, RZ, RZ, R114 ;  /* 0x000000ffff897224 */ /* 0x000fe400078e0072 */
[----:B------:R1:W-:Y:S02]  /*6590*/  MUFU.EX2 R114, R3 ;  /* 0x0000000300727308 */ /* 0x0003e40000000800 */
[C---:B--2---:R-:W-:Y:S08]  /*65a0*/  HMMA.16816.F32 R140, R8.reuse, R12, R104 ;  /* 0x0000000c088c723c */ /* 0x044ff00000001868 */
[----:B------:R-:W-:Y:S01]  /*65b0*/  HMMA.16816.F32 R128, R8, R18, R80 ;  /* 0x000000120880723c */ /* 0x000fe20000001850 */
[----:B-1----:R-:W-:-:S07]  /*65c0*/  FFMA.FTZ R3, R156, c[0x0][0x2d0], -R7 ;  /* 0x0000b4009c037a23 */ /* 0x002fce0000010807 */
[C---:B---3--:R-:W-:Y:S01]  /*65d0*/  HMMA.16816.F32 R80, R8.reuse, R32, R100 ;  /* 0x000000200850723c */ /* 0x048fe20000001864 */
[----:B------:R1:W-:Y:S07]  /*65e0*/  MUFU.EX2 R113, R3 ;  /* 0x0000000300717308 */ /* 0x0003ee0000000800 */
[C---:B------:R-:W-:Y:S08]  /*65f0*/  HMMA.16816.F32 R144, R8.reuse, R14, R76 ;  /* 0x0000000e0890723c */ /* 0x040ff0000000184c */
[----:B------:R-:W-:Y:S01]  /*6600*/  HMMA.16816.F32 R120, R8, R16, R120 ;  /* 0x000000100878723c */ /* 0x000fe20000001878 */
[----:B-1----:R-:W-:-:S04]  /*6610*/  FFMA.FTZ R3, R157, c[0x0][0x2d0], -R7 ;  /* 0x0000b4009d037a23 */ /* 0x002fc80000010807 */
[----:B------:R1:W-:Y:S03]  /*6620*/  MUFU.EX2 R112, R3 ;  /* 0x0000000300707308 */ /* 0x0003e60000000800 */
[----:B------:R-:W-:Y:S01]  /*6630*/  HMMA.16816.F32 R76, R8, R34, R60 ;  /* 0x00000022084c723c */ /* 0x000fe2000000183c */
[----:B-1----:R-:W-:-:S04]  /*6640*/  FFMA.FTZ R3, R158, c[0x0][0x2d0], -R7 ;  /* 0x0000b4009e037a23 */ /* 0x002fc80000010807 */
[----:B------:R1:W-:Y:S02]  /*6650*/  MUFU.EX2 R111, R3 ;  /* 0x00000003006f7308 */ /* 0x0003e40000000800 */
[--C-:B-1----:R-:W-:Y:S02]  /*6660*/  FFMA.FTZ R3, R159, c[0x0][0x2d0], -R0.reuse ;  /* 0x0000b4009f037a23 */ /* 0x102fe40000010800 */
[----:B------:R-:W-:Y:S04]  /*6670*/  HMMA.16816.F32 R156, R8, R24, R96 ;  /* 0x00000018089c723c */ /* 0x000fe80000001860 */
[----:B------:R1:W-:Y:S02]  /*6680*/  MUFU.EX2 R109, R3 ;  /* 0x00000003006d7308 */ /* 0x0003e40000000800 */
[----:B-1----:R-:W-:-:S02]  /*6690*/  FFMA.FTZ R3, R160, c[0x0][0x2d0], -R0 ;  /* 0x0000b400a0037a23 */ /* 0x002fc40000010800 */
[----:B------:R-:W-:-:S04]  /*66a0*/  IMAD.MOV.U32 R160, RZ, RZ, R70 ;  /* 0x000000ffffa07224 */ /* 0x000fc800078e0046 */
[----:B------:R1:W2:Y:S02]  /*66b0*/  MUFU.EX2 R108, R3 ;  /* 0x00000003006c7308 */ /* 0x0002a40000000800 */
[----:B-1----:R-:W-:Y:S02]  /*66c0*/  FFMA.FTZ R3, R162, c[0x0][0x2d0], -R0 ;  /* 0x0000b400a2037a23 */ /* 0x002fe40000010800 */
[----:B------:R-:W-:-:S04]  /*66d0*/  IMAD.MOV.U32 R162, RZ, RZ, R87 ;  /* 0x000000ffffa27224 */ /* 0x000fc800078e0057 */
[----:B------:R1:W-:Y:S01]  /*66e0*/  MUFU.EX2 R107, R3 ;  /* 0x00000003006b7308 */ /* 0x0003e20000000800 */
[----:B------:R-:W-:Y:S07]  /*66f0*/  HMMA.16816.F32 R84, R8, R26, R64 ;  /* 0x0000001a0854723c */ /* 0x000fee0000001840 */
[----:B------:R-:W-:Y:S02]  /*6700*/  F2FP.PACK_AB R8, R190, R194 ;  /* 0x000000c2be08723e */ /* 0x000fe400000000ff */
[----:B--2---:R-:W-:-:S02]  /*6710*/  F2FP.PACK_AB R9, R108, R109 ;  /* 0x0000006d6c09723e */ /* 0x004fc400000000ff */
[----:B------:R-:W-:Y:S01]  /*6720*/  F2FP.PACK_AB R10, R114, R188 ;  /* 0x000000bc720a723e */ /* 0x000fe200000000ff */
[----:B-1----:R-:W-:Y:S02]  /*6730*/  FFMA.FTZ R3, R163, c[0x0][0x2d0], -R0 ;  /* 0x0000b400a3037a23 */ /* 0x002fe40000010800 */
[----:B------:R-:W-:Y:S02]  /*6740*/  IMAD.MOV.U32 R163, RZ, RZ, R54 ;  /* 0x000000ffffa37224 */ /* 0x000fe400078e0036 */
[----:B------:R1:W2:Y:S02]  /*6750*/  MUFU.EX2 R106, R3 ;  /* 0x00000003006a7308 */ /* 0x0002a40000000800 */
[----:B-1----:R-:W-:Y:S01]  /*6760*/  FFMA.FTZ R3, R161, c[0x0][0x2d0], -R7 ;  /* 0x0000b400a1037a23 */ /* 0x002fe20000010807 */
[----:B--2---:R-:W-:Y:S01]  /*6770*/  F2FP.PACK_AB R11, R106, R107 ;  /* 0x0000006b6a0b723e */ /* 0x004fe200000000ff */
[----:B------:R-:W-:-:S04]  /*6780*/  IMAD.MOV.U32 R161, RZ, RZ, R110 ;  /* 0x000000ffffa17224 */ /* 0x000fc800078e006e */
[----:B------:R1:W-:Y:S02]  /*6790*/  MUFU.EX2 R110, R3 ;  /* 0x00000003006e7308 */ /* 0x0003e40000000800 */
[C---:B------:R-:W-:Y:S08]  /*67a0*/  HMMA.16816.F32 R60, R8.reuse, R18, R44 ;  /* 0x00000012083c723c */ /* 0x040ff0000000182c */
[----:B------:R-:W-:Y:S01]  /*67b0*/  HMMA.16816.F32 R44, R8, R32, R92 ;  /* 0x00000020082c723c */ /* 0x000fe2000000185c */
[----:B-1----:R-:W-:-:S02]  /*67c0*/  FFMA.FTZ R3, R164, c[0x0][0x2d0], -R6 ;  /* 0x0000b400a4037a23 */ /* 0x002fc40000010806 */
[----:B------:R-:W-:Y:S02]  /*67d0*/  IMAD.MOV.U32 R164, RZ, RZ, R55 ;  /* 0x000000ffffa47224 */ /* 0x000fe400078e0037 */
[----:B------:R1:W-:Y:S03]  /*67e0*/  MUFU.EX2 R104, R3 ;  /* 0x0000000300687308 */ /* 0x0003e60000000800 */
[C---:B------:R-:W-:Y:S01]  /*67f0*/  HMMA.16816.F32 R64, R8.reuse, R16, R48 ;  /* 0x000000100840723c */ /* 0x040fe20000001830 */
[----:B------:R-:W-:Y:S07]  /*6800*/  LDSM.16.MT88.4 R16, [R227+0x2100] ;  /* 0x00210000e310783b */ /* 0x000fee0000004200 */
[----:B------:R-:W-:Y:S01]  /*6810*/  HMMA.16816.F32 R52, R8, R12, R20 ;  /* 0x0000000c0834723c */ /* 0x000fe20000001814 */
[----:B------:R-:W2:Y:S01]  /*6820*/  LDSM.16.MT88.4 R20, [R224+0x2100] ;  /* 0x00210000e014783b */ /* 0x000ea20000004200 */
[----:B-1----:R-:W-:-:S06]  /*6830*/  FFMA.FTZ R3, R165, c[0x0][0x2d0], -R6 ;  /* 0x0000b400a5037a23 */ /* 0x002fcc0000010806 */
[----:B------:R-:W-:Y:S01]  /*6840*/  HMMA.16816.F32 R48, R8, R14, R36 ;  /* 0x0000000e0830723c */ /* 0x000fe20000001824 */
[----:B------:R-:W1:Y:S01]  /*6850*/  LDSM.16.MT88.4 R12, [R225+0x2100] ;  /* 0x00210000e10c783b */ /* 0x000e620000004200 */
[----:B------:R-:W-:Y:S01]  /*6860*/  IMAD.MOV.U32 R165, RZ, RZ, R133 ;  /* 0x000000ffffa57224 */ /* 0x000fe200078e0085 */
[----:B------:R3:W4:Y:S01]  /*6870*/  MUFU.EX2 R105, R3 ;  /* 0x0000000300697308 */ /* 0x0007220000000800 */
[----:B------:R-:W-:-:S04]  /*6880*/  IMAD.MOV.U32 R133, RZ, RZ, R75 ;  /* 0x000000ffff857224 */ /* 0x000fc800078e004b */
[C---:B------:R-:W-:Y:S08]  /*6890*/  HMMA.16816.F32 R32, R8.reuse, R34, R88 ;  /* 0x000000220820723c */ /* 0x040ff00000001858 */
[C---:B------:R-:W-:Y:S01]  /*68a0*/  HMMA.16816.F32 R36, R8.reuse, R24, R40 ;  /* 0x000000180824723c */ /* 0x040fe20000001828 */
[----:B---3--:R-:W-:Y:S02]  /*68b0*/  FFMA.FTZ R3, R166, c[0x0][0x2d0], -R6 ;  /* 0x0000b400a6037a23 */ /* 0x008fe40000010806 */
[----:B------:R-:W-:Y:S01]  /*68c0*/  IMAD.MOV.U32 R166, RZ, RZ, R132 ;  /* 0x000000ffffa67224 */ /* 0x000fe200078e0084 */
[----:B------:R-:W-:Y:S01]  /*68d0*/  MOV R132, R74 ;  /* 0x0000004a00847202 */ /* 0x000fe20000000f00 */
[----:B------:R3:W-:Y:S03]  /*68e0*/  MUFU.EX2 R103, R3 ;  /* 0x0000000300677308 */ /* 0x0007e60000000800 */
[----:B------:R-:W-:Y:S01]  /*68f0*/  HMMA.16816.F32 R40, R8, R26, R56 ;  /* 0x0000001a0828723c */ /* 0x000fe20000001838 */
[----:B------:R-:W5:Y:S06]  /*6900*/  LDSM.16.MT88.4 R24, [R224+0x2900] ;  /* 0x00290000e018783b */ /* 0x000f6c0000004200 */
[----:B----4-:R-:W-:Y:S01]  /*6910*/  F2FP.PACK_AB R8, R105, R104 ;  /* 0x000000686908723e */ /* 0x010fe200000000ff */
[----:B---3--:R-:W-:-:S02]  /*6920*/  FFMA.FTZ R3, R167, c[0x0][0x2d0], -R6 ;  /* 0x0000b400a7037a23 */ /* 0x008fc40000010806 */
[----:B------:R-:W-:Y:S02]  /*6930*/  IMAD.MOV.U32 R167, RZ, RZ, R69 ;  /* 0x000000ffffa77224 */ /* 0x000fe400078e0045 */
[----:B------:R3:W4:Y:S02]  /*6940*/  MUFU.EX2 R102, R3 ;  /* 0x0000000300667308 */ /* 0x0007240000000800 */
[----:B---3--:R-:W-:Y:S01]  /*6950*/  FFMA.FTZ R3, R168, c[0x0][0x2d0], -R5 ;  /* 0x0000b400a8037a23 */ /* 0x008fe20000010805 */
[----:B----4-:R-:W-:Y:S01]  /*6960*/  F2FP.PACK_AB R10, R102, R103 ;  /* 0x00000067660a723e */ /* 0x010fe200000000ff */
[----:B------:R-:W-:-:S04]  /*6970*/  IMAD.MOV.U32 R168, RZ, RZ, R68 ;  /* 0x000000ffffa87224 */ /* 0x000fc800078e0044 */
[----:B------:R3:W-:Y:S02]  /*6980*/  MUFU.EX2 R101, R3 ;  /* 0x0000000300657308 */ /* 0x0007e40000000800 */
[----:B---3--:R-:W-:Y:S01]  /*6990*/  FFMA.FTZ R3, R169, c[0x0][0x2d0], -R5 ;  /* 0x0000b400a9037a23 */ /* 0x008fe20000010805 */
[----:B------:R-:W-:Y:S01]  /*69a0*/  MOV R169, R126 ;  /* 0x0000007e00a97202 */ /* 0x000fe20000000f00 */
[----:B------:R-:W-:-:S04]  /*69b0*/  IMAD.MOV.U32 R126, RZ, RZ, R135 ;  /* 0x000000ffff7e7224 */ /* 0x000fc800078e0087 */
[----:B------:R3:W4:Y:S02]  /*69c0*/  MUFU.EX2 R100, R3 ;  /* 0x0000000300647308 */ /* 0x0007240000000800 */
[----:B---3--:R-:W-:Y:S01]  /*69d0*/  FFMA.FTZ R3, R170, c[0x0][0x2d0], -R5 ;  /* 0x0000b400aa037a23 */ /* 0x008fe20000010805 */
[----:B----4-:R-:W-:Y:S01]  /*69e0*/  F2FP.PACK_AB R9, R100, R101 ;  /* 0x000000656409723e */ /* 0x010fe200000000ff */
[----:B------:R-:W-:-:S04]  /*69f0*/  IMAD.MOV.U32 R170, RZ, RZ, R148 ;  /* 0x000000ffffaa7224 */ /* 0x000fc800078e0094 */
[----:B------:R3:W-:Y:S02]  /*6a00*/  MUFU.EX2 R99, R3 ;  /* 0x0000000300637308 */ /* 0x0007e40000000800 */
[----:B---3--:R-:W-:Y:S02]  /*6a10*/  FFMA.FTZ R3, R171, c[0x0][0x2d0], -R5 ;  /* 0x0000b400ab037a23 */ /* 0x008fe40000010805 */
[----:B------:R-:W-:-:S04]  /*6a20*/  IMAD.MOV.U32 R171, RZ, RZ, R150 ;  /* 0x000000ffffab7224 */ /* 0x000fc800078e0096 */
[----:B------:R3:W4:Y:S02]  /*6a30*/  MUFU.EX2 R98, R3 ;  /* 0x0000000300627308 */ /* 0x0007240000000800 */
[----:B---3--:R-:W-:Y:S01]  /*6a40*/  FFMA.FTZ R3, R173, c[0x0][0x2d0], -R0 ;  /* 0x0000b400ad037a23 */ /* 0x008fe20000010800 */
[----:B----4-:R-:W-:Y:S01]  /*6a50*/  F2FP.PACK_AB R11, R98, R99 ;  /* 0x00000063620b723e */ /* 0x010fe200000000ff */
[----:B------:R-:W-:-:S04]  /*6a60*/  IMAD.MOV.U32 R173, RZ, RZ, R149 ;  /* 0x000000ffffad7224 */ /* 0x000fc800078e0095 */
[----:B------:R3:W-:Y:S02]  /*6a70*/  MUFU.EX2 R97, R3 ;  /* 0x0000000300617308 */ /* 0x0007e40000000800 */
[C---:B--2---:R-:W-:Y:S08]  /*6a80*/  HMMA.16816.F32 R120, R8.reuse, R20, R120 ;  /* 0x000000140878723c */ /* 0x044ff00000001878 */
[----:B------:R-:W-:Y:S01]  /*6a90*/  HMMA.16816.F32 R128, R8, R22, R128 ;  /* 0x000000160880723c */ /* 0x000fe20000001880 */
[----:B---3--:R-:W-:-:S02]  /*6aa0*/  FFMA.FTZ R3, R172, c[0x0][0x2d0], -R0 ;  /* 0x0000b400ac037a23 */ /* 0x008fc40000010800 */
[----:B------:R-:W-:Y:S02]  /*6ab0*/  IMAD.MOV.U32 R172, RZ, RZ, R151 ;  /* 0x000000ffffac7224 */ /* 0x000fe400078e0097 */
[----:B------:R2:W3:Y:S03]  /*6ac0*/  MUFU.EX2 R96, R3 ;  /* 0x0000000300607308 */ /* 0x0004e60000000800 */
[C---:B------:R-:W-:Y:S01]  /*6ad0*/  HMMA.16816.F32 R140, R8.reuse, R16, R140 ;  /* 0x00000010088c723c */ /* 0x040fe2000000188c */
[----:B------:R-:W-:Y:S07]  /*6ae0*/  LDSM.16.MT88.4 R148, [R227+0x3100] ;  /* 0x00310000e394783b */ /* 0x000fee0000004200 */
[----:B------:R-:W-:Y:S01]  /*6af0*/  HMMA.16816.F32 R144, R8, R18, R144 ;  /* 0x000000120890723c */ /* 0x000fe20000001890 */
[----:B--2---:R-:W-:-:S07]  /*6b00*/  FFMA.FTZ R3, R174, c[0x0][0x2d0], -R0 ;  /* 0x0000b400ae037a23 */ /* 0x004fce0000010800 */
[----:B-1----:R-:W-:Y:S01]  /*6b10*/  HMMA.16816.F32 R156, R8, R12, R156 ;  /* 0x0000000c089c723c */ /* 0x002fe2000000189c */
[----:B------:R-:W-:Y:S01]  /*6b20*/  IMAD.MOV.U32 R174, RZ, RZ, R154 ;  /* 0x000000ffffae7224 */ /* 0x000fe200078e009a */
[----:B------:R1:W-:Y:S01]  /*6b30*/  MUFU.EX2 R95, R3 ;  /* 0x00000003005f7308 */ /* 0x0003e20000000800 */
[----:B------:R-:W-:-:S05]  /*6b40*/  IMAD.MOV.U32 R154, RZ, RZ, R132 ;  /* 0x000000ffff9a7224 */ /* 0x000fca00078e0084 */
[C---:B------:R-:W-:Y:S08]  /*6b50*/  HMMA.16816.F32 R84, R8.reuse, R14, R84 ;  /* 0x0000000e0854723c */ /* 0x040ff00000001854 */
[----:B------:R-:W-:Y:S01]  /*6b60*/  HMMA.16816.F32 R80, R8, R28, R80 ;  /* 0x0000001c0850723c */ /* 0x000fe20000001850 */
[----:B-1----:R-:W-:Y:S02]  /*6b70*/  FFMA.FTZ R3, R175, c[0x0][0x2d0], -R0 ;  /* 0x0000b400af037a23 */ /* 0x002fe40000010800 */
[----:B------:R-:W-:-:S02]  /*6b80*/  IMAD.MOV.U32 R175, RZ, RZ, R155 ;  /* 0x000000ffffaf7224 */ /* 0x000fc400078e009b */
[----:B------:R1:W2:Y:S03]  /*6b90*/  MUFU.EX2 R94, R3 ;  /* 0x00000003005e7308 */ /* 0x0002a60000000800 */
[----:B------:R-:W-:Y:S01]  /*6ba0*/  HMMA.16816.F32 R76, R8, R30, R76 ;  /* 0x0000001e084c723c */ /* 0x000fe2000000184c */
[----:B------:R-:W-:-:S06]  /*6bb0*/  IMAD.MOV.U32 R155, RZ, RZ, R133 ;  /* 0x000000ffff9b7224 */ /* 0x000fcc00078e0085 */
[----:B------:R-:W-:Y:S02]  /*6bc0*/  F2FP.PACK_AB R8, R112, R113 ;  /* 0x000000717008723e */ /* 0x000fe400000000ff */
[----:B---3--:R-:W-:Y:S02]  /*6bd0*/  F2FP.PACK_AB R9, R96, R97 ;  /* 0x000000616009723e */ /* 0x008fe400000000ff */
[----:B------:R-:W-:Y:S01]  /*6be0*/  F2FP.PACK_AB R10, R110, R111 ;  /* 0x0000006f6e0a723e */ /* 0x000fe200000000ff */
[----:B-1----:R-:W-:Y:S01]  /*6bf0*/  FFMA.FTZ R3, R178, c[0x0][0x2d0], -R6 ;  /* 0x0000b400b2037a23 */ /* 0x002fe20000010806 */
[----:B--2---:R-:W-:-:S03]  /*6c00*/  F2FP.PACK_AB R11, R94, R95 ;  /* 0x0000005f5e0b723e */ /* 0x004fc600000000ff */
[----:B------:R1:W-:Y:S04]  /*6c10*/  MUFU.EX2 R93, R3 ;  /* 0x00000003005d7308 */ /* 0x0003e80000000800 */
[C---:B------:R-:W-:Y:S08]  /*6c20*/  HMMA.16816.F32 R64, R8.reuse, R20, R64 ;  /* 0x000000140840723c */ /* 0x040ff00000001840 */
[----:B------:R-:W-:Y:S01]  /*6c30*/  HMMA.16816.F32 R60, R8, R22, R60 ;  /* 0x00000016083c723c */ /* 0x000fe2000000183c */
[----:B------:R-:W2:Y:S01]  /*6c40*/  LDSM.16.MT88.4 R20, [R227+0x2900] ;  /* 0x00290000e314783b */ /* 0x000ea20000004200 */
[----:B-1----:R-:W-:-:S04]  /*6c50*/  FFMA.FTZ R3, R179, c[0x0][0x2d0], -R6 ;  /* 0x0000b400b3037a23 */ /* 0x002fc80000010806 */
[----:B------:R1:W3:Y:S02]  /*6c60*/  MUFU.EX2 R92, R3 ;  /* 0x00000003005c7308 */ /* 0x0002e40000000800 */
[C---:B------:R-:W-:Y:S08]  /*6c70*/  HMMA.16816.F32 R52, R8.reuse, R16, R52 ;  /* 0x000000100834723c */ /* 0x040ff00000001834 */
[----:B------:R-:W-:Y:S01]  /*6c80*/  HMMA.16816.F32 R48, R8, R18, R48 ;  /* 0x000000120830723c */ /* 0x000fe20000001830 */
[----:B------:R-:W4:Y:S01]  /*6c90*/  LDSM.16.MT88.4 R16, [R225+0x2900] ;  /* 0x00290000e110783b */ /* 0x000f220000004200 */
[----:B-1----:R-:W-:-:S06]  /*6ca0*/  FFMA.FTZ R3, R177, c[0x0][0x2d0], -R6 ;  /* 0x0000b400b1037a23 */ /* 0x002fcc0000010806 */
[C---:B------:R-:W-:Y:S01]  /*6cb0*/  HMMA.16816.F32 R36, R8.reuse, R12, R36 ;  /* 0x0000000c0824723c */ /* 0x040fe20000001824 */
[----:B------:R1:W-:Y:S07]  /*6cc0*/  MUFU.EX2 R91, R3 ;  /* 0x00000003005b7308 */ /* 0x0003ee0000000800 */
[C---:B------:R-:W-:Y:S01]  /*6cd0*/  HMMA.16816.F32 R40, R8.reuse, R14, R40 ;  /* 0x0000000e0828723c */ /* 0x040fe20000001828 */
[----:B------:R-:W2:Y:S07]  /*6ce0*/  LDSM.16.MT88.4 R12, [R226+0x2900] ;  /* 0x00290000e20c783b */ /* 0x000eae0000004200 */
[----:B------:R-:W-:Y:S01]  /*6cf0*/  HMMA.16816.F32 R32, R8, R30, R32 ;  /* 0x0000001e0820723c */ /* 0x000fe20000001820 */
[----:B-1----:R-:W-:-:S04]  /*6d00*/  FFMA.FTZ R3, R176, c[0x0][0x2d0], -R6 ;  /* 0x0000b400b0037a23 */ /* 0x002fc80000010806 */
[----:B------:R1:W1:Y:S03]  /*6d10*/  MUFU.EX2 R90, R3 ;  /* 0x00000003005a7308 */ /* 0x0002660000000800 */
[----:B------:R-:W-:Y:S07]  /*6d20*/  HMMA.16816.F32 R44, R8, R28, R44 ;  /* 0x0000001c082c723c */ /* 0x000fee000000182c */
[----:B---3--:R-:W-:Y:S01]  /*6d30*/  F2FP.PACK_AB R8, R92, R93 ;  /* 0x0000005d5c08723e */ /* 0x008fe200000000ff */
[----:B-1----:R-:W-:Y:S01]  /*6d40*/  FFMA.FTZ R3, R180, c[0x0][0x2d0], -R5 ;  /* 0x0000b400b4037a23 */ /* 0x002fe20000010805 */
[----:B------:R-:W-:-:S03]  /*6d50*/  F2FP.PACK_AB R10, R90, R91 ;  /* 0x0000005b5a0a723e */ /* 0x000fc600000000ff */
        /* <DEDUP_REMOVED lines=12> */
[C---:B-----5:R-:W-:Y:S08]  /*6e20*/  HMMA.16816.F32 R120, R8.reuse, R24, R120 ;  /* 0x000000180878723c */ /* 0x060ff00000001878 */
[----:B------:R-:W-:Y:S01]  /*6e30*/  HMMA.16816.F32 R128, R8, R26, R128 ;  /* 0x0000001a0880723c */ /* 0x000fe20000001880 */
[----:B-1----:R-:W-:-:S02]  /*6e40*/  FFMA.FTZ R3, R244, c[0x0][0x2d0], -R7 ;  /* 0x0000b400f4037a23 */ /* 0x002fc40000010807 */
[----:B------:R-:W-:Y:S02]  /*6e50*/  IMAD.MOV.U32 R244, RZ, RZ, R136 ;  /* 0x000000fffff47224 */ /* 0x000fe400078e0088 */
[----:B------:R1:W3:Y:S03]  /*6e60*/  MUFU.EX2 R69, R3 ;  /* 0x0000000300457308 */ /* 0x0002e60000000800 */
[C---:B--2---:R-:W-:Y:S08]  /*6e70*/  HMMA.16816.F32 R140, R8.reuse, R20, R140 ;  /* 0x00000014088c723c */ /* 0x044ff0000000188c */
[----:B------:R-:W-:Y:S01]  /*6e80*/  HMMA.16816.F32 R144, R8, R22, R144 ;  /* 0x000000160890723c */ /* 0x000fe20000001890 */
[----:B-1----:R-:W-:-:S07]  /*6e90*/  FFMA.FTZ R3, R248, c[0x0][0x2d0], -R7 ;  /* 0x0000b400f8037a23 */ /* 0x002fce0000010807 */
[C---:B----4-:R-:W-:Y:S01]  /*6ea0*/  HMMA.16816.F32 R156, R8.reuse, R16, R156 ;  /* 0x00000010089c723c */ /* 0x050fe2000000189c */
[----:B------:R-:W-:Y:S01]  /*6eb0*/  IMAD.MOV.U32 R248, RZ, RZ, R125 ;  /* 0x000000fffff87224 */ /* 0x000fe200078e007d */
[----:B------:R1:W-:Y:S06]  /*6ec0*/  MUFU.EX2 R68, R3 ;  /* 0x0000000300447308 */ /* 0x0003ec0000000800 */
[C---:B------:R-:W-:Y:S08]  /*6ed0*/  HMMA.16816.F32 R80, R8.reuse, R12, R80 ;  /* 0x0000000c0850723c */ /* 0x040ff00000001850 */
[----:B------:R-:W-:Y:S01]  /*6ee0*/  HMMA.16816.F32 R76, R8, R14, R76 ;  /* 0x0000000e084c723c */ /* 0x000fe2000000184c */
[----:B-1----:R-:W-:-:S02]  /*6ef0*/  FFMA.FTZ R3, R246, c[0x0][0x2d0], -R7 ;  /* 0x0000b400f6037a23 */ /* 0x002fc40000010807 */
[----:B------:R-:W-:Y:S02]  /*6f00*/  IMAD.MOV.U32 R246, RZ, RZ, R124 ;  /* 0x000000fffff67224 */ /* 0x000fe400078e007c */
[----:B------:R1:W-:Y:S02]  /*6f10*/  MUFU.EX2 R59, R3 ;  /* 0x00000003003b7308 */ /* 0x0003e40000000800 */
[----:B-1----:R-:W-:Y:S02]  /*6f20*/  FFMA.FTZ R3, R168, c[0x0][0x2d0], -R0 ;  /* 0x0000b400a8037a23 */ /* 0x002fe40000010800 */
[----:B------:R-:W-:Y:S01]  /*6f30*/  IMAD.MOV.U32 R168, RZ, RZ, R164 ;  /* 0x000000ffffa87224 */ /* 0x000fe200078e00a4 */
[----:B------:R-:W-:-:S03]  /*6f40*/  MOV R164, R162 ;  /* 0x000000a200a47202 */ /* 0x000fc60000000f00 */
[----:B------:R1:W-:Y:S02]  /*6f50*/  MUFU.EX2 R58, R3 ;  /* 0x00000003003a7308 */ /* 0x0003e40000000800 */
[----:B------:R-:W-:Y:S02]  /*6f60*/  IMAD.MOV.U32 R178, RZ, RZ, R164 ;  /* 0x000000ffffb27224 */ /* 0x000fe400078e00a4 */
[--C-:B-1----:R-:W-:Y:S02]  /*6f70*/  FFMA.FTZ R3, R167, c[0x0][0x2d0], -R0.reuse ;  /* 0x0000b400a7037a23 */ /* 0x102fe40000010800 */
[----:B------:R-:W-:Y:S02]  /*6f80*/  IMAD.MOV.U32 R167, RZ, RZ, R161 ;  /* 0x000000ffffa77224 */ /* 0x000fe400078e00a1 */
[----:B------:R1:W2:Y:S02]  /*6f90*/  MUFU.EX2 R57, R3 ;  /* 0x0000000300397308 */ /* 0x0002a40000000800 */
[----:B-1----:R-:W-:-:S02]  /*6fa0*/  FFMA.FTZ R3, R166, c[0x0][0x2d0], -R0 ;  /* 0x0000b400a6037a23 */ /* 0x002fc40000010800 */
[----:B------:R-:W-:-:S04]  /*6fb0*/  IMAD.MOV.U32 R166, RZ, RZ, R165 ;  /* 0x000000ffffa67224 */ /* 0x000fc800078e00a5 */
[----:B------:R1:W-:Y:S01]  /*6fc0*/  MUFU.EX2 R56, R3 ;  /* 0x0000000300387308 */ /* 0x0003e20000000800 */
[----:B------:R-:W-:Y:S02]  /*6fd0*/  IMAD.MOV.U32 R165, RZ, RZ, R163 ;  /* 0x000000ffffa57224 */ /* 0x000fe400078e00a3 */
[----:B-1----:R-:W-:Y:S02]  /*6fe0*/  FFMA.FTZ R3, R160, c[0x0][0x2d0], -R0 ;  /* 0x0000b400a0037a23 */ /* 0x002fe40000010800 */
[----:B------:R-:W-:Y:S03]  /*6ff0*/  HMMA.16816.F32 R160, R8, R18, R84 ;  /* 0x0000001208a0723c */ /* 0x000fe60000001854 */
[----:B------:R1:W4:Y:S04]  /*7000*/  MUFU.EX2 R31, R3 ;  /* 0x00000003001f7308 */ /* 0x0003280000000800 */
[----:B---3--:R-:W-:Y:S01]  /*7010*/  F2FP.PACK_AB R8, R69, R70 ;  /* 0x000000464508723e */ /* 0x008fe200000000ff */
[----:B------:R-:W-:Y:S01]  /*7020*/  IMAD.MOV.U32 R85, RZ, RZ, R169 ;  /* 0x000000ffff557224 */ /* 0x000fe200078e00a9 */
[----:B--2---:R-:W-:Y:S01]  /*7030*/  F2FP.PACK_AB R9, R57, R58 ;  /* 0x0000003a3909723e */ /* 0x004fe200000000ff */
[----:B------:R-:W-:Y:S01]  /*7040*/  IMAD.MOV.U32 R86, RZ, RZ, R170 ;  /* 0x000000ffff567224 */ /* 0x000fe200078e00aa */
[----:B------:R-:W-:Y:S01]  /*7050*/  F2FP.PACK_AB R10, R59, R68 ;  /* 0x000000443b0a723e */ /* 0x000fe200000000ff */
[----:B------:R-:W-:Y:S01]  /*7060*/  IMAD.MOV.U32 R87, RZ, RZ, R173 ;  /* 0x000000ffff577224 */ /* 0x000fe200078e00ad */
[----:B------:R-:W-:Y:S01]  /*7070*/  MOV R169, R155 ;  /* 0x0000009b00a97202 */ /* 0x000fe20000000f00 */
[----:B------:R-:W-:-:S02]  /*7080*/  IMAD.MOV.U32 R170, RZ, RZ, R154 ;  /* 0x000000ffffaa7224 */ /* 0x000fc400078e009a */
[----:B-1----:R-:W-:Y:S01]  /*7090*/  FFMA.FTZ R3, R168, c[0x0][0x2d0], -R6 ;  /* 0x0000b400a8037a23 */ /* 0x002fe20000010806 */
[----:B----4-:R-:W-:Y:S01]  /*70a0*/  F2FP.PACK_AB R11, R31, R56 ;  /* 0x000000381f0b723e */ /* 0x010fe200000000ff */
[----:B------:R-:W-:Y:S02]  /*70b0*/  IMAD.MOV.U32 R168, RZ, RZ, R134 ;  /* 0x000000ffffa87224 */ /* 0x000fe400078e0086 */
[----:B------:R1:W-:Y:S01]  /*70c0*/  MUFU.EX2 R29, R3 ;  /* 0x00000003001d7308 */ /* 0x0003e20000000800 */
[----:B------:R-:W2:Y:S03]  /*70d0*/  LDSM.16.MT88.4 R132, [R224+0x3100] ;  /* 0x00310000e084783b */ /* 0x000ea60000004200 */
[C---:B------:R-:W-:Y:S08]  /*70e0*/  HMMA.16816.F32 R64, R8.reuse, R24, R64 ;  /* 0x000000180840723c */ /* 0x040ff00000001840 */
[----:B------:R-:W-:Y:S01]  /*70f0*/  HMMA.16816.F32 R48, R8, R22, R48 ;  /* 0x000000160830723c */ /* 0x000fe20000001830 */
[----:B-1----:R-:W-:-:S04]  /*7100*/  FFMA.FTZ R3, R167, c[0x0][0x2d0], -R6 ;  /* 0x0000b400a7037a23 */ /* 0x002fc80000010806 */
[----:B------:R1:W3:Y:S03]  /*7110*/  MUFU.EX2 R30, R3 ;  /* 0x00000003001e7308 */ /* 0x0002e60000000800 */
[C---:B------:R-:W-:Y:S05]  /*7120*/  HMMA.16816.F32 R52, R8.reuse, R20, R52 ;  /* 0x000000140834723c */ /* 0x040fea0000001834 */
[----:B------:R4:W-:Y:S03]  /*7130*/  MUFU.EX2 R20, R4 ;  /* 0x0000000400147308 */ /* 0x0009e60000000800 */
[----:B------:R-:W-:Y:S01]  /*7140*/  HMMA.16816.F32 R44, R8, R12, R44 ;  /* 0x0000000c082c723c */ /* 0x000fe2000000182c */
[----:B-1----:R-:W-:-:S07]  /*7150*/  FFMA.FTZ R3, R166, c[0x0][0x2d0], -R6 ;  /* 0x0000b400a6037a23 */ /* 0x002fce0000010806 */
[----:B------:R-:W-:Y:S01]  /*7160*/  HMMA.16816.F32 R60, R8, R26, R60 ;  /* 0x0000001a083c723c */ /* 0x000fe2000000183c */
[----:B------:R-:W-:Y:S01]  /*7170*/  FFMA.FTZ R12, R215, c[0x0][0x2d0], -R0 ;  /* 0x0000b400d70c7a23 */ /* 0x000fe20000010800 */
[----:B---3--:R-:W-:Y:S01]  /*7180*/  F2FP.PACK_AB R176, R30, R29 ;  /* 0x0000001d1eb0723e */ /* 0x008fe200000000ff */
[----:B------:R1:W-:Y:S01]  /*7190*/  MUFU.EX2 R28, R3 ;  /* 0x00000003001c7308 */ /* 0x0003e20000000800 */
[----:B----4-:R-:W-:-:S04]  /*71a0*/  FFMA.FTZ R4, R175, c[0x0][0x2d0], -R7 ;  /* 0x0000b400af047a23 */ /* 0x010fc80000010807 */
[C---:B------:R-:W-:Y:S08]  /*71b0*/  HMMA.16816.F32 R36, R8.reuse, R16, R36 ;  /* 0x000000100824723c */ /* 0x040ff00000001824 */
[----:B------:R-:W-:Y:S01]  /*71c0*/  HMMA.16816.F32 R40, R8, R18, R40 ;  /* 0x000000120828723c */ /* 0x000fe20000001828 */
[----:B------:R-:W-:Y:S01]  /*71d0*/  LDSM.16.MT88.4 R16, [R226+0x3100] ;  /* 0x00310000e210783b */ /* 0x000fe20000004200 */
[----:B-1----:R-:W-:-:S02]  /*71e0*/  FFMA.FTZ R3, R251, c[0x0][0x2d0], -R6 ;  /* 0x0000b400fb037a23 */ /* 0x002fc40000010806 */
[----:B------:R-:W-:Y:S02]  /*71f0*/  FFMA.FTZ R6, R219, c[0x0][0x2d0], -R0 ;  /* 0x0000b400db067a23 */ /* 0x000fe40000010800 */
[----:B------:R1:W-:Y:S02]  /*7200*/  MUFU.EX2 R25, R3 ;  /* 0x0000000300197308 */ /* 0x0003e40000000800 */
[----:B------:R-:W-:Y:S06]  /*7210*/  HMMA.16816.F32 R32, R8, R14, R32 ;  /* 0x0000000e0820723c */ /* 0x000fec0000001820 */
[----:B------:R3:W-:Y:S01]  /*7220*/  MUFU.EX2 R14, R4 ;  /* 0x00000004000e7308 */ /* 0x0007e20000000800 */
[----:B-1----:R-:W-:-:S07]  /*7230*/  FFMA.FTZ R3, R165, c[0x0][0x2d0], -R5 ;  /* 0x0000b400a5037a23 */ /* 0x002fce0000010805 */
[----:B------:R-:W-:Y:S01]  /*7240*/  MUFU.EX2 R11, R12 ;  /* 0x0000000c000b7308 */ /* 0x000fe20000000800 */
[----:B------:R-:W1:Y:S01]  /*7250*/  LDSM.16.MT88.4 R164, [R225+0x3100] ;  /* 0x00310000e1a4783b */ /* 0x000e620000004200 */
[----:B---3--:R-:W-:-:S06]  /*7260*/  FADD.FTZ R4, R222, R220 ;  /* 0x000000dcde047221 */ /* 0x008fcc0000010000 */
[----:B------:R3:W-:Y:S08]  /*7270*/  MUFU.EX2 R24, R3 ;  /* 0x0000000300187308 */ /* 0x0007f00000000800 */
[----:B------:R-:W-:Y:S01]  /*7280*/  MUFU.EX2 R10, R6 ;  /* 0x00000006000a7308 */ /* 0x000fe20000000800 */
[----:B---3--:R-:W-:-:S07]  /*7290*/  FFMA.FTZ R3, R211, c[0x0][0x2d0], -R5 ;  /* 0x0000b400d3037a23 */ /* 0x008fce0000010805 */
[----:B------:R3:W4:Y:S02]  /*72a0*/  MUFU.EX2 R23, R3 ;  /* 0x0000000300177308 */ /* 0x0007240000000800 */
[----:B---3--:R-:W-:Y:S01]  /*72b0*/  FFMA.FTZ R3, R212, c[0x0][0x2d0], -R5 ;  /* 0x0000b400d4037a23 */ /* 0x008fe20000010805 */
[----:B----4-:R-:W-:-:S05]  /*72c0*/  F2FP.PACK_AB R177, R23, R24 ;  /* 0x0000001817b1723e */ /* 0x010fca00000000ff */
[----:B------:R3:W-:Y:S02]  /*72d0*/  MUFU.EX2 R22, R3 ;  /* 0x0000000300167308 */ /* 0x0007e40000000800 */
[----:B---3--:R-:W-:Y:S02]  /*72e0*/  FFMA.FTZ R3, R223, c[0x0][0x2d0], -R5 ;  /* 0x0000b400df037a23 */ /* 0x008fe40000010805 */
[----:B------:R-:W-:-:S04]  /*72f0*/  FFMA.FTZ R5, R172, c[0x0][0x2d0], -R0 ;  /* 0x0000b400ac057a23 */ /* 0x000fc80000010800 */
[----:B------:R3:W4:Y:S01]  /*7300*/  MUFU.EX2 R21, R3 ;  /* 0x0000000300157308 */ /* 0x0007220000000800 */
[----:B------:R-:W-:-:S07]  /*7310*/  FFMA.FTZ R0, R213, c[0x0][0x2d0], -R0 ;  /* 0x0000b400d5007a23 */ /* 0x000fce0000010800 */
[----:B------:R5:W1:Y:S01]  /*7320*/  MUFU.EX2 R9, R5 ;  /* 0x0000000500097308 */ /* 0x000a620000000800 */
[----:B---3--:R-:W-:-:S07]  /*7330*/  FFMA.FTZ R3, R178, c[0x0][0x2d0], -R7 ;  /* 0x0000b400b2037a23 */ /* 0x008fce0000010807 */
[----:B------:R3:W3:Y:S01]  /*7340*/  MUFU.EX2 R12, R0 ;  /* 0x00000000000c7308 */ /* 0x0006e20000000800 */
[----:B------:R-:W-:Y:S01]  /*7350*/  FFMA.FTZ R7, R174, c[0x0][0x2d0], -R7 ;  /* 0x0000b400ae077a23 */ /* 0x000fe20000010807 */
[----:B------:R-:W-:Y:S02]  /*7360*/  F2FP.PACK_AB R178, R25, R28 ;  /* 0x0000001c19b2723e */ /* 0x000fe400000000ff */
[----:B----4-:R-:W-:Y:S01]  /*7370*/  F2FP.PACK_AB R179, R21, R22 ;  /* 0x0000001615b3723e */ /* 0x010fe200000000ff */
[----:B-----5:R-:W-:-:S03]  /*7380*/  FADD.FTZ R5, R168, R245 ;  /* 0x000000f5a8057221 */ /* 0x020fc60000010000 */
[----:B------:R4:W5:Y:S01]  /*7390*/  MUFU.EX2 R15, R3 ;  /* 0x00000003000f7308 */ /* 0x0009620000000800 */
[----:B------:R-:W-:Y:S01]  /*73a0*/  IMAD.MOV.U32 R168, RZ, RZ, R139 ;  /* 0x000000ffffa87224 */ /* 0x000fe200078e008b */
[----:B-1----:R-:W-:Y:S01]  /*73b0*/  F2FP.PACK_AB R181, R10, R9 ;  /* 0x000000090ab5723e */ /* 0x002fe200000000ff */
[----:B------:R-:W-:Y:S01]  /*73c0*/  FADD.FTZ R6, R249, R5 ;  /* 0x00000005f9067221 */ /* 0x000fe20000010000 */
[----:B--2---:R-:W-:Y:S01]  /*73d0*/  HMMA.16816.F32 R120, R176, R132, R120 ;  /* 0x00000084b078723c */ /* 0x004fe20000001878 */
[----:B------:R-:W-:Y:S02]  /*73e0*/  FADD.FTZ R5, R221, R4 ;  /* 0x00000004dd057221 */ /* 0x000fe40000010000 */
[----:B---3--:R-:W-:Y:S01]  /*73f0*/  FADD.FTZ R0, R138, R250 ;  /* 0x000000fa8a007221 */ /* 0x008fe20000010000 */
[----:B------:R-:W1:Y:S01]  /*7400*/  MUFU.EX2 R13, R7 ;  /* 0x00000007000d7308 */ /* 0x000e620000000800 */
[----:B------:R-:W-:-:S03]  /*7410*/  F2FP.PACK_AB R183, R12, R11 ;  /* 0x0000000b0cb7723e */ /* 0x000fc600000000ff */
[----:B------:R-:W-:Y:S01]  /*7420*/  HMMA.16816.F32 R128, R176, R134, R128 ;  /* 0x00000086b080723c */ /* 0x000fe20000001880 */
[----:B----4-:R-:W-:Y:S01]  /*7430*/  FADD.FTZ R3, R152, R153 ;  /* 0x0000009998037221 */ /* 0x010fe20000010000 */
[----:B-----5:R-:W-:-:S03]  /*7440*/  F2FP.PACK_AB R180, R15, R20 ;  /* 0x000000140fb4723e */ /* 0x020fc600000000ff */
[----:B------:R-:W-:-:S03]  /*7450*/  FADD.FTZ R4, R137, R3 ;  /* 0x0000000389047221 */ /* 0x000fc60000010000 */
[C---:B------:R-:W-:Y:S01]  /*7460*/  HMMA.16816.F32 R140, R176.reuse, R148, R140 ;  /* 0x00000094b08c723c */ /* 0x040fe2000000188c */
[----:B------:R-:W-:Y:S02]  /*7470*/  FADD.FTZ R3, R85, R6 ;  /* 0x0000000655037221 */ /* 0x000fe40000010000 */
[----:B------:R-:W-:Y:S01]  /*7480*/  FADD.FTZ R4, R87, R4 ;  /* 0x0000000457047221 */ /* 0x000fe20000010000 */
[----:B-1----:R-:W-:Y:S01]  /*7490*/  F2FP.PACK_AB R182, R13, R14 ;  /* 0x0000000e0db6723e */ /* 0x002fe200000000ff */
[----:B------:R-:W-:Y:S02]  /*74a0*/  FADD.FTZ R7, R126, R0 ;  /* 0x000000007e077221 */ /* 0x000fe40000010000 */
[----:B------:R-:W-:Y:S01]  /*74b0*/  FADD.FTZ R0, R86, R5 ;  /* 0x0000000556007221 */ /* 0x000fe20000010000 */
[----:B------:R-:W-:Y:S01]  /*74c0*/  HMMA.16816.F32 R144, R176, R150, R144 ;  /* 0x00000096b090723c */ /* 0x000fe20000001890 */
[----:B------:R-:W-:Y:S02]  /*74d0*/  FADD.FTZ R7, R171, R7 ;  /* 0x00000007ab077221 */ /* 0x000fe40000010000 */
[----:B------:R-:W-:-:S02]  /*74e0*/  FADD.FTZ R6, R218, R3 ;  /* 0x00000003da067221 */ /* 0x000fc40000010000 */
[----:B------:R-:W-:Y:S02]  /*74f0*/  FADD.FTZ R5, R206, R0 ;  /* 0x00000000ce057221 */ /* 0x000fe40000010000 */
[----:B------:R-:W-:Y:S01]  /*7500*/  FADD.FTZ R4, R170, R4 ;  /* 0x00000004aa047221 */ /* 0x000fe20000010000 */
[C---:B------:R-:W-:Y:S01]  /*7510*/  HMMA.16816.F32 R156, R176.reuse, R164, R156 ;  /* 0x000000a4b09c723c */ /* 0x040fe2000000189c */
[----:B------:R-:W-:Y:S02]  /*7520*/  FADD.FTZ R3, R169, R7 ;  /* 0x00000007a9037221 */ /* 0x000fe40000010000 */
[----:B------:R-:W-:Y:S02]  /*7530*/  FADD.FTZ R0, R217, R6 ;  /* 0x00000006d9007221 */ /* 0x000fe40000010000 */
[----:B------:R-:W-:Y:S02]  /*7540*/  FADD.FTZ R8, R208, R5 ;  /* 0x00000005d0087221 */ /* 0x000fe40000010000 */
[----:B------:R-:W-:Y:S01]  /*7550*/  FADD.FTZ R7, R168, R4 ;  /* 0x00000004a8077221 */ /* 0x000fe20000010000 */
[----:B------:R-:W-:Y:S01]  /*7560*/  HMMA.16816.F32 R160, R176, R166, R160 ;  /* 0x000000a6b0a0723c */ /* 0x000fe200000018a0 */
[----:B------:R-:W-:-:S02]  /*7570*/  FADD.FTZ R6, R252, R3 ;  /* 0x00000003fc067221 */ /* 0x000fc40000010000 */
[----:B------:R-:W-:Y:S02]  /*7580*/  FADD.FTZ R5, R214, R0 ;  /* 0x00000000d6057221 */ /* 0x000fe40000010000 */
[----:B------:R-:W-:Y:S02]  /*7590*/  FADD.FTZ R4, R210, R8 ;  /* 0x00000008d2047221 */ /* 0x000fe40000010000 */
[----:B------:R-:W-:Y:S01]  /*75a0*/  FADD.FTZ R3, R246, R7 ;  /* 0x00000007f6037221 */ /* 0x000fe20000010000 */
[----:B------:R-:W-:Y:S01]  /*75b0*/  HMMA.16816.F32 R124, R180, R132, R64 ;  /* 0x00000084b47c723c */ /* 0x000fe20000001840 */
[----:B------:R-:W-:Y:S02]  /*75c0*/  FADD.FTZ R0, R248, R6 ;  /* 0x00000006f8007221 */ /* 0x000fe40000010000 */
[----:B------:R-:W-:Y:S02]  /*75d0*/  FADD.FTZ R6, R216, R5 ;  /* 0x00000005d8067221 */ /* 0x000fe40000010000 */
[----:B------:R-:W-:-:S02]  /*75e0*/  FADD.FTZ R4, R207, R4 ;  /* 0x00000004cf047221 */ /* 0x000fc40000010000 */
        /* <DEDUP_REMOVED lines=31> */
[----:B------:R-:W-:Y:S01]  /*77e0*/  HMMA.16816.F32 R168, R180, R16, R44 ;  /* 0x00000010b4a8723c */ /* 0x000fe2000000182c */
        /* <DEDUP_REMOVED lines=57> */
[----:B------:R-:W-:Y:S01]  /*7b80*/  FADD.FTZ R0, R21, R0 ;  /* 0x0000000015007221 */ /* 0x000fe20000010000 */
[----:B------:R1:W-:Y:S01]  /*7b90*/  STL [R1+0x10], R5 ;  /* 0x0000100501007387 */ /* 0x0003e20000100800 */
[----:B------:R-:W-:-:S03]  /*7ba0*/  FADD.FTZ R3, R25, R3 ;  /* 0x0000000319037221 */ /* 0x000fc60000010000 */
[----:B------:R1:W-:Y:S04]  /*7bb0*/  STL [R1+0x14], R4 ;  /* 0x0000140401007387 */ /* 0x0003e80000100800 */
[----:B------:R1:W-:Y:S04]  /*7bc0*/  STL [R1+0x18], R0 ;  /* 0x0000180001007387 */ /* 0x0003e80000100800 */
[----:B------:R1:W-:Y:S01]  /*7bd0*/  STL [R1+0x1c], R3 ;  /* 0x00001c0301007387 */ /* 0x0003e20000100800 */
[----:B------:R-:W-:Y:S05]  /*7be0*/  @!P0 BRA `(.L_x_34) ;  /* 0x0000560000008947 */ /* 0x000fea0003800000 */
[----:B------:R-:W-:Y:S01]  /*7bf0*/  IMAD.MOV.U32 R116, RZ, RZ, R72 ;  /* 0x000000ffff747224 */ /* 0x000fe200078e0048 */
[----:B------:R-:W-:Y:S01]  /*7c00*/  MOV R118, R2 ;  /* 0x0000000200767202 */ /* 0x000fe20000000f00 */
[----:B-1----:R-:W-:Y:S01]  /*7c10*/  IMAD.MOV.U32 R3, RZ, RZ, R73 ;  /* 0x000000ffff037224 */ /* 0x002fe200078e0049 */
[----:B------:R-:W-:Y:S01]  /*7c20*/  MOV R117, R71 ;  /* 0x0000004700757202 */ /* 0x000fe20000000f00 */
[----:B------:R-:W-:Y:S01]  /*7c30*/  UIADD3 UR6, UR6, -0x2, URZ ;  /* 0xfffffffe06067890 */ /* 0x000fe2000fffe03f */
[----:B------:R-:W-:Y:S05]  /*7c40*/  BRA `(.L_x_35) ;  /* 0x0000042000007947 */ /* 0x000fea0003800000 */
.L_x_37:
[----:B------:R-:W2:Y:S01]  /*7c50*/  LDL R4, [R1+0x20] ;  /* 0x0000200001047983 */ /* 0x000ea20000100800 */
[----:B------:R-:W-:Y:S01]  /*7c60*/  UIMAD UR5, UR6, 0x70, UR10 ;  /* 0x00000070060578a4 */ /* 0x000fe2000f8e020a */
[----:B------:R-:W-:Y:S02]  /*7c70*/  IMAD.MOV.U32 R243, RZ, RZ, RZ ;  /* 0x000000fffff37224 */ /* 0x000fe400078e00ff */
[----:B------:R-:W3:Y:S03]  /*7c80*/  LDL R65, [R1] ;  /* 0x0000000001417983 */ /* 0x000ee60000100800 */
        /* <DEDUP_REMOVED lines=19> */
[C---:B------:R-:W-:Y:S04]  /*7dc0*/  IMAD.WIDE.U32 R4, R243.reuse, c[0x0][0x1f0], R4 ;  /* 0x00007c00f3047a25 */ /* 0x040fe800078e0004 */
        /* <DEDUP_REMOVED lines=9> */
[----:B------:R-:W4:Y:S04]  /*7e60*/  SHFL.IDX PT, R4, R2, 0x1, 0x181f ;  /* 0x00381f0002047f89 */ /* 0x000f2800000e0000 */
[----:B------:R-:W5:Y:S04]  /*7e70*/  SHFL.IDX PT, R5, R0, 0x1, 0x181f ;  /* 0x00381f0000057f89 */ /* 0x000f6800000e0000 */
[----:B------:R-:W5:Y:S04]  /*7e80*/  SHFL.IDX PT, R10, R2, 0x3, 0x181f ;  /* 0x00781f00020a7f89 */ /* 0x000f6800000e0000 */
[----:B------:R-:W5:Y:S01]  /*7e90*/  SHFL.IDX PT, R9, R0, 0x2, 0x181f ;  /* 0x00581f0000097f89 */ /* 0x000f6200000e0000 */
[-C--:B-1----:R-:W-:Y:S03]  /*7ea0*/  IADD3 R6, P1, R6, R242.reuse, RZ ;  /* 0x000000f206067210 */ /* 0x082fe60007f3e0ff */
[----:B------:R-:W1:Y:S04]  /*7eb0*/  SHFL.IDX PT, R8, R2, 0x4, 0x181f ;  /* 0x00981f0002087f89 */ /* 0x000e6800000e0000 */
[----:B------:R-:W1:Y:S01]  /*7ec0*/  SHFL.IDX PT, R11, R2, 0x5, 0x181f ;  /* 0x00b81f00020b7f89 */ /* 0x000e6200000e0000 */
[--C-:B--2---:R-:W-:Y:S03]  /*7ed0*/  IMAD.X R7, R7, 0x1, R241.reuse, P1 ;  /* 0x0000000107077824 */ /* 0x104fe600008e06f1 */
[----:B------:R-:W2:Y:S01]  /*7ee0*/  SHFL.IDX PT, R16, R0, 0x3, 0x181f ;  /* 0x00781f0000107f89 */ /* 0x000ea200000e0000 */
[-C--:B----4-:R-:W-:Y:S03]  /*7ef0*/  IADD3 R4, P0, R4, R242.reuse, RZ ;  /* 0x000000f204047210 */ /* 0x090fe60007f1e0ff */
[----:B---3--:R3:W-:Y:S01]  /*7f00*/  LDGSTS.E.BYPASS.LTC128B.128 [R65+0x3900], [R6.64], !P6 ;  /* 0x0390000006417fae */ /* 0x0087e2000f101d4c */
[-C--:B-----5:R-:W-:Y:S02]  /*7f10*/  IADD3.X R5, R5, R241.reuse, RZ, P0, !PT ;  /* 0x000000f105057210 */ /* 0x0a0fe400007fe4ff */
[-C--:B------:R-:W-:Y:S01]  /*7f20*/  IADD3 R12, P0, R12, R242.reuse, RZ ;  /* 0x000000f20c0c7210 */ /* 0x080fe20007f1e0ff */
[----:B------:R-:W4:Y:S01]  /*7f30*/  SHFL.IDX PT, R15, R0, 0x4, 0x181f ;  /* 0x00981f00000f7f89 */ /* 0x000f2200000e0000 */
[-C--:B------:R-:W-:Y:S03]  /*7f40*/  IADD3 R10, P3, R10, R242.reuse, RZ ;  /* 0x000000f20a0a7210 */ /* 0x080fe60007f7e0ff */
        /* <DEDUP_REMOVED lines=18> */
.L_x_35:
[----:B------:R-:W2:Y:S01]  /*8070*/  LDL R2, [R1+0x4] ;  /* 0x0000040001027983 */ /* 0x000ea20000100800 */
[----:B------:R-:W-:Y:S04]  /*8080*/  DEPBAR.LE SB0, 0x0 ;  /* 0x000080000000791a */ /* 0x000fe80000000000 */
[----:B------:R-:W3:Y:S01]  /*8090*/  LDL R244, [R1+0x8] ;  /* 0x0000080001f47983 */ /* 0x000ee20000100800 */
[----:B------:R-:W-:Y:S03]  /*80a0*/  UISETP.GE.AND UP0, UPT, UR6, 0x1, UPT ;  /* 0x000000010600788c */ /* 0x000fe6000bf06270 */
[----:B------:R-:W-:Y:S08]  /*80b0*/  BAR.SYNC.DEFER_BLOCKING 0x0 ;  /* 0x0000000000007b1d */ /* 0x000ff00000010000 */
[----:B------:R-:W-:Y:S08]  /*80c0*/  LDSM.16.M88.4 R112, [R230+0x7100] ;  /* 0x00710000e670783b */ /* 0x000ff00000000200 */
[----:B------:R-:W1:Y:S08]  /*80d0*/  LDSM.16.M88.4 R16, [R119+0x3900] ;  /* 0x003900007710783b */ /* 0x000e700000000200 */
[----:B------:R-:W4:Y:S08]  /*80e0*/  LDSM.16.M88.4 R108, [R230+0x9100] ;  /* 0x00910000e66c783b */ /* 0x000f300000000200 */
[----:B------:R-:W5:Y:S08]  /*80f0*/  LDSM.16.M88.4 R32, [R119+0x4100] ;  /* 0x004100007720783b */ /* 0x000f700000000200 */
[----:B------:R-:W1:Y:S08]  /*8100*/  LDSM.16.M88.4 R48, [R119+0x4900] ;  /* 0x004900007730783b */ /* 0x000e700000000200 */
        /* <DEDUP_REMOVED lines=13> */
[-C--:B-1----:R-:W-:Y:S08]  /*81e0*/  HMMA.16816.F32 R4, R112, R16.reuse, RZ ;  /* 0x000000107004723c */ /* 0x082ff000000018ff */
[C---:B----4-:R-:W-:Y:S08]  /*81f0*/  HMMA.16816.F32 R8, R108.reuse, R16, RZ ;  /* 0x000000106c08723c */ /* 0x050ff000000018ff */
[-C--:B------:R-:W-:Y:S08]  /*8200*/  HMMA.16816.F32 R12, R108, R18.reuse, RZ ;  /* 0x000000126c0c723c */ /* 0x080ff000000018ff */
[C---:B------:R-:W-:Y:S08]  /*8210*/  HMMA.16816.F32 R16, R112.reuse, R18, RZ ;  /* 0x000000127010723c */ /* 0x040ff000000018ff */
[-C--:B-----5:R-:W-:Y:S08]  /*8220*/  HMMA.16816.F32 R20, R112, R32.reuse, RZ ;  /* 0x000000207014723c */ /* 0x0a0ff000000018ff */
[C---:B------:R-:W-:Y:S08]  /*8230*/  HMMA.16816.F32 R24, R108.reuse, R32, RZ ;  /* 0x000000206c18723c */ /* 0x040ff000000018ff */
[-C--:B------:R-:W-:Y:S08]  /*8240*/  HMMA.16816.F32 R28, R108, R34.reuse, RZ ;  /* 0x000000226c1c723c */ /* 0x080ff000000018ff */
[C---:B------:R-:W-:Y:S08]  /*8250*/  HMMA.16816.F32 R32, R112.reuse, R34, RZ ;  /* 0x000000227020723c */ /* 0x040ff000000018ff */
[-C--:B------:R-:W-:Y:S08]  /*8260*/  HMMA.16816.F32 R36, R112, R48.reuse, RZ ;  /* 0x000000307024723c */ /* 0x080ff000000018ff */
[C---:B------:R-:W-:Y:S08]  /*8270*/  HMMA.16816.F32 R40, R108.reuse, R48, RZ ;  /* 0x000000306c28723c */ /* 0x040ff000000018ff */
[-C--:B------:R-:W-:Y:S08]  /*8280*/  HMMA.16816.F32 R44, R108, R50.reuse, RZ ;  /* 0x000000326c2c723c */ /* 0x080ff000000018ff */
[C---:B------:R-:W-:Y:S08]  /*8290*/  HMMA.16816.F32 R48, R112.reuse, R50, RZ ;  /* 0x000000327030723c */ /* 0x040ff000000018ff */
[-C--:B------:R-:W-:Y:S08]  /*82a0*/  HMMA.16816.F32 R52, R112, R64.reuse, RZ ;  /* 0x000000407034723c */ /* 0x080ff000000018ff */
[C---:B------:R-:W-:Y:S08]  /*82b0*/  HMMA.16816.F32 R56, R108.reuse, R64, RZ ;  /* 0x000000406c38723c */ /* 0x040ff000000018ff */
[-C--:B------:R-:W-:Y:S01]  /*82c0*/  HMMA.16816.F32 R60, R108, R66.reuse, RZ ;  /* 0x000000426c3c723c */ /* 0x080fe200000018ff */
[----:B--2---:R-:W-:Y:S03]  /*82d0*/  IMAD.WIDE.U32 R68, R2, c[0x0][0x208], RZ ;  /* 0x0000820002447a25 */ /* 0x004fe600078e00ff */
[----:B------:R-:W-:Y:S02]  /*82e0*/  SHF.R.S32.HI R0, RZ, 0x1f, R2 ;  /* 0x0000001fff007819 */ /* 0x000fe40000011402 */
[----:B------:R-:W-:Y:S03]  /*82f0*/  MOV R64, R68 ;  /* 0x0000004400407202 */ /* 0x000fe60000000f00 */
[----:B------:R-:W-:Y:S04]  /*8300*/  IMAD R0, R0, c[0x0][0x208], RZ ;  /* 0x0000820000007a24 */ /* 0x000fe800078e02ff */
[----:B------:R-:W-:Y:S05]  /*8310*/  IMAD R0, R2, c[0x0][0x20c], R0 ;  /* 0x0000830002007a24 */ /* 0x000fea00078e0200 */
[----:B------:R-:W-:Y:S02]  /*8320*/  IADD3 R65, R69, R0, RZ ;  /* 0x0000000045417210 */ /* 0x000fe40007ffe0ff */
[----:B------:R-:W-:Y:S03]  /*8330*/  SHF.R.S32.HI R0, RZ, 0x1f, R243 ;  /* 0x0000001fff007819 */ /* 0x000fe600000114f3 */
[C---:B------:R-:W-:Y:S02]  /*8340*/  IMAD.WIDE.U32 R72, R243.reuse, c[0x0][0x218], R64 ;  /* 0x00008600f3487a25 */ /* 0x040fe400078e0040 */
[C---:B------:R-:W-:Y:S02]  /*8350*/  HMMA.16816.F32 R64, R112.reuse, R66, RZ ;  /* 0x000000427040723c */ /* 0x040fe400000018ff */
[----:B------:R-:W-:Y:S04]  /*8360*/  IMAD R0, R0, c[0x0][0x218], RZ ;  /* 0x0000860000007a24 */ /* 0x000fe800078e02ff */
[----:B------:R-:W-:Y:S01]  /*8370*/  IMAD R2, R243, c[0x0][0x21c], R0 ;  /* 0x00008700f3027a24 */ /* 0x000fe200078e0200 */
[----:B------:R-:W-:Y:S01]  /*8380*/  IADD3 R0, P0, R72, UR22, RZ ;  /* 0x0000001648007c10 */ /* 0x000fe2000ff1e0ff */
[-C--:B------:R-:W-:Y:S04]  /*8390*/  HMMA.16816.F32 R68, R112, R80.reuse, RZ ;  /* 0x000000507044723c */ /* 0x080fe800000018ff */
[----:B------:R-:W-:Y:S02]  /*83a0*/  IADD3.X R72, R73, UR4, R2, P0, !PT ;  /* 0x0000000449487c10 */ /* 0x000fe400087fe402 */
[C---:B------:R-:W-:Y:S05]  /*83b0*/  LEA R2, P0, R0.reuse, c[0x0][0x1f8], 0x1 ;  /* 0x00007e0000027a11 */ /* 0x040fea00078008ff */
[----:B------:R-:W1:Y:S01]  /*83c0*/  SHFL.IDX PT, R94, R2, RZ, 0x181f ;  /* 0x00181fff025e7589 */ /* 0x000e6200000e0000 */
[----:B------:R-:W-:Y:S02]  /*83d0*/  LEA.HI.X R0, R0, c[0x0][0x1fc], R72, 0x1, P0 ;  /* 0x00007f0000007a11 */ /* 0x000fe400000f0c48 */
[C---:B------:R-:W-:Y:S05]  /*83e0*/  HMMA.16816.F32 R72, R108.reuse, R80, RZ ;  /* 0x000000506c48723c */ /* 0x040fea00000018ff */
[----:B------:R-:W2:Y:S03]  /*83f0*/  SHFL.IDX PT, R88, R0, RZ, 0x181f ;  /* 0x00181fff00587589 */ /* 0x000ea600000e0000 */
[-C--:B------:R-:W-:Y:S05]  /*8400*/  HMMA.16816.F32 R76, R108, R82.reuse, RZ ;  /* 0x000000526c4c723c */ /* 0x080fea00000018ff */
[----:B------:R-:W4:Y:S03]  /*8410*/  SHFL.IDX PT, R92, R2, 0x1, 0x181f ;  /* 0x00381f00025c7f89 */ /* 0x000f2600000e0000 */
[C---:B------:R-:W-:Y:S04]  /*8420*/  HMMA.16816.F32 R80, R112.reuse, R82, RZ ;  /* 0x000000527050723c */ /* 0x040fe800000018ff */
[-C--:B-1----:R-:W-:Y:S01]  /*8430*/  IADD3 R94, P0, R94, R242.reuse, RZ ;  /* 0x000000f25e5e7210 */ /* 0x082fe20007f1e0ff */
[----:B------:R-:W1:Y:S03]  /*8440*/  SHFL.IDX PT, R93, R0, 0x1, 0x181f ;  /* 0x00381f00005d7f89 */ /* 0x000e6600000e0000 */
[-C--:B------:R-:W-:Y:S01]  /*8450*/  HMMA.16816.F32 R84, R112, R96.reuse, RZ ;  /* 0x000000607054723c */ /* 0x080fe200000018ff */
[-C--:B--2---:R-:W-:Y:S04]  /*8460*/  IADD3.X R95, R88, R241.reuse, RZ, P0, !PT ;  /* 0x000000f1585f7210 */ /* 0x084fe800007fe4ff */
[----:B------:R-:W2:Y:S03]  /*8470*/  SHFL.IDX PT, R100, R2, 0x2, 0x181f ;  /* 0x00581f0002647f89 */ /* 0x000ea600000e0000 */
[C---:B------:R-:W-:Y:S04]  /*8480*/  HMMA.16816.F32 R88, R108.reuse, R96, RZ ;  /* 0x000000606c58723c */ /* 0x040fe800000018ff */
[-C--:B----4-:R-:W-:Y:S01]  /*8490*/  IADD3 R92, P1, R92, R242.reuse, RZ ;  /* 0x000000f25c5c7210 */ /* 0x090fe20007f3e0ff */
[----:B---3--:R3:W-:Y:S03]  /*84a0*/  LDGSTS.E.BYPASS.LTC128B.128 [R244], [R94.64], !P6 ;  /* 0x000000005ef47fae */ /* 0x0087e6000f101d4c */
[-C--:B-1----:R-:W-:Y:S05]  /*84b0*/  IADD3.X R93, R93, R241.reuse, RZ, P1, !PT ;  /* 0x000000f15d5d7210 */ /* 0x082fea0000ffe4ff */
[----:B------:R-:W1:Y:S01]  /*84c0*/  SHFL.IDX PT, R101, R0, 0x2, 0x181f ;  /* 0x00581f0000657f89 */ /* 0x000e6200000e0000 */
[-C--:B--2---:R-:W-:Y:S07]  /*84d0*/  IADD3 R100, P0, R100, R242.reuse, RZ ;  /* 0x000000f264647210 */ /* 0x084fee0007f1e0ff */
[----:B------:R3:W-:Y:S08]  /*84e0*/  LDGSTS.E.BYPASS.LTC128B.128 [R244+0x800], [R92.64], !P6 ;  /* 0x008000005cf47fae */ /* 0x0007f0000f101d4c */
[----:B------:R-:W2:Y:S01]  /*84f0*/  SHFL.IDX PT, R104, R2, 0x3, 0x181f ;  /* 0x00781f0002687f89 */ /* 0x000ea200000e0000 */
[-C--:B-1----:R-:W-:Y:S07]  /*8500*/  IADD3.X R101, R101, R241.reuse, RZ, P0, !PT ;  /* 0x000000f165657210 */ /* 0x082fee00007fe4ff */
[----:B------:R-:W1:Y:S08]  /*8510*/  SHFL.IDX PT, R105, R0, 0x3, 0x181f ;  /* 0x00781f0000697f89 */ /* 0x000e7000000e0000 */
[----:B------:R4:W-:Y:S01]  /*8520*/  LDGSTS.E.BYPASS.LTC128B.128 [R244+0x1000], [R100.64], !P6 ;  /* 0x0100000064f47fae */ /* 0x0009e2000f101d4c */
[-C--:B---3--:R-:W-:Y:S01]  /*8530*/  HMMA.16816.F32 R92, R108, R98.reuse, RZ ;  /* 0x000000626c5c723c */ /* 0x088fe200000018ff */
[-C--:B--2---:R-:W-:Y:S06]  /*8540*/  IADD3 R104, P1, R104, R242.reuse, RZ ;  /* 0x000000f268687210 */ /* 0x084fec0007f3e0ff */
[----:B------:R-:W2:Y:S01]  /*8550*/  SHFL.IDX PT, R102, R2, 0x4, 0x181f ;  /* 0x00981f0002667f89 */ /* 0x000ea200000e0000 */
[C---:B------:R-:W-:Y:S04]  /*8560*/  HMMA.16816.F32 R96, R112.reuse, R98, RZ ;  /* 0x000000627060723c */ /* 0x040fe800000018ff */
[-C--:B-1----:R-:W-:Y:S03]  /*8570*/  IADD3.X R105, R105, R241.reuse, RZ, P1, !PT ;  /* 0x000000f169697210 */ /* 0x082fe60000ffe4ff */
[----:B------:R-:W1:Y:S08]  /*8580*/  SHFL.IDX PT, R103, R0, 0x4, 0x181f ;  /* 0x00981f0000677f89 */ /* 0x000e7000000e0000 */
[----:B------:R3:W-:Y:S01]  /*8590*/  LDGSTS.E.BYPASS.LTC128B.128 [R244+0x1800], [R104.64], !P6 ;  /* 0x0180000068f47fae */ /* 0x0007e2000f101d4c */
[-C--:B--2---:R-:W-:Y:S07]  /*85a0*/  IADD3 R102, P0, R102, R242.reuse, RZ ;  /* 0x000000f266667210 */ /* 0x084fee0007f1e0ff */
[----:B------:R-:W3:Y:S01]  /*85b0*/  SHFL.IDX PT, R106, R2, 0x5, 0x181f ;  /* 0x00b81f00026a7f89 */ /* 0x000ee200000e0000 */
[-C--:B-1----:R-:W-:Y:S07]  /*85c0*/  IADD3.X R103, R103, R241.reuse, RZ, P0, !PT ;  /* 0x000000f167677210 */ /* 0x082fee00007fe4ff */
[----:B------:R-:W1:Y:S08]  /*85d0*/  SHFL.IDX PT, R107, R0, 0x5, 0x181f ;  /* 0x00b81f00006b7f89 */ /* 0x000e7000000e0000 */
[----:B------:R4:W-:Y:S01]  /*85e0*/  LDGSTS.E.BYPASS.LTC128B.128 [R244+0x2000], [R102.64], !P6 ;  /* 0x0200000066f47fae */ /* 0x0009e2000f101d4c */
[-C--:B---3--:R-:W-:Y:S07]  /*85f0*/  IADD3 R104, P0, R106, R242.reuse, RZ ;  /* 0x000000f26a687210 */ /* 0x088fee0007f1e0ff */
[----:B------:R-:W2:Y:S01]  /*8600*/  SHFL.IDX PT, R2, R2, 0x6, 0x181f ;  /* 0x00d81f0002027f89 */ /* 0x000ea200000e0000 */
[-C--:B-1----:R-:W-:Y:S07]  /*8610*/  IADD3.X R105, R107, R241.reuse, RZ, P0, !PT ;  /* 0x000000f16b697210 */ /* 0x082fee00007fe4ff */
[----:B------:R-:W1:Y:S08]  /*8620*/  SHFL.IDX PT, R0, R0, 0x6, 0x181f ;  /* 0x00d81f0000007f89 */ /* 0x000e7000000e0000 */
[----:B------:R3:W-:Y:S01]  /*8630*/  LDGSTS.E.BYPASS.LTC128B.128 [R244+0x2800], [R104.64], !P6 ;  /* 0x0280000068f47fae */ /* 0x0007e2000f101d4c */
[-C--:B----4-:R-:W-:Y:S08]  /*8640*/  HMMA.16816.F32 R100, R112, R184.reuse, RZ ;  /* 0x000000b87064723c */ /* 0x090ff000000018ff */
[C---:B---3--:R-:W-:Y:S07]  /*8650*/  HMMA.16816.F32 R104, R108.reuse, R184, RZ ;  /* 0x000000b86c68723c */ /* 0x048fee00000018ff */
[----:B--2---:R-:W-:Y:S01]  /*8660*/  IADD3 R184, P0, R2, R242, RZ ;  /* 0x000000f202b87210 */ /* 0x004fe20007f1e0ff */
[-C--:B------:R-:W-:Y:S04]  /*8670*/  HMMA.16816.F32 R108, R108, R186.reuse, RZ ;  /* 0x000000ba6c6c723c */ /* 0x080fe800000018ff */
[----:B-1----:R-:W-:Y:S02]  /*8680*/  IADD3.X R185, R0, R241, RZ, P0, !PT ;  /* 0x000000f100b97210 */ /* 0x002fe400007fe4ff */
[----:B------:R-:W-:Y:S02]  /*8690*/  PLOP3.LUT P0, PT, PT, PT, UP0, 0x80, 0x0 ;  /* 0x000000000000781c */ /* 0x000fe40003f0f008 */
[----:B------:R-:W-:Y:S01]  /*86a0*/  HMMA.16816.F32 R112, R112, R186, RZ ;  /* 0x000000ba7070723c */ /* 0x000fe200000018ff */
[----:B------:R1:W-:Y:S07]  /*86b0*/  LDGSTS.E.BYPASS.LTC128B.128 [R244+0x3000], [R184.64], !P6 ;  /* 0x03000000b8f47fae */ /* 0x0003ee000f101d4c */
[-C--:B------:R-:W-:Y:S01]  /*86c0*/  HMMA.16816.F32 R4, R188, R192.reuse, R4 ;  /* 0x000000c0bc04723c */ /* 0x080fe20000001804 */
[----:B------:R-:W0:Y:S07]  /*86d0*/  LDGDEPBAR ;  /* 0x00000000000079af */ /* 0x000e2e0000000000 */
[C---:B------:R-:W-:Y:S08]  /*86e0*/  HMMA.16816.F32 R8, R196.reuse, R192, R8 ;  /* 0x000000c0c408723c */ /* 0x040ff00000001808 */
[-C--:B------:R-:W-:Y:S01]  /*86f0*/  HMMA.16816.F32 R12, R196, R194.reuse, R12 ;  /* 0x000000c2c40c723c */ /* 0x080fe2000000180c */
[----:B-1----:R-:W-:Y:S07]  /*8700*/  LDSM.16.M88.4 R184, [R231+0x7100] ;  /* 0x00710000e7b8783b */ /* 0x002fee0000000200 */
        /* <DEDUP_REMOVED lines=16> */
[----:B------:R-:W4:Y:S07]  /*8810*/  LDSM.16.M88.4 R208, [R229+0x4900] ;  /* 0x00490000e5d0783b */ /* 0x000f2e0000000200 */
[-C--:B------:R-:W-:Y:S08]  /*8820*/  HMMA.16816.F32 R68, R188, R212.reuse, R68 ;  /* 0x000000d4bc44723c */ /* 0x080ff00000001844 */
[C---:B------:R-:W-:Y:S08]  /*8830*/  HMMA.16816.F32 R72, R196.reuse, R212, R72 ;  /* 0x000000d4c448723c */ /* 0x040ff00000001848 */
[-C--:B------:R-:W-:Y:S08]  /*8840*/  HMMA.16816.F32 R76, R196, R214.reuse, R76 ;  /* 0x000000d6c44c723c */ /* 0x080ff0000000184c */
[C---:B------:R-:W-:Y:S01]  /*8850*/  HMMA.16816.F32 R80, R188.reuse, R214, R80 ;  /* 0x000000d6bc50723c */ /* 0x040fe20000001850 */
[----:B------:R-:W5:Y:S07]  /*8860*/  LDSM.16.M88.4 R212, [R229+0x5100] ;  /* 0x00510000e5d4783b */ /* 0x000f6e0000000200 */
[-C--:B------:R-:W-:Y:S08]  /*8870*/  HMMA.16816.F32 R84, R188, R216.reuse, R84 ;  /* 0x000000d8bc54723c */ /* 0x080ff00000001854 */
[C---:B------:R-:W-:Y:S08]  /*8880*/  HMMA.16816.F32 R88, R196.reuse, R216, R88 ;  /* 0x000000d8c458723c */ /* 0x040ff00000001858 */
[-C--:B------:R-:W-:Y:S08]  /*8890*/  HMMA.16816.F32 R92, R196, R218.reuse, R92 ;  /* 0x000000dac45c723c */ /* 0x080ff0000000185c */
[C---:B------:R-:W-:Y:S01]  /*88a0*/  HMMA.16816.F32 R96, R188.reuse, R218, R96 ;  /* 0x000000dabc60723c */ /* 0x040fe20000001860 */
[----:B------:R-:W-:Y:S07]  /*88b0*/  LDSM.16.M88.4 R216, [R229+0x6900] ;  /* 0x00690000e5d8783b */ /* 0x000fee0000000200 */
[-C--:B------:R-:W-:Y:S08]  /*88c0*/  HMMA.16816.F32 R100, R188, R220.reuse, R100 ;  /* 0x000000dcbc64723c */ /* 0x080ff00000001864 */
[C---:B------:R-:W-:Y:S08]  /*88d0*/  HMMA.16816.F32 R104, R196.reuse, R220, R104 ;  /* 0x000000dcc468723c */ /* 0x040ff00000001868 */
[-C--:B------:R-:W-:Y:S01]  /*88e0*/  HMMA.16816.F32 R108, R196, R222.reuse, R108 ;  /* 0x000000dec46c723c */ /* 0x080fe2000000186c */
[----:B------:R-:W-:Y:S07]  /*88f0*/  LDSM.16.M88.4 R196, [R229+0x6100] ;  /* 0x00610000e5c4783b */ /* 0x000fee0000000200 */
[----:B------:R-:W-:Y:S01]  /*8900*/  HMMA.16816.F32 R112, R188, R222, R112 ;  /* 0x000000debc70723c */ /* 0x000fe20000001870 */
[----:B------:R-:W4:Y:S07]  /*8910*/  LDSM.16.M88.4 R188, [R229+0x5900] ;  /* 0x00590000e5bc783b */ /* 0x000f2e0000000200 */
[-C--:B-1----:R-:W-:Y:S01]  /*8920*/  HMMA.16816.F32 R4, R184, R192.reuse, R4 ;  /* 0x000000c0b804723c */ /* 0x082fe20000001804 */
[----:B------:R-:W-:Y:S07]  /*8930*/  LDSM.16.M88.4 R220, [R228] ;  /* 0x00000000e4dc783b */ /* 0x000fee0000000200 */
        /* <DEDUP_REMOVED lines=12> */
[C---:B------:R-:W-:Y:S08]  /*8a00*/  HMMA.16816.F32 R48, R184.reuse, R210, R48 ;  /* 0x000000d2b830723c */ /* 0x040ff00000001830 */
[-C--:B-----5:R-:W-:Y:S08]  /*8a10*/  HMMA.16816.F32 R52, R184, R212.reuse, R52 ;  /* 0x000000d4b834723c */ /* 0x0a0ff00000001834 */
        /* <DEDUP_REMOVED lines=15> */
[-C--:B-1----:R-:W-:Y:S08]  /*8b10*/  HMMA.16816.F32 R4, R192, R220.reuse, R4 ;  /* 0x000000dcc004723c */ /* 0x082ff00000001804 */
[C---:B--2---:R-:W-:Y:S08]  /*8b20*/  HMMA.16816.F32 R8, R204.reuse, R220, R8 ;  /* 0x000000dccc08723c */ /* 0x044ff00000001808 */
        /* <DEDUP_REMOVED lines=109> */
[C---:B------:R-:W-:Y:S03]  /*9200*/  HMMA.16816.F32 R96, R192.reuse, R6, R96 ;  /* 0x00000006c060723c */ /* 0x040fe60000001860 */
[----:B------:R-:W-:Y:S01]  /*9210*/  MUFU.TANH R28, R28 ;  /* 0x0000001c001c7308 */ /* 0x000fe20000002400 */
[----:B------:R-:W-:Y:S02]  /*9220*/  FMUL.FTZ R57, R57, c[0x0][0x320] ;  /* 0x0000c80039397a20 */ /* 0x000fe40000410000 */
[----:B------:R-:W-:Y:S02]  /*9230*/  FMUL.FTZ R58, R58, c[0x0][0x320] ;  /* 0x0000c8003a3a7a20 */ /* 0x000fe40000410000 */
[-C--:B--2---:R-:W-:Y:S04]  /*9240*/  HMMA.16816.F32 R100, R192, R8.reuse, R100 ;  /* 0x00000008c064723c */ /* 0x084fe80000001864 */
[----:B------:R-:W-:Y:S01]  /*9250*/  FMUL.FTZ R59, R59, c[0x0][0x320] ;  /* 0x0000c8003b3b7a20 */ /* 0x000fe20000410000 */
[----:B------:R-:W-:Y:S01]  /*9260*/  MUFU.TANH R29, R29 ;  /* 0x0000001d001d7308 */ /* 0x000fe20000002400 */
[----:B------:R-:W-:Y:S02]  /*9270*/  FMUL.FTZ R60, R60, c[0x0][0x320] ;  /* 0x0000c8003c3c7a20 */ /* 0x000fe40000410000 */
[----:B------:R-:W-:Y:S01]  /*9280*/  FMUL.FTZ R93, R93, c[0x0][0x320] ;  /* 0x0000c8005d5d7a20 */ /* 0x000fe20000410000 */
[C---:B------:R-:W-:Y:S04]  /*9290*/  HMMA.16816.F32 R104, R204.reuse, R8, R104 ;  /* 0x00000008cc68723c */ /* 0x040fe80000001868 */
[----:B------:R-:W-:Y:S02]  /*92a0*/  FMUL.FTZ R61, R61, c[0x0][0x320] ;  /* 0x0000c8003d3d7a20 */ /* 0x000fe40000410000 */
[----:B------:R-:W1:Y:S01]  /*92b0*/  MUFU.TANH R0, R93 ;  /* 0x0000005d00007308 */ /* 0x000e620000002400 */
[----:B------:R-:W-:Y:S01]  /*92c0*/  FMUL.FTZ R62, R62, c[0x0][0x320] ;  /* 0x0000c8003e3e7a20 */ /* 0x000fe20000410000 */
[-C--:B------:R-:W-:Y:S04]  /*92d0*/  HMMA.16816.F32 R108, R204, R10.reuse, R108 ;  /* 0x0000000acc6c723c */ /* 0x080fe8000000186c */
[----:B------:R-:W-:Y:S02]  /*92e0*/  FMUL.FTZ R63, R63, c[0x0][0x320] ;  /* 0x0000c8003f3f7a20 */ /* 0x000fe40000410000 */
[----:B------:R-:W-:Y:S02]  /*92f0*/  FMUL.FTZ R64, R64, c[0x0][0x320] ;  /* 0x0000c80040407a20 */ /* 0x000fe40000410000 */
[----:B------:R-:W2:Y:S01]  /*9300*/  MUFU.TANH R30, R30 ;  /* 0x0000001e001e7308 */ /* 0x000ea20000002400 */
[----:B------:R-:W-:Y:S04]  /*9310*/  HMMA.16816.F32 R112, R192, R10, R112 ;  /* 0x0000000ac070723c */ /* 0x000fe80000001870 */
[----:B------:R-:W-:Y:S02]  /*9320*/  FMUL.FTZ R74, R74, c[0x0][0x320] ;  /* 0x0000c8004a4a7a20 */ /* 0x000fe40000410000 */
[----:B------:R-:W-:Y:S02]  /*9330*/  FMUL.FTZ R80, R80, c[0x0][0x320] ;  /* 0x0000c80050507a20 */ /* 0x000fe40000410000 */
[----:B------:R-:W-:Y:S01]  /*9340*/  FMUL.FTZ R81, R81, c[0x0][0x320] ;  /* 0x0000c80051517a20 */ /* 0x000fe20000410000 */
[----:B------:R-:W3:Y:S03]  /*9350*/  MUFU.TANH R31, R31 ;  /* 0x0000001f001f7308 */ /* 0x000ee60000002400 */
[----:B------:R-:W-:Y:S01]  /*9360*/  FMUL.FTZ R82, R82, c[0x0][0x320] ;  /* 0x0000c80052527a20 */ /* 0x000fe20000410000 */
[----:B-1----:R1:W-:Y:S01]  /*9370*/  STL [R1+0xc], R0 ;  /* 0x00000c0001007387 */ /* 0x0023e20000100800 */
[----:B------:R-:W-:Y:S02]  /*9380*/  FMUL.FTZ R83, R83, c[0x0][0x320] ;  /* 0x0000c80053537a20 */ /* 0x000fe40000410000 */
[----:B------:R-:W-:Y:S02]  /*9390*/  FMUL.FTZ R97, R97, c[0x0][0x320] ;  /* 0x0000c80061617a20 */ /* 0x000fe40000410000 */
[----:B------:R-:W-:Y:S01]  /*93a0*/  FMUL.FTZ R98, R98, c[0x0][0x320] ;  /* 0x0000c80062627a20 */ /* 0x000fe20000410000 */
[----:B------:R-:W4:Y:S01]  /*93b0*/  MUFU.TANH R32, R32 ;  /* 0x0000002000207308 */ /* 0x000f220000002400 */
[----:B------:R-:W-:Y:S02]  /*93c0*/  FMUL.FTZ R99, R99, c[0x0][0x320] ;  /* 0x0000c80063637a20 */ /* 0x000fe40000410000 */
[----:B------:R-:W-:Y:S02]  /*93d0*/  FMUL.FTZ R100, R100, c[0x0][0x320] ;  /* 0x0000c80064647a20 */ /* 0x000fe40000410000 */
[----:B------:R-:W-:Y:S02]  /*93e0*/  FMUL.FTZ R101, R101, c[0x0][0x320] ;  /* 0x0000c80065657a20 */ /* 0x000fe40000410000 */
[----:B------:R-:W-:Y:S02]  /*93f0*/  FMUL.FTZ R102, R102, c[0x0][0x320] ;  /* 0x0000c80066667a20 */ /* 0x000fe40000410000 */
[----:B------:R-:W-:Y:S01]  /*9400*/  FMUL.FTZ R103, R103, c[0x0][0x320] ;  /* 0x0000c80067677a20 */ /* 0x000fe20000410000 */
[----:B------:R-:W1:Y:S01]  /*9410*/  MUFU.TANH R33, R33 ;  /* 0x0000002100217308 */ /* 0x000e620000002400 */
        /* <DEDUP_REMOVED lines=35> */
[----:B------:R2:W2:Y:S01]  /*9650*/  MUFU.TANH R17, R39 ;  /* 0x0000002700117308 */ /* 0x0004a20000002400 */
[----:B------:R-:W-:Y:S02]  /*9660*/  FMUL.FTZ R96, R96, c[0x0][0x320] ;  /* 0x0000c80060607a20 */ /* 0x000fe40000410000 */
[----:B------:R-:W-:Y:S02]  /*9670*/  FMUL.FTZ R104, R104, c[0x0][0x320] ;  /* 0x0000c80068687a20 */ /* 0x000fe40000410000 */
[----:B------:R-:W-:Y:S02]  /*9680*/  FMUL.FTZ R105, R105, c[0x0][0x320] ;  /* 0x0000c80069697a20 */ /* 0x000fe40000410000 */
[----:B------:R-:W-:Y:S02]  /*9690*/  FMUL.FTZ R106, R106, c[0x0][0x320] ;  /* 0x0000c8006a6a7a20 */ /* 0x000fe40000410000 */
[----:B------:R-:W-:Y:S01]  /*96a0*/  FMUL.FTZ R107, R107, c[0x0][0x320] ;  /* 0x0000c8006b6b7a20 */ /* 0x000fe20000410000 */
[----:B------:R-:W2:Y:S01]  /*96b0*/  MUFU.TANH R40, R40 ;  /* 0x0000002800287308 */ /* 0x000ea20000002400 */
[----:B------:R-:W-:Y:S02]  /*96c0*/  FMUL.FTZ R108, R108, c[0x0][0x320] ;  /* 0x0000c8006c6c7a20 */ /* 0x000fe40000410000 */
[----:B-1----:R-:W-:Y:S07]  /*96d0*/  FMUL.FTZ R0, R111, c[0x0][0x320] ;  /* 0x0000c8006f007a20 */ /* 0x002fee0000410000 */
[----:B------:R-:W1:Y:S10]  /*96e0*/  MUFU.TANH R41, R41 ;  /* 0x0000002900297308 */ /* 0x000e740000002400 */
[----:B------:R-:W1:Y:S10]  /*96f0*/  MUFU.TANH R42, R42 ;  /* 0x0000002a002a7308 */ /* 0x000e740000002400 */
[----:B------:R1:W1:Y:S10]  /*9700*/  MUFU.TANH R203, R43 ;  /* 0x0000002b00cb7308 */ /* 0x0002740000002400 */
[----:B------:R1:W1:Y:S10]  /*9710*/  MUFU.TANH R202, R44 ;  /* 0x0000002c00ca7308 */ /* 0x0002740000002400 */
[----:B------:R1:W1:Y:S10]  /*9720*/  MUFU.TANH R208, R45 ;  /* 0x0000002d00d07308 */ /* 0x0002740000002400 */
[----:B------:R1:W1:Y:S10]  /*9730*/  MUFU.TANH R216, R47 ;  /* 0x0000002f00d87308 */ /* 0x0002740000002400 */
        /* <DEDUP_REMOVED lines=59> */
[----:B------:R-:W1:Y:S10]  /*9af0*/  MUFU.TANH R109, R109 ;  /* 0x0000006d006d7308 */ /* 0x000e740000002400 */
[----:B------:R-:W1:Y:S10]  /*9b00*/  MUFU.TANH R75, R75 ;  /* 0x0000004b004b7308 */ /* 0x000e740000002400 */
[----:B------:R1:W1:Y:S10]  /*9b10*/  MUFU.TANH R74, R0 ;  /* 0x00000000004a7308 */ /* 0x0002740000002400 */
[----:B------:R-:W1:Y:S10]  /*9b20*/  MUFU.TANH R112, R112 ;  /* 0x0000007000707308 */ /* 0x000e740000002400 */
[----:B------:R-:W1:Y:S10]  /*9b30*/  MUFU.TANH R113, R113 ;  /* 0x0000007100717308 */ /* 0x000e740000002400 */
[----:B------:R-:W1:Y:S10]  /*9b40*/  MUFU.TANH R114, R114 ;  /* 0x0000007200727308 */ /* 0x000e740000002400 */
[----:B------:R-:W1:Y:S02]  /*9b50*/  MUFU.TANH R115, R115 ;  /* 0x0000007300737308 */ /* 0x000e640000002400 */
[----:B-1234-:R-:W-:-:S05]  /*9b60*/  @P0 BRA `(.L_x_37) ;  /* 0xffffe0e000000947 */ /* 0x01efca000383ffff */
.L_x_36:
[----:B------:R-:W3:Y:S01]  /*9b70*/  LDL.LU R108, [R1+0xc] ;  /* 0x00000c00016c7983 */ /* 0x000ee20000300800 */
        /* <DEDUP_REMOVED lines=33> */
[----:B--2---:R-:W-:Y:S02]  /*9d90*/  FMNMX.FTZ R4, R187, R116, !PT ;  /* 0x00000074bb047209 */ /* 0x004fe40007810000 */
        /* <DEDUP_REMOVED lines=52> */
[----:B------:R-:W-:Y:S01]  /*a0e0*/  FMNMX.FTZ R2, R59, R2, !PT ;  /* 0x000000023b027209 */ /* 0x000fe20007810000 */
[----:B------:R-:W1:Y:S01]  /*a0f0*/  SHFL.BFLY PT, R7, R0, 0x2, 0x1f ;  /* 0x0c401f0000077f89 */ /* 0x000e6200000e0000 */
        /* <DEDUP_REMOVED lines=25> */
[----:B------:R-:W-:Y:S01]  /*a290*/  FMNMX.FTZ R4, R102, R4, !PT ;  /* 0x0000000466047209 */ /* 0x000fe20007810000 */
[----:B------:R-:W-:Y:S01]  /*a2a0*/  LDSM.16.MT88.4 R52, [R225+0x100] ;  /* 0x00010000e134783b */ /* 0x000fe20000004200 */
[----:B------:R-:W-:Y:S02]  /*a2b0*/  MOV R111, R64 ;  /* 0x00000040006f7202 */ /* 0x000fe40000000f00 */
[----:B------:R-:W-:Y:S02]  /*a2c0*/  FMNMX.FTZ R4, R103, R4, !PT ;  /* 0x0000000467047209 */ /* 0x000fe40007810000 */
[----:B------:R-:W-:Y:S01]  /*a2d0*/  ISETP.LT.AND P0, PT, RZ, UR6, PT ;  /* 0x00000006ff007c0c */ /* 0x000fe2000bf01270 */
[----:B------:R-:W-:Y:S01]  /*a2e0*/  UIADD3 UR6, UR6, -0x1, URZ ;  /* 0xffffffff06067890 */ /* 0x000fe2000fffe03f */
[----:B------:R-:W-:Y:S04]  /*a2f0*/  FMNMX.FTZ R4, R114, R4, !PT ;  /* 0x0000000472047209 */ /* 0x000fe80007810000 */
[----:B------:R-:W-:Y:S05]  /*a300*/  FMNMX.FTZ R4, R115, R4, !PT ;  /* 0x0000000473047209 */ /* 0x000fea0007810000 */
[----:B------:R-:W2:Y:S01]  /*a310*/  SHFL.BFLY PT, R6, R4, 0x2, 0x1f ;  /* 0x0c401f0004067f89 */ /* 0x000ea200000e0000 */
[----:B---3--:R-:W-:Y:S02]  /*a320*/  FMNMX.FTZ R2, R108, R2, !PT ;  /* 0x000000026c027209 */ /* 0x008fe40007810000 */
[----:B-1----:R-:W-:Y:S02]  /*a330*/  FMNMX.FTZ R0, R0, R7, !PT ;  /* 0x0000000700007209 */ /* 0x002fe40007810000 */
[----:B------:R-:W-:Y:S02]  /*a340*/  FMNMX.FTZ R2, R206, R2, !PT ;  /* 0x00000002ce027209 */ /* 0x000fe40007810000 */
[----:B--2---:R-:W-:Y:S01]  /*a350*/  FMNMX.FTZ R4, R4, R6, !PT ;  /* 0x0000000604047209 */ /* 0x004fe20007810000 */
[----:B------:R-:W1:Y:S01]  /*a360*/  SHFL.BFLY PT, R73, R0, 0x1, 0x1f ;  /* 0x0c201f0000497f89 */ /* 0x000e6200000e0000 */
[----:B------:R-:W-:Y:S04]  /*a370*/  FMNMX.FTZ R2, R205, R2, !PT ;  /* 0x00000002cd027209 */ /* 0x000fe80007810000 */
[----:B------:R-:W-:Y:S03]  /*a380*/  FMNMX.FTZ R2, R204, R2, !PT ;  /* 0x00000002cc027209 */ /* 0x000fe60007810000 */
[----:B------:R-:W2:Y:S01]  /*a390*/  SHFL.BFLY PT, R72, R4, 0x1, 0x1f ;  /* 0x0c201f0004487f89 */ /* 0x000ea200000e0000 */
[----:B------:R-:W-:Y:S07]  /*a3a0*/  FMNMX.FTZ R2, R109, R2, !PT ;  /* 0x000000026d027209 */ /* 0x000fee0007810000 */
[----:B------:R-:W3:Y:S01]  /*a3b0*/  SHFL.BFLY PT, R71, R2, 0x2, 0x1f ;  /* 0x0c401f0002477f89 */ /* 0x000ee200000e0000 */
[----:B-1----:R-:W-:Y:S05]  /*a3c0*/  FMNMX.FTZ R73, R0, R73, !PT ;  /* 0x0000004900497209 */ /* 0x002fea0007810000 */
[C---:B------:R-:W-:Y:S02]  /*a3d0*/  FADD.FTZ R0, -R73.reuse, R3 ;  /* 0x0000000349007221 */ /* 0x040fe40000010100 */
[----:B------:R-:W-:Y:S01]  /*a3e0*/  FMUL.FTZ R105, R73, c[0x0][0x2d0] ;  /* 0x0000b40049697a20 */ /* 0x000fe20000410000 */
[----:B--2---:R-:W-:Y:S03]  /*a3f0*/  FMNMX.FTZ R72, R4, R72, !PT ;  /* 0x0000004804487209 */ /* 0x004fe60007810000 */
[--C-:B------:R-:W-:Y:S02]  /*a400*/  FFMA.FTZ R4, R186, c[0x0][0x2d0], -R105.reuse ;  /* 0x0000b400ba047a23 */ /* 0x100fe40000010869 */
[----:B------:R-:W-:Y:S02]  /*a410*/  FMUL.FTZ R107, R72, c[0x0][0x2d0] ;  /* 0x0000b400486b7a20 */ /* 0x000fe40000410000 */
[----:B------:R-:W-:Y:S01]  /*a420*/  MUFU.EX2 R106, R4 ;  /* 0x00000004006a7308 */ /* 0x000fe20000000800 */
[----:B---3--:R-:W-:Y:S01]  /*a430*/  FMNMX.FTZ R71, R2, R71, !PT ;  /* 0x0000004702477209 */ /* 0x008fe20007810000 */
[--C-:B------:R-:W-:Y:S01]  /*a440*/  FFMA.FTZ R7, R32, c[0x0][0x2d0], -R105.reuse ;  /* 0x0000b40020077a23 */ /* 0x100fe20000010869 */
[----:B------:R-:W-:Y:S01]  /*a450*/  FMNMX.FTZ R2, R81, R5, !PT ;  /* 0x0000000551027209 */ /* 0x000fe20007810000 */
[--C-:B------:R-:W-:Y:S02]  /*a460*/  FFMA.FTZ R9, R20, c[0x0][0x2d0], -R105.reuse ;  /* 0x0000b40014097a23 */ /* 0x100fe40000010869 */
[----:B------:R-:W1:Y:S01]  /*a470*/  SHFL.BFLY PT, R5, R71, 0x1, 0x1f ;  /* 0x0c201f0047057f89 */ /* 0x000e6200000e0000 */
[----:B------:R-:W-:Y:S01]  /*a480*/  FMNMX.FTZ R2, R193, R2, !PT ;  /* 0x00000002c1027209 */ /* 0x000fe20007810000 */
[--C-:B------:R-:W-:Y:S02]  /*a490*/  FFMA.FTZ R8, R21, c[0x0][0x2d0], -R105.reuse ;  /* 0x0000b40015087a23 */ /* 0x100fe40000010869 */
[----:B------:R2:W-:Y:S01]  /*a4a0*/  MUFU.EX2 R228, R9 ;  /* 0x0000000900e47308 */ /* 0x0005e20000000800 */
[----:B------:R-:W-:Y:S01]  /*a4b0*/  FMNMX.FTZ R2, R61, R2, !PT ;  /* 0x000000023d027209 */ /* 0x000fe20007810000 */
[--C-:B------:R-:W-:Y:S02]  /*a4c0*/  FFMA.FTZ R16, R48, c[0x0][0x2d0], -R105.reuse ;  /* 0x0000b40030107a23 */ /* 0x100fe40000010869 */
[--C-:B------:R-:W-:Y:S01]  /*a4d0*/  FFMA.FTZ R6, R33, c[0x0][0x2d0], -R105.reuse ;  /* 0x0000b40021067a23 */ /* 0x100fe20000010869 */
[----:B------:R-:W-:Y:S01]  /*a4e0*/  FMNMX.FTZ R3, R111, R2, !PT ;  /* 0x000000026f037209 */ /* 0x000fe20007810000 */
[----:B------:R-:W-:Y:S02]  /*a4f0*/  FMUL.FTZ R2, R0, c[0x0][0x2d0] ;  /* 0x0000b40000027a20 */ /* 0x000fe40000410000 */
[--C-:B------:R-:W-:Y:S01]  /*a500*/  FFMA.FTZ R100, R100, c[0x0][0x2d0], -R105.reuse ;  /* 0x0000b40064647a23 */ /* 0x100fe20000010869 */
[----:B------:R-:W-:Y:S01]  /*a510*/  FMNMX.FTZ R0, R207, R3, !PT ;  /* 0x00000003cf007209 */ /* 0x000fe20007810000 */
[----:B------:R3:W4:Y:S01]  /*a520*/  MUFU.EX2 R70, R2 ;  /* 0x0000000200467308 */ /* 0x0007220000000800 */
[----:B------:R-:W-:Y:S02]  /*a530*/  FFMA.FTZ R101, R101, c[0x0][0x2d0], -R105 ;  /* 0x0000b40065657a23 */ /* 0x000fe40000010869 */
[----:B------:R-:W-:Y:S01]  /*a540*/  FMNMX.FTZ R0, R75, R0, !PT ;  /* 0x000000004b007209 */ /* 0x000fe20007810000 */
[--C-:B------:R-:W-:Y:S02]  /*a550*/  FFMA.FTZ R102, R102, c[0x0][0x2d0], -R107.reuse ;  /* 0x0000b40066667a23 */ /* 0x100fe4000001086b */
[--C-:B------:R-:W-:Y:S01]  /*a560*/  FFMA.FTZ R103, R103, c[0x0][0x2d0], -R107.reuse ;  /* 0x0000b40067677a23 */ /* 0x100fe2000001086b */
[----:B------:R-:W-:Y:S03]  /*a570*/  FMNMX.FTZ R0, R74, R0, !PT ;  /* 0x000000004a007209 */ /* 0x000fe60007810000 */
[----:B------:R-:W-:Y:S01]  /*a580*/  MUFU.EX2 R88, R8 ;  /* 0x0000000800587308 */ /* 0x000fe20000000800 */
[----:B-1----:R-:W-:Y:S01]  /*a590*/  FMNMX.FTZ R71, R71, R5, !PT ;  /* 0x0000000547477209 */ /* 0x002fe20007810000 */
[----:B------:R-:W1:Y:S01]  /*a5a0*/  SHFL.BFLY PT, R3, R0, 0x2, 0x1f ;  /* 0x0c401f0000037f89 */ /* 0x000e6200000e0000 */
[----:B------:R-:W-:Y:S02]  /*a5b0*/  FFMA.FTZ R5, R22, c[0x0][0x2d0], -R107 ;  /* 0x0000b40016057a23 */ /* 0x000fe4000001086b */
[--C-:B--2---:R-:W-:Y:S02]  /*a5c0*/  FFMA.FTZ R9, R36, c[0x0][0x2d0], -R105.reuse ;  /* 0x0000b40024097a23 */ /* 0x104fe40000010869 */
[C---:B------:R-:W-:Y:S03]  /*a5d0*/  FMUL.FTZ R96, R71.reuse, c[0x0][0x2d0] ;  /* 0x0000b40047607a20 */ /* 0x040fe60000410000 */
[----:B------:R4:W-:Y:S01]  /*a5e0*/  MUFU.EX2 R119, R5 ;  /* 0x0000000500777308 */ /* 0x0009e20000000800 */
[--C-:B------:R-:W-:Y:S02]  /*a5f0*/  FFMA.FTZ R32, R40, c[0x0][0x2d0], -R96.reuse ;  /* 0x0000b40028207a23 */ /* 0x100fe40000010860 */
[----:B------:R-:W-:Y:S02]  /*a600*/  FFMA.FTZ R48, R202, c[0x0][0x2d0], -R96 ;  /* 0x0000b400ca307a23 */ /* 0x000fe40000010860 */
[----:B---3--:R-:W-:Y:S04]  /*a610*/  FADD.FTZ R2, -R72, R116 ;  /* 0x0000007448027221 */ /* 0x008fe80000010100 */
[----:B------:R-:W-:Y:S01]  /*a620*/  FMUL.FTZ R2, R2, c[0x0][0x2d0] ;  /* 0x0000b40002027a20 */ /* 0x000fe20000410000 */
[----:B------:R-:W2:Y:S01]  /*a630*/  MUFU.EX2 R56, R9 ;  /* 0x0000000900387308 */ /* 0x000ea20000000800 */
[----:B-1----:R-:W-:Y:S01]  /*a640*/  FMNMX.FTZ R0, R0, R3, !PT ;  /* 0x0000000300007209 */ /* 0x002fe20007810000 */
[----:B------:R-:W-:Y:S08]  /*a650*/  FFMA.FTZ R3, R184, c[0x0][0x2d0], -R105 ;  /* 0x0000b400b8037a23 */ /* 0x000ff00000010869 */
[----:B------:R1:W-:Y:S01]  /*a660*/  MUFU.EX2 R68, R2 ;  /* 0x0000000200447308 */ /* 0x0003e20000000800 */
[----:B----4-:R-:W-:Y:S09]  /*a670*/  FMUL.FTZ R5, R70, R125 ;  /* 0x0000007d46057220 */ /* 0x010ff20000410000 */
[----:B------:R3:W-:Y:S10]  /*a680*/  MUFU.EX2 R184, R3 ;  /* 0x0000000300b87308 */ /* 0x0007f40000000800 */
[----:B------:R4:W-:Y:S01]  /*a690*/  MUFU.EX2 R93, R16 ;  /* 0x00000010005d7308 */ /* 0x0009e20000000800 */
[----:B-1----:R-:W-:Y:S04]  /*a6a0*/  FADD.FTZ R2, -R71, R117 ;  /* 0x0000007547027221 */ /* 0x002fe80000010100 */
[----:B------:R-:W-:Y:S05]  /*a6b0*/  FMUL.FTZ R2, R2, c[0x0][0x2d0] ;  /* 0x0000b40002027a20 */ /* 0x000fea0000410000 */
[----:B------:R-:W-:Y:S01]  /*a6c0*/  MUFU.EX2 R100, R100 ;  /* 0x0000006400647308 */ /* 0x000fe20000000800 */
[--C-:B---3--:R-:W-:Y:S09]  /*a6d0*/  FFMA.FTZ R3, R187, c[0x0][0x2d0], -R107.reuse ;  /* 0x0000b400bb037a23 */ /* 0x108ff2000001086b */
[----:B------:R1:W-:Y:S01]  /*a6e0*/  MUFU.EX2 R104, R3 ;  /* 0x0000000300687308 */ /* 0x0003e20000000800 */
[----:B----4-:R-:W-:Y:S01]  /*a6f0*/  FMUL.FTZ R16, R70, R132 ;  /* 0x0000008446107220 */ /* 0x010fe20000410000 */
[----:B--2---:R-:W-:Y:S08]  /*a700*/  MOV R132, R56 ;  /* 0x0000003800847202 */ /* 0x004ff00000000f00 */
[----:B------:R2:W3:Y:S10]  /*a710*/  MUFU.EX2 R69, R2 ;  /* 0x0000000200457308 */ /* 0x0004f40000000800 */
[----:B------:R4:W-:Y:S01]  /*a720*/  MUFU.EX2 R187, R6 ;  /* 0x0000000600bb7308 */ /* 0x0009e20000000800 */
[----:B-1----:R-:W-:Y:S09]  /*a730*/  FFMA.FTZ R3, R199, c[0x0][0x2d0], -R107 ;  /* 0x0000b400c7037a23 */ /* 0x002ff2000001086b */
[----:B------:R1:W1:Y:S01]  /*a740*/  MUFU.EX2 R235, R3 ;  /* 0x0000000300eb7308 */ /* 0x0002620000000800 */
[----:B--2---:R-:W-:Y:S02]  /*a750*/  FFMA.FTZ R2, R198, c[0x0][0x2d0], -R105 ;  /* 0x0000b400c6027a23 */ /* 0x004fe40000010869 */
[C---:B---3--:R-:W-:Y:S02]  /*a760*/  FMUL.FTZ R13, R69.reuse, R129 ;  /* 0x00000081450d7220 */ /* 0x048fe40000410000 */
[C---:B------:R-:W-:Y:S05]  /*a770*/  FMUL.FTZ R8, R69.reuse, R120 ;  /* 0x0000007845087220 */ /* 0x040fea0000410000 */
[----:B------:R2:W3:Y:S01]  /*a780*/  MUFU.EX2 R116, R2 ;  /* 0x0000000200747308 */ /* 0x0004e20000000800 */
[----:B------:R-:W-:Y:S01]  /*a790*/  FMUL.FTZ R9, R69, R121 ;  /* 0x0000007945097220 */ /* 0x000fe20000410000 */
[----:B------:R-:W-:Y:S01]  /*a7a0*/  MOV R121, R63 ;  /* 0x0000003f00797202 */ /* 0x000fe20000000f00 */
[----:B----4-:R-:W-:Y:S07]  /*a7b0*/  FMUL.FTZ R6, R68, R126 ;  /* 0x0000007e44067220 */ /* 0x010fee0000410000 */
[----:B------:R-:W-:Y:S01]  /*a7c0*/  MUFU.EX2 R101, R101 ;  /* 0x0000006500657308 */ /* 0x000fe20000000800 */
[----:B-1----:R-:W-:Y:S01]  /*a7d0*/  FFMA.FTZ R3, R18, c[0x0][0x2d0], -R107 ;  /* 0x0000b40012037a23 */ /* 0x002fe2000001086b */
[----:B------:R-:W-:Y:S01]  /*a7e0*/  F2FP.PACK_AB R77, R235, R104 ;  /* 0x00000068eb4d723e */ /* 0x000fe200000000ff */
[----:B------:R-:W-:Y:S07]  /*a7f0*/  FMUL.FTZ R18, R68, R134 ;  /* 0x0000008644127220 */ /* 0x000fee0000410000 */
[----:B------:R1:W-:Y:S01]  /*a800*/  MUFU.EX2 R231, R3 ;  /* 0x0000000300e77308 */ /* 0x0003e20000000800 */
[----:B--2---:R-:W-:Y:S01]  /*a810*/  FFMA.FTZ R2, R185, c[0x0][0x2d0], -R105 ;  /* 0x0000b400b9027a23 */ /* 0x004fe20000010869 */
[----:B---3--:R-:W-:Y:S08]  /*a820*/  F2FP.PACK_AB R76, R116, R106 ;  /* 0x0000006a744c723e */ /* 0x008ff000000000ff */
[----:B------:R2:W3:Y:S10]  /*a830*/  MUFU.EX2 R232, R2 ;  /* 0x0000000200e87308 */ /* 0x0004f40000000800 */
[----:B------:R-:W-:Y:S01]  /*a840*/  MUFU.EX2 R185, R7 ;  /* 0x0000000700b97308 */ /* 0x000fe20000000800 */
[--C-:B-1----:R-:W-:Y:S09]  /*a850*/  FFMA.FTZ R3, R197, c[0x0][0x2d0], -R96.reuse ;  /* 0x0000b400c5037a23 */ /* 0x102ff20000010860 */
[----:B------:R1:W-:Y:S01]  /*a860*/  MUFU.EX2 R110, R3 ;  /* 0x00000003006e7308 */ /* 0x0003e20000000800 */
[----:B--2---:R-:W2:Y:S01]  /*a870*/  SHFL.BFLY PT, R2, R0, 0x1, 0x1f ;  /* 0x0c201f0000027f89 */ /* 0x004ea200000e0000 */
[----:B---3--:R-:W-:Y:S08]  /*a880*/  F2FP.PACK_AB R78, R184, R232 ;  /* 0x000000e8b84e723e */ /* 0x008ff000000000ff */
[----:B------:R-:W-:Y:S10]  /*a890*/  MUFU.EX2 R102, R102 ;  /* 0x0000006600667308 */ /* 0x000ff40000000800 */
[----:B------:R-:W-:Y:S01]  /*a8a0*/  MUFU.EX2 R103, R103 ;  /* 0x0000006700677308 */ /* 0x000fe20000000800 */
[--C-:B-1----:R-:W-:Y:S01]  /*a8b0*/  FFMA.FTZ R3, R200, c[0x0][0x2d0], -R96.reuse ;  /* 0x0000b400c8037a23 */ /* 0x102fe20000010860 */
[----:B------:R-:W-:Y:S02]  /*a8c0*/  MOV R200, R44 ;  /* 0x0000002c00c87202 */ /* 0x000fe40000000f00 */
[----:B--2---:R-:W-:Y:S01]  /*a8d0*/  FMNMX.FTZ R2, R2, R0, !PT ;  /* 0x0000000002027209 */ /* 0x004fe20007810000 */
[----:B------:R-:W-:Y:S05]  /*a8e0*/  FFMA.FTZ R0, R19, c[0x0][0x2d0], -R107 ;  /* 0x0000b40013007a23 */ /* 0x000fea000001086b */
[----:B------:R1:W2:Y:S01]  /*a8f0*/  MUFU.EX2 R234, R3 ;  /* 0x0000000300ea7308 */ /* 0x0002a20000000800 */
[----:B------:R-:W-:Y:S09]  /*a900*/  FMUL.FTZ R19, R68, R135 ;  /* 0x0000008744137220 */ /* 0x000ff20000410000 */
[----:B------:R3:W4:Y:S01]  /*a910*/  MUFU.EX2 R10, R0 ;  /* 0x00000000000a7308 */ /* 0x0007220000000800 */
[----:B-1----:R-:W-:Y:S01]  /*a920*/  FFMA.FTZ R3, R191, c[0x0][0x2d0], -R96 ;  /* 0x0000b400bf037a23 */ /* 0x002fe20000010860 */
[----:B--2---:R-:W-:Y:S02]  /*a930*/  F2FP.PACK_AB R64, R234, R110 ;  /* 0x0000006eea40723e */ /* 0x004fe400000000ff */
[----:B------:R-:W-:Y:S06]  /*a940*/  MOV R191, R46 ;  /* 0x0000002e00bf7202 */ /* 0x000fec0000000f00 */
[----:B------:R1:W-:Y:S01]  /*a950*/  MUFU.EX2 R230, R3 ;  /* 0x0000000300e67308 */ /* 0x0003e20000000800 */
[----:B---3--:R-:W-:Y:S01]  /*a960*/  FADD.FTZ R0, -R2, R118 ;  /* 0x0000007602007221 */ /* 0x008fe20000010100 */
[----:B----4-:R-:W-:Y:S03]  /*a970*/  MOV R120, R10 ;  /* 0x0000000a00787202 */ /* 0x010fe60000000f00 */
[----:B------:R-:W-:Y:S01]  /*a980*/  FMUL.FTZ R0, R0, c[0x0][0x2d0] ;  /* 0x0000b40000007a20 */ /* 0x000fe20000410000 */
[----:B------:R-:W-:Y:S05]  /*a990*/  F2FP.PACK_AB R79, R120, R231 ;  /* 0x000000e7784f723e */ /* 0x000fea00000000ff */
[----:B------:R-:W2:Y:S01]  /*a9a0*/  MUFU.EX2 R0, R0 ;  /* 0x0000000000007308 */ /* 0x000ea20000000800 */
[--C-:B-1----:R-:W-:Y:S01]  /*a9b0*/  FFMA.FTZ R3, R189, c[0x0][0x2d0], -R96.reuse ;  /* 0x0000b400bd037a23 */ /* 0x102fe20000010860 */
[----:B------:R-:W-:Y:S08]  /*a9c0*/  MOV R189, R82 ;  /* 0x0000005200bd7202 */ /* 0x000ff00000000f00 */
[----:B------:R1:W3:Y:S01]  /*a9d0*/  MUFU.EX2 R11, R3 ;  /* 0x00000003000b7308 */ /* 0x0002e20000000800 */
[C---:B--2---:R-:W-:Y:S01]  /*a9e0*/  FMUL.FTZ R10, R0.reuse, R122 ;  /* 0x0000007a000a7220 */ /* 0x044fe20000410000 */
[----:B------:R-:W-:Y:S01]  /*a9f0*/  MOV R122, R88 ;  /* 0x00000058007a7202 */ /* 0x000fe20000000f00 */
[C---:B------:R-:W-:Y:S01]  /*aa00*/  FMUL.FTZ R14, R0.reuse, R130 ;  /* 0x00000082000e7220 */ /* 0x040fe20000410000 */
[----:B------:R-:W-:Y:S01]  /*aa10*/  MOV R130, R83 ;  /* 0x0000005300827202 */ /* 0x000fe20000000f00 */
[C---:B------:R-:W-:Y:S01]  /*aa20*/  FMUL.FTZ R15, R0.reuse, R131 ;  /* 0x00000083000f7220 */ /* 0x040fe20000410000 */
[----:B------:R-:W-:Y:S01]  /*aa30*/  MOV R131, R84 ;  /* 0x0000005400837202 */ /* 0x000fe20000000f00 */
[C---:B------:R-:W-:Y:S02]  /*aa40*/  FMUL.FTZ R46, R0.reuse, R162 ;  /* 0x000000a2002e7220 */ /* 0x040fe40000410000 */
[----:B------:R-:W-:Y:S02]  /*aa50*/  FMUL.FTZ R63, R0, R179 ;  /* 0x000000b3003f7220 */ /* 0x000fe40000410000 */
[----:B-1----:R-:W-:Y:S04]  /*aa60*/  FMUL.FTZ R3, R2, c[0x0][0x2d0] ;  /* 0x0000b40002037a20 */ /* 0x002fe80000410000 */
[--C-:B------:R-:W-:Y:S01]  /*aa70*/  FFMA.FTZ R4, R188, c[0x0][0x2d0], -R3.reuse ;  /* 0x0000b400bc047a23 */ /* 0x100fe20000010803 */
[----:B------:R-:W-:Y:S01]  /*aa80*/  MOV R188, R80 ;  /* 0x0000005000bc7202 */ /* 0x000fe20000000f00 */
[--C-:B------:R-:W-:Y:S02]  /*aa90*/  FFMA.FTZ R7, R31, c[0x0][0x2d0], -R3.reuse ;  /* 0x0000b4001f077a23 */ /* 0x100fe40000010803 */
[----:B------:R1:W-:Y:S01]  /*aaa0*/  MUFU.EX2 R117, R4 ;  /* 0x0000000400757308 */ /* 0x0003e20000000800 */
[----:B------:R-:W-:Y:S02]  /*aab0*/  FMUL.FTZ R31, R0, R147 ;  /* 0x00000093001f7220 */ /* 0x000fe40000410000 */
[--C-:B------:R-:W-:Y:S02]  /*aac0*/  FFMA.FTZ R40, R42, c[0x0][0x2d0], -R3.reuse ;  /* 0x0000b4002a287a23 */ /* 0x100fe40000010803 */
[--C-:B------:R-:W-:Y:S02]  /*aad0*/  FFMA.FTZ R44, R203, c[0x0][0x2d0], -R3.reuse ;  /* 0x0000b400cb2c7a23 */ /* 0x100fe40000010803 */
[----:B------:R-:W-:Y:S02]  /*aae0*/  FMUL.FTZ R42, R0, R158 ;  /* 0x0000009e002a7220 */ /* 0x000fe40000410000 */
[--C-:B------:R-:W-:Y:S01]  /*aaf0*/  FFMA.FTZ R56, R209, c[0x0][0x2d0], -R3.reuse ;  /* 0x0000b400d1387a23 */ /* 0x100fe20000010803 */
[----:B------:R2:W-:Y:S01]  /*ab00*/  MUFU.EX2 R197, R7 ;  /* 0x0000000700c57308 */ /* 0x0005e20000000800 */
[--C-:B------:R-:W-:Y:S09]  /*ab10*/  FFMA.FTZ R75, R75, c[0x0][0x2d0], -R3.reuse ;  /* 0x0000b4004b4b7a23 */ /* 0x100ff20000010803 */
[----:B------:R4:W-:Y:S01]  /*ab20*/  MUFU.EX2 R147, R56 ;  /* 0x0000003800937308 */ /* 0x0009e20000000800 */
[--C-:B-1----:R-:W-:Y:S09]  /*ab30*/  FFMA.FTZ R4, R201, c[0x0][0x2d0], -R3.reuse ;  /* 0x0000b400c9047a23 */ /* 0x102ff20000010803 */
[----:B------:R1:W1:Y:S01]  /*ab40*/  MUFU.EX2 R233, R4 ;  /* 0x0000000400e97308 */ /* 0x0002620000000800 */
[----:B--2---:R-:W-:Y:S01]  /*ab50*/  FMUL.FTZ R7, R68, R127 ;  /* 0x0000007f44077220 */ /* 0x004fe20000410000 */
[----:B---3--:R-:W-:Y:S01]  /*ab60*/  MOV R127, R11 ;  /* 0x0000000b007f7202 */ /* 0x008fe20000000f00 */
[----:B------:R-:W-:Y:S03]  /*ab70*/  FMUL.FTZ R11, R0, R123 ;  /* 0x0000007b000b7220 */ /* 0x000fe60000410000 */
[----:B------:R-:W-:Y:S01]  /*ab80*/  F2FP.PACK_AB R66, R127, R230 ;  /* 0x000000e67f42723e */ /* 0x000fe200000000ff */
[----:B----4-:R-:W-:Y:S02]  /*ab90*/  FMUL.FTZ R56, R69, R172 ;  /* 0x000000ac45387220 */ /* 0x010fe40000410000 */
[--C-:B-1----:R-:W-:Y:S01]  /*aba0*/  FFMA.FTZ R4, R196, c[0x0][0x2d0], -R3.reuse ;  /* 0x0000b400c4047a23 */ /* 0x102fe20000010803 */
[----:B------:R-:W-:Y:S02]  /*abb0*/  F2FP.PACK_AB R65, R233, R117 ;  /* 0x00000075e941723e */ /* 0x000fe400000000ff */
[----:B------:R-:W-:Y:S01]  /*abc0*/  MOV R196, R62 ;  /* 0x0000003e00c47202 */ /* 0x000fe20000000f00 */
[----:B------:R1:W-:Y:S01]  /*abd0*/  MUFU.EX2 R229, R4 ;  /* 0x0000000400e57308 */ /* 0x0003e20000000800 */
[----:B------:R-:W-:Y:S02]  /*abe0*/  FMUL.FTZ R62, R0, R178 ;  /* 0x000000b2003e7220 */ /* 0x000fe40000410000 */
[----:B-1----:R-:W-:Y:S01]  /*abf0*/  FFMA.FTZ R4, R190, c[0x0][0x2d0], -R3 ;  /* 0x0000b400be047a23 */ /* 0x002fe20000010803 */
[----:B------:R-:W-:Y:S01]  /*ac00*/  MOV R190, R45 ;  /* 0x0000002d00be7202 */ /* 0x000fe20000000f00 */
[----:B------:R-:W-:Y:S05]  /*ac10*/  FMUL.FTZ R45, R69, R161 ;  /* 0x000000a1452d7220 */ /* 0x000fea0000410000 */
[----:B------:R1:W2:Y:S02]  /*ac20*/  MUFU.EX2 R12, R4 ;  /* 0x00000004000c7308 */ /* 0x0002a40000000800 */
[--C-:B-1----:R-:W-:Y:S01]  /*ac30*/  FFMA.FTZ R4, R23, c[0x0][0x2d0], -R107.reuse ;  /* 0x0000b40017047a23 */ /* 0x102fe2000001086b */
[----:B--2---:R-:W-:Y:S01]  /*ac40*/  MOV R126, R12 ;  /* 0x0000000c007e7202 */ /* 0x004fe20000000f00 */
[----:B------:R-:W1:Y:S01]  /*ac50*/  LDSM.16.MT88.4 R20, [R224+0x100] ;  /* 0x00010000e014783b */ /* 0x000e620000004200 */
[--C-:B------:R-:W-:Y:S05]  /*ac60*/  FFMA.FTZ R12, R17, c[0x0][0x2d0], -R107.reuse ;  /* 0x0000b400110c7a23 */ /* 0x100fea000001086b */
[----:B------:R2:W-:Y:S01]  /*ac70*/  MUFU.EX2 R91, R4 ;  /* 0x00000004005b7308 */ /* 0x0005e20000000800 */
[----:B------:R-:W-:Y:S01]  /*ac80*/  F2FP.PACK_AB R67, R126, R229 ;  /* 0x000000e57e43723e */ /* 0x000fe200000000ff */
[----:B------:R-:W-:Y:S01]  /*ac90*/  FMUL.FTZ R17, R70, R133 ;  /* 0x0000008546117220 */ /* 0x000fe20000410000 */
[----:B------:R-:W-:Y:S01]  /*aca0*/  MOV R133, R47 ;  /* 0x0000002f00857202 */ /* 0x000fe20000000f00 */
[----:B------:R-:W-:Y:S06]  /*acb0*/  FMUL.FTZ R47, R0, R163 ;  /* 0x000000a3002f7220 */ /* 0x000fec0000410000 */
[----:B------:R3:W-:Y:S01]  /*acc0*/  MUFU.EX2 R95, R12 ;  /* 0x0000000c005f7308 */ /* 0x0007e20000000800 */
[--C-:B--2---:R-:W-:Y:S02]  /*acd0*/  FFMA.FTZ R4, R34, c[0x0][0x2d0], -R107.reuse ;  /* 0x0000b40022047a23 */ /* 0x104fe4000001086b */
[C---:B------:R-:W-:Y:S01]  /*ace0*/  FMUL.FTZ R34, R68.reuse, R150 ;  /* 0x0000009644227220 */ /* 0x040fe20000410000 */
[----:B------:R-:W-:Y:S06]  /*acf0*/  MOV R150, R93 ;  /* 0x0000005d00967202 */ /* 0x000fec0000000f00 */
[----:B------:R2:W4:Y:S01]  /*ad00*/  MUFU.EX2 R87, R4 ;  /* 0x0000000400577308 */ /* 0x0005220000000800 */
[----:B---3--:R-:W-:Y:S02]  /*ad10*/  FMUL.FTZ R12, R69, R128 ;  /* 0x00000080450c7220 */ /* 0x008fe40000410000 */
[--C-:B--2---:R-:W-:Y:S01]  /*ad20*/  FFMA.FTZ R4, R35, c[0x0][0x2d0], -R107.reuse ;  /* 0x0000b40023047a23 */ /* 0x104fe2000001086b */
[----:B----4-:R-:W-:Y:S01]  /*ad30*/  MOV R123, R87 ;  /* 0x00000057007b7202 */ /* 0x010fe20000000f00 */
[----:B------:R-:W-:Y:S05]  /*ad40*/  FMUL.FTZ R35, R68, R151 ;  /* 0x0000009744237220 */ /* 0x000fea0000410000 */
[----:B------:R2:W-:Y:S10]  /*ad50*/  MUFU.EX2 R199, R4 ;  /* 0x0000000400c77308 */ /* 0x0005f40000000800 */
[----:B------:R3:W-:Y:S01]  /*ad60*/  MUFU.EX2 R151, R48 ;  /* 0x0000003000977308 */ /* 0x0007e20000000800 */
[--C-:B--2---:R-:W-:Y:S02]  /*ad70*/  FFMA.FTZ R4, R24, c[0x0][0x2d0], -R96.reuse ;  /* 0x0000b40018047a23 */ /* 0x104fe40000010860 */
[----:B------:R-:W-:Y:S07]  /*ad80*/  FFMA.FTZ R24, R50, c[0x0][0x2d0], -R107 ;  /* 0x0000b40032187a23 */ /* 0x000fee000001086b */
[----:B------:R2:W4:Y:S01]  /*ad90*/  MUFU.EX2 R89, R4 ;  /* 0x0000000400597308 */ /* 0x0005220000000800 */
[----:B------:R-:W-:Y:S02]  /*ada0*/  FMUL.FTZ R50, R68, R166 ;  /* 0x000000a644327220 */ /* 0x000fe40000410000 */
[----:B---3--:R-:W-:Y:S07]  /*adb0*/  FMUL.FTZ R48, R70, R164 ;  /* 0x000000a446307220 */ /* 0x008fee0000410000 */
[----:B------:R3:W-:Y:S01]  /*adc0*/  MUFU.EX2 R135, R24 ;  /* 0x0000001800877308 */ /* 0x0007e20000000800 */
[--C-:B--2---:R-:W-:Y:S01]  /*add0*/  FFMA.FTZ R4, R25, c[0x0][0x2d0], -R96.reuse ;  /* 0x0000b40019047a23 */ /* 0x104fe20000010860 */
[----:B----4-:R-:W-:Y:S01]  /*ade0*/  MOV R125, R89 ;  /* 0x00000059007d7202 */ /* 0x010fe20000000f00 */
[C---:B------:R-:W-:Y:S07]  /*adf0*/  FMUL.FTZ R25, R69.reuse, R141 ;  /* 0x0000008d45197220 */ /* 0x040fee0000410000 */
[----:B------:R2:W-:Y:S01]  /*ae00*/  MUFU.EX2 R186, R4 ;  /* 0x0000000400ba7308 */ /* 0x0005e20000000800 */
[C---:B---3--:R-:W-:Y:S01]  /*ae10*/  FMUL.FTZ R24, R69.reuse, R140 ;  /* 0x0000008c45187220 */ /* 0x048fe20000410000 */
[----:B------:R-:W-:Y:S02]  /*ae20*/  MOV R140, R197 ;  /* 0x000000c5008c7202 */ /* 0x000fe40000000f00 */
[----:B------:R-:W-:Y:S01]  /*ae30*/  MOV R197, R61 ;  /* 0x0000003d00c57202 */ /* 0x000fe20000000f00 */
[----:B------:R-:W-:Y:S02]  /*ae40*/  FMUL.FTZ R61, R69, R177 ;  /* 0x000000b1453d7220 */ /* 0x000fe40000410000 */
[--C-:B--2---:R-:W-:Y:S02]  /*ae50*/  FFMA.FTZ R4, R26, c[0x0][0x2d0], -R3.reuse ;  /* 0x0000b4001a047a23 */ /* 0x104fe40000010803 */
[C---:B------:R-:W-:Y:S01]  /*ae60*/  FMUL.FTZ R26, R0.reuse, R142 ;  /* 0x0000008e001a7220 */ /* 0x040fe20000410000 */
[----:B------:R-:W-:Y:S01]  /*ae70*/  MOV R142, R199 ;  /* 0x000000c7008e7202 */ /* 0x000fe20000000f00 */
[----:B------:R2:W-:Y:S01]  /*ae80*/  MUFU.EX2 R90, R4 ;  /* 0x00000004005a7308 */ /* 0x0005e20000000800 */
[----:B------:R-:W-:Y:S01]  /*ae90*/  MOV R199, R43 ;  /* 0x0000002b00c77202 */ /* 0x000fe20000000f00 */
[C---:B------:R-:W-:Y:S02]  /*aea0*/  FMUL.FTZ R43, R0.reuse, R159 ;  /* 0x0000009f002b7220 */ /* 0x040fe40000410000 */
[--C-:B--2---:R-:W-:Y:S02]  /*aeb0*/  FFMA.FTZ R4, R27, c[0x0][0x2d0], -R3.reuse ;  /* 0x0000b4001b047a23 */ /* 0x104fe40000010803 */
[----:B------:R-:W-:Y:S01]  /*aec0*/  FMUL.FTZ R27, R0, R143 ;  /* 0x0000008f001b7220 */ /* 0x000fe20000410000 */
[----:B------:R-:W-:Y:S03]  /*aed0*/  MOV R143, R187 ;  /* 0x000000bb008f7202 */ /* 0x000fe60000000f00 */
[----:B------:R2:W-:Y:S01]  /*aee0*/  MUFU.EX2 R198, R4 ;  /* 0x0000000400c67308 */ /* 0x0005e20000000800 */
[----:B------:R-:W-:Y:S01]  /*aef0*/  MOV R187, R60 ;  /* 0x0000003c00bb7202 */ /* 0x000fe20000000f00 */
[----:B------:R-:W-:Y:S08]  /*af00*/  FFMA.FTZ R60, R216, c[0x0][0x2d0], -R3 ;  /* 0x0000b400d83c7a23 */ /* 0x000ff00000010803 */
        /* <DEDUP_REMOVED lines=10> */
[----:B------:R2:W4:Y:S01]  /*afb0*/  MUFU.EX2 R118, R4 ;  /* 0x0000000400767308 */ /* 0x0005220000000800 */
[C---:B---3--:R-:W-:Y:S09]  /*afc0*/  FMUL.FTZ R28, R69.reuse, R144 ;  /* 0x00000090451c7220 */ /* 0x048ff20000410000 */
[----:B------:R3:W-:Y:S01]  /*afd0*/  MUFU.EX2 R144, R40 ;  /* 0x0000002800907308 */ /* 0x0007e20000000800 */
[----:B--2---:R-:W-:Y:S01]  /*afe0*/  FFMA.FTZ R4, R30, c[0x0][0x2d0], -R3 ;  /* 0x0000b4001e047a23 */ /* 0x004fe20000010803 */
[----:B----4-:R-:W-:Y:S01]  /*aff0*/  MOV R141, R118 ;  /* 0x00000076008d7202 */ /* 0x010fe20000000f00 */
[----:B------:R-:W-:Y:S01]  /*b000*/  FMUL.FTZ R30, R0, R146 ;  /* 0x00000092001e7220 */ /* 0x000fe20000410000 */
[----:B------:R-:W-:Y:S06]  /*b010*/  MOV R118, R81 ;  /* 0x0000005100767202 */ /* 0x000fec0000000f00 */
[----:B------:R2:W4:Y:S01]  /*b020*/  MUFU.EX2 R85, R4 ;  /* 0x0000000400557308 */ /* 0x0005220000000800 */
[----:B------:R-:W-:Y:S01]  /*b030*/  LDSM.16.MT88.4 R80, [R226+0x100] ;  /* 0x00010000e250783b */ /* 0x000fe20000004200 */
[----:B---3--:R-:W-:Y:S08]  /*b040*/  FMUL.FTZ R40, R69, R156 ;  /* 0x0000009c45287220 */ /* 0x008ff00000410000 */
[----:B------:R3:W-:Y:S01]  /*b050*/  MUFU.EX2 R146, R32 ;  /* 0x0000002000927308 */ /* 0x0007e20000000800 */
[----:B--2---:R-:W-:Y:S01]  /*b060*/  FFMA.FTZ R4, R37, c[0x0][0x2d0], -R105 ;  /* 0x0000b40025047a23 */ /* 0x004fe20000010869 */
[----:B----4-:R-:W-:Y:S02]  /*b070*/  MOV R129, R85 ;  /* 0x0000005500817202 */ /* 0x010fe40000000f00 */
[----:B------:R-:W-:Y:S06]  /*b080*/  LDSM.16.MT88.4 R84, [R224+0x900] ;  /* 0x00090000e054783b */ /* 0x000fec0000004200 */
[----:B------:R2:W-:Y:S01]  /*b090*/  MUFU.EX2 R201, R4 ;  /* 0x0000000400c97308 */ /* 0x0005e20000000800 */
[C---:B---3--:R-:W-:Y:S01]  /*b0a0*/  FMUL.FTZ R32, R70.reuse, R148 ;  /* 0x0000009446207220 */ /* 0x048fe20000410000 */
[----:B------:R-:W-:Y:S01]  /*b0b0*/  MOV R148, R33 ;  /* 0x0000002100947202 */ /* 0x000fe20000000f00 */
[----:B------:R-:W-:Y:S07]  /*b0c0*/  FMUL.FTZ R33, R70, R149 ;  /* 0x0000009546217220 */ /* 0x000fee0000410000 */
[----:B------:R3:W-:Y:S01]  /*b0d0*/  MUFU.EX2 R149, R44 ;  /* 0x0000002c00957308 */ /* 0x0007e20000000800 */
[----:B--2---:R-:W-:Y:S02]  /*b0e0*/  FFMA.FTZ R4, R38, c[0x0][0x2d0], -R107 ;  /* 0x0000b40026047a23 */ /* 0x004fe4000001086b */
[----:B------:R-:W2:Y:S07]  /*b0f0*/  LDSM.16.MT88.4 R36, [R227+0x100] ;  /* 0x00010000e324783b */ /* 0x000eae0000004200 */
[----:B------:R4:W-:Y:S01]  /*b100*/  MUFU.EX2 R94, R4 ;  /* 0x00000004005e7308 */ /* 0x0009e20000000800 */
[----:B---3--:R-:W-:Y:S02]  /*b110*/  FMUL.FTZ R44, R69, R160 ;  /* 0x000000a0452c7220 */ /* 0x008fe40000410000 */
[C---:B----4-:R-:W-:Y:S01]  /*b120*/  FMUL.FTZ R4, R70.reuse, R124 ;  /* 0x0000007c46047220 */ /* 0x050fe20000410000 */
[----:B------:R-:W-:Y:S06]  /*b130*/  MOV R124, R90 ;  /* 0x0000005a007c7202 */ /* 0x000fec0000000f00 */
[-C--:B-1----:R-:W-:Y:S08]  /*b140*/  HMMA.16816.F32 R4, R76, R20.reuse, R4 ;  /* 0x000000144c04723c */ /* 0x082ff00000001804 */
[C---:B------:R-:W-:Y:S07]  /*b150*/  HMMA.16816.F32 R8, R64.reuse, R20, R8 ;  /* 0x000000144008723c */ /* 0x040fee0000001808 */
[--C-:B------:R-:W-:Y:S01]  /*b160*/  FFMA.FTZ R20, R49, c[0x0][0x2d0], -R105.reuse ;  /* 0x0000b40031147a23 */ /* 0x100fe20000010869 */
[-C--:B------:R-:W-:Y:S03]  /*b170*/  HMMA.16816.F32 R12, R64, R22.reuse, R12 ;  /* 0x00000016400c723c */ /* 0x080fe6000000180c */
[----:B------:R1:W-:Y:S01]  /*b180*/  MUFU.EX2 R134, R20 ;  /* 0x0000001400867308 */ /* 0x0003e20000000800 */
[C---:B------:R-:W-:Y:S02]  /*b190*/  FMUL.FTZ R49, R70.reuse, R165 ;  /* 0x000000a546317220 */ /* 0x040fe40000410000 */
[----:B------:R-:W-:Y:S01]  /*b1a0*/  FMUL.FTZ R21, R70, R137 ;  /* 0x0000008946157220 */ /* 0x000fe20000410000 */
[----:B------:R-:W-:Y:S01]  /*b1b0*/  MOV R137, R198 ;  /* 0x000000c600897202 */ /* 0x000fe20000000f00 */
[C---:B------:R-:W-:Y:S04]  /*b1c0*/  HMMA.16816.F32 R16, R76.reuse, R22, R16 ;  /* 0x000000164c10723c */ /* 0x040fe80000001810 */
[----:B------:R-:W-:Y:S01]  /*b1d0*/  MOV R198, R58 ;  /* 0x0000003a00c67202 */ /* 0x000fe20000000f00 */
[----:B------:R-:W-:Y:S02]  /*b1e0*/  FMUL.FTZ R58, R0, R174 ;  /* 0x000000ae003a7220 */ /* 0x000fe40000410000 */
[C---:B------:R-:W-:Y:S01]  /*b1f0*/  FMUL.FTZ R22, R68.reuse, R138 ;  /* 0x0000008a44167220 */ /* 0x040fe20000410000 */
[----:B------:R-:W-:Y:S01]  /*b200*/  MOV R138, R186 ;  /* 0x000000ba008a7202 */ /* 0x000fe20000000f00 */
[----:B------:R-:W-:Y:S03]  /*b210*/  FMUL.FTZ R23, R68, R139 ;  /* 0x0000008b44177220 */ /* 0x000fe60000410000 */
[----:B------:R-:W-:Y:S01]  /*b220*/  MOV R186, R57 ;  /* 0x0000003900ba7202 */ /* 0x000fe20000000f00 */
[----:B------:R-:W-:Y:S01]  /*b230*/  FMUL.FTZ R57, R69, R173 ;  /* 0x000000ad45397220 */ /* 0x000fe20000410000 */
[----:B------:R-:W-:Y:S01]  /*b240*/  MOV R139, R91 ;  /* 0x0000005b008b7202 */ /* 0x000fe20000000f00 */
[----:B-1----:R-:W-:Y:S01]  /*b250*/  FMUL.FTZ R20, R70, R136 ;  /* 0x0000008846147220 */ /* 0x002fe20000410000 */
[----:B------:R-:W-:Y:S02]  /*b260*/  MOV R136, R185 ;  /* 0x000000b900887202 */ /* 0x000fe40000000f00 */
[----:B------:R-:W-:Y:S01]  /*b270*/  MOV R185, R59 ;  /* 0x0000003b00b97202 */ /* 0x000fe20000000f00 */
[----:B------:R-:W-:Y:S03]  /*b280*/  FMUL.FTZ R59, R0, R175 ;  /* 0x000000af003b7220 */ /* 0x000fe60000410000 */
[-C--:B--2---:R-:W-:Y:S08]  /*b290*/  HMMA.16816.F32 R20, R76, R36.reuse, R20 ;  /* 0x000000244c14723c */ /* 0x084ff00000001814 */
[C---:B------:R-:W-:Y:S07]  /*b2a0*/  HMMA.16816.F32 R24, R64.reuse, R36, R24 ;  /* 0x000000244018723c */ /* 0x040fee0000001818 */
[--C-:B------:R-:W-:Y:S01]  /*b2b0*/  FFMA.FTZ R36, R41, c[0x0][0x2d0], -R96.reuse ;  /* 0x0000b40029247a23 */ /* 0x100fe20000010860 */
[-C--:B------:R-:W-:Y:S03]  /*b2c0*/  HMMA.16816.F32 R28, R64, R38.reuse, R28 ;  /* 0x00000026401c723c */ /* 0x080fe6000000181c */
[----:B------:R1:W-:Y:S01]  /*b2d0*/  MUFU.EX2 R145, R36 ;  /* 0x0000002400917308 */ /* 0x0003e20000000800 */
[----:B------:R-:W-:Y:S02]  /*b2e0*/  FMUL.FTZ R37, R70, R153 ;  /* 0x0000009946257220 */ /* 0x000fe40000410000 */
[----:B------:R-:W-:Y:S02]  /*b2f0*/  FMUL.FTZ R41, R69, R157 ;  /* 0x0000009d45297220 */ /* 0x000fe40000410000 */
[C---:B------:R-:W-:Y:S07]  /*b300*/  HMMA.16816.F32 R32, R76.reuse, R38, R32 ;  /* 0x000000264c20723c */ /* 0x040fee0000001820 */
[C---:B------:R-:W-:Y:S02]  /*b310*/  FMUL.FTZ R38, R68.reuse, R154 ;  /* 0x0000009a44267220 */ /* 0x040fe40000410000 */
[----:B------:R-:W-:Y:S03]  /*b320*/  FMUL.FTZ R39, R68, R155 ;  /* 0x0000009b44277220 */ /* 0x000fe60000410000 */
[----:B-1----:R-:W-:Y:S07]  /*b330*/  FMUL.FTZ R36, R70, R152 ;  /* 0x0000009846247220 */ /* 0x002fee0000410000 */
[-C--:B------:R-:W-:Y:S08]  /*b340*/  HMMA.16816.F32 R36, R76, R52.reuse, R36 ;  /* 0x000000344c24723c */ /* 0x080ff00000001824 */
[C---:B------:R-:W-:Y:S07]  /*b350*/  HMMA.16816.F32 R40, R64.reuse, R52, R40 ;  /* 0x000000344028723c */ /* 0x040fee0000001828 */
[--C-:B------:R-:W-:Y:S01]  /*b360*/  FFMA.FTZ R52, R208, c[0x0][0x2d0], -R96.reuse ;  /* 0x0000b400d0347a23 */ /* 0x100fe20000010860 */
[-C--:B------:R-:W-:Y:S03]  /*b370*/  HMMA.16816.F32 R44, R64, R54.reuse, R44 ;  /* 0x00000036402c723c */ /* 0x080fe6000000182c */
[----:B------:R1:W2:Y:S01]  /*b380*/  MUFU.EX2 R88, R52 ;  /* 0x0000003400587308 */ /* 0x0002a20000000800 */
[----:B------:R-:W-:Y:S04]  /*b390*/  FMUL.FTZ R53, R70, R169 ;  /* 0x000000a946357220 */ /* 0x000fe80000410000 */
        /* <DEDUP_REMOVED lines=8> */
[----:B------:R1:W-:Y:S01]  /*b420*/  MUFU.EX2 R210, R80 ;  /* 0x0000005000d27308 */ /* 0x0003e20000000800 */
[----:B------:R-:W-:Y:S03]  /*b430*/  F2FP.PACK_AB R81, R137, R124 ;  /* 0x0000007c8951723e */ /* 0x000fe600000000ff */
[C---:B------:R-:W-:Y:S01]  /*b440*/  FMUL.FTZ R64, R70.reuse, R180 ;  /* 0x000000b446407220 */ /* 0x040fe20000410000 */
[----:B------:R-:W-:Y:S01]  /*b450*/  F2FP.PACK_AB R180, R101, R100 ;  /* 0x0000006465b4723e */ /* 0x000fe200000000ff */
[----:B------:R-:W-:Y:S03]  /*b460*/  FMUL.FTZ R65, R70, R181 ;  /* 0x000000b546417220 */ /* 0x000fe60000410000 */
[C---:B------:R-:W-:Y:S01]  /*b470*/  FMUL.FTZ R66, R68.reuse, R182 ;  /* 0x000000b644427220 */ /* 0x040fe20000410000 */
[----:B------:R-:W-:Y:S01]  /*b480*/  F2FP.PACK_AB R181, R103, R102 ;  /* 0x0000006667b5723e */ /* 0x000fe200000000ff */
[----:B------:R-:W-:Y:S07]  /*b490*/  FMUL.FTZ R67, R68, R183 ;  /* 0x000000b744437220 */ /* 0x000fee0000410000 */
[----:B------:R-:W-:Y:S04]  /*b4a0*/  HMMA.16816.F32 R64, R76, R82, R64 ;  /* 0x000000524c40723c */ /* 0x000fe80000001840 */
[----:B-1----:R-:W-:Y:S03]  /*b4b0*/  FFMA.FTZ R80, R213, c[0x0][0x2d0], -R105 ;  /* 0x0000b400d5507a23 */ /* 0x002fe60000010869 */
[----:B------:R-:W-:Y:S02]  /*b4c0*/  F2FP.PACK_AB R76, R122, R228 ;  /* 0x000000e47a4c723e */ /* 0x000fe400000000ff */
[----:B------:R-:W-:Y:S01]  /*b4d0*/  F2FP.PACK_AB R77, R139, R119 ;  /* 0x000000778b4d723e */ /* 0x000fe200000000ff */
[----:B------:R1:W-:Y:S02]  /*b4e0*/  MUFU.EX2 R155, R80 ;  /* 0x00000050009b7308 */ /* 0x0003e40000000800 */
[----:B------:R-:W-:Y:S02]  /*b4f0*/  F2FP.PACK_AB R78, R143, R136 ;  /* 0x000000888f4e723e */ /* 0x000fe400000000ff */
[----:B------:R-:W-:Y:S02]  /*b500*/  F2FP.PACK_AB R79, R142, R123 ;  /* 0x0000007b8e4f723e */ /* 0x000fe400000000ff */
[----:B--2---:R-:W-:Y:S02]  /*b510*/  MOV R213, R88 ;  /* 0x0000005800d57202 */ /* 0x004fe40000000f00 */
[----:B------:R-:W2:Y:S01]  /*b520*/  LDSM.16.MT88.4 R88, [R227+0x900] ;  /* 0x00090000e358783b */ /* 0x000ea20000004200 */
[----:B------:R-:W-:Y:S02]  /*b530*/  F2FP.PACK_AB R82, R141, R128 ;  /* 0x000000808d52723e */ /* 0x000fe400000000ff */
[-C--:B------:R-:W-:Y:S03]  /*b540*/  HMMA.16816.F32 R4, R76, R84.reuse, R4 ;  /* 0x000000544c04723c */ /* 0x080fe60000001804 */
[----:B------:R-:W-:Y:S01]  /*b550*/  F2FP.PACK_AB R83, R140, R129 ;  /* 0x000000818c53723e */ /* 0x000fe200000000ff */
[--C-:B-1----:R-:W-:Y:S01]  /*b560*/  FFMA.FTZ R80, R217, c[0x0][0x2d0], -R107.reuse ;  /* 0x0000b400d9507a23 */ /* 0x102fe2000001086b */
[----:B------:R-:W-:Y:S02]  /*b570*/  MOV R217, R148 ;  /* 0x0000009400d97202 */ /* 0x000fe40000000f00 */
[----:B------:R-:W-:Y:S01]  /*b580*/  MOV R148, R134 ;  /* 0x0000008600947202 */ /* 0x000fe20000000f00 */
[----:B------:R1:W-:Y:S01]  /*b590*/  MUFU.EX2 R154, R80 ;  /* 0x00000050009a7308 */ /* 0x0003e20000000800 */
[----:B------:R-:W-:Y:S03]  /*b5a0*/  MOV R134, R132 ;  /* 0x0000008400867202 */ /* 0x000fe60000000f00 */
[----:B------:R-:W-:Y:S01]  /*b5b0*/  MOV R132, R92 ;  /* 0x0000005c00847202 */ /* 0x000fe20000000f00 */
[----:B------:R-:W-:Y:S01]  /*b5c0*/  FFMA.FTZ R92, R218, c[0x0][0x2d0], -R107 ;  /* 0x0000b400da5c7a23 */ /* 0x000fe2000001086b */
[----:B------:R-:W-:Y:S02]  /*b5d0*/  MOV R218, R148 ;  /* 0x0000009400da7202 */ /* 0x000fe40000000f00 */
[----:B------:R-:W-:Y:S02]  /*b5e0*/  MOV R148, R135 ;  /* 0x0000008700947202 */ /* 0x000fe40000000f00 */
[----:B------:R-:W-:Y:S01]  /*b5f0*/  MOV R135, R94 ;  /* 0x0000005e00877202 */ /* 0x000fe20000000f00 */
[----:B------:R3:W-:Y:S01]  /*b600*/  MUFU.EX2 R209, R92 ;  /* 0x0000005c00d17308 */ /* 0x0007e20000000800 */
[----:B-1----:R-:W-:Y:S07]  /*b610*/  F2FP.PACK_AB R80, R138, R125 ;  /* 0x0000007d8a50723e */ /* 0x002fee00000000ff */
[C---:B------:R-:W-:Y:S07]  /*b620*/  HMMA.16816.F32 R8, R80.reuse, R84, R8 ;  /* 0x000000545008723c */ /* 0x040fee0000001808 */
[--C-:B------:R-:W-:Y:S01]  /*b630*/  FFMA.FTZ R84, R211, c[0x0][0x2d0], -R105.reuse ;  /* 0x0000b400d3547a23 */ /* 0x100fe20000010869 */
[-C--:B------:R-:W-:Y:S03]  /*b640*/  HMMA.16816.F32 R12, R80, R86.reuse, R12 ;  /* 0x00000056500c723c */ /* 0x080fe6000000180c */
[----:B------:R1:W-:Y:S01]  /*b650*/  MUFU.EX2 R203, R84 ;  /* 0x0000005400cb7308 */ /* 0x0003e20000000800 */
[----:B------:R-:W-:Y:S02]  /*b660*/  MOV R211, R147 ;  /* 0x0000009300d37202 */ /* 0x000fe40000000f00 */
[----:B------:R-:W-:Y:S02]  /*b670*/  MOV R147, R95 ;  /* 0x0000005f00937202 */ /* 0x000fe40000000f00 */
[C---:B------:R-:W-:Y:S01]  /*b680*/  HMMA.16816.F32 R16, R76.reuse, R86, R16 ;  /* 0x000000564c10723c */ /* 0x040fe20000001810 */
[----:B---3--:R-:W3:Y:S07]  /*b690*/  LDSM.16.MT88.4 R92, [R225+0x900] ;  /* 0x00090000e15c783b */ /* 0x008eee0000004200 */
[-C--:B--2---:R-:W-:Y:S08]  /*b6a0*/  HMMA.16816.F32 R20, R76, R88.reuse, R20 ;  /* 0x000000584c14723c */ /* 0x084ff00000001814 */
[C---:B------:R-:W-:Y:S04]  /*b6b0*/  HMMA.16816.F32 R24, R80.reuse, R88, R24 ;  /* 0x000000585018723c */ /* 0x040fe80000001818 */
[----:B-1----:R-:W-:Y:S01]  /*b6c0*/  FFMA.FTZ R84, R212, c[0x0][0x2d0], -R105 ;  /* 0x0000b400d4547a23 */ /* 0x002fe20000010869 */
[----:B------:R-:W-:Y:S02]  /*b6d0*/  MOV R212, R151 ;  /* 0x0000009700d47202 */ /* 0x000fe40000000f00 */
[--C-:B------:R-:W-:Y:S01]  /*b6e0*/  FFMA.FTZ R88, R220, c[0x0][0x2d0], -R96.reuse ;  /* 0x0000b400dc587a23 */ /* 0x100fe20000010860 */
[-C--:B------:R-:W-:Y:S01]  /*b6f0*/  HMMA.16816.F32 R28, R80, R90.reuse, R28 ;  /* 0x0000005a501c723c */ /* 0x080fe2000000181c */
[----:B------:R1:W-:Y:S03]  /*b700*/  MUFU.EX2 R208, R84 ;  /* 0x0000005400d07308 */ /* 0x0003e60000000800 */
[----:B------:R-:W-:Y:S02]  /*b710*/  MOV R220, R149 ;  /* 0x0000009500dc7202 */ /* 0x000fe40000000f00 */
[----:B------:R-:W-:Y:S02]  /*b720*/  MOV R149, R131 ;  /* 0x0000008300957202 */ /* 0x000fe40000000f00 */
[C---:B------:R-:W-:Y:S03]  /*b730*/  HMMA.16816.F32 R32, R76.reuse, R90, R32 ;  /* 0x0000005a4c20723c */ /* 0x040fe60000001820 */
[----:B------:R2:W-:Y:S01]  /*b740*/  MUFU.EX2 R153, R88 ;  /* 0x0000005800997308 */ /* 0x0005e20000000800 */
[----:B------:R-:W-:Y:S02]  /*b750*/  MOV R131, R121 ;  /* 0x0000007900837202 */ /* 0x000fe40000000f00 */
[----:B------:R-:W-:Y:S02]  /*b760*/  MOV R121, R197 ;  /* 0x000000c500797202 */ /* 0x000fe40000000f00 */
[-C--:B---3--:R-:W-:Y:S08]  /*b770*/  HMMA.16816.F32 R36, R76, R92.reuse, R36 ;  /* 0x0000005c4c24723c */ /* 0x088ff00000001824 */
[C---:B------:R-:W-:Y:S04]  /*b780*/  HMMA.16816.F32 R40, R80.reuse, R92, R40 ;  /* 0x0000005c5028723c */ /* 0x040fe80000001828 */
[--C-:B-1----:R-:W-:Y:S01]  /*b790*/  FFMA.FTZ R84, R214, c[0x0][0x2d0], -R107.reuse ;  /* 0x0000b400d6547a23 */ /* 0x102fe2000001086b */
[----:B------:R-:W-:Y:S02]  /*b7a0*/  MOV R214, R148 ;  /* 0x0000009400d67202 */ /* 0x000fe40000000f00 */
[----:B------:R-:W-:Y:S01]  /*b7b0*/  MOV R148, R201 ;  /* 0x000000c900947202 */ /* 0x000fe20000000f00 */
[-C--:B------:R-:W-:Y:S01]  /*b7c0*/  HMMA.16816.F32 R44, R80, R94.reuse, R44 ;  /* 0x0000005e502c723c */ /* 0x080fe2000000182c */
[----:B------:R1:W-:Y:S03]  /*b7d0*/  MUFU.EX2 R201, R84 ;  /* 0x0000005400c97308 */ /* 0x0003e60000000800 */
[--C-:B--2---:R-:W-:Y:S01]  /*b7e0*/  FFMA.FTZ R88, R219, c[0x0][0x2d0], -R96.reuse ;  /* 0x0000b400db587a23 */ /* 0x104fe20000010860 */
[----:B------:R-:W-:Y:S01]  /*b7f0*/  MOV R219, R148 ;  /* 0x0000009400db7202 */ /* 0x000fe20000000f00 */
[--C-:B------:R-:W-:Y:S01]  /*b800*/  FFMA.FTZ R92, R249, c[0x0][0x2d0], -R96.reuse ;  /* 0x0000b400f95c7a23 */ /* 0x100fe20000010860 */
[----:B------:R-:W-:Y:S01]  /*b810*/  MOV R148, R187 ;  /* 0x000000bb00947202 */ /* 0x000fe20000000f00 */
[C---:B------:R-:W-:Y:S03]  /*b820*/  HMMA.16816.F32 R48, R76.reuse, R94, R48 ;  /* 0x0000005e4c30723c */ /* 0x040fe60000001830 */
[----:B------:R2:W-:Y:S01]  /*b830*/  MUFU.EX2 R159, R88 ;  /* 0x00000058009f7308 */ /* 0x0005e20000000800 */
[----:B------:R-:W-:Y:S02]  /*b840*/  MOV R187, R185 ;  /* 0x000000b900bb7202 */ /* 0x000fe40000000f00 */
[----:B------:R-:W-:Y:S02]  /*b850*/  MOV R185, R186 ;  /* 0x000000ba00b97202 */ /* 0x000fe40000000f00 */
[----:B------:R-:W-:Y:S04]  /*b860*/  MOV R186, R194 ;  /* 0x000000c200ba7202 */ /* 0x000fe80000000f00 */
[----:B------:R-:W-:Y:S01]  /*b870*/  MOV R249, R128 ;  /* 0x0000008000f97202 */ /* 0x000fe20000000f00 */
[----:B-1----:R-:W-:Y:S01]  /*b880*/  FFMA.FTZ R84, R215, c[0x0][0x2d0], -R107 ;  /* 0x0000b400d7547a23 */ /* 0x002fe2000001086b */
[----:B------:R-:W-:Y:S02]  /*b890*/  MOV R215, R150 ;  /* 0x0000009600d77202 */ /* 0x000fe40000000f00 */
[----:B------:R-:W-:Y:S01]  /*b8a0*/  MOV R150, R132 ;  /* 0x0000008400967202 */ /* 0x000fe20000000f00 */
[----:B------:R1:W-:Y:S01]  /*b8b0*/  MUFU.EX2 R202, R84 ;  /* 0x0000005400ca7308 */ /* 0x0003e20000000800 */
[----:B------:R-:W-:Y:S02]  /*b8c0*/  MOV R132, R130 ;  /* 0x0000008200847202 */ /* 0x000fe40000000f00 */
[----:B------:R-:W-:Y:S01]  /*b8d0*/  MOV R130, R196 ;  /* 0x000000c400827202 */ /* 0x000fe20000000f00 */
[--C-:B--2---:R-:W-:Y:S01]  /*b8e0*/  FFMA.FTZ R88, R222, c[0x0][0x2d0], -R3.reuse ;  /* 0x0000b400de587a23 */ /* 0x104fe20000010803 */
[----:B------:R-:W-:Y:S02]  /*b8f0*/  MOV R222, R135 ;  /* 0x0000008700de7202 */ /* 0x000fe40000000f00 */
[----:B------:R-:W-:Y:S03]  /*b900*/  MOV R135, R199 ;  /* 0x000000c700877202 */ /* 0x000fe60000000f00 */
[----:B------:R2:W-:Y:S01]  /*b910*/  MUFU.EX2 R152, R88 ;  /* 0x0000005800987308 */ /* 0x0005e20000000800 */
[----:B-1----:R-:W1:Y:S01]  /*b920*/  LDSM.16.MT88.4 R84, [R226+0x900] ;  /* 0x00090000e254783b */ /* 0x002e620000004200 */
[--C-:B--2---:R-:W-:Y:S01]  /*b930*/  FFMA.FTZ R88, R245, c[0x0][0x2d0], -R3.reuse ;  /* 0x0000b400f5587a23 */ /* 0x104fe20000010803 */
[----:B------:R-:W-:Y:S02]  /*b940*/  MOV R245, R134 ;  /* 0x0000008600f57202 */ /* 0x000fe40000000f00 */
[----:B------:R-:W-:Y:S05]  /*b950*/  MOV R134, R200 ;  /* 0x000000c800867202 */ /* 0x000fea0000000f00 */
[----:B------:R2:W3:Y:S10]  /*b960*/  MUFU.EX2 R158, R88 ;  /* 0x00000058009e7308 */ /* 0x0004f40000000800 */
[----:B------:R4:W-:Y:S01]  /*b970*/  MUFU.EX2 R200, R92 ;  /* 0x0000005c00c87308 */ /* 0x0009e20000000800 */
[--C-:B--2---:R-:W-:Y:S01]  /*b980*/  FFMA.FTZ R88, R221, c[0x0][0x2d0], -R96.reuse ;  /* 0x0000b400dd587a23 */ /* 0x104fe20000010860 */
[----:B------:R-:W-:Y:S01]  /*b990*/  MOV R221, R129 ;  /* 0x0000008100dd7202 */ /* 0x000fe20000000f00 */
[-C--:B-1----:R-:W-:Y:S07]  /*b9a0*/  HMMA.16816.F32 R52, R76, R84.reuse, R52 ;  /* 0x000000544c34723c */ /* 0x082fee0000001834 */
[----:B------:R1:W2:Y:S01]  /*b9b0*/  MUFU.EX2 R157, R88 ;  /* 0x00000058009d7308 */ /* 0x0002a20000000800 */
[C---:B------:R-:W-:Y:S04]  /*b9c0*/  HMMA.16816.F32 R56, R80.reuse, R84, R56 ;  /* 0x000000545038723c */ /* 0x040fe80000001838 */
[--C-:B----4-:R-:W-:Y:S01]  /*b9d0*/  FFMA.FTZ R92, R251, c[0x0][0x2d0], -R3.reuse ;  /* 0x0000b400fb5c7a23 */ /* 0x110fe20000010803 */
[----:B------:R-:W-:Y:S02]  /*b9e0*/  MOV R251, R123 ;  /* 0x0000007b00fb7202 */ /* 0x000fe40000000f00 */
[----:B------:R-:W-:Y:S01]  /*b9f0*/  FFMA.FTZ R84, R252, c[0x0][0x2d0], -R3 ;  /* 0x0000b400fc547a23 */ /* 0x000fe20000010803 */
[-C--:B------:R-:W-:Y:S01]  /*ba00*/  HMMA.16816.F32 R60, R80, R86.reuse, R60 ;  /* 0x00000056503c723c */ /* 0x080fe2000000183c */
[----:B------:R4:W-:Y:S03]  /*ba10*/  MUFU.EX2 R156, R92 ;  /* 0x0000005c009c7308 */ /* 0x0009e60000000800 */
[----:B------:R-:W-:Y:S03]  /*ba20*/  MOV R252, R122 ;  /* 0x0000007a00fc7202 */ /* 0x000fe60000000f00 */
[----:B------:R-:W-:Y:S01]  /*ba30*/  FFMA.FTZ R80, R223, c[0x0][0x2d0], -R105 ;  /* 0x0000b400df507a23 */ /* 0x000fe20000010869 */
[----:B------:R-:W-:Y:S01]  /*ba40*/  HMMA.16816.F32 R64, R76, R86, R64 ;  /* 0x000000564c40723c */ /* 0x000fe20000001840 */
[----:B-1----:R-:W1:Y:S02]  /*ba50*/  LDSM.16.MT88.4 R88, [R224+0x1100] ;  /* 0x00110000e058783b */ /* 0x002e640000004200 */
[----:B------:R2:W-:Y:S01]  /*ba60*/  MUFU.EX2 R162, R80 ;  /* 0x0000005000a27308 */ /* 0x0005e20000000800 */
[----:B------:R-:W-:Y:S02]  /*ba70*/  F2FP.PACK_AB R81, R220, R144 ;  /* 0x00000090dc51723e */ /* 0x000fe400000000ff */
[----:B------:R-:W-:Y:S02]  /*ba80*/  F2FP.PACK_AB R82, R213, R212 ;  /* 0x000000d4d552723e */ /* 0x000fe400000000ff */
[----:B------:R-:W-:Y:S04]  /*ba90*/  F2FP.PACK_AB R76, R219, R245 ;  /* 0x000000f5db4c723e */ /* 0x000fe800000000ff */
[----:B------:R-:W-:Y:S01]  /*baa0*/  F2FP.PACK_AB R77, R147, R222 ;  /* 0x000000de934d723e */ /* 0x000fe200000000ff */
[----:B------:R3:W1:Y:S01]  /*bab0*/  MUFU.EX2 R163, R84 ;  /* 0x0000005400a37308 */ /* 0x0006620000000800 */
[----:B------:R-:W-:Y:S02]  /*bac0*/  F2FP.PACK_AB R78, R218, R215 ;  /* 0x000000d7da4e723e */ /* 0x000fe400000000ff */
[----:B------:R-:W-:Y:S01]  /*bad0*/  F2FP.PACK_AB R79, R217, R214 ;  /* 0x000000d6d94f723e */ /* 0x000fe200000000ff */
[----:B----4-:R-:W-:Y:S01]  /*bae0*/  FFMA.FTZ R92, R135, c[0x0][0x2d0], -R107 ;  /* 0x0000b400875c7a23 */ /* 0x010fe2000001086b */
[----:B------:R-:W-:Y:S02]  /*baf0*/  F2FP.PACK_AB R83, R216, R211 ;  /* 0x000000d3d853723e */ /* 0x000fe400000000ff */
[----:B------:R-:W-:Y:S03]  /*bb00*/  MOV R135, R195 ;  /* 0x000000c300877202 */ /* 0x000fe60000000f00 */
[----:B------:R4:W-:Y:S01]  /*bb10*/  MUFU.EX2 R161, R92 ;  /* 0x0000005c00a17308 */ /* 0x0009e20000000800 */
[----:B--2---:R-:W-:Y:S09]  /*bb20*/  FFMA.FTZ R80, R248, c[0x0][0x2d0], -R105 ;  /* 0x0000b400f8507a23 */ /* 0x004ff20000010869 */
[----:B------:R2:W-:Y:S01]  /*bb30*/  MUFU.EX2 R199, R80 ;  /* 0x0000005000c77308 */ /* 0x0005e20000000800 */
[----:B---3--:R-:W3:Y:S01]  /*bb40*/  LDSM.16.MT88.4 R84, [R227+0x1100] ;  /* 0x00110000e354783b */ /* 0x008ee20000004200 */
[-C--:B-1----:R-:W-:Y:S07]  /*bb50*/  HMMA.16816.F32 R4, R76, R88.reuse, R4 ;  /* 0x000000584c04723c */ /* 0x082fee0000001804 */
[----:B----4-:R-:W1:Y:S01]  /*bb60*/  LDSM.16.MT88.4 R92, [R225+0x1100] ;  /* 0x00110000e15c783b */ /* 0x010e620000004200 */
[----:B--2---:R-:W-:Y:S07]  /*bb70*/  F2FP.PACK_AB R80, R145, R146 ;  /* 0x000000929150723e */ /* 0x004fee00000000ff */
[C---:B------:R-:W-:Y:S07]  /*bb80*/  HMMA.16816.F32 R8, R80.reuse, R88, R8 ;  /* 0x000000585008723c */ /* 0x040fee0000001808 */
[----:B------:R-:W-:Y:S01]  /*bb90*/  FFMA.FTZ R88, R134, c[0x0][0x2d0], -R107 ;  /* 0x0000b40086587a23 */ /* 0x000fe2000001086b */
[-C--:B------:R-:W-:Y:S04]  /*bba0*/  HMMA.16816.F32 R12, R80, R90.reuse, R12 ;  /* 0x0000005a500c723c */ /* 0x080fe8000000180c */
[----:B------:R-:W-:Y:S02]  /*bbb0*/  MOV R134, R198 ;  /* 0x000000c600867202 */ /* 0x000fe40000000f00 */
[----:B------:R2:W-:Y:S02]  /*bbc0*/  MUFU.EX2 R198, R88 ;  /* 0x0000005800c67308 */ /* 0x0005e40000000800 */
[C---:B------:R-:W-:Y:S08]  /*bbd0*/  HMMA.16816.F32 R16, R76.reuse, R90, R16 ;  /* 0x0000005a4c10723c */ /* 0x040ff00000001810 */
[-C--:B---3--:R-:W-:Y:S08]  /*bbe0*/  HMMA.16816.F32 R20, R76, R84.reuse, R20 ;  /* 0x000000544c14723c */ /* 0x088ff00000001814 */
[C---:B------:R-:W-:Y:S04]  /*bbf0*/  HMMA.16816.F32 R24, R80.reuse, R84, R24 ;  /* 0x000000545018723c */ /* 0x040fe80000001818 */
[----:B--2---:R-:W-:Y:S04]  /*bc00*/  FFMA.FTZ R88, R246, c[0x0][0x2d0], -R105 ;  /* 0x0000b400f6587a23 */ /* 0x004fe80000010869 */
[-C--:B------:R-:W-:Y:S01]  /*bc10*/  HMMA.16816.F32 R28, R80, R86.reuse, R28 ;  /* 0x00000056501c723c */ /* 0x080fe2000000181c */
[----:B------:R2:W-:Y:S03]  /*bc20*/  MUFU.EX2 R197, R88 ;  /* 0x0000005800c57308 */ /* 0x0005e60000000800 */
[----:B------:R-:W-:Y:S04]  /*bc30*/  FFMA.FTZ R84, R250, c[0x0][0x2d0], -R107 ;  /* 0x0000b400fa547a23 */ /* 0x000fe8000001086b */
[C---:B------:R-:W-:Y:S03]  /*bc40*/  HMMA.16816.F32 R32, R76.reuse, R86, R32 ;  /* 0x000000564c20723c */ /* 0x040fe60000001820 */
[----:B------:R3:W-:Y:S05]  /*bc50*/  MUFU.EX2 R194, R84 ;  /* 0x0000005400c27308 */ /* 0x0007ea0000000800 */
[-C--:B-1----:R-:W-:Y:S08]  /*bc60*/  HMMA.16816.F32 R36, R76, R92.reuse, R36 ;  /* 0x0000005c4c24723c */ /* 0x082ff00000001824 */
[C---:B------:R-:W-:Y:S04]  /*bc70*/  HMMA.16816.F32 R40, R80.reuse, R92, R40 ;  /* 0x0000005c5028723c */ /* 0x040fe80000001828 */
[----:B--2---:R-:W-:Y:S03]  /*bc80*/  FFMA.FTZ R88, R244, c[0x0][0x2d0], -R105 ;  /* 0x0000b400f4587a23 */ /* 0x004fe60000010869 */
[--C-:B------:R-:W-:Y:S01]  /*bc90*/  FFMA.FTZ R92, R190, c[0x0][0x2d0], -R96.reuse ;  /* 0x0000b400be5c7a23 */ /* 0x100fe20000010860 */
[-C--:B------:R-:W-:Y:S01]  /*bca0*/  HMMA.16816.F32 R44, R80, R94.reuse, R44 ;  /* 0x0000005e502c723c */ /* 0x080fe2000000182c */
[----:B------:R1:W-:Y:S03]  /*bcb0*/  MUFU.EX2 R196, R88 ;  /* 0x0000005800c47308 */ /* 0x0003e60000000800 */
[--C-:B---3--:R-:W-:Y:S01]  /*bcc0*/  FFMA.FTZ R84, R150, c[0x0][0x2d0], -R96.reuse ;  /* 0x0000b40096547a23 */ /* 0x108fe20000010860 */
[----:B------:R-:W-:Y:S01]  /*bcd0*/  MOV R150, R106 ;  /* 0x0000006a00967202 */ /* 0x000fe20000000f00 */
[--C-:B------:R-:W-:Y:S02]  /*bce0*/  FFMA.FTZ R106, R114, c[0x0][0x2d0], -R107.reuse ;  /* 0x0000b400726a7a23 */ /* 0x100fe4000001086b */
[C---:B------:R-:W-:Y:S03]  /*bcf0*/  HMMA.16816.F32 R48, R76.reuse, R94, R48 ;  /* 0x0000005e4c30723c */ /* 0x040fe60000001830 */
[----:B------:R2:W-:Y:S10]  /*bd00*/  MUFU.EX2 R160, R84 ;  /* 0x0000005400a07308 */ /* 0x0005f40000000800 */
[----:B------:R3:W-:Y:S01]  /*bd10*/  MUFU.EX2 R190, R92 ;  /* 0x0000005c00be7308 */ /* 0x0007e20000000800 */
[----:B-1----:R-:W-:Y:S09]  /*bd20*/  FFMA.FTZ R88, R247, c[0x0][0x2d0], -R107 ;  /* 0x0000b400f7587a23 */ /* 0x002ff2000001086b */
[----:B------:R1:W-:Y:S01]  /*bd30*/  MUFU.EX2 R195, R88 ;  /* 0x0000005800c37308 */ /* 0x0003e20000000800 */
[--C-:B--2---:R-:W-:Y:S01]  /*bd40*/  FFMA.FTZ R84, R135, c[0x0][0x2d0], -R96.reuse ;  /* 0x0000b40087547a23 */ /* 0x104fe20000010860 */
[----:B------:R-:W-:Y:S02]  /*bd50*/  MOV R135, R185 ;  /* 0x000000b900877202 */ /* 0x000fe40000000f00 */
[----:B------:R-:W-:Y:S06]  /*bd60*/  MOV R185, R193 ;  /* 0x000000c100b97202 */ /* 0x000fec0000000f00 */
[----:B------:R2:W-:Y:S01]  /*bd70*/  MUFU.EX2 R193, R84 ;  /* 0x0000005400c17308 */ /* 0x0005e20000000800 */
[--C-:B---3--:R-:W-:Y:S02]  /*bd80*/  FFMA.FTZ R92, R149, c[0x0][0x2d0], -R96.reuse ;  /* 0x0000b400955c7a23 */ /* 0x108fe40000010860 */
[----:B------:R-:W3:Y:S07]  /*bd90*/  LDL.LU R149, [R1+0x10] ;  /* 0x0000100001957983 */ /* 0x000eee0000300800 */
[----:B------:R4:W-:Y:S01]  /*bda0*/  MUFU.EX2 R171, R92 ;  /* 0x0000005c00ab7308 */ /* 0x0009e20000000800 */
[----:B-1----:R-:W1:Y:S09]  /*bdb0*/  LDSM.16.MT88.4 R88, [R226+0x1100] ;  /* 0x00110000e258783b */ /* 0x002e720000004200 */
[----:B------:R-:W-:Y:S01]  /*bdc0*/  MUFU.EX2 R106, R106 ;  /* 0x0000006a006a7308 */ /* 0x000fe20000000800 */
[----:B--2---:R-:W-:Y:S01]  /*bdd0*/  FFMA.FTZ R84, R134, c[0x0][0x2d0], -R3 ;  /* 0x0000b40086547a23 */ /* 0x004fe20000010803 */
[----:B------:R-:W-:Y:S08]  /*bde0*/  MOV R134, R192 ;  /* 0x000000c000867202 */ /* 0x000ff00000000f00 */
[----:B------:R2:W-:Y:S01]  /*bdf0*/  MUFU.EX2 R192, R84 ;  /* 0x0000005400c07308 */ /* 0x0005e20000000800 */
[----:B----4-:R-:W-:Y:S01]  /*be00*/  FFMA.FTZ R92, R132, c[0x0][0x2d0], -R105 ;  /* 0x0000b400845c7a23 */ /* 0x010fe20000010869 */
[----:B------:R-:W-:Y:S01]  /*be10*/  MOV R132, R187 ;  /* 0x000000bb00847202 */ /* 0x000fe20000000f00 */
[-C--:B-1----:R-:W-:Y:S03]  /*be20*/  HMMA.16816.F32 R52, R76, R88.reuse, R52 ;  /* 0x000000584c34723c */ /* 0x082fe60000001834 */
[--C-:B--2---:R-:W-:Y:S04]  /*be30*/  FFMA.FTZ R84, R191, c[0x0][0x2d0], -R3.reuse ;  /* 0x0000b400bf547a23 */ /* 0x104fe80000010803 */
[----:B------:R1:W-:Y:S01]  /*be40*/  MUFU.EX2 R191, R84 ;  /* 0x0000005400bf7308 */ /* 0x0003e20000000800 */
[C---:B------:R-:W-:Y:S07]  /*be50*/  HMMA.16816.F32 R56, R80.reuse, R88, R56 ;  /* 0x000000585038723c */ /* 0x040fee0000001838 */
[----:B------:R-:W-:Y:S01]  /*be60*/  FFMA.FTZ R88, R148, c[0x0][0x2d0], -R3 ;  /* 0x0000b40094587a23 */ /* 0x000fe20000010803 */
[-C--:B------:R-:W-:Y:S03]  /*be70*/  HMMA.16816.F32 R60, R80, R90.reuse, R60 ;  /* 0x0000005a503c723c */ /* 0x080fe6000000183c */
[----:B------:R2:W-:Y:S01]  /*be80*/  MUFU.EX2 R170, R88 ;  /* 0x0000005800aa7308 */ /* 0x0005e20000000800 */
[----:B------:R-:W-:Y:S01]  /*be90*/  MOV R148, R104 ;  /* 0x0000006800947202 */ /* 0x000fe20000000f00 */
[----:B------:R-:W-:Y:S02]  /*bea0*/  FFMA.FTZ R104, R112, c[0x0][0x2d0], -R105 ;  /* 0x0000b40070687a23 */ /* 0x000fe40000010869 */
[----:B------:R-:W-:Y:S01]  /*beb0*/  FFMA.FTZ R80, R135, c[0x0][0x2d0], -R3 ;  /* 0x0000b40087507a23 */ /* 0x000fe20000010803 */
[----:B------:R-:W-:Y:S04]  /*bec0*/  HMMA.16816.F32 R64, R76, R90, R64 ;  /* 0x0000005a4c40723c */ /* 0x000fe80000001840 */
[----:B------:R-:W-:Y:S01]  /*bed0*/  F2FP.PACK_AB R81, R158, R152 ;  /* 0x000000989e51723e */ /* 0x000fe200000000ff */
[----:B------:R4:W-:Y:S01]  /*bee0*/  MUFU.EX2 R169, R80 ;  /* 0x0000005000a97308 */ /* 0x0009e20000000800 */
[----:B------:R-:W-:Y:S01]  /*bef0*/  F2FP.PACK_AB R82, R200, R157 ;  /* 0x0000009dc852723e */ /* 0x000fe200000000ff */
[----:B-1----:R-:W1:Y:S01]  /*bf00*/  LDSM.16.MT88.4 R84, [R224+0x1900] ;  /* 0x00190000e054783b */ /* 0x002e620000004200 */
[----:B------:R-:W-:Y:S01]  /*bf10*/  F2FP.PACK_AB R76, R155, R210 ;  /* 0x000000d29b4c723e */ /* 0x000fe200000000ff */
[--C-:B------:R-:W-:Y:S03]  /*bf20*/  FFMA.FTZ R112, R204, c[0x0][0x2d0], -R96.reuse ;  /* 0x0000b400cc707a23 */ /* 0x100fe60000010860 */
[----:B------:R-:W-:Y:S02]  /*bf30*/  F2FP.PACK_AB R77, R209, R154 ;  /* 0x0000009ad14d723e */ /* 0x000fe400000000ff */
[----:B------:R-:W-:Y:S01]  /*bf40*/  F2FP.PACK_AB R78, R208, R203 ;  /* 0x000000cbd04e723e */ /* 0x000fe200000000ff */
[----:B------:R-:W-:Y:S01]  /*bf50*/  MUFU.EX2 R104, R104 ;  /* 0x0000006800687308 */ /* 0x000fe20000000800 */
[----:B------:R-:W-:Y:S02]  /*bf60*/  F2FP.PACK_AB R79, R202, R201 ;  /* 0x000000c9ca4f723e */ /* 0x000fe400000000ff */
[----:B------:R-:W-:Y:S01]  /*bf70*/  MOV R135, R133 ;  /* 0x0000008500877202 */ /* 0x000fe20000000f00 */
[----:B--2---:R-:W2:Y:S01]  /*bf80*/  LDSM.16.MT88.4 R88, [R227+0x1900] ;  /* 0x00190000e358783b */ /* 0x004ea20000004200 */
[----:B------:R-:W-:Y:S02]  /*bf90*/  MOV R133, R188 ;  /* 0x000000bc00857202 */ /* 0x000fe40000000f00 */
[----:B------:R-:W-:Y:S03]  /*bfa0*/  F2FP.PACK_AB R83, R163, R156 ;  /* 0x0000009ca353723e */ /* 0x000fe600000000ff */
[----:B------:R-:W-:Y:S01]  /*bfb0*/  MUFU.EX2 R112, R112 ;  /* 0x0000007000707308 */ /* 0x000fe20000000800 */
[----:B----4-:R-:W-:Y:S01]  /*bfc0*/  FFMA.FTZ R80, R134, c[0x0][0x2d0], -R105 ;  /* 0x0000b40086507a23 */ /* 0x010fe20000010869 */
[----:B------:R-:W-:Y:S08]  /*bfd0*/  MOV R134, R189 ;  /* 0x000000bd00867202 */ /* 0x000ff00000000f00 */
[----:B------:R4:W-:Y:S10]  /*bfe0*/  MUFU.EX2 R168, R80 ;  /* 0x0000005000a87308 */ /* 0x0009f40000000800 */
[----:B------:R2:W-:Y:S01]  /*bff0*/  MUFU.EX2 R189, R92 ;  /* 0x0000005c00bd7308 */ /* 0x0005e20000000800 */
[-C--:B-1----:R-:W-:Y:S03]  /*c000*/  HMMA.16816.F32 R4, R76, R84.reuse, R4 ;  /* 0x000000544c04723c */ /* 0x082fe60000001804 */
[----:B----4-:R-:W-:Y:S07]  /*c010*/  F2FP.PACK_AB R80, R159, R153 ;  /* 0x000000999f50723e */ /* 0x010fee00000000ff */
[C---:B------:R-:W-:Y:S01]  /*c020*/  HMMA.16816.F32 R8, R80.reuse, R84, R8 ;  /* 0x000000545008723c */ /* 0x040fe20000001808 */
[----:B--2---:R-:W1:Y:S06]  /*c030*/  LDSM.16.MT88.4 R92, [R225+0x1900] ;  /* 0x00190000e15c783b */ /* 0x004e6c0000004200 */
[--C-:B------:R-:W-:Y:S01]  /*c040*/  FFMA.FTZ R84, R131, c[0x0][0x2d0], -R107.reuse ;  /* 0x0000b40083547a23 */ /* 0x100fe2000001086b */
[-C--:B------:R-:W-:Y:S03]  /*c050*/  HMMA.16816.F32 R12, R80, R86.reuse, R12 ;  /* 0x00000056500c723c */ /* 0x080fe6000000180c */
[----:B------:R2:W-:Y:S01]  /*c060*/  MUFU.EX2 R188, R84 ;  /* 0x0000005400bc7308 */ /* 0x0005e20000000800 */
[----:B------:R-:W-:Y:S04]  /*c070*/  MOV R131, R185 ;  /* 0x000000b900837202 */ /* 0x000fe80000000f00 */
        /* <DEDUP_REMOVED lines=9> */
[----:B------:R-:W-:Y:S02]  /*c110*/  MOV R121, R184 ;  /* 0x000000b800797202 */ /* 0x000fe40000000f00 */
[----:B------:R-:W-:Y:S02]  /*c120*/  MOV R151, R130 ;  /* 0x0000008200977202 */ /* 0x000fe40000000f00 */
[C---:B------:R-:W-:Y:S03]  /*c130*/  HMMA.16816.F32 R32, R76.reuse, R90, R32 ;  /* 0x0000005a4c20723c */ /* 0x040fe60000001820 */
[----:B------:R4:W-:Y:S01]  /*c140*/  MUFU.EX2 R185, R88 ;  /* 0x0000005800b97308 */ /* 0x0009e20000000800 */
[----:B------:R-:W-:Y:S04]  /*c150*/  MOV R130, R116 ;  /* 0x0000007400827202 */ /* 0x000fe80000000f00 */
[-C--:B-1----:R-:W-:Y:S08]  /*c160*/  HMMA.16816.F32 R36, R76, R92.reuse, R36 ;  /* 0x0000005c4c24723c */ /* 0x082ff00000001824 */
[C---:B------:R-:W-:Y:S04]  /*c170*/  HMMA.16816.F32 R40, R80.reuse, R92, R40 ;  /* 0x0000005c5028723c */ /* 0x040fe80000001828 */
[----:B--2---:R-:W-:Y:S03]  /*c180*/  FFMA.FTZ R84, R186, c[0x0][0x2d0], -R105 ;  /* 0x0000b400ba547a23 */ /* 0x004fe60000010869 */
[--C-:B------:R-:W-:Y:S01]  /*c190*/  FFMA.FTZ R92, R132, c[0x0][0x2d0], -R96.reuse ;  /* 0x0000b400845c7a23 */ /* 0x100fe20000010860 */
[-C--:B------:R-:W-:Y:S01]  /*c1a0*/  HMMA.16816.F32 R44, R80, R94.reuse, R44 ;  /* 0x0000005e502c723c */ /* 0x080fe2000000182c */
[----:B------:R1:W-:Y:S03]  /*c1b0*/  MUFU.EX2 R187, R84 ;  /* 0x0000005400bb7308 */ /* 0x0003e60000000800 */
[--C-:B----4-:R-:W-:Y:S01]  /*c1c0*/  FFMA.FTZ R88, R99, c[0x0][0x2d0], -R107.reuse ;  /* 0x0000b40063587a23 */ /* 0x110fe2000001086b */
[----:B------:R-:W-:Y:S01]  /*c1d0*/  MOV R132, R117 ;  /* 0x0000007500847202 */ /* 0x000fe20000000f00 */
[----:B------:R-:W-:Y:S02]  /*c1e0*/  FFMA.FTZ R107, R115, c[0x0][0x2d0], -R107 ;  /* 0x0000b400736b7a23 */ /* 0x000fe4000001086b */
[C---:B------:R-:W-:Y:S03]  /*c1f0*/  HMMA.16816.F32 R48, R76.reuse, R94, R48 ;  /* 0x0000005e4c30723c */ /* 0x040fe60000001830 */
[----:B------:R2:W-:Y:S10]  /*c200*/  MUFU.EX2 R184, R88 ;  /* 0x0000005800b87308 */ /* 0x0005f40000000800 */
[----:B------:R4:W-:Y:S01]  /*c210*/  MUFU.EX2 R117, R92 ;  /* 0x0000005c00757308 */ /* 0x0009e20000000800 */
[--C-:B-1----:R-:W-:Y:S02]  /*c220*/  FFMA.FTZ R84, R97, c[0x0][0x2d0], -R105.reuse ;  /* 0x0000b40061547a23 */ /* 0x102fe40000010869 */
[----:B------:R-:W-:Y:S02]  /*c230*/  FFMA.FTZ R105, R113, c[0x0][0x2d0], -R105 ;  /* 0x0000b40071697a23 */ /* 0x000fe40000010869 */
[--C-:B------:R-:W-:Y:S05]  /*c240*/  FFMA.FTZ R113, R109, c[0x0][0x2d0], -R96.reuse ;  /* 0x0000b4006d717a23 */ /* 0x100fea0000010860 */
[----:B------:R1:W-:Y:S01]  /*c250*/  MUFU.EX2 R186, R84 ;  /* 0x0000005400ba7308 */ /* 0x0003e20000000800 */
[--C-:B------:R-:W-:Y:S02]  /*c260*/  FFMA.FTZ R109, R111, c[0x0][0x2d0], -R3.reuse ;  /* 0x0000b4006f6d7a23 */ /* 0x100fe40000010803 */
[--C-:B------:R-:W-:Y:S02]  /*c270*/  FFMA.FTZ R111, R207, c[0x0][0x2d0], -R3.reuse ;  /* 0x0000b400cf6f7a23 */ /* 0x100fe40000010803 */
[--C-:B--2---:R-:W-:Y:S02]  /*c280*/  FFMA.FTZ R88, R135, c[0x0][0x2d0], -R96.reuse ;  /* 0x0000b40087587a23 */ /* 0x104fe40000010860 */
[----:B------:R-:W2:Y:S03]  /*c290*/  LDL.LU R135, [R1+0x14] ;  /* 0x0000140001877983 */ /* 0x000ea60000300800 */
[----:B------:R1:W-:Y:S01]  /*c2a0*/  MUFU.EX2 R174, R88 ;  /* 0x0000005800ae7308 */ /* 0x0003e20000000800 */
[----:B----4-:R-:W-:Y:S09]  /*c2b0*/  LDSM.16.MT88.4 R92, [R227+0x2100] ;  /* 0x00210000e35c783b */ /* 0x010ff20000004200 */
[----:B------:R-:W4:Y:S01]  /*c2c0*/  MUFU.EX2 R105, R105 ;  /* 0x0000006900697308 */ /* 0x000f220000000800 */
[----:B-1----:R-:W1:Y:S09]  /*c2d0*/  LDSM.16.MT88.4 R84, [R226+0x1900] ;  /* 0x00190000e254783b */ /* 0x002e720000004200 */
[----:B------:R-:W3:Y:S01]  /*c2e0*/  MUFU.EX2 R107, R107 ;  /* 0x0000006b006b7308 */ /* 0x000ee20000000800 */
[--C-:B------:R-:W-:Y:S01]  /*c2f0*/  FFMA.FTZ R88, R134, c[0x0][0x2d0], -R96.reuse ;  /* 0x0000b40086587a23 */ /* 0x100fe20000010860 */
[----:B------:R-:W-:Y:S01]  /*c300*/  MOV R134, R110 ;  /* 0x0000006e00867202 */ /* 0x000fe20000000f00 */
[--C-:B------:R-:W-:Y:S07]  /*c310*/  FFMA.FTZ R110, R205, c[0x0][0x2d0], -R96.reuse ;  /* 0x0000b400cd6e7a23 */ /* 0x100fee0000010860 */
[----:B------:R1:W-:Y:S01]  /*c320*/  MUFU.EX2 R173, R88 ;  /* 0x0000005800ad7308 */ /* 0x0003e20000000800 */
[----:B----4-:R-:W-:Y:S09]  /*c330*/  F2FP.PACK_AB R182, R105, R104 ;  /* 0x0000006869b6723e */ /* 0x010ff200000000ff */
[----:B------:R-:W4:Y:S01]  /*c340*/  MUFU.EX2 R113, R113 ;  /* 0x0000007100717308 */ /* 0x000f220000000800 */
[----:B---3--:R-:W-:Y:S09]  /*c350*/  F2FP.PACK_AB R183, R107, R106 ;  /* 0x0000006a6bb7723e */ /* 0x008ff200000000ff */
[----:B------:R-:W-:Y:S01]  /*c360*/  MUFU.EX2 R111, R111 ;  /* 0x0000006f006f7308 */ /* 0x000fe20000000800 */
[-C--:B-1----:R-:W-:Y:S03]  /*c370*/  HMMA.16816.F32 R52, R76, R84.reuse, R52 ;  /* 0x000000544c34723c */ /* 0x082fe60000001834 */
[--C-:B------:R-:W-:Y:S02]  /*c380*/  FFMA.FTZ R88, R133, c[0x0][0x2d0], -R3.reuse ;  /* 0x0000b40085587a23 */ /* 0x100fe40000010803 */
[----:B------:R-:W3:Y:S04]  /*c390*/  LDL.LU R133, [R1+0x1c] ;  /* 0x00001c0001857983 */ /* 0x000ee80000300800 */
[----:B------:R-:W-:Y:S01]  /*c3a0*/  MUFU.EX2 R110, R110 ;  /* 0x0000006e006e7308 */ /* 0x000fe20000000800 */
[C---:B------:R-:W-:Y:S01]  /*c3b0*/  HMMA.16816.F32 R56, R80.reuse, R84, R56 ;  /* 0x000000545038723c */ /* 0x040fe20000001838 */
[----:B------:R-:W3:Y:S03]  /*c3c0*/  LDL.LU R131, [R1+0x18] ;  /* 0x0000180001837983 */ /* 0x000ee60000300800 */
[----:B----4-:R-:W-:Y:S03]  /*c3d0*/  F2FP.PACK_AB R178, R113, R112 ;  /* 0x0000007071b2723e */ /* 0x010fe600000000ff */
[--C-:B------:R-:W-:Y:S01]  /*c3e0*/  FFMA.FTZ R84, R108, c[0x0][0x2d0], -R96.reuse ;  /* 0x0000b4006c547a23 */ /* 0x100fe20000010860 */
[-C--:B------:R-:W-:Y:S01]  /*c3f0*/  HMMA.16816.F32 R60, R80, R86.reuse, R60 ;  /* 0x00000056503c723c */ /* 0x080fe2000000183c */
[----:B------:R1:W-:Y:S03]  /*c400*/  MUFU.EX2 R172, R88 ;  /* 0x0000005800ac7308 */ /* 0x0003e60000000800 */
[----:B------:R-:W-:Y:S02]  /*c410*/  FFMA.FTZ R108, R206, c[0x0][0x2d0], -R96 ;  /* 0x0000b400ce6c7a23 */ /* 0x000fe40000010860 */
[----:B------:R-:W-:Y:S01]  /*c420*/  LDSM.16.MT88.4 R96, [R225+0x2100] ;  /* 0x00210000e160783b */ /* 0x000fe20000004200 */
[--C-:B------:R-:W-:Y:S01]  /*c430*/  FFMA.FTZ R80, R164, c[0x0][0x2d0], -R3.reuse ;  /* 0x0000b400a4507a23 */ /* 0x100fe20000010803 */
[----:B------:R-:W-:Y:S03]  /*c440*/  HMMA.16816.F32 R64, R76, R86, R64 ;  /* 0x000000564c40723c */ /* 0x000fe60000001840 */
[----:B------:R4:W-:Y:S01]  /*c450*/  MUFU.EX2 R115, R80 ;  /* 0x0000005000737308 */ /* 0x0009e20000000800 */
[--C-:B------:R-:W-:Y:S01]  /*c460*/  FFMA.FTZ R81, R151, c[0x0][0x2d0], -R3.reuse ;  /* 0x0000b40097517a23 */ /* 0x100fe20000010803 */
[----:B------:R-:W-:Y:S01]  /*c470*/  F2FP.PACK_AB R82, R171, R190 ;  /* 0x000000beab52723e */ /* 0x000fe200000000ff */
[----:B------:R-:W-:Y:S01]  /*c480*/  LDSM.16.MT88.4 R164, [R225+0x3100] ;  /* 0x00310000e1a4783b */ /* 0x000fe20000004200 */
[----:B------:R-:W-:Y:S02]  /*c490*/  F2FP.PACK_AB R76, R199, R162 ;  /* 0x000000a2c74c723e */ /* 0x000fe400000000ff */
[----:B------:R-:W-:Y:S03]  /*c4a0*/  F2FP.PACK_AB R77, R198, R161 ;  /* 0x000000a1c64d723e */ /* 0x000fe600000000ff */
[----:B------:R-:W-:Y:S01]  /*c4b0*/  F2FP.PACK_AB R78, R196, R197 ;  /* 0x000000c5c44e723e */ /* 0x000fe200000000ff */
[----:B------:R4:W-:Y:S01]  /*c4c0*/  MUFU.EX2 R114, R81 ;  /* 0x0000005100727308 */ /* 0x0009e20000000800 */
[----:B------:R-:W-:Y:S02]  /*c4d0*/  F2FP.PACK_AB R79, R194, R195 ;  /* 0x000000c3c24f723e */ /* 0x000fe400000000ff */
[----:B------:R-:W-:Y:S01]  /*c4e0*/  F2FP.PACK_AB R83, R169, R170 ;  /* 0x000000aaa953723e */ /* 0x000fe200000000ff */
[--C-:B-1----:R-:W-:Y:S02]  /*c4f0*/  FFMA.FTZ R88, R118, c[0x0][0x2d0], -R3.reuse ;  /* 0x0000b40076587a23 */ /* 0x102fe40000010803 */
[----:B------:R-:W-:Y:S02]  /*c500*/  FFMA.FTZ R3, R74, c[0x0][0x2d0], -R3 ;  /* 0x0000b4004a037a23 */ /* 0x000fe40000010803 */
[----:B------:R-:W-:Y:S02]  /*c510*/  FFMA.FTZ R74, R70, R149, R150 ;  /* 0x00000095464a7223 */ /* 0x000fe40000010096 */
[----:B------:R1:W-:Y:S01]  /*c520*/  MUFU.EX2 R118, R88 ;  /* 0x0000005800767308 */ /* 0x0003e20000000800 */
[----:B----4-:R-:W-:Y:S09]  /*c530*/  F2FP.PACK_AB R80, R193, R160 ;  /* 0x000000a0c150723e */ /* 0x010ff200000000ff */
[----:B------:R4:W-:Y:S01]  /*c540*/  MUFU.EX2 R116, R84 ;  /* 0x0000005400747308 */ /* 0x0009e20000000800 */
[----:B------:R-:W-:Y:S09]  /*c550*/  F2FP.PACK_AB R81, R191, R192 ;  /* 0x000000c0bf51723e */ /* 0x000ff200000000ff */
[----:B------:R-:W4:Y:S01]  /*c560*/  MUFU.EX2 R108, R108 ;  /* 0x0000006c006c7308 */ /* 0x000f220000000800 */
[----:B-1----:R-:W1:Y:S09]  /*c570*/  LDSM.16.MT88.4 R88, [R224+0x2100] ;  /* 0x00210000e058783b */ /* 0x002e720000004200 */
[----:B------:R-:W1:Y:S01]  /*c580*/  MUFU.EX2 R109, R109 ;  /* 0x0000006d006d7308 */ /* 0x000e620000000800 */
[----:B----4-:R-:W4:Y:S01]  /*c590*/  LDSM.16.MT88.4 R84, [R226+0x2100] ;  /* 0x00210000e254783b */ /* 0x010f220000004200 */
[----:B------:R-:W-:Y:S02]  /*c5a0*/  F2FP.PACK_AB R176, R110, R108 ;  /* 0x0000006c6eb0723e */ /* 0x000fe400000000ff */
[----:B-1----:R-:W-:Y:S01]  /*c5b0*/  F2FP.PACK_AB R177, R111, R109 ;  /* 0x0000006d6fb1723e */ /* 0x002fe200000000ff */
[-C--:B------:R-:W-:Y:S08]  /*c5c0*/  HMMA.16816.F32 R4, R76, R88.reuse, R4 ;  /* 0x000000584c04723c */ /* 0x080ff00000001804 */
[C---:B------:R-:W-:Y:S08]  /*c5d0*/  HMMA.16816.F32 R8, R80.reuse, R88, R8 ;  /* 0x000000585008723c */ /* 0x040ff00000001808 */
[-C--:B------:R-:W-:Y:S08]  /*c5e0*/  HMMA.16816.F32 R12, R80, R90.reuse, R12 ;  /* 0x0000005a500c723c */ /* 0x080ff0000000180c */
[C---:B------:R-:W-:Y:S01]  /*c5f0*/  HMMA.16816.F32 R16, R76.reuse, R90, R16 ;  /* 0x0000005a4c10723c */ /* 0x040fe20000001810 */
[----:B------:R-:W1:Y:S07]  /*c600*/  LDSM.16.MT88.4 R88, [R224+0x2900] ;  /* 0x00290000e058783b */ /* 0x000e6e0000004200 */
        /* <DEDUP_REMOVED lines=10> */
[-C--:B----4-:R-:W-:Y:S08]  /*c6b0*/  HMMA.16816.F32 R52, R76, R84.reuse, R52 ;  /* 0x000000544c34723c */ /* 0x090ff00000001834 */
[C---:B------:R-:W-:Y:S08]  /*c6c0*/  HMMA.16816.F32 R56, R80.reuse, R84, R56 ;  /* 0x000000545038723c */ /* 0x040ff00000001838 */
[-C--:B------:R-:W-:Y:S07]  /*c6d0*/  HMMA.16816.F32 R60, R80, R86.reuse, R60 ;  /* 0x00000056503c723c */ /* 0x080fee000000183c */
[----:B------:R-:W-:Y:S01]  /*c6e0*/  F2FP.PACK_AB R80, R173, R174 ;  /* 0x000000aead50723e */ /* 0x000fe200000000ff */
[----:B------:R-:W-:Y:S01]  /*c6f0*/  HMMA.16816.F32 R64, R76, R86, R64 ;  /* 0x000000564c40723c */ /* 0x000fe20000001840 */
[----:B------:R-:W4:Y:S03]  /*c700*/  LDSM.16.MT88.4 R84, [R226+0x2900] ;  /* 0x00290000e254783b */ /* 0x000f260000004200 */
[----:B------:R-:W-:Y:S02]  /*c710*/  F2FP.PACK_AB R81, R118, R172 ;  /* 0x000000ac7651723e */ /* 0x000fe400000000ff */
[----:B------:R-:W-:Y:S02]  /*c720*/  F2FP.PACK_AB R82, R116, R117 ;  /* 0x000000757452723e */ /* 0x000fe400000000ff */
[----:B------:R-:W-:Y:S04]  /*c730*/  F2FP.PACK_AB R76, R189, R168 ;  /* 0x000000a8bd4c723e */ /* 0x000fe800000000ff */
[----:B------:R-:W-:Y:S01]  /*c740*/  F2FP.PACK_AB R77, R175, R188 ;  /* 0x000000bcaf4d723e */ /* 0x000fe200000000ff */
[----:B--2---:R-:W-:Y:S01]  /*c750*/  FFMA.FTZ R68, R68, R135, R148 ;  /* 0x0000008744447223 */ /* 0x004fe20000010094 */
[----:B------:R-:W-:Y:S01]  /*c760*/  F2FP.PACK_AB R78, R186, R187 ;  /* 0x000000bbba4e723e */ /* 0x000fe200000000ff */
[----:B------:R-:W-:Y:S01]  /*c770*/  LDSM.16.MT88.4 R148, [R227+0x3100] ;  /* 0x00310000e394783b */ /* 0x000fe20000004200 */
[----:B------:R-:W-:Y:S01]  /*c780*/  F2FP.PACK_AB R79, R184, R185 ;  /* 0x000000b9b84f723e */ /* 0x000fe200000000ff */
[----:B------:R-:W-:Y:S01]  /*c790*/  FADD.FTZ R68, R235, R68 ;  /* 0x00000044eb447221 */ /* 0x000fe20000010000 */
[----:B------:R-:W-:Y:S05]  /*c7a0*/  F2FP.PACK_AB R83, R114, R115 ;  /* 0x000000737253723e */ /* 0x000fea00000000ff */
[-C--:B-1----:R-:W-:Y:S01]  /*c7b0*/  HMMA.16816.F32 R4, R76, R88.reuse, R4 ;  /* 0x000000584c04723c */ /* 0x082fe20000001804 */
[----:B------:R1:W5:Y:S07]  /*c7c0*/  LDL.LU R235, [R1+0x44] ;  /* 0x0000440001eb7983 */ /* 0x00036e0000300800 */
[C---:B------:R-:W-:Y:S01]  /*c7d0*/  HMMA.16816.F32 R8, R80.reuse, R88, R8 ;  /* 0x000000585008723c */ /* 0x040fe20000001808 */
[----:B------:R-:W-:Y:S07]  /*c7e0*/  MUFU.EX2 R88, R75 ;  /* 0x0000004b00587308 */ /* 0x000fee0000000800 */
[-C--:B------:R-:W-:Y:S03]  /*c7f0*/  HMMA.16816.F32 R12, R80, R90.reuse, R12 ;  /* 0x0000005a500c723c */ /* 0x080fe6000000180c */
[----:B------:R-:W2:Y:S05]  /*c800*/  MUFU.EX2 R75, R3 ;  /* 0x00000003004b7308 */ /* 0x000eaa0000000800 */
[C---:B------:R-:W-:Y:S08]  /*c810*/  HMMA.16816.F32 R16, R76.reuse, R90, R16 ;  /* 0x0000005a4c10723c */ /* 0x040ff00000001810 */
[-C--:B------:R-:W-:Y:S08]  /*c820*/  HMMA.16816.F32 R20, R76, R92.reuse, R20 ;  /* 0x0000005c4c14723c */ /* 0x080ff00000001814 */
[C---:B------:R-:W-:Y:S04]  /*c830*/  HMMA.16816.F32 R24, R80.reuse, R92, R24 ;  /* 0x0000005c5018723c */ /* 0x040fe80000001818 */
[----:B--2---:R-:W-:Y:S04]  /*c840*/  F2FP.PACK_AB R179, R75, R88 ;  /* 0x000000584bb3723e */ /* 0x004fe800000000ff */
[-C--:B------:R-:W-:Y:S04]  /*c850*/  HMMA.16816.F32 R28, R80, R94.reuse, R28 ;  /* 0x0000005e501c723c */ /* 0x080fe8000000181c */
[----:B---3--:R-:W-:Y:S02]  /*c860*/  FFMA.FTZ R70, R69, R133, R134 ;  /* 0x0000008545467223 */ /* 0x008fe40000010086 */
[----:B------:R-:W-:Y:S02]  /*c870*/  FADD.FTZ R69, R130, R74 ;  /* 0x0000004a82457221 */ /* 0x000fe40000010000 */
[----:B------:R-:W-:Y:S01]  /*c880*/  FFMA.FTZ R0, R0, R131, R132 ;  /* 0x0000008300007223 */ /* 0x000fe20000010084 */
[C---:B------:R-:W-:Y:S01]  /*c890*/  HMMA.16816.F32 R32, R76.reuse, R94, R32 ;  /* 0x0000005e4c20723c */ /* 0x040fe20000001820 */
[----:B------:R-:W2:Y:S03]  /*c8a0*/  LDSM.16.MT88.4 R132, [R224+0x3100] ;  /* 0x00310000e084783b */ /* 0x000ea60000004200 */
[----:B------:R-:W-:Y:S02]  /*c8b0*/  FADD.FTZ R70, R234, R70 ;  /* 0x00000046ea467221 */ /* 0x000fe40000010000 */
[----:B------:R-:W-:Y:S02]  /*c8c0*/  FADD.FTZ R0, R233, R0 ;  /* 0x00000000e9007221 */ /* 0x000fe40000010000 */
[----:B------:R-:W-:Y:S01]  /*c8d0*/  FADD.FTZ R74, R232, R69 ;  /* 0x00000045e84a7221 */ /* 0x000fe20000010000 */
[----:B------:R1:W5:Y:S01]  /*c8e0*/  LDL.LU R234, [R1+0x40] ;  /* 0x0000400001ea7983 */ /* 0x0003620000300800 */
[-C--:B------:R-:W-:Y:S03]  /*c8f0*/  HMMA.16816.F32 R36, R76, R96.reuse, R36 ;  /* 0x000000604c24723c */ /* 0x080fe60000001824 */
[----:B------:R-:W-:Y:S01]  /*c900*/  FADD.FTZ R69, R231, R68 ;  /* 0x00000044e7457221 */ /* 0x000fe20000010000 */
        /* <DEDUP_REMOVED lines=20> */
[----:B------:R-:W-:Y:S02]  /*ca50*/  FADD.FTZ R68, R124, R3 ;  /* 0x000000037c447221 */ /* 0x000fe40000010000 */
[----:B------:R-:W-:Y:S01]  /*ca60*/  FADD.FTZ R3, R138, R69 ;  /* 0x000000458a037221 */ /* 0x000fe20000010000 */
[-C--:B----4-:R-:W-:Y:S03]  /*ca70*/  HMMA.16816.F32 R52, R76, R84.reuse, R52 ;  /* 0x000000544c34723c */ /* 0x090fe60000001834 */
[----:B------:R-:W-:Y:S05]  /*ca80*/  FADD.FTZ R3, R249, R3 ;  /* 0x00000003f9037221 */ /* 0x000fea0000010000 */
[C---:B------:R-:W-:Y:S08]  /*ca90*/  HMMA.16816.F32 R56, R80.reuse, R84, R56 ;  /* 0x000000545038723c */ /* 0x040ff00000001838 */
[-C--:B------:R-:W-:Y:S08]  /*caa0*/  HMMA.16816.F32 R60, R80, R86.reuse, R60 ;  /* 0x00000056503c723c */ /* 0x080ff0000000183c */
[----:B------:R-:W-:Y:S08]  /*cab0*/  HMMA.16816.F32 R64, R76, R86, R64 ;  /* 0x000000564c40723c */ /* 0x000ff00000001840 */
[-C--:B--2---:R-:W-:Y:S07]  /*cac0*/  HMMA.16816.F32 R124, R180, R132.reuse, R4 ;  /* 0x00000084b47c723c */ /* 0x084fee0000001804 */
        /* <DEDUP_REMOVED lines=20> */
[----:B------:R-:W-:Y:S02]  /*cc10*/  FADD.FTZ R5, R145, R0 ;  /* 0x0000000091057221 */ /* 0x000fe40000010000 */
        /* <DEDUP_REMOVED lines=8> */
[----:B------:R-:W2:Y:S03]  /*cca0*/  LDSM.16.MT88.4 R4, [R226+0x3100] ;  /* 0x00310000e204783b */ /* 0x000ea60000004200 */
[----:B------:R-:W-:Y:S02]  /*ccb0*/  FADD.FTZ R9, R217, R0 ;  /* 0x00000000d9097221 */ /* 0x000fe40000010000 */
        /* <DEDUP_REMOVED lines=48> */
[----:B------:R-:W-:Y:S01]  /*cfc0*/  FADD.FTZ R3, R185, R10 ;  /* 0x0000000ab9037221 */ /* 0x000fe20000010000 */
[----:B------:R-:W-:Y:S01]  /*cfd0*/  MOV R118, R2 ;  /* 0x0000000200767202 */ /* 0x000fe20000000f00 */
[----:B------:R-:W-:Y:S01]  /*cfe0*/  FADD.FTZ R0, R117, R9 ;  /* 0x0000000975007221 */ /* 0x000fe20000010000 */
[----:B------:R-:W-:Y:S01]  /*cff0*/  MOV R117, R71 ;  /* 0x0000004700757202 */ /* 0x000fe20000000f00 */
[----:B------:R-:W-:Y:S01]  /*d000*/  FADD.FTZ R4, R187, R11 ;  /* 0x0000000bbb047221 */ /* 0x000fe20000010000 */
[-C--:B------:R-:W-:Y:S03]  /*d010*/  HMMA.16816.F32 R176, R176, R6.reuse, R60 ;  /* 0x00000006b0b0723c */ /* 0x080fe6000000183c */
[----:B------:R-:W-:Y:S02]  /*d020*/  FADD.FTZ R9, R186, R4 ;  /* 0x00000004ba097221 */ /* 0x000fe40000010000 */
[----:B------:R-:W-:Y:S02]  /*d030*/  FADD.FTZ R10, R115, R8 ;  /* 0x00000008730a7221 */ /* 0x000fe40000010000 */
[----:B------:R-:W-:Y:S01]  /*d040*/  FADD.FTZ R5, R184, R3 ;  /* 0x00000003b8057221 */ /* 0x000fe20000010000 */
[----:B------:R-:W-:Y:S04]  /*d050*/  HMMA.16816.F32 R180, R180, R6, R64 ;  /* 0x00000006b4b4723c */ /* 0x000fe80000001840 */
[----:B------:R-:W-:Y:S02]  /*d060*/  FADD.FTZ R3, R100, R9 ;  /* 0x0000000964037221 */ /* 0x000fe40000010000 */
[----:B------:R-:W-:Y:S01]  /*d070*/  FADD.FTZ R8, R116, R0 ;  /* 0x0000000074087221 */ /* 0x000fe20000010000 */
[----:B------:R-:W-:Y:S01]  /*d080*/  MOV R116, R72 ;  /* 0x0000004800747202 */ /* 0x000fe20000000f00 */
        /* <DEDUP_REMOVED lines=11> */
[----:B------:R-:W-:Y:S01]  /*d140*/  STL [R1+0x10], R6 ;  /* 0x0000100601007387 */ /* 0x000fe20000100800 */
[----:B------:R-:W-:Y:S02]  /*d150*/  FADD.FTZ R3, R112, R0 ;  /* 0x0000000070037221 */ /* 0x000fe40000010000 */
        /* <DEDUP_REMOVED lines=9> */
.L_x_34:
[----:B-1----:R-:W2:Y:S04]  /*d1f0*/  LDL.LU R0, [R1+0x10] ;  /* 0x0000100001007983 */ /* 0x002ea80000300800 */
[----:B------:R-:W3:Y:S04]  /*d200*/  LDL.LU R4, [R1+0x14] ;  /* 0x0000140001047983 */ /* 0x000ee80000300800 */
[----:B------:R-:W4:Y:S04]  /*d210*/  LDL.LU R10, [R1+0x1c] ;  /* 0x00001c00010a7983 */ /* 0x000f280000300800 */
[----:B------:R-:W5:Y:S01]  /*d220*/  LDL.LU R9, [R1+0x18] ;  /* 0x0000180001097983 */ /* 0x000f620000300800 */
[----:B------:R-:W-:-:S02]  /*d230*/  MOV R36, 0xff800000 ;  /* 0xff80000000247802 */ /* 0x000fc40000000f00 */
[----:B------:R-:W-:Y:S02]  /*d240*/  MOV R37, 0xff800000 ;  /* 0xff80000000257802 */ /* 0x000fe40000000f00 */
[----:B------:R-:W-:Y:S02]  /*d250*/  MOV R38, 0xff800000 ;  /* 0xff80000000267802 */ /* 0x000fe40000000f00 */
[----:B------:R-:W-:Y:S02]  /*d260*/  MOV R39, 0xff800000 ;  /* 0xff80000000277802 */ /* 0x000fe40000000f00 */
[----:B------:R-:W-:Y:S01]  /*d270*/  PLOP3.LUT P4, PT, PT, PT, PT, 0x8, 0x0 ;  /* 0x000000000000781c */ /* 0x000fe20003f8e170 */
[----:B--2---:R-:W1:Y:S04]  /*d280*/  SHFL.BFLY PT, R5, R0, 0x2, 0x1f ;  /* 0x0c401f0000057f89 */ /* 0x004e6800000e0000 */
[----:B---3--:R-:W2:Y:S04]  /*d290*/  SHFL.BFLY PT, R6, R4, 0x2, 0x1f ;  /* 0x0c401f0004067f89 */ /* 0x008ea800000e0000 */
[----:B----4-:R-:W3:Y:S04]  /*d2a0*/  SHFL.BFLY PT, R7, R10, 0x2, 0x1f ;  /* 0x0c401f000a077f89 */ /* 0x010ee800000e0000 */
[----:B-----5:R-:W4:Y:S01]  /*d2b0*/  SHFL.BFLY PT, R8, R9, 0x2, 0x1f ;  /* 0x0c401f0009087f89 */ /* 0x020f2200000e0000 */
[----:B-1----:R-:W-:-:S02]  /*d2c0*/  FADD.FTZ R5, R5, R0 ;  /* 0x0000000005057221 */ /* 0x002fc40000010000 */
[----:B--2---:R-:W-:-:S03]  /*d2d0*/  FADD.FTZ R6, R6, R4 ;  /* 0x0000000406067221 */ /* 0x004fc60000010000 */
[----:B------:R-:W1:Y:S01]  /*d2e0*/  SHFL.BFLY PT, R0, R5, 0x1, 0x1f ;  /* 0x0c201f0005007f89 */ /* 0x000e6200000e0000 */
[----:B---3--:R-:W-:-:S03]  /*d2f0*/  FADD.FTZ R7, R7, R10 ;  /* 0x0000000a07077221 */ /* 0x008fc60000010000 */
[----:B------:R-:W2:Y:S01]  /*d300*/  SHFL.BFLY PT, R4, R6, 0x1, 0x1f ;  /* 0x0c201f0006047f89 */ /* 0x000ea200000e0000 */
[----:B----4-:R-:W-:-:S03]  /*d310*/  FADD.FTZ R8, R8, R9 ;  /* 0x0000000908087221 */ /* 0x010fc60000010000 */
[----:B------:R-:W3:Y:S04]  /*d320*/  SHFL.BFLY PT, R3, R7, 0x1, 0x1f ;  /* 0x0c201f0007037f89 */ /* 0x000ee800000e0000 */
[----:B------:R-:W4:Y:S01]  /*d330*/  SHFL.BFLY PT, R9, R8, 0x1, 0x1f ;  /* 0x0c201f0008097f89 */ /* 0x000f2200000e0000 */
[----:B-1----:R-:W-:Y:S01]  /*d340*/  FADD.FTZ R5, R5, R0 ;  /* 0x0000000005057221 */ /* 0x002fe20000010000 */
[----:B------:R-:W-:Y:S01]  /*d350*/  MOV R0, RZ ;  /* 0x000000ff00007202 */ /* 0x000fe20000000f00 */
[----:B--2---:R-:W-:-:S03]  /*d360*/  FADD.FTZ R6, R6, R4 ;  /* 0x0000000406067221 */ /* 0x004fc60000010000 */
[----:B------:R-:W-:Y:S02]  /*d370*/  FSETP.NE.FTZ.AND P3, PT, R5, RZ, PT ;  /* 0x000000ff0500720b */ /* 0x000fe40003f75000 */
[----:B------:R-:W-:Y:S01]  /*d380*/  MOV R4, RZ ;  /* 0x000000ff00047202 */ /* 0x000fe20000000f00 */
[----:B---3--:R-:W-:Y:S01]  /*d390*/  FADD.FTZ R7, R7, R3 ;  /* 0x0000000307077221 */ /* 0x008fe20000010000 */
[----:B------:R-:W-:Y:S02]  /*d3a0*/  FSETP.NE.FTZ.AND P2, PT, R6, RZ, PT ;  /* 0x000000ff0600720b */ /* 0x000fe40003f55000 */
[----:B------:R-:W-:Y:S01]  /*d3b0*/  MOV R3, RZ ;  /* 0x000000ff00037202 */ /* 0x000fe20000000f00 */
[----:B----4-:R-:W-:Y:S01]  /*d3c0*/  FADD.FTZ R8, R9, R8 ;  /* 0x0000000809087221 */ /* 0x010fe20000010000 */
[----:B------:R-:W-:-:S04]  /*d3d0*/  FSETP.NE.FTZ.AND P1, PT, R7, RZ, PT ;  /* 0x000000ff0700720b */ /* 0x000fc80003f35000 */
[----:B------:R-:W-:Y:S01]  /*d3e0*/  FSETP.NE.FTZ.AND P0, PT, R8, RZ, PT ;  /* 0x000000ff0800720b */ /* 0x000fe20003f15000 */
[----:B------:R-:W1:Y:S08]  /*d3f0*/  @P3 MUFU.RCP R0, R5 ;  /* 0x0000000500003308 */ /* 0x000e700000001000 */
[----:B------:R-:W2:Y:S01]  /*d400*/  @P1 MUFU.RCP R3, R7 ;  /* 0x0000000700031308 */ /* 0x000ea20000001000 */
[----:B-1----:R-:W-:-:S07]  /*d410*/  FMUL.FTZ R124, R0, R124 ;  /* 0x0000007c007c7220 */ /* 0x002fce0000410000 */
[----:B------:R-:W1:Y:S01]  /*d420*/  @P2 MUFU.RCP R4, R6 ;  /* 0x0000000600042308 */ /* 0x000e620000001000 */
[C---:B------:R-:W-:Y:S02]  /*d430*/  FMUL.FTZ R125, R0.reuse, R125 ;  /* 0x0000007d007d7220 */ /* 0x040fe40000410000 */
[C---:B------:R-:W-:Y:S02]  /*d440*/  FMUL.FTZ R132, R0.reuse, R132 ;  /* 0x0000008400847220 */ /* 0x040fe40000410000 */
[C---:B------:R-:W-:Y:S02]  /*d450*/  FMUL.FTZ R26, R0.reuse, R133 ;  /* 0x00000085001a7220 */ /* 0x040fe40000410000 */
[C---:B------:R-:W-:Y:S01]  /*d460*/  FMUL.FTZ R136, R0.reuse, R136 ;  /* 0x0000008800887220 */ /* 0x040fe20000410000 */
[----:B------:R-:W-:Y:S01]  /*d470*/  @P2 MUFU.LG2 R9, R6 ;  /* 0x0000000600092308 */ /* 0x000fe20000000c00 */
[C---:B------:R-:W-:Y:S02]  /*d480*/  FMUL.FTZ R30, R0.reuse, R137 ;  /* 0x00000089001e7220 */ /* 0x040fe40000410000 */
[----:B------:R-:W-:-:S02]  /*d490*/  FMUL.FTZ R148, R0, R148 ;  /* 0x0000009400947220 */ /* 0x000fc40000410000 */
[C---:B------:R-:W-:Y:S02]  /*d4a0*/  FMUL.FTZ R20, R0.reuse, R149 ;  /* 0x0000009500147220 */ /* 0x040fe40000410000 */
[C---:B------:R-:W-:Y:S01]  /*d4b0*/  FMUL.FTZ R152, R0.reuse, R152 ;  /* 0x0000009800987220 */ /* 0x040fe20000410000 */
[----:B------:R-:W-:Y:S01]  /*d4c0*/  @P3 MUFU.LG2 R11, R5 ;  /* 0x00000005000b3308 */ /* 0x000fe20000000c00 */
[C---:B------:R-:W-:Y:S02]  /*d4d0*/  FMUL.FTZ R24, R0.reuse, R153 ;  /* 0x0000009900187220 */ /* 0x040fe40000410000 */
[C---:B------:R-:W-:Y:S02]  /*d4e0*/  FMUL.FTZ R164, R0.reuse, R164 ;  /* 0x000000a400a47220 */ /* 0x040fe40000410000 */
[C---:B------:R-:W-:Y:S02]  /*d4f0*/  FMUL.FTZ R18, R0.reuse, R165 ;  /* 0x000000a500127220 */ /* 0x040fe40000410000 */
[C---:B------:R-:W-:Y:S01]  /*d500*/  FMUL.FTZ R168, R0.reuse, R168 ;  /* 0x000000a800a87220 */ /* 0x040fe20000410000 */
[----:B------:R-:W-:Y:S01]  /*d510*/  @P1 MUFU.LG2 R7, R7 ;  /* 0x0000000700071308 */ /* 0x000fe20000000c00 */
[----:B------:R-:W-:-:S02]  /*d520*/  FMUL.FTZ R17, R0, R169 ;  /* 0x000000a900117220 */ /* 0x000fc40000410000 */
[C---:B------:R-:W-:Y:S02]  /*d530*/  FMUL.FTZ R180, R0.reuse, R180 ;  /* 0x000000b400b47220 */ /* 0x040fe40000410000 */
[----:B------:R-:W-:Y:S01]  /*d540*/  FMUL.FTZ R181, R0, R181 ;  /* 0x000000b500b57220 */ /* 0x000fe20000410000 */
[----:B------:R-:W-:Y:S01]  /*d550*/  MOV R0, RZ ;  /* 0x000000ff00007202 */ /* 0x000fe20000000f00 */
[C---:B--2---:R-:W-:Y:S01]  /*d560*/  FMUL.FTZ R120, R3.reuse, R120 ;  /* 0x0000007803787220 */ /* 0x044fe20000410000 */
[----:B------:R-:W-:Y:S01]  /*d570*/  @P0 MUFU.LG2 R6, R8 ;  /* 0x0000000800060308 */ /* 0x000fe20000000c00 */
[C---:B------:R-:W-:Y:S02]  /*d580*/  FMUL.FTZ R33, R3.reuse, R121 ;  /* 0x0000007903217220 */ /* 0x040fe40000410000 */
[C---:B------:R-:W-:Y:S02]  /*d590*/  FMUL.FTZ R128, R3.reuse, R128 ;  /* 0x0000008003807220 */ /* 0x040fe40000410000 */
[----:B------:R-:W-:-:S02]  /*d5a0*/  FMUL.FTZ R32, R3, R129 ;  /* 0x0000008103207220 */ /* 0x000fc40000410000 */
[C---:B------:R-:W-:Y:S01]  /*d5b0*/  FMUL.FTZ R140, R3.reuse, R140 ;  /* 0x0000008c038c7220 */ /* 0x040fe20000410000 */
[----:B------:R2:W3:Y:S01]  /*d5c0*/  @P0 MUFU.RCP R0, R8 ;  /* 0x0000000800000308 */ /* 0x0004e20000001000 */
[C---:B------:R-:W-:Y:S02]  /*d5d0*/  FMUL.FTZ R28, R3.reuse, R141 ;  /* 0x0000008d031c7220 */ /* 0x040fe40000410000 */
[C---:B------:R-:W-:Y:S02]  /*d5e0*/  FMUL.FTZ R144, R3.reuse, R144 ;  /* 0x0000009003907220 */ /* 0x040fe40000410000 */
[C---:B------:R-:W-:Y:S02]  /*d5f0*/  FMUL.FTZ R25, R3.reuse, R145 ;  /* 0x0000009103197220 */ /* 0x040fe40000410000 */
[C---:B------:R-:W-:Y:S02]  /*d600*/  FMUL.FTZ R156, R3.reuse, R156 ;  /* 0x0000009c039c7220 */ /* 0x040fe40000410000 */
[----:B------:R-:W-:-:S02]  /*d610*/  FMUL.FTZ R22, R3, R157 ;  /* 0x0000009d03167220 */ /* 0x000fc40000410000 */
[C---:B------:R-:W-:Y:S02]  /*d620*/  FMUL.FTZ R160, R3.reuse, R160 ;  /* 0x000000a003a07220 */ /* 0x040fe40000410000 */
[C---:B------:R-:W-:Y:S02]  /*d630*/  FMUL.FTZ R12, R3.reuse, R161 ;  /* 0x000000a1030c7220 */ /* 0x040fe40000410000 */
[C---:B------:R-:W-:Y:S01]  /*d640*/  FMUL.FTZ R172, R3.reuse, R172 ;  /* 0x000000ac03ac7220 */ /* 0x040fe20000410000 */
[----:B--2---:R-:W-:Y:S01]  /*d650*/  @P0 MOV R8, 0x3f317218 ;  /* 0x3f31721800080802 */ /* 0x004fe20000000f00 */
[C---:B------:R-:W-:Y:S02]  /*d660*/  FMUL.FTZ R173, R3.reuse, R173 ;  /* 0x000000ad03ad7220 */ /* 0x040fe40000410000 */
[C---:B------:R-:W-:Y:S02]  /*d670*/  FMUL.FTZ R176, R3.reuse, R176 ;  /* 0x000000b003b07220 */ /* 0x040fe40000410000 */
[----:B------:R-:W-:Y:S01]  /*d680*/  FMUL.FTZ R177, R3, R177 ;  /* 0x000000b103b17220 */ /* 0x000fe20000410000 */
[----:B------:R-:W-:Y:S01]  /*d690*/  @P2 MOV R3, 0x3f317218 ;  /* 0x3f31721800032802 */ /* 0x000fe20000000f00 */
[----:B-1----:R-:W-:-:S02]  /*d6a0*/  FMUL.FTZ R126, R4, R126 ;  /* 0x0000007e047e7220 */ /* 0x002fc40000410000 */
        /* <DEDUP_REMOVED lines=15> */
[----:B------:R-:W-:Y:S01]  /*d7a0*/  @P3 MOV R4, 0x3f317218 ;  /* 0x3f31721800043802 */ /* 0x000fe20000000f00 */
[C---:B---3--:R-:W-:Y:S02]  /*d7b0*/  FMUL.FTZ R122, R0.reuse, R122 ;  /* 0x0000007a007a7220 */ /* 0x048fe40000410000 */
        /* <DEDUP_REMOVED lines=14> */
[----:B------:R-:W-:Y:S01]  /*d8a0*/  FMUL.FTZ R179, R0, R179 ;  /* 0x000000b300b37220 */ /* 0x000fe20000410000 */
[----:B------:R-:W-:Y:S01]  /*d8b0*/  @P1 MOV R0, 0x3f317218 ;  /* 0x3f31721800001802 */ /* 0x000fe20000000f00 */
[----:B------:R-:W-:Y:S02]  /*d8c0*/  @P2 FMUL.FTZ R5, R3, c[0x0][0x2d0] ;  /* 0x0000b40003052a20 */ /* 0x000fe40000410000 */
[----:B------:R-:W-:Y:S02]  /*d8d0*/  @P3 FMUL.FTZ R10, R4, c[0x0][0x2d0] ;  /* 0x0000b400040a3a20 */ /* 0x000fe40000410000 */
[----:B------:R-:W-:Y:S02]  /*d8e0*/  @P1 FMUL.FTZ R3, R0, c[0x0][0x2d0] ;  /* 0x0000b40000031a20 */ /* 0x000fe40000410000 */
[----:B------:R-:W-:Y:S02]  /*d8f0*/  @P3 FMUL.FTZ R11, R11, 0.69314718246459960938 ;  /* 0x3f3172180b0b3820 */ /* 0x000fe40000410000 */
[----:B------:R-:W-:-:S02]  /*d900*/  @P2 FMUL.FTZ R9, R9, 0.69314718246459960938 ;  /* 0x3f31721809092820 */ /* 0x000fc40000410000 */
[----:B------:R-:W-:Y:S02]  /*d910*/  @P1 FMUL.FTZ R7, R7, 0.69314718246459960938 ;  /* 0x3f31721807071820 */ /* 0x000fe40000410000 */
[----:B------:R-:W-:Y:S02]  /*d920*/  @P0 FMUL.FTZ R4, R6, 0.69314718246459960938 ;  /* 0x3f31721806040820 */ /* 0x000fe40000410000 */
[----:B------:R-:W-:Y:S02]  /*d930*/  @P0 FMUL.FTZ R0, R8, c[0x0][0x2d0] ;  /* 0x0000b40008000a20 */ /* 0x000fe40000410000 */
[----:B------:R-:W-:Y:S02]  /*d940*/  @P3 FFMA.FTZ R36, R10, R73, R11 ;  /* 0x000000490a243223 */ /* 0x000fe4000001000b */
[----:B------:R-:W-:Y:S02]  /*d950*/  @P2 FFMA.FTZ R37, R5, R72, R9 ;  /* 0x0000004805252223 */ /* 0x000fe40000010009 */
[----:B------:R-:W-:-:S02]  /*d960*/  @P1 FFMA.FTZ R38, R3, R71, R7 ;  /* 0x0000004703261223 */ /* 0x000fc40000010007 */
[----:B------:R-:W-:Y:S02]  /*d970*/  @P0 FFMA.FTZ R39, R0, R2, R4 ;  /* 0x0000000200270223 */ /* 0x000fe40000010004 */
.L_x_18:
[----:B------:R-:W-:Y:S01]  /*d980*/  USHF.R.S32.HI UR8, URZ, 0x1f, UR9 ;  /* 0x0000001f3f087899 */ /* 0x000fe20008011409 */
[----:B------:R-:W-:Y:S05]  /*d990*/  @P4 BRA `(.L_x_38) ;  /* 0x0000147000004947 */ /* 0x000fea0003800000 */
[----:B------:R-:W1:Y:S01]  /*d9a0*/  S2R R40, SR_TID.X ;  /* 0x0000000000287919 */ /* 0x000e620000002100 */
[----:B------:R-:W-:Y:S01]  /*d9b0*/  F2FP.PACK_AB R6, R125, R124 ;  /* 0x0000007c7d06723e */ /* 0x000fe200000000ff */
[----:B------:R-:W-:Y:S01]  /*d9c0*/  IMAD.MOV.U32 R5, RZ, RZ, -0x10 ;  /* 0xfffffff0ff057424 */ /* 0x000fe200078e00ff */
[----:B------:R-:W-:Y:S01]  /*d9d0*/  F2FP.PACK_AB R27, R27, R126 ;  /* 0x0000007e1b1b723e */ /* 0x000fe200000000ff */
[----:B------:R-:W-:Y:S01]  /*d9e0*/  BAR.SYNC.DEFER_BLOCKING 0x1, 0x80 ;  /* 0x0042000000007b1d */ /* 0x000fe20000010000 */
[----:B------:R-:W-:Y:S02]  /*d9f0*/  F2FP.PACK_AB R26, R26, R132 ;  /* 0x000000841a1a723e */ /* 0x000fe400000000ff */
[----:B------:R-:W-:Y:S02]  /*da00*/  F2FP.PACK_AB R31, R31, R134 ;  /* 0x000000861f1f723e */ /* 0x000fe400000000ff */
[----:B------:R-:W-:Y:S01]  /*da10*/  F2FP.PACK_AB R33, R33, R120 ;  /* 0x000000782121723e */ /* 0x000fe200000000ff */
[----:B------:R-:W-:Y:S01]  /*da20*/  ULDC.64 UR4, c[0x0][0x500] ;  /* 0x0001400000047ab9 */ /* 0x000fe20000000a00 */
[----:B------:R-:W-:Y:S01]  /*da30*/  F2FP.PACK_AB R122, R123, R122 ;  /* 0x0000007a7b7a723e */ /* 0x000fe200000000ff */
[----:B------:R-:W-:Y:S01]  /*da40*/  UISETP.NE.U32.AND UP1, UPT, URZ, UR4, UPT ;  /* 0x000000043f00728c */ /* 0x000fe2000bf25070 */
[----:B------:R-:W-:Y:S01]  /*da50*/  F2FP.PACK_AB R32, R32, R128 ;  /* 0x000000802020723e */ /* 0x000fe200000000ff */
[----:B------:R-:W-:Y:S01]  /*da60*/  UMOV UR6, 0x4 ;  /* 0x0000000400067882 */ /* 0x000fe20000000000 */
[----:B------:R-:W-:Y:S01]  /*da70*/  F2FP.PACK_AB R130, R131, R130 ;  /* 0x000000828382723e */ /* 0x000fe200000000ff */
[----:B------:R-:W-:Y:S01]  /*da80*/  UISETP.NE.AND.EX UP1, UPT, URZ, UR5, UPT, UP1 ;  /* 0x000000053f00728c */ /* 0x000fe2000bf25310 */
[----:B------:R-:W-:-:S02]  /*da90*/  F2FP.PACK_AB R30, R30, R136 ;  /* 0x000000881e1e723e */ /* 0x000fc400000000ff */
[----:B------:R-:W-:Y:S01]  /*daa0*/  F2FP.PACK_AB R29, R29, R138 ;  /* 0x0000008a1d1d723e */ /* 0x000fe200000000ff */
[----:B------:R-:W-:Y:S01]  /*dab0*/  ULDC.64 UR4, c[0x0][0x500] ;  /* 0x0001400000047ab9 */ /* 0x000fe20000000a00 */
[----:B------:R-:W-:Y:S01]  /*dac0*/  F2FP.PACK_AB R20, R20, R148 ;  /* 0x000000941414723e */ /* 0x000fe200000000ff */
[----:B------:R-:W-:Y:S01]  /*dad0*/  UIMAD.WIDE UR4, UR11, UR6, UR4 ;  /* 0x000000060b0472a5 */ /* 0x000fe2000f8e0204 */
[----:B------:R-:W-:Y:S02]  /*dae0*/  F2FP.PACK_AB R19, R19, R150 ;  /* 0x000000961313723e */ /* 0x000fe400000000ff */
[----:B-1----:R-:W-:Y:S02]  /*daf0*/  SHF.R.S32.HI R41, RZ, 0x1f, R40 ;  /* 0x0000001fff297819 */ /* 0x002fe40000011428 */
[----:B------:R-:W-:Y:S02]  /*db00*/  F2FP.PACK_AB R28, R28, R140 ;  /* 0x0000008c1c1c723e */ /* 0x000fe400000000ff */
[----:B------:R-:W-:-:S02]  /*db10*/  LEA.HI R2, R41, R40, RZ, 0x2 ;  /* 0x0000002829027211 */ /* 0x000fc400078f10ff */
[----:B------:R-:W-:Y:S02]  /*db20*/  LEA.HI R35, R41, R40, RZ, 0x5 ;  /* 0x0000002829237211 */ /* 0x000fe400078f28ff */
[--C-:B------:R-:W-:Y:S02]  /*db30*/  SHF.R.S32.HI R3, RZ, 0x2, R2.reuse ;  /* 0x00000002ff037819 */ /* 0x100fe40000011402 */
[----:B------:R-:W-:Y:S02]  /*db40*/  SHF.R.S32.HI R0, RZ, 0x1f, R2 ;  /* 0x0000001fff007819 */ /* 0x000fe40000011402 */
[----:B------:R-:W-:Y:S02]  /*db50*/  SHF.R.S32.HI R34, RZ, 0x5, R35 ;  /* 0x00000005ff227819 */ /* 0x000fe40000011423 */
[----:B------:R-:W-:Y:S02]  /*db60*/  LEA.HI R0, R0, R3, RZ, 0x3 ;  /* 0x0000000300007211 */ /* 0x000fe400078f18ff */
[----:B------:R-:W-:-:S02]  /*db70*/  F2FP.PACK_AB R142, R143, R142 ;  /* 0x0000008e8f8e723e */ /* 0x000fc400000000ff */
[----:B------:R-:W-:Y:S02]  /*db80*/  LOP3.LUT R0, R0, 0xfffffff8, RZ, 0xc0, !PT ;  /* 0xfffffff800007812 */ /* 0x000fe400078ec0ff */
[----:B------:R-:W-:Y:S02]  /*db90*/  F2FP.PACK_AB R25, R25, R144 ;  /* 0x000000901919723e */ /* 0x000fe400000000ff */
[----:B------:R-:W-:Y:S01]  /*dba0*/  F2FP.PACK_AB R147, R147, R146 ;  /* 0x000000929393723e */ /* 0x000fe200000000ff */
[----:B------:R-:W-:Y:S01]  /*dbb0*/  IMAD.IADD R3, R3, 0x1, -R0 ;  /* 0x0000000103037824 */ /* 0x000fe200078e0a00 */
[----:B------:R-:W-:Y:S02]  /*dbc0*/  LOP3.LUT R0, R2, 0xfffffffc, RZ, 0xc0, !PT ;  /* 0xfffffffc02007812 */ /* 0x000fe400078ec0ff */
[----:B------:R-:W-:Y:S01]  /*dbd0*/  F2FP.PACK_AB R24, R24, R152 ;  /* 0x000000981818723e */ /* 0x000fe200000000ff */
[C---:B------:R-:W-:Y:S01]  /*dbe0*/  IMAD.SHL.U32 R2, R3.reuse, 0x40, RZ ;  /* 0x0000004003027824 */ /* 0x040fe200078e00ff */
[----:B------:R-:W-:Y:S01]  /*dbf0*/  LOP3.LUT R4, R3, 0x1, RZ, 0xc0, !PT ;  /* 0x0000000103047812 */ /* 0x000fe200078ec0ff */
[----:B------:R-:W-:Y:S01]  /*dc00*/  IMAD.IADD R14, R40, 0x1, -R0 ;  /* 0x00000001280e7824 */ /* 0x000fe200078e0a00 */
[----:B------:R-:W-:-:S02]  /*dc10*/  F2FP.PACK_AB R23, R23, R154 ;  /* 0x0000009a1717723e */ /* 0x000fc400000000ff */
[----:B------:R-:W-:Y:S01]  /*dc20*/  LOP3.LUT R0, R2, 0x1c0, RZ, 0xc0, !PT ;  /* 0x000001c002007812 */ /* 0x000fe200078ec0ff */
[----:B------:R-:W-:Y:S01]  /*dc30*/  IMAD R2, R34, 0x200, R14 ;  /* 0x0000020022027824 */ /* 0x000fe200078e020e */
[----:B------:R-:W-:Y:S02]  /*dc40*/  ISETP.NE.U32.AND P0, PT, R4, 0x1, PT ;  /* 0x000000010400780c */ /* 0x000fe40003f05070 */
[----:B------:R-:W-:Y:S02]  /*dc50*/  LEA.HI R0, R0, R0, RZ, 0x1d ;  /* 0x0000000000007211 */ /* 0x000fe400078fe8ff */
[----:B------:R-:W-:Y:S02]  /*dc60*/  R2P PR, R3, 0x6 ;  /* 0x0000000603007804 */ /* 0x000fe40000000000 */
[----:B------:R-:W-:Y:S01]  /*dc70*/  SEL R5, R5, 0x10, !P0 ;  /* 0x0000001005057807 */ /* 0x000fe20004000000 */
[----:B------:R-:W-:Y:S01]  /*dc80*/  IMAD.U32 R0, R2, 0x2, R0 ;  /* 0x0000000202007824 */ /* 0x000fe200078e0000 */
[----:B------:R-:W-:-:S02]  /*dc90*/  F2FP.PACK_AB R18, R18, R164 ;  /* 0x000000a41212723e */ /* 0x000fc400000000ff */
[----:B------:R-:W-:Y:S01]  /*dca0*/  F2FP.PACK_AB R13, R13, R166 ;  /* 0x000000a60d0d723e */ /* 0x000fe200000000ff */
[----:B------:R-:W-:Y:S01]  /*dcb0*/  IMAD.SHL.U32 R0, R0, 0x2, RZ ;  /* 0x0000000200007824 */ /* 0x000fe200078e00ff */
[----:B------:R-:W-:Y:S02]  /*dcc0*/  F2FP.PACK_AB R22, R22, R156 ;  /* 0x0000009c1616723e */ /* 0x000fe400000000ff */
[----:B------:R-:W-:Y:S01]  /*dcd0*/  F2FP.PACK_AB R159, R159, R158 ;  /* 0x0000009e9f9f723e */ /* 0x000fe200000000ff */
[C---:B------:R-:W-:Y:S01]  /*dce0*/  IMAD.IADD R3, R0.reuse, 0x1, R5 ;  /* 0x0000000100037824 */ /* 0x040fe200078e0205 */
[----:B------:R1:W-:Y:S01]  /*dcf0*/  STS [R0+0x80], R6 ;  /* 0x0000800600007388 */ /* 0x0003e20000000800 */
[C---:B------:R-:W-:Y:S02]  /*dd00*/  IADD3 R4, R0.reuse, 0x80, RZ ;  /* 0x0000008000047810 */ /* 0x040fe40007ffe0ff */
[----:B------:R-:W-:Y:S01]  /*dd10*/  IADD3 R2, R0, 0xc0, RZ ;  /* 0x000000c000027810 */ /* 0x000fe20007ffe0ff */
[----:B------:R-:W-:Y:S01]  /*dd20*/  STS [R0+0x480], R27 ;  /* 0x0004801b00007388 */ /* 0x000fe20000000800 */
[----:B------:R-:W-:-:S02]  /*dd30*/  @P2 IADD3 R2, R4, -0x40, RZ ;  /* 0xffffffc004022810 */ /* 0x000fc40007ffe0ff */
[----:B------:R-:W-:Y:S01]  /*dd40*/  F2FP.PACK_AB R12, R12, R160 ;  /* 0x000000a00c0c723e */ /* 0x000fe200000000ff */
[----:B------:R-:W-:Y:S01]  /*dd50*/  STS [R3+0x80], R26 ;  /* 0x0000801a03007388 */ /* 0x000fe20000000800 */
[----:B------:R-:W-:Y:S02]  /*dd60*/  F2FP.PACK_AB R21, R21, R162 ;  /* 0x000000a21515723e */ /* 0x000fe400000000ff */
[----:B------:R-:W-:Y:S01]  /*dd70*/  F2FP.PACK_AB R17, R17, R168 ;  /* 0x000000a81111723e */ /* 0x000fe200000000ff */
[----:B------:R-:W-:Y:S01]  /*dd80*/  STS [R3+0x480], R31 ;  /* 0x0004801f03007388 */ /* 0x000fe20000000800 */
[----:B------:R-:W-:Y:S02]  /*dd90*/  F2FP.PACK_AB R16, R16, R170 ;  /* 0x000000aa1010723e */ /* 0x000fe400000000ff */
[----:B------:R-:W-:Y:S01]  /*dda0*/  F2FP.PACK_AB R9, R181, R180 ;  /* 0x000000b4b509723e */ /* 0x000fe200000000ff */
[----:B------:R-:W-:Y:S01]  /*ddb0*/  STS [R0+0x2080], R33 ;  /* 0x0020802100007388 */ /* 0x000fe20000000800 */
[----:B-----5:R-:W-:-:S02]  /*ddc0*/  F2FP.PACK_AB R8, R183, R182 ;  /* 0x000000b6b708723e */ /* 0x020fc400000000ff */
[----:B------:R-:W-:Y:S01]  /*ddd0*/  F2FP.PACK_AB R11, R173, R172 ;  /* 0x000000acad0b723e */ /* 0x000fe200000000ff */
[----:B------:R2:W-:Y:S01]  /*dde0*/  STS [R0+0x2480], R122 ;  /* 0x0024807a00007388 */ /* 0x0005e20000000800 */
[----:B------:R-:W-:Y:S02]  /*ddf0*/  F2FP.PACK_AB R15, R15, R174 ;  /* 0x000000ae0f0f723e */ /* 0x000fe400000000ff */
[----:B------:R-:W-:Y:S01]  /*de00*/  F2FP.PACK_AB R10, R177, R176 ;  /* 0x000000b0b10a723e */ /* 0x000fe200000000ff */
[----:B------:R-:W-:Y:S01]  /*de10*/  STS [R3+0x2080], R32 ;  /* 0x0020802003007388 */ /* 0x000fe20000000800 */
[----:B-1----:R-:W-:Y:S01]  /*de20*/  IMAD.MOV.U32 R6, RZ, RZ, 0x20 ;  /* 0x00000020ff067424 */ /* 0x002fe200078e00ff */
[----:B------:R-:W-:Y:S02]  /*de30*/  F2FP.PACK_AB R7, R179, R178 ;  /* 0x000000b2b307723e */ /* 0x000fe400000000ff */
[----:B------:R1:W-:Y:S02]  /*de40*/  STS [R3+0x2480], R130 ;  /* 0x0024808203007388 */ /* 0x0003e40000000800 */
[----:B------:R-:W-:-:S02]  /*de50*/  SEL R6, R6, 0xffffffe0, !P1 ;  /* 0xffffffe006067807 */ /* 0x000fc40004800000 */
[----:B------:R-:W-:-:S03]  /*de60*/  PLOP3.LUT P1, PT, PT, PT, UP1, 0x80, 0x0 ;  /* 0x000000000000781c */ /* 0x000fc60003f2f018 */
[----:B------:R-:W-:-:S05]  /*de70*/  IMAD.IADD R4, R0, 0x1, R6 ;  /* 0x0000000100047824 */ /* 0x000fca00078e0206 */
[----:B------:R-:W-:Y:S04]  /*de80*/  STS [R4+0x80], R30 ;  /* 0x0000801e04007388 */ /* 0x000fe80000000800 */
[----:B------:R-:W-:Y:S01]  /*de90*/  STS [R4+0x480], R29 ;  /* 0x0004801d04007388 */ /* 0x000fe20000000800 */
[----:B--2---:R-:W-:-:S05]  /*dea0*/  IMAD.IADD R0, R6, 0x1, R3 ;  /* 0x0000000106007824 */ /* 0x004fca00078e0203 */
[----:B------:R-:W-:Y:S01]  /*deb0*/  STS [R0+0x80], R20 ;  /* 0x0000801400007388 */ /* 0x000fe20000000800 */
[----:B-1----:R-:W-:-:S03]  /*dec0*/  IADD3 R3, R6, 0x400, R2 ;  /* 0x0000040006037810 */ /* 0x002fc60007ffe002 */
[----:B------:R-:W-:Y:S04]  /*ded0*/  STS [R0+0x480], R19 ;  /* 0x0004801300007388 */ /* 0x000fe80000000800 */
[----:B------:R-:W-:Y:S04]  /*dee0*/  STS [R4+0x2080], R28 ;  /* 0x0020801c04007388 */ /* 0x000fe80000000800 */
[----:B------:R1:W-:Y:S04]  /*def0*/  STS [R4+0x2480], R142 ;  /* 0x0024808e04007388 */ /* 0x0003e80000000800 */
[----:B------:R-:W-:Y:S04]  /*df00*/  STS [R0+0x2080], R25 ;  /* 0x0020801900007388 */ /* 0x000fe80000000800 */
[----:B------:R2:W-:Y:S04]  /*df10*/  STS [R0+0x2480], R147 ;  /* 0x0024809300007388 */ /* 0x0005e80000000800 */
[----:B------:R-:W-:Y:S04]  /*df20*/  STS [R2], R24 ;  /* 0x0000001802007388 */ /* 0x000fe80000000800 */
[----:B------:R-:W-:Y:S01]  /*df30*/  STS [R2+0x400], R23 ;  /* 0x0004001702007388 */ /* 0x000fe20000000800 */
[----:B-1----:R-:W-:-:S02]  /*df40*/  IMAD.IADD R4, R5, 0x1, R3 ;  /* 0x0000000105047824 */ /* 0x002fc400078e0203 */
[----:B--2---:R-:W-:-:S04]  /*df50*/  IMAD.IADD R0, R5, 0x1, R2 ;  /* 0x0000000105007824 */ /* 0x004fc800078e0202 */
[C---:B------:R-:W-:Y:S01]  /*df60*/  IMAD.IADD R3, R6.reuse, 0x1, R0 ;  /* 0x0000000106037824 */ /* 0x040fe200078e0200 */
[----:B------:R-:W-:Y:S04]  /*df70*/  STS [R0], R18 ;  /* 0x0000001200007388 */ /* 0x000fe80000000800 */
[----:B------:R-:W-:Y:S04]  /*df80*/  STS [R0+0x400], R13 ;  /* 0x0004000d00007388 */ /* 0x000fe80000000800 */
[----:B------:R-:W-:Y:S04]  /*df90*/  STS [R2+0x2000], R22 ;  /* 0x0020001602007388 */ /* 0x000fe80000000800 */
[----:B------:R1:W-:Y:S04]  /*dfa0*/  STS [R2+0x2400], R159 ;  /* 0x0024009f02007388 */ /* 0x0003e80000000800 */
[----:B------:R-:W-:Y:S04]  /*dfb0*/  STS [R0+0x2000], R12 ;  /* 0x0020000c00007388 */ /* 0x000fe80000000800 */
[----:B------:R-:W-:Y:S01]  /*dfc0*/  STS [R0+0x2400], R21 ;  /* 0x0024001500007388 */ /* 0x000fe20000000800 */
[----:B-1----:R-:W-:-:S05]  /*dfd0*/  IMAD.IADD R2, R6, 0x1, R2 ;  /* 0x0000000106027824 */ /* 0x002fca00078e0202 */
[----:B------:R-:W-:Y:S04]  /*dfe0*/  STS [R2], R17 ;  /* 0x0000001102007388 */ /* 0x000fe80000000800 */
[----:B------:R-:W-:Y:S04]  /*dff0*/  STS [R2+0x400], R16 ;  /* 0x0004001002007388 */ /* 0x000fe80000000800 */
[----:B------:R1:W-:Y:S04]  /*e000*/  STS [R3], R9 ;  /* 0x0000000903007388 */ /* 0x0003e80000000800 */
[----:B------:R2:W-:Y:S04]  /*e010*/  STS [R4], R8 ;  /* 0x0000000804007388 */ /* 0x0005e80000000800 */
[----:B------:R-:W-:Y:S04]  /*e020*/  STS [R2+0x2000], R11 ;  /* 0x0020000b02007388 */ /* 0x000fe80000000800 */
[----:B------:R3:W-:Y:S04]  /*e030*/  STS [R2+0x2400], R15 ;  /* 0x0024000f02007388 */ /* 0x0007e80000000800 */
[----:B------:R4:W-:Y:S04]  /*e040*/  STS [R3+0x2000], R10 ;  /* 0x0020000a03007388 */ /* 0x0009e80000000800 */
[----:B------:R3:W-:Y:S01]  /*e050*/  STS [R4+0x2000], R7 ;  /* 0x0020000704007388 */ /* 0x0007e20000000800 */
[----:B-1----:R-:W-:-:S02]  /*e060*/  IMAD.U32 R9, RZ, RZ, UR5 ;  /* 0x00000005ff097e24 */ /* 0x002fc4000f8e00ff */
[----:B--2---:R-:W-:Y:S01]  /*e070*/  IMAD.U32 R8, RZ, RZ, UR4 ;  /* 0x00000004ff087e24 */ /* 0x004fe2000f8e00ff */
[----:B------:R-:W-:Y:S06]  /*e080*/  BAR.SYNC.DEFER_BLOCKING 0x1, 0x80 ;  /* 0x0042000000007b1d */ /* 0x000fec0000010000 */
[----:B------:R-:W-:Y:S02]  /*e090*/  ULDC.64 UR4, c[0x0][0x508] ;  /* 0x0001420000047ab9 */ /* 0x000fe40000000a00 */
[----:B------:R-:W-:Y:S01]  /*e0a0*/  UISETP.NE.U32.AND UP0, UPT, URZ, UR4, UPT ;  /* 0x000000043f00728c */ /* 0x000fe2000bf05070 */
[----:B------:R-:W2:Y:S03]  /*e0b0*/  @P1 LDG.E R0, [R8.64] ;  /* 0x0000000c08001981 */ /* 0x000ea6000c1e1900 */
[----:B------:R-:W-:Y:S01]  /*e0c0*/  UISETP.NE.AND.EX UP0, UPT, URZ, UR5, UPT, UP0 ;  /* 0x000000053f00728c */ /* 0x000fe2000bf05300 */
[----:B------:R-:W-:-:S02]  /*e0d0*/  IMAD.MOV.U32 R12, RZ, RZ, c[0x0][0x388] ;  /* 0x0000e200ff0c7624 */ /* 0x000fc400078e00ff */
[----:B------:R-:W-:-:S03]  /*e0e0*/  ULDC.64 UR4, c[0x0][0x508] ;  /* 0x0001420000047ab9 */ /* 0x000fc60000000a00 */
[----:B------:R-:W-:-:S05]  /*e0f0*/  PLOP3.LUT P0, PT, PT, PT, UP0, 0x80, 0x0 ;  /* 0x000000000000781c */ /* 0x000fca0003f0f008 */
[----:B------:R-:W-:-:S06]  /*e100*/  @UP0 UIMAD.WIDE UR4, UR11, UR6, UR4 ;  /* 0x000000060b0402a5 */ /* 0x000fcc000f8e0204 */
[----:B---3--:R-:W-:Y:S02]  /*e110*/  IMAD.U32 R2, RZ, RZ, UR4 ;  /* 0x00000004ff027e24 */ /* 0x008fe4000f8e00ff */
[----:B----4-:R-:W-:-:S05]  /*e120*/  IMAD.U32 R3, RZ, RZ, UR5 ;  /* 0x00000005ff037e24 */ /* 0x010fca000f8e00ff */
[----:B------:R1:W5:Y:S01]  /*e130*/  @P0 LDG.E R12, [R2.64] ;  /* 0x0000000c020c0981 */ /* 0x000362000c1e1900 */
[----:B------:R-:W-:Y:S02]  /*e140*/  UMOV UR6, URZ ;  /* 0x0000003f00067c82 */ /* 0x000fe40008000000 */
[----:B------:R-:W-:Y:S01]  /*e150*/  UMOV UR7, URZ ;  /* 0x0000003f00077c82 */ /* 0x000fe20008000000 */
[----:B--2---:R-:W2:Y:S02]  /*e160*/  @P1 R2UR UR5, R0 ;  /* 0x00000000000513c2 */ /* 0x004ea400000e0000 */
[----:B--2---:R-:W-:Y:S02]  /*e170*/  @UP1 USHF.R.S32.HI UR4, URZ, 0x1f, UR5 ;  /* 0x0000001f3f041899 */ /* 0x004fe40008011405 */
[----:B------:R-:W-:-:S05]  /*e180*/  @UP1 UMOV UR6, UR5 ;  /* 0x0000000500061c82 */ /* 0x000fca0008000000 */
[----:B------:R-:W-:Y:S01]  /*e190*/  @UP1 UMOV UR7, UR4 ;  /* 0x0000000400071c82 */ /* 0x000fe20008000000 */
[----:B------:R-:W-:Y:S05]  /*e1a0*/  @P0 BRA `(.L_x_39) ;  /* 0x0000004000000947 */ /* 0x000fea0003800000 */
[----:B-1----:R-:W-:Y:S05]  /*e1b0*/  @!P1 BRA `(.L_x_39) ;  /* 0x0000003000009947 */ /* 0x002fea0003800000 */
[----:B------:R-:W2:Y:S04]  /*e1c0*/  LDG.E R0, [R8.64] ;  /* 0x0000000c08007981 */ /* 0x000ea8000c1e1900 */
[----:B------:R-:W2:Y:S02]  /*e1d0*/  LDG.E R2, [R8.64+0x4] ;  /* 0x0000040c08027981 */ /* 0x000ea4000c1e1900 */
[----:B--2--5:R-:W-:Y:S02]  /*e1e0*/  IADD3 R12, -R0, R2, RZ ;  /* 0x00000002000c7210 */ /* 0x024fe40007ffe1ff */
.L_x_39:
[----:B-1----:R-:W-:Y:S01]  /*e1f0*/  LEA.HI R0, R14, R14, RZ, 0x1 ;  /* 0x0000000e0e007211 */ /* 0x002fe200078f08ff */
[----:B------:R-:W-:Y:S01]  /*e200*/  IMAD.MOV.U32 R3, RZ, RZ, c[0x0][0x4e8] ;  /* 0x00013a00ff037624 */ /* 0x000fe200078e00ff */
[----:B------:R-:W-:Y:S01]  /*e210*/  LOP3.LUT R5, R35, 0xffffffe0, RZ, 0xc0, !PT ;  /* 0xffffffe023057812 */ /* 0x000fe200078ec0ff */
[----:B------:R-:W1:Y:S01]  /*e220*/  S2R R22, SR_CTAID.X ;  /* 0x0000000000167919 */ /* 0x000e620000002500 */
[C---:B------:R-:W-:Y:S01]  /*e230*/  LOP3.LUT R2, R0.reuse, 0x1ffffffe, RZ, 0xc0, !PT ;  /* 0x1ffffffe00027812 */ /* 0x040fe200078ec0ff */
[----:B------:R-:W-:Y:S01]  /*e240*/  IMAD.SHL.U32 R0, R0, 0x20, RZ ;  /* 0x0000002000007824 */ /* 0x000fe200078e00ff */
[----:B------:R-:W-:Y:S01]  /*e250*/  ISETP.NE.AND P0, PT, R3, 0x1, PT ;  /* 0x000000010300780c */ /* 0x000fe20003f05270 */
[----:B------:R-:W-:Y:S01]  /*e260*/  IMAD.IADD R5, R40, 0x1, -R5 ;  /* 0x0000000128057824 */ /* 0x000fe200078e0a05 */
[----:B------:R-:W-:Y:S01]  /*e270*/  LEA.HI R6, R41, R40, RZ, 0x3 ;  /* 0x0000002829067211 */ /* 0x000fe200078f18ff */
[----:B------:R-:W-:Y:S01]  /*e280*/  IMAD.IADD R2, R14, 0x1, -R2 ;  /* 0x000000010e027824 */ /* 0x000fe200078e0a02 */
[----:B------:R-:W-:Y:S01]  /*e290*/  LOP3.LUT R0, R0, 0xffffffc0, RZ, 0xc0, !PT ;  /* 0xffffffc000007812 */ /* 0x000fe200078ec0ff */
[----:B------:R-:W-:Y:S01]  /*e2a0*/  ULDC.64 UR14, c[0x0][0x490] ;  /* 0x00012400000e7ab9 */ /* 0x000fe20000000a00 */
[----:B------:R-:W-:Y:S01]  /*e2b0*/  SHF.R.S32.HI R3, RZ, 0x1f, R5 ;  /* 0x0000001fff037819 */ /* 0x000fe20000011405 */
[----:B------:R-:W-:Y:S01]  /*e2c0*/  UIMAD UR4, UR8, UR14, URZ ;  /* 0x0000000e080472a4 */ /* 0x000fe2000f8e023f */
[----:B------:R-:W-:Y:S01]  /*e2d0*/  SHF.R.S32.HI R19, RZ, 0x3, R6 ;  /* 0x00000003ff137819 */ /* 0x000fe20000011406 */
[----:B------:R-:W-:Y:S01]  /*e2e0*/  IMAD R4, R2, 0x8, R0 ;  /* 0x0000000802047824 */ /* 0x000fe200078e0200 */
[----:B------:R-:W-:Y:S01]  /*e2f0*/  SHF.R.S32.HI R0, RZ, 0x1f, R34 ;  /* 0x0000001fff007819 */ /* 0x000fe20000011422 */
[----:B------:R-:W-:Y:S01]  /*e300*/  UIMAD UR15, UR9, UR15, UR4 ;  /* 0x0000000f090f72a4 */ /* 0x000fe2000f8e0204 */
[----:B------:R-:W-:Y:S01]  /*e310*/  LOP3.LUT P1, RZ, R5, 0x3, RZ, 0xc0, !PT ;  /* 0x0000000305ff7812 */ /* 0x000fe2000782c0ff */
[----:B------:R-:W-:Y:S01]  /*e320*/  USHF.R.S32.HI UR10, URZ, 0x1f, UR11 ;  /* 0x0000001f3f0a7899 */ /* 0x000fe2000801140b */
[----:B------:R-:W-:Y:S01]  /*e330*/  LEA.HI R0, R0, R34, RZ, 0x2 ;  /* 0x0000002200007211 */ /* 0x000fe200078f10ff */
[----:B------:R-:W-:Y:S01]  /*e340*/  ULDC.64 UR4, c[0x0][0x3a0] ;  /* 0x0000e80000047ab9 */ /* 0x000fe20000000a00 */
[----:B------:R-:W-:Y:S01]  /*e350*/  LEA.HI R21, R41, R40, RZ, 0x6 ;  /* 0x0000002829157211 */ /* 0x000fe200078f30ff */
[----:B------:R-:W-:Y:S01]  /*e360*/  UIMAD UR17, UR7, UR4, URZ ;  /* 0x00000004071172a4 */ /* 0x000fe2000f8e023f */
[----:B------:R-:W-:Y:S01]  /*e370*/  LOP3.LUT R2, R0, 0xffffffc, RZ, 0xc0, !PT ;  /* 0x0ffffffc00027812 */ /* 0x000fe200078ec0ff */
[----:B------:R-:W-:Y:S01]  /*e380*/  UMOV UR18, UR6 ;  /* 0x0000000600127c82 */ /* 0x000fe20008000000 */
[----:B------:R-:W-:Y:S01]  /*e390*/  LEA.HI R0, R3, R5, RZ, 0x2 ;  /* 0x0000000503007211 */ /* 0x000fe200078f10ff */
[----:B------:R-:W-:-:S02]  /*e3a0*/  UMOV UR19, UR7 ;  /* 0x0000000700137c82 */ /* 0x000fc40008000000 */
[----:B------:R-:W-:Y:S01]  /*e3b0*/  IMAD.IADD R2, R34, 0x1, -R2 ;  /* 0x0000000122027824 */ /* 0x000fe200078e0a02 */
[----:B------:R-:W-:Y:S01]  /*e3c0*/  SHF.R.S32.HI R0, RZ, 0x2, R0 ;  /* 0x00000002ff007819 */ /* 0x000fe20000011400 */
[----:B------:R-:W-:Y:S02]  /*e3d0*/  USEL UR10, UR10, URZ, !UP1 ;  /* 0x0000003f0a0a7287 */ /* 0x000fe4000c800000 */
[----:B------:R-:W-:Y:S02]  /*e3e0*/  UIMAD.WIDE.U32 UR18, UR9, UR14, UR18 ;  /* 0x0000000e091272a5 */ /* 0x000fe4000f8e0012 */
[----:B------:R-:W-:Y:S01]  /*e3f0*/  IMAD R11, R2, 0x10, R0 ;  /* 0x00000010020b7824 */ /* 0x000fe200078e0200 */
[----:B------:R-:W-:Y:S01]  /*e400*/  LOP3.LUT R0, R6, 0xfffffff8, RZ, 0xc0, !PT ;  /* 0xfffffff806007812 */ /* 0x000fe200078ec0ff */
[----:B------:R-:W-:Y:S02]  /*e410*/  UIMAD.WIDE.U32 UR22, UR6, UR4, URZ ;  /* 0x00000004061672a5 */ /* 0x000fe4000f8e003f */
[----:B------:R-:W-:Y:S01]  /*e420*/  IMAD.IADD R3, R11, 0x1, R4 ;  /* 0x000000010b037824 */ /* 0x000fe200078e0204 */
[----:B------:R-:W-:Y:S01]  /*e430*/  UIMAD UR17, UR6, UR5, UR17 ;  /* 0x00000005061172a4 */ /* 0x000fe2000f8e0211 */
[----:B------:R-:W-:Y:S01]  /*e440*/  IMAD.IADD R0, R40, 0x1, -R0 ;  /* 0x0000000128007824 */ /* 0x000fe200078e0a00 */
[----:B------:R-:W-:Y:S01]  /*e450*/  USEL UR14, UR11, URZ, !UP1 ;  /* 0x0000003f0b0e7287 */ /* 0x000fe2000c800000 */
[----:B-1----:R-:W-:Y:S01]  /*e460*/  IMAD R3, R22, 0x80, R3 ;  /* 0x0000008016037824 */ /* 0x002fe200078e0203 */
[----:B------:R-:W-:Y:S01]  /*e470*/  ULDC.64 UR6, c[0x0][0x498] ;  /* 0x0001260000067ab9 */ /* 0x000fe20000000a00 */
[----:B------:R-:W-:Y:S01]  /*e480*/  IMAD R6, R0, 0x10, R19 ;  /* 0x0000001000067824 */ /* 0x000fe200078e0213 */
[----:B------:R-:W-:Y:S01]  /*e490*/  ULDC.64 UR4, c[0x0][0x3e8] ;  /* 0x0000fa0000047ab9 */ /* 0x000fe20000000a00 */
[----:B------:R-:W-:Y:S01]  /*e4a0*/  @P0 IMAD.HI.U32 R4, R3, c[0x0][0x4ec], RZ ;  /* 0x00013b0003040a27 */ /* 0x000fe200078e00ff */
[----:B------:R-:W-:-:S02]  /*e4b0*/  UIMAD UR20, UR10, UR6, URZ ;  /* 0x000000060a1472a4 */ /* 0x000fc4000f8e023f */
[----:B------:R-:W-:Y:S01]  /*e4c0*/  UIMAD UR16, UR8, UR4, URZ ;  /* 0x00000004081072a4 */ /* 0x000fe2000f8e023f */
[----:B------:R-:W-:Y:S01]  /*e4d0*/  IMAD R9, R22, 0x80, R6 ;  /* 0x0000008016097824 */ /* 0x000fe200078e0206 */
[----:B------:R-:W-:Y:S01]  /*e4e0*/  UIADD3 UR19, UR19, UR15, URZ ;  /* 0x0000000f13137290 */ /* 0x000fe2000fffe03f */
[----:B------:R-:W-:Y:S01]  /*e4f0*/  IMAD.MOV.U32 R2, RZ, RZ, R3 ;  /* 0x000000ffff027224 */ /* 0x000fe200078e0003 */
[----:B------:R-:W-:Y:S01]  /*e500*/  @P0 SHF.R.U32.HI R2, RZ, c[0x0][0x4f0], R4 ;  /* 0x00013c00ff020a19 */ /* 0x000fe20000011604 */
[----:B------:R-:W-:Y:S01]  /*e510*/  @P0 IMAD.HI.U32 R4, R9, c[0x0][0x4ec], RZ ;  /* 0x00013b0009040a27 */ /* 0x000fe200078e00ff */
[----:B------:R-:W-:Y:S02]  /*e520*/  UIADD3 UR23, UR23, UR17, URZ ;  /* 0x0000001117177290 */ /* 0x000fe4000fffe03f */
[----:B------:R-:W-:Y:S01]  /*e530*/  UIMAD UR7, UR14, UR7, UR20 ;  /* 0x000000070e0772a4 */ /* 0x000fe2000f8e0214 */
[----:B------:R-:W-:Y:S01]  /*e540*/  IMAD.MOV.U32 R7, RZ, RZ, R9 ;  /* 0x000000ffff077224 */ /* 0x000fe200078e0009 */
[----:B------:R-:W-:Y:S01]  /*e550*/  @P0 SHF.R.U32.HI R7, RZ, c[0x0][0x4f0], R4 ;  /* 0x00013c00ff070a19 */ /* 0x000fe20000011604 */
[----:B------:R-:W-:Y:S01]  /*e560*/  IMAD.SHL.U32 R4, R19, 0x40, RZ ;  /* 0x0000004013047824 */ /* 0x000fe200078e00ff */
[----:B------:R-:W-:Y:S01]  /*e570*/  UIMAD.WIDE.U32 UR18, UR14, UR6, UR18 ;  /* 0x000000060e1272a5 */ /* 0x000fe2000f8e0012 */
[----:B------:R-:W-:Y:S01]  /*e580*/  IMAD.MOV R6, RZ, RZ, -R2 ;  /* 0x000000ffff067224 */ /* 0x000fe200078e0a02 */
[----:B------:R-:W-:Y:S01]  /*e590*/  UIMAD UR16, UR9, UR5, UR16 ;  /* 0x00000005091072a4 */ /* 0x000fe2000f8e0210 */
[----:B------:R-:W-:Y:S01]  /*e5a0*/  IMAD.SHL.U32 R0, R0, 0x8, RZ ;  /* 0x0000000800007824 */ /* 0x000fe200078e00ff */
[----:B------:R-:W-:Y:S01]  /*e5b0*/  UIMAD.WIDE.U32 UR22, UR9, UR4, UR22 ;  /* 0x00000004091672a5 */ /* 0x000fe2000f8e0016 */
[----:B------:R-:W-:Y:S01]  /*e5c0*/  LOP3.LUT R4, R4, 0x1c0, RZ, 0xc0, !PT ;  /* 0x000001c004047812 */ /* 0x000fe200078ec0ff */
[----:B------:R-:W-:Y:S01]  /*e5d0*/  IMAD R6, R6, c[0x0][0x4e8], R3 ;  /* 0x00013a0006067a24 */ /* 0x000fe200078e0203 */
[----:B------:R-:W-:Y:S01]  /*e5e0*/  ULDC.64 UR4, c[0x0][0x3f0] ;  /* 0x0000fc0000047ab9 */ /* 0x000fe20000000a00 */
[----:B------:R-:W-:Y:S01]  /*e5f0*/  IMAD.U32 R3, RZ, RZ, UR7 ;  /* 0x00000007ff037e24 */ /* 0x000fe2000f8e00ff */
[----:B------:R-:W-:Y:S01]  /*e600*/  UIMAD UR10, UR10, UR4, URZ ;  /* 0x000000040a0a72a4 */ /* 0x000fe2000f8e023f */
[----:B------:R-:W-:Y:S01]  /*e610*/  LOP3.LUT R10, R4, 0x38, R0, 0xf8, !PT ;  /* 0x00000038040a7812 */ /* 0x000fe200078ef800 */
[----:B------:R-:W-:Y:S01]  /*e620*/  UIADD3 UR17, UR23, UR16, URZ ;  /* 0x0000001017117290 */ /* 0x000fe2000fffe03f */
[----:B------:R-:W-:Y:S01]  /*e630*/  SHF.R.U32.HI R5, RZ, 0x3, R4 ;  /* 0x00000003ff057819 */ /* 0x000fe20000011604 */
[----:B------:R-:W-:Y:S01]  /*e640*/  UIMAD UR5, UR14, UR5, UR10 ;  /* 0x000000050e0572a4 */ /* 0x000fe2000f8e020a */
[----:B------:R-:W-:Y:S01]  /*e650*/  SHF.R.S32.HI R8, RZ, 0x1f, R2 ;  /* 0x0000001fff087819 */ /* 0x000fe20000011402 */
[----:B------:R-:W-:Y:S01]  /*e660*/  UMOV UR16, UR22 ;  /* 0x0000001600107c82 */ /* 0x000fe20008000000 */
[----:B------:R-:W-:Y:S01]  /*e670*/  IADD3 R2, P0, R2, UR18, RZ ;  /* 0x0000001202027c10 */ /* 0x000fe2000ff1e0ff */
[----:B------:R-:W-:Y:S01]  /*e680*/  UIMAD.WIDE.U32 UR14, UR14, UR4, UR16 ;  /* 0x000000040e0e72a5 */ /* 0x000fe2000f8e0010 */
[----:B------:R-:W-:Y:S01]  /*e690*/  SHF.R.S32.HI R4, RZ, 0x1f, R6 ;  /* 0x0000001fff047819 */ /* 0x000fe20000011406 */
[----:B------:R-:W-:Y:S01]  /*e6a0*/  IMAD.MOV R18, RZ, RZ, -R7 ;  /* 0x000000ffff127224 */ /* 0x000fe200078e0a07 */
[----:B------:R-:W-:Y:S01]  /*e6b0*/  IADD3.X R3, R8, UR19, R3, P0, !PT ;  /* 0x0000001308037c10 */ /* 0x000fe200087fe403 */
[----:B------:R-:W-:Y:S01]  /*e6c0*/  UIADD3 UR5, UR15, UR5, URZ ;  /* 0x000000050f057290 */ /* 0x000fe2000fffe03f */
[----:B------:R-:W-:Y:S01]  /*e6d0*/  LOP3.LUT R20, R10, R5, RZ, 0x3c, !PT ;  /* 0x000000050a147212 */ /* 0x000fe200078e3cff */
[----:B------:R-:W-:Y:S01]  /*e6e0*/  IMAD R8, R4, c[0x0][0x488], RZ ;  /* 0x0001220004087a24 */ /* 0x000fe200078e02ff */
[----:B------:R-:W-:Y:S01]  /*e6f0*/  SHF.R.S32.HI R10, RZ, 0x1f, R7 ;  /* 0x0000001fff0a7819 */ /* 0x000fe20000011407 */
[----:B------:R-:W-:Y:S01]  /*e700*/  IMAD.WIDE.U32 R4, R6, c[0x0][0x488], R2 ;  /* 0x0001220006047a25 */ /* 0x000fe200078e0002 */
[----:B------:R-:W-:-:S02]  /*e710*/  ISETP.GE.AND P6, PT, R0, c[0x0][0x3c8], PT ;  /* 0x0000f20000007a0c */ /* 0x000fc40003fc6270 */
[----:B------:R-:W-:Y:S01]  /*e720*/  SHF.R.S32.HI R53, RZ, 0x1f, R0 ;  /* 0x0000001fff357819 */ /* 0x000fe20000011400 */
[----:B------:R-:W-:Y:S02]  /*e730*/  IMAD R8, R6, c[0x0][0x48c], R8 ;  /* 0x0001230006087a24 */ /* 0x000fe400078e0208 */
[----:B------:R-:W-:Y:S02]  /*e740*/  IMAD.U32 R3, RZ, RZ, UR15 ;  /* 0x0000000fff037e24 */ /* 0x000fe4000f8e00ff */
[----:B------:R-:W-:Y:S02]  /*e750*/  IMAD R6, R10, c[0x0][0x3e0], RZ ;  /* 0x0000f8000a067a24 */ /* 0x000fe400078e02ff */
[----:B------:R-:W-:Y:S02]  /*e760*/  IMAD.U32 R2, RZ, RZ, UR14 ;  /* 0x0000000eff027e24 */ /* 0x000fe4000f8e00ff */
[----:B------:R-:W-:Y:S02]  /*e770*/  IMAD.U32 R3, RZ, RZ, UR5 ;  /* 0x00000005ff037e24 */ /* 0x000fe4000f8e00ff */
[----:B------:R-:W-:Y:S01]  /*e780*/  IMAD R18, R18, c[0x0][0x4e8], R9 ;  /* 0x00013a0012127a24 */ /* 0x000fe200078e0209 */
[----:B------:R-:W-:Y:S01]  /*e790*/  LEA R9, P0, R4, c[0x0][0x450], 0x2 ;  /* 0x0001140004097a11 */ /* 0x000fe200078010ff */
[----:B------:R-:W-:-:S02]  /*e7a0*/  IMAD.IADD R8, R5, 0x1, R8 ;  /* 0x0000000105087824 */ /* 0x000fc400078e0208 */
[C---:B------:R-:W-:Y:S01]  /*e7b0*/  IMAD R5, R7.reuse, c[0x0][0x3e4], R6 ;  /* 0x0000f90007057a24 */ /* 0x040fe200078e0206 */
[----:B------:R-:W-:Y:S01]  /*e7c0*/  SHF.R.S32.HI R10, RZ, 0x1f, R18 ;  /* 0x0000001fff0a7819 */ /* 0x000fe20000011412 */
[----:B------:R-:W-:Y:S01]  /*e7d0*/  IMAD.WIDE.U32 R6, R7, c[0x0][0x3e0], R2 ;  /* 0x0000f80007067a25 */ /* 0x000fe200078e0002 */
[----:B------:R-:W-:Y:S01]  /*e7e0*/  LEA.HI.X R3, R4, c[0x0][0x454], R8, 0x2, P0 ;  /* 0x0001150004037a11 */ /* 0x000fe200000f1408 */
[----:B------:R-:W-:Y:S02]  /*e7f0*/  SHFL.IDX PT, R16, R9, RZ, 0x1c1f ;  /* 0x001c1fff09107589 */ /* 0x000fe400000e0000 */
[----:B-----5:R-:W-:Y:S02]  /*e800*/  IMAD R2, R12, c[0x0][0x4e8], RZ ;  /* 0x00013a000c027a24 */ /* 0x020fe400078e02ff */
[----:B------:R-:W1:Y:S01]  /*e810*/  SHFL.IDX PT, R17, R3, RZ, 0x1c1f ;  /* 0x001c1fff03117589 */ /* 0x000e6200000e0000 */
[----:B------:R-:W-:Y:S02]  /*e820*/  IMAD R8, R22, 0x80, R11 ;  /* 0x0000008016087824 */ /* 0x000fe400078e020b */
[----:B------:R-:W-:Y:S01]  /*e830*/  IMAD.IADD R5, R7, 0x1, R5 ;  /* 0x0000000107057824 */ /* 0x000fe200078e0205 */
[----:B------:R-:W-:Y:S01]  /*e840*/  SHFL.IDX PT, R14, R9, 0x1, 0x1c1f ;  /* 0x003c1f00090e7f89 */ /* 0x000fe200000e0000 */
[----:B------:R-:W-:Y:S01]  /*e850*/  IMAD.MOV.U32 R4, RZ, RZ, R6 ;  /* 0x000000ffff047224 */ /* 0x000fe200078e0006 */
[----:B------:R-:W-:Y:S01]  /*e860*/  IADD3 R7, R8, 0x8, RZ ;  /* 0x0000000808077810 */ /* 0x000fe20007ffe0ff */
[----:B------:R-:W-:Y:S01]  /*e870*/  IMAD R6, R10, c[0x0][0x3d8], RZ ;  /* 0x0000f6000a067a24 */ /* 0x000fe200078e02ff */
[----:B------:R-:W2:Y:S01]  /*e880*/  SHFL.IDX PT, R15, R3, 0x1, 0x1c1f ;  /* 0x003c1f00030f7f89 */ /* 0x000ea200000e0000 */
[-C--:B------:R-:W-:Y:S01]  /*e890*/  ISETP.GE.OR P4, PT, R8, R2.reuse, P1 ;  /* 0x000000020800720c */ /* 0x080fe20000f86670 */
[C---:B------:R-:W-:Y:S01]  /*e8a0*/  IMAD.WIDE.U32 R4, R18.reuse, c[0x0][0x3d8], R4 ;  /* 0x0000f60012047a25 */ /* 0x040fe200078e0004 */
[----:B------:R-:W-:Y:S01]  /*e8b0*/  ISETP.GE.OR P3, PT, R7, R2, P1 ;  /* 0x000000020700720c */ /* 0x000fe20000f66670 */
[----:B------:R-:W-:Y:S02]  /*e8c0*/  SHFL.IDX PT, R12, R9, 0x2, 0x1c1f ;  /* 0x005c1f00090c7f89 */ /* 0x000fe400000e0000 */
[----:B------:R-:W-:-:S02]  /*e8d0*/  IMAD R6, R18, c[0x0][0x3dc], R6 ;  /* 0x0000f70012067a24 */ /* 0x000fc400078e0206 */
[----:B------:R-:W3:Y:S01]  /*e8e0*/  SHFL.IDX PT, R13, R3, 0x2, 0x1c1f ;  /* 0x005c1f00030d7f89 */ /* 0x000ee200000e0000 */
[----:B------:R-:W-:Y:S02]  /*e8f0*/  IMAD.SHL.U32 R7, R21, 0x8, RZ ;  /* 0x0000000815077824 */ /* 0x000fe400078e00ff */
[----:B------:R-:W-:Y:S01]  /*e900*/  IMAD.IADD R6, R5, 0x1, R6 ;  /* 0x0000000105067824 */ /* 0x000fe200078e0206 */
[----:B------:R4:W-:Y:S01]  /*e910*/  SHFL.IDX PT, R11, R3, 0x3, 0x1c1f ;  /* 0x007c1f00030b7f89 */ /* 0x0009e200000e0000 */
[----:B------:R-:W-:Y:S02]  /*e920*/  LEA R5, P0, R4, c[0x0][0x380], 0x1 ;  /* 0x0000e00004057a11 */ /* 0x000fe400078008ff */
[----:B------:R-:W-:Y:S01]  /*e930*/  LOP3.LUT R7, R20, 0x7ffffe00, R7, 0xf8, !PT ;  /* 0x7ffffe0014077812 */ /* 0x000fe200078ef807 */
[----:B------:R-:W3:Y:S01]  /*e940*/  SHFL.IDX PT, R10, R9, 0x3, 0x1c1f ;  /* 0x007c1f00090a7f89 */ /* 0x000ee200000e0000 */
[----:B------:R-:W-:-:S03]  /*e950*/  LEA.HI.X R4, R4, c[0x0][0x384], R6, 0x1, P0 ;  /* 0x0000e10004047a11 */ /* 0x000fc600000f0c06 */
[----:B-1----:R-:W-:Y:S01]  /*e960*/  @!P4 ST.E [R16.64], R36 ;  /* 0x000000241000c985 */ /* 0x002fe2000c10190c */
[----:B------:R-:W-:-:S03]  /*e970*/  IMAD.SHL.U32 R6, R7, 0x2, RZ ;  /* 0x0000000207067824 */ /* 0x000fc600078e00ff */
[----:B--2---:R-:W-:Y:S04]  /*e980*/  @!P3 ST.E [R14.64], R37 ;  /* 0x000000250e00b985 */ /* 0x004fe8000c10190c */
[----:B------:R-:W-:Y:S04]  /*e990*/  SHFL.IDX PT, R9, R4, RZ, 0x181f ;  /* 0x00181fff04097589 */ /* 0x000fe800000e0000 */
[----:B------:R-:W-:Y:S01]  /*e9a0*/  SHFL.IDX PT, R14, R5, 0x2, 0x181f ;  /* 0x00581f00050e7f89 */ /* 0x000fe200000e0000 */
[----:B----4-:R-:W-:-:S03]  /*e9b0*/  IADD3 R3, R8, 0x40, RZ ;  /* 0x0000004008037810 */ /* 0x010fc60007ffe0ff */
[----:B------:R-:W-:Y:S01]  /*e9c0*/  SHFL.IDX PT, R15, R5, 0x3, 0x181f ;  /* 0x00781f00050f7f89 */ /* 0x000fe200000e0000 */
[----:B------:R-:W-:Y:S02]  /*e9d0*/  IADD3 R8, R8, 0x48, RZ ;  /* 0x0000004808087810 */ /* 0x000fe40007ffe0ff */
[-C--:B------:R-:W-:Y:S01]  /*e9e0*/  ISETP.GE.OR P2, PT, R3, R2.reuse, P1 ;  /* 0x000000020300720c */ /* 0x080fe20000f46670 */
[----:B------:R-:W-:Y:S01]  /*e9f0*/  IMAD R3, R22, 0x80, R19 ;  /* 0x0000008016037824 */ /* 0x000fe200078e0213 */
[-C--:B------:R-:W-:Y:S01]  /*ea00*/  ISETP.GE.OR P1, PT, R8, R2.reuse, P1 ;  /* 0x000000020800720c */ /* 0x080fe20000f26670 */
[----:B------:R-:W-:Y:S03]  /*ea10*/  SHFL.IDX PT, R44, R4, 0x3, 0x181f ;  /* 0x00781f00042c7f89 */ /* 0x000fe600000e0000 */
[C---:B------:R-:W-:Y:S01]  /*ea20*/  IADD3 R7, R3.reuse, 0x10, RZ ;  /* 0x0000001003077810 */ /* 0x040fe20007ffe0ff */
[----:B------:R-:W-:Y:S01]  /*ea30*/  SHFL.IDX PT, R8, R5, 0x1, 0x181f ;  /* 0x00381f0005087f89 */ /* 0x000fe200000e0000 */
[----:B------:R-:W-:-:S02]  /*ea40*/  ISETP.GE.OR P3, PT, R3, R2, P6 ;  /* 0x000000020300720c */ /* 0x000fc40003766670 */
[C---:B------:R-:W-:Y:S01]  /*ea50*/  IADD3 R32, R3.reuse, 0x40, RZ ;  /* 0x0000004003207810 */ /* 0x040fe20007ffe0ff */
[----:B------:R-:W-:Y:S01]  /*ea60*/  SHFL.IDX PT, R49, R5, 0x4, 0x181f ;  /* 0x00981f0005317f89 */ /* 0x000fe200000e0000 */
[C---:B------:R-:W-:Y:S02]  /*ea70*/  IADD3 R45, R3.reuse, 0x50, RZ ;  /* 0x00000050032d7810 */ /* 0x040fe40007ffe0ff */
[----:B------:R-:W-:Y:S01]  /*ea80*/  IADD3 R54, R3, 0x60, RZ ;  /* 0x0000006003367810 */ /* 0x000fe20007ffe0ff */
[----:B---3--:R-:W-:Y:S01]  /*ea90*/  @!P2 ST.E [R12.64], R38 ;  /* 0x000000260c00a985 */ /* 0x008fe2000c10190c */
[----:B------:R-:W-:-:S03]  /*eaa0*/  ISETP.GE.OR P2, PT, R7, R2, P6 ;  /* 0x000000020700720c */ /* 0x000fc60003746670 */
[----:B------:R-:W1:Y:S04]  /*eab0*/  SHFL.IDX PT, R12, R5, RZ, 0x181f ;  /* 0x00181fff050c7589 */ /* 0x000e6800000e0000 */
[----:B------:R2:W-:Y:S04]  /*eac0*/  @!P1 ST.E [R10.64], R39 ;  /* 0x000000270a009985 */ /* 0x0005e8000c10190c */
[----:B------:R-:W-:Y:S04]  /*ead0*/  LDS.128 R24, [R6+0x80] ;  /* 0x0000800006187984 */ /* 0x000fe80000000c00 */
[----:B------:R-:W3:Y:S04]  /*eae0*/  SHFL.IDX PT, R11, R4, 0x1, 0x181f ;  /* 0x00381f00040b7f89 */ /* 0x000ee800000e0000 */
[----:B------:R-:W4:Y:S04]  /*eaf0*/  SHFL.IDX PT, R7, R4, 0x2, 0x181f ;  /* 0x00581f0004077f89 */ /* 0x000f2800000e0000 */
[----:B------:R-:W4:Y:S04]  /*eb00*/  LDS.128 R20, [R6+0x880] ;  /* 0x0008800006147984 */ /* 0x000f280000000c00 */
[----:B------:R-:W4:Y:S01]  /*eb10*/  LDS.128 R16, [R6+0x1080] ;  /* 0x0010800006107984 */ /* 0x000f220000000c00 */
[----:B-1----:R-:W-:-:S03]  /*eb20*/  @!P3 LEA R12, P5, R0, R12, 0x1 ;  /* 0x0000000c000cb211 */ /* 0x002fc600078a08ff */
[----:B------:R-:W1:Y:S01]  /*eb30*/  LDS.128 R28, [R6+0x1880] ;  /* 0x00188000061c7984 */ /* 0x000e620000000c00 */
[----:B------:R-:W-:Y:S02]  /*eb40*/  @!P3 LEA.HI.X R13, R0, R9, R53, 0x1, P5 ;  /* 0x00000009000db211 */ /* 0x000fe400028f0c35 */
[C---:B--2---:R-:W-:Y:S01]  /*eb50*/  IADD3 R10, R3.reuse, 0x20, RZ ;  /* 0x00000020030a7810 */ /* 0x044fe20007ffe0ff */
[----:B------:R-:W-:Y:S01]  /*eb60*/  LDS.128 R36, [R6+0x2880] ;  /* 0x0028800006247984 */ /* 0x000fe20000000c00 */
[-C--:B------:R-:W-:Y:S02]  /*eb70*/  ISETP.GE.OR P5, PT, R32, R2.reuse, P6 ;  /* 0x000000022000720c */ /* 0x080fe400037a6670 */
[-C--:B------:R-:W-:Y:S01]  /*eb80*/  ISETP.GE.OR P1, PT, R10, R2.reuse, P6 ;  /* 0x000000020a00720c */ /* 0x080fe20003726670 */
[----:B------:R-:W-:Y:S01]  /*eb90*/  LDS.128 R32, [R6+0x2080] ;  /* 0x0020800006207984 */ /* 0x000fe20000000c00 */
[C---:B------:R-:W-:Y:S02]  /*eba0*/  IADD3 R10, R3.reuse, 0x30, RZ ;  /* 0x00000030030a7810 */ /* 0x040fe40007ffe0ff */
[----:B------:R-:W-:Y:S01]  /*ebb0*/  IADD3 R3, R3, 0x70, RZ ;  /* 0x0000007003037810 */ /* 0x000fe20007ffe0ff */
[----:B------:R-:W-:Y:S01]  /*ebc0*/  LDS.128 R40, [R6+0x3080] ;  /* 0x0030800006287984 */ /* 0x000fe20000000c00 */
[----:B------:R-:W-:-:S02]  /*ebd0*/  ISETP.GE.OR P0, PT, R10, R2, P6 ;  /* 0x000000020a00720c */ /* 0x000fc40003706670 */
[C---:B------:R-:W-:Y:S01]  /*ebe0*/  @!P2 LEA R10, P4, R0.reuse, R8, 0x1 ;  /* 0x00000008000aa211 */ /* 0x040fe200078808ff */
[----:B------:R-:W-:Y:S03]  /*ebf0*/  SHFL.IDX PT, R48, R5, 0x5, 0x181f ;  /* 0x00b81f0005307f89 */ /* 0x000fe600000e0000 */
[C---:B---3--:R-:W-:Y:S01]  /*ec00*/  @!P2 LEA.HI.X R11, R0.reuse, R11, R53, 0x1, P4 ;  /* 0x0000000b000ba211 */ /* 0x048fe200020f0c35 */
[----:B------:R-:W2:Y:S01]  /*ec10*/  SHFL.IDX PT, R50, R5, 0x6, 0x181f ;  /* 0x00d81f0005327f89 */ /* 0x000ea200000e0000 */
[----:B------:R-:W-:-:S03]  /*ec20*/  @!P1 LEA R8, P4, R0, R14, 0x1 ;  /* 0x0000000e00089211 */ /* 0x000fc600078808ff */
[----:B------:R-:W-:Y:S01]  /*ec30*/  SHFL.IDX PT, R52, R4, 0x4, 0x181f ;  /* 0x00981f0004347f89 */ /* 0x000fe200000e0000 */
[C-C-:B----4-:R-:W-:Y:S02]  /*ec40*/  @!P1 LEA.HI.X R9, R0.reuse, R7, R53.reuse, 0x1, P4 ;  /* 0x0000000700099211 */ /* 0x150fe400020f0c35 */
[C---:B------:R-:W-:Y:S01]  /*ec50*/  @!P0 LEA R14, P4, R0.reuse, R15, 0x1 ;  /* 0x0000000f000e8211 */ /* 0x040fe200078808ff */
[----:B------:R-:W-:Y:S03]  /*ec60*/  SHFL.IDX PT, R51, R4, 0x5, 0x181f ;  /* 0x00b81f0004337f89 */ /* 0x000fe600000e0000 */
[----:B------:R-:W-:Y:S01]  /*ec70*/  @!P0 LEA.HI.X R15, R0, R44, R53, 0x1, P4 ;  /* 0x0000002c000f8211 */ /* 0x000fe200020f0c35 */
[----:B------:R-:W3:Y:S01]  /*ec80*/  SHFL.IDX PT, R7, R4, 0x6, 0x181f ;  /* 0x00d81f0004077f89 */ /* 0x000ee200000e0000 */
[----:B------:R-:W-:-:S03]  /*ec90*/  ISETP.GE.OR P4, PT, R45, R2, P6 ;  /* 0x000000022d00720c */ /* 0x000fc60003786670 */
[----:B------:R2:W4:Y:S04]  /*eca0*/  LDS.128 R44, [R6+0x3880] ;  /* 0x00388000062c7984 */ /* 0x0005280000000c00 */
[----:B------:R-:W-:Y:S01]  /*ecb0*/  @!P3 ST.E.128 [R12.64], R24 ;  /* 0x000000180c00b985 */ /* 0x000fe2000c101d0c */
[-C--:B------:R-:W-:Y:S02]  /*ecc0*/  ISETP.GE.OR P3, PT, R54, R2.reuse, P6 ;  /* 0x000000023600720c */ /* 0x080fe40003766670 */
[----:B------:R-:W-:Y:S01]  /*ecd0*/  ISETP.GE.OR P6, PT, R3, R2, P6 ;  /* 0x000000020300720c */ /* 0x000fe200037c6670 */
[----:B------:R4:W-:Y:S04]  /*ece0*/  @!P2 ST.E.128 [R10.64], R20 ;  /* 0x000000140a00a985 */ /* 0x0009e8000c101d0c */
[----:B------:R4:W-:Y:S04]  /*ecf0*/  @!P1 ST.E.128 [R8.64], R16 ;  /* 0x0000001008009985 */ /* 0x0009e8000c101d0c */
[----:B-1----:R1:W-:Y:S04]  /*ed00*/  @!P0 ST.E.128 [R14.64], R28 ;  /* 0x0000001c0e008985 */ /* 0x0023e8000c101d0c */
[----:B------:R-:W1:Y:S01]  /*ed10*/  SHFL.IDX PT, R5, R5, 0x7, 0x181f ;  /* 0x00f81f0005057f89 */ /* 0x000e6200000e0000 */
[----:B--2---:R-:W-:-:S03]  /*ed20*/  @!P3 LEA R6, P0, R0, R50, 0x1 ;  /* 0x000000320006b211 */ /* 0x004fc600078008ff */
[----:B------:R-:W2:Y:S01]  /*ed30*/  SHFL.IDX PT, R4, R4, 0x7, 0x181f ;  /* 0x00f81f0004047f89 */ /* 0x000ea200000e0000 */
[C-C-:B---3--:R-:W-:Y:S02]  /*ed40*/  @!P3 LEA.HI.X R7, R0.reuse, R7, R53.reuse, 0x1, P0 ;  /* 0x000000070007b211 */ /* 0x148fe400000f0c35 */
[C---:B----4-:R-:W-:Y:S02]  /*ed50*/  @!P5 LEA R10, P2, R0.reuse, R49, 0x1 ;  /* 0x00000031000ad211 */ /* 0x050fe400078408ff */
[C---:B------:R-:W-:Y:S02]  /*ed60*/  @!P4 LEA R8, P1, R0.reuse, R48, 0x1 ;  /* 0x000000300008c211 */ /* 0x040fe400078208ff */
[C-C-:B------:R-:W-:Y:S02]  /*ed70*/  @!P5 LEA.HI.X R11, R0.reuse, R52, R53.reuse, 0x1, P2 ;  /* 0x00000034000bd211 */ /* 0x140fe400010f0c35 */
[----:B------:R-:W-:-:S03]  /*ed80*/  @!P4 LEA.HI.X R9, R0, R51, R53, 0x1, P1 ;  /* 0x000000330009c211 */ /* 0x000fc600008f0c35 */
[----:B------:R3:W-:Y:S04]  /*ed90*/  @!P5 ST.E.128 [R10.64], R32 ;  /* 0x000000200a00d985 */ /* 0x0007e8000c101d0c */
[----:B------:R3:W-:Y:S04]  /*eda0*/  @!P4 ST.E.128 [R8.64], R36 ;  /* 0x000000240800c985 */ /* 0x0007e8000c101d0c */
[----:B------:R3:W-:Y:S01]  /*edb0*/  @!P3 ST.E.128 [R6.64], R40 ;  /* 0x000000280600b985 */ /* 0x0007e2000c101d0c */
[----:B------:R-:W-:Y:S05]  /*edc0*/  @P6 EXIT ;  /* 0x000000000000694d */ /* 0x000fea0003800000 */
[----:B-12---:R-:W-:-:S04]  /*edd0*/  LEA R2, P0, R0, R5, 0x1 ;  /* 0x0000000500027211 */ /* 0x006fc800078008ff */
[----:B------:R-:W-:-:S05]  /*ede0*/  LEA.HI.X R3, R0, R4, R53, 0x1, P0 ;  /* 0x0000000400037211 */ /* 0x000fca00000f0c35 */
[----:B------:R-:W-:Y:S01]  /*edf0*/  ST.E.128 [R2.64], R44 ;  /* 0x0000002c02007985 */ /* 0x000fe2000c101d0c */
[----:B------:R-:W-:Y:S05]  /*ee00*/  EXIT ;  /* 0x000000000000794d */ /* 0x000fea0003800000 */
.L_x_38:
[----:B------:R-:W-:Y:S02]  /*ee10*/  ULDC.64 UR4, c[0x0][0x500] ;  /* 0x0001400000047ab9 */ /* 0x000fe40000000a00 */
[----:B------:R-:W-:Y:S02]  /*ee20*/  UISETP.NE.U32.AND UP1, UPT, URZ, UR4, UPT ;  /* 0x000000043f00728c */ /* 0x000fe4000bf25070 */
[----:B------:R-:W-:Y:S02]  /*ee30*/  UMOV UR6, 0x4 ;  /* 0x0000000400067882 */ /* 0x000fe40000000000 */
[----:B------:R-:W-:-:S03]  /*ee40*/  UISETP.NE.AND.EX UP1, UPT, URZ, UR5, UPT, UP1 ;  /* 0x000000053f00728c */ /* 0x000fc6000bf25310 */
[----:B------:R-:W-:Y:S02]  /*ee50*/  ULDC.64 UR4, c[0x0][0x500] ;  /* 0x0001400000047ab9 */ /* 0x000fe40000000a00 */
[----:B------:R-:W-:Y:S01]  /*ee60*/  UIMAD.WIDE UR4, UR11, UR6, UR4 ;  /* 0x000000060b0472a5 */ /* 0x000fe2000f8e0204 */
[----:B------:R-:W-:-:S05]  /*ee70*/  PLOP3.LUT P1, PT, PT, PT, UP1, 0x80, 0x0 ;  /* 0x000000000000781c */ /* 0x000fca0003f2f018 */
[----:B------:R-:W-:Y:S01]  /*ee80*/  IMAD.U32 R4, RZ, RZ, UR4 ;  /* 0x00000004ff047e24 */ /* 0x000fe2000f8e00ff */
[----:B------:R-:W-:Y:S01]  /*ee90*/  MOV R5, UR5 ;  /* 0x0000000500057c02 */ /* 0x000fe20008000f00 */
[----:B------:R-:W-:-:S06]  /*eea0*/  ULDC.64 UR4, c[0x0][0x508] ;  /* 0x0001420000047ab9 */ /* 0x000fcc0000000a00 */
[----:B------:R-:W2:Y:S01]  /*eeb0*/  @P1 LDG.E R0, [R4.64] ;  /* 0x0000000c04001981 */ /* 0x000ea2000c1e1900 */
[----:B------:R-:W-:Y:S01]  /*eec0*/  UISETP.NE.U32.AND UP0, UPT, URZ, UR4, UPT ;  /* 0x000000043f00728c */ /* 0x000fe2000bf05070 */
[----:B------:R-:W-:-:S03]  /*eed0*/  IMAD.MOV.U32 R9, RZ, RZ, c[0x0][0x388] ;  /* 0x0000e200ff097624 */ /* 0x000fc600078e00ff */
[----:B------:R-:W-:-:S03]  /*eee0*/  UISETP.NE.AND.EX UP0, UPT, URZ, UR5, UPT, UP0 ;  /* 0x000000053f00728c */ /* 0x000fc6000bf05300 */
[----:B------:R-:W-:-:S03]  /*eef0*/  ULDC.64 UR4, c[0x0][0x508] ;  /* 0x0001420000047ab9 */ /* 0x000fc60000000a00 */
[----:B------:R-:W-:-:S05]  /*ef00*/  PLOP3.LUT P0, PT, PT, PT, UP0, 0x80, 0x0 ;  /* 0x000000000000781c */ /* 0x000fca0003f0f008 */
[----:B------:R-:W-:-:S06]  /*ef10*/  @UP0 UIMAD.WIDE UR4, UR11, UR6, UR4 ;  /* 0x000000060b0402a5 */ /* 0x000fcc000f8e0204 */
[----:B------:R-:W-:Y:S01]  /*ef20*/  MOV R2, UR4 ;  /* 0x0000000400027c02 */ /* 0x000fe20008000f00 */
[----:B------:R-:W-:-:S05]  /*ef30*/  IMAD.U32 R3, RZ, RZ, UR5 ;  /* 0x00000005ff037e24 */ /* 0x000fca000f8e00ff */
        /* <DEDUP_REMOVED lines=12> */
.L_x_40:
[----:B-1----:R-:W1:Y:S01]  /*f000*/  S2R R7, SR_TID.X ;  /* 0x0000000000077919 */ /* 0x002e620000002100 */
[----:B------:R-:W-:Y:S01]  /*f010*/  USHF.R.S32.HI UR6, URZ, 0x1f, UR11 ;  /* 0x0000001f3f067899 */ /* 0x000fe2000801140b */
[----:B------:R-:W-:Y:S01]  /*f020*/  BSSY B0, `(.L_x_41) ;  /* 0x0000029000007945 */ /* 0x000fe20003800000 */
[----:B------:R-:W-:-:S02]  /*f030*/  USEL UR11, UR11, URZ, !UP1 ;  /* 0x0000003f0b0b7287 */ /* 0x000fc4000c800000 */
[----:B------:R-:W-:Y:S01]  /*f040*/  USEL UR6, UR6, URZ, !UP1 ;  /* 0x0000003f06067287 */ /* 0x000fe2000c800000 */
[----:B-1----:R-:W-:-:S13]  /*f050*/  ISETP.GE.AND P0, PT, R7, 0x80, PT ;  /* 0x000000800700780c */ /* 0x002fda0003f06270 */
[----:B------:R-:W-:Y:S05]  /*f060*/  @P0 BRA `(.L_x_42) ;  /* 0x0000024000000947 */ /* 0x000fea0003800000 */
[----:B------:R-:W1:Y:S01]  /*f070*/  S2R R3, SR_CTAID.X ;  /* 0x0000000000037919 */ /* 0x000e620000002500 */
[----:B-----5:R-:W-:Y:S01]  /*f080*/  IMAD R0, R9, c[0x0][0x4e8], RZ ;  /* 0x00013a0009007a24 */ /* 0x020fe200078e02ff */
[----:B-1----:R-:W-:-:S04]  /*f090*/  LEA R3, R3, R7, 0x7 ;  /* 0x0000000703037211 */ /* 0x002fc800078e38ff */
[----:B------:R-:W-:-:S13]  /*f0a0*/  ISETP.GE.AND P0, PT, R3, R0, PT ;  /* 0x000000000300720c */ /* 0x000fda0003f06270 */
[----:B------:R-:W-:Y:S05]  /*f0b0*/  @P0 BRA `(.L_x_42) ;  /* 0x000001f000000947 */ /* 0x000fea0003800000 */
[----:B------:R-:W-:Y:S01]  /*f0c0*/  IMAD.MOV.U32 R0, RZ, RZ, c[0x0][0x4e8] ;  /* 0x00013a00ff007624 */ /* 0x000fe200078e00ff */
[----:B------:R-:W-:Y:S02]  /*f0d0*/  ULDC.64 UR4, c[0x0][0x490] ;  /* 0x0001240000047ab9 */ /* 0x000fe40000000a00 */
[----:B------:R-:W-:Y:S02]  /*f0e0*/  UIMAD UR7, UR8, UR4, URZ ;  /* 0x00000004080772a4 */ /* 0x000fe4000f8e023f */
[----:B------:R-:W-:Y:S01]  /*f0f0*/  ISETP.NE.AND P0, PT, R0, 0x1, PT ;  /* 0x000000010000780c */ /* 0x000fe20003f05270 */
[----:B------:R-:W-:Y:S01]  /*f100*/  UMOV UR16, UR14 ;  /* 0x0000000e00107c82 */ /* 0x000fe20008000000 */
[----:B------:R-:W-:Y:S01]  /*f110*/  IMAD.MOV.U32 R0, RZ, RZ, R3 ;  /* 0x000000ffff007224 */ /* 0x000fe200078e0003 */
[----:B------:R-:W-:Y:S02]  /*f120*/  UMOV UR17, UR15 ;  /* 0x0000000f00117c82 */ /* 0x000fe40008000000 */
[----:B------:R-:W-:-:S02]  /*f130*/  UIMAD.WIDE.U32 UR16, UR9, UR4, UR16 ;  /* 0x00000004091072a5 */ /* 0x000fc4000f8e0010 */
[----:B------:R-:W-:-:S03]  /*f140*/  UIMAD UR7, UR9, UR5, UR7 ;  /* 0x00000005090772a4 */ /* 0x000fc6000f8e0207 */
[----:B------:R-:W-:Y:S02]  /*f150*/  ULDC.64 UR4, c[0x0][0x498] ;  /* 0x0001260000047ab9 */ /* 0x000fe40000000a00 */
[----:B------:R-:W-:Y:S01]  /*f160*/  UIADD3 UR17, UR7, UR17, URZ ;  /* 0x0000001107117290 */ /* 0x000fe2000fffe03f */
[----:B------:R-:W-:Y:S01]  /*f170*/  @P0 IMAD.HI.U32 R2, R3, c[0x0][0x4ec], RZ ;  /* 0x00013b0003020a27 */ /* 0x000fe200078e00ff */
[----:B------:R-:W-:Y:S02]  /*f180*/  UIMAD UR7, UR6, UR4, URZ ;  /* 0x00000004060772a4 */ /* 0x000fe4000f8e023f */
[----:B------:R-:W-:Y:S02]  /*f190*/  UIMAD.WIDE.U32 UR16, UR11, UR4, UR16 ;  /* 0x000000040b1072a5 */ /* 0x000fe4000f8e0010 */
[----:B------:R-:W-:Y:S01]  /*f1a0*/  @P0 SHF.R.U32.HI R0, RZ, c[0x0][0x4f0], R2 ;  /* 0x00013c00ff000a19 */ /* 0x000fe20000011602 */
[----:B------:R-:W-:-:S03]  /*f1b0*/  UIMAD UR5, UR11, UR5, UR7 ;  /* 0x000000050b0572a4 */ /* 0x000fc6000f8e0207 */
[----:B------:R-:W-:-:S03]  /*f1c0*/  IADD3 R2, -R0, RZ, RZ ;  /* 0x000000ff00027210 */ /* 0x000fc60007ffe1ff */
[----:B------:R-:W-:Y:S02]  /*f1d0*/  IMAD.U32 R5, RZ, RZ, UR5 ;  /* 0x00000005ff057e24 */ /* 0x000fe4000f8e00ff */
[----:B------:R-:W-:Y:S01]  /*f1e0*/  IMAD R4, R2, c[0x0][0x4e8], R3 ;  /* 0x00013a0002047a24 */ /* 0x000fe200078e0203 */
[----:B------:R-:W-:Y:S02]  /*f1f0*/  SHF.R.S32.HI R3, RZ, 0x1f, R0 ;  /* 0x0000001fff037819 */ /* 0x000fe40000011400 */
[----:B------:R-:W-:Y:S02]  /*f200*/  IADD3 R2, P0, R0, UR16, RZ ;  /* 0x0000001000027c10 */ /* 0x000fe4000ff1e0ff */
[----:B------:R-:W-:Y:S02]  /*f210*/  SHF.R.S32.HI R0, RZ, 0x1f, R4 ;  /* 0x0000001fff007819 */ /* 0x000fe40000011404 */
[----:B------:R-:W-:-:S03]  /*f220*/  IADD3.X R3, R3, UR17, R5, P0, !PT ;  /* 0x0000001103037c10 */ /* 0x000fc600087fe405 */
[----:B------:R-:W-:Y:S02]  /*f230*/  IMAD R0, R0, c[0x0][0x488], RZ ;  /* 0x0001220000007a24 */ /* 0x000fe400078e02ff */
[----:B------:R-:W-:-:S04]  /*f240*/  IMAD.WIDE.U32 R2, R4, c[0x0][0x488], R2 ;  /* 0x0001220004027a25 */ /* 0x000fc800078e0002 */
[----:B------:R-:W-:Y:S01]  /*f250*/  IMAD R0, R4, c[0x0][0x48c], R0 ;  /* 0x0001230004007a24 */ /* 0x000fe200078e0200 */
[----:B------:R-:W-:-:S04]  /*f260*/  LEA R4, P0, R2, c[0x0][0x450], 0x2 ;  /* 0x0001140002047a11 */ /* 0x000fc800078010ff */
[----:B------:R-:W-:-:S04]  /*f270*/  IADD3 R0, R3, R0, RZ ;  /* 0x0000000003007210 */ /* 0x000fc80007ffe0ff */
[----:B------:R-:W-:Y:S01]  /*f280*/  LEA.HI.X R5, R2, c[0x0][0x454], R0, 0x2, P0 ;  /* 0x0001150002057a11 */ /* 0x000fe200000f1400 */
[----:B------:R-:W-:-:S05]  /*f290*/  IMAD.MOV.U32 R0, RZ, RZ, -0x800000 ;  /* 0xff800000ff007424 */ /* 0x000fca00078e00ff */
[----:B------:R1:W-:Y:S02]  /*f2a0*/  STG.E [R4.64], R0 ;  /* 0x0000000004007986 */ /* 0x0003e4000c10190c */
.L_x_42:
[----:B------:R-:W-:Y:S05]  /*f2b0*/  BSYNC B0 ;  /* 0x0000000000007941 */ /* 0x000fea0003800000 */
.L_x_41:
[----:B------:R-:W2:Y:S01]  /*f2c0*/  S2R R10, SR_CTAID.X ;  /* 0x00000000000a7919 */ /* 0x000ea20000002500 */
[----:B-1----:R-:W-:Y:S01]  /*f2d0*/  SHF.R.S32.HI R0, RZ, 0x1f, R7 ;  /* 0x0000001fff007819 */ /* 0x002fe20000011407 */
[----:B------:R-:W-:Y:S01]  /*f2e0*/  IMAD.MOV.U32 R3, RZ, RZ, c[0x0][0x4e8] ;  /* 0x00013a00ff037624 */ /* 0x000fe200078e00ff */
[----:B------:R-:W-:Y:S01]  /*f2f0*/  ULDC.64 UR4, c[0x0][0x3a0] ;  /* 0x0000e80000047ab9 */ /* 0x000fe20000000a00 */
[----:B-----5:R-:W-:Y:S01]  /*f300*/  IMAD R18, R9, c[0x0][0x4e8], RZ ;  /* 0x00013a0009127a24 */ /* 0x020fe200078e02ff */
[----:B------:R-:W-:Y:S01]  /*f310*/  LEA.HI R0, R0, R7, RZ, 0x3 ;  /* 0x0000000700007211 */ /* 0x000fe200078f18ff */
[----:B------:R-:W-:Y:S01]  /*f320*/  UIMAD UR7, UR15, UR4, URZ ;  /* 0x000000040f0772a4 */ /* 0x000fe2000f8e023f */
[----:B------:R-:W-:Y:S01]  /*f330*/  ISETP.NE.AND P0, PT, R3, 0x1, PT ;  /* 0x000000010300780c */ /* 0x000fe20003f05270 */
[----:B------:R-:W-:Y:S01]  /*f340*/  UIMAD.WIDE.U32 UR16, UR14, UR4, URZ ;  /* 0x000000040e1072a5 */ /* 0x000fe2000f8e003f */
[----:B------:R-:W-:Y:S01]  /*f350*/  LOP3.LUT R2, R0, 0xfffffff8, RZ, 0xc0, !PT ;  /* 0xfffffff800027812 */ /* 0x000fe200078ec0ff */
[----:B------:R-:W-:Y:S01]  /*f360*/  UIMAD UR7, UR14, UR5, UR7 ;  /* 0x000000050e0772a4 */ /* 0x000fe2000f8e0207 */
[----:B------:R-:W-:-:S02]  /*f370*/  SHF.R.S32.HI R8, RZ, 0x3, R0 ;  /* 0x00000003ff087819 */ /* 0x000fc40000011400 */
[----:B------:R-:W-:Y:S01]  /*f380*/  ULDC.64 UR4, c[0x0][0x3e8] ;  /* 0x0000fa0000047ab9 */ /* 0x000fe20000000a00 */
[----:B------:R-:W-:Y:S01]  /*f390*/  IMAD.IADD R7, R7, 0x1, -R2 ;  /* 0x0000000107077824 */ /* 0x000fe200078e0a02 */
[----:B------:R-:W-:Y:S02]  /*f3a0*/  UIADD3 UR17, UR17, UR7, URZ ;  /* 0x0000000711117290 */ /* 0x000fe4000fffe03f */
[----:B------:R-:W-:Y:S01]  /*f3b0*/  UIMAD UR7, UR8, UR4, URZ ;  /* 0x00000004080772a4 */ /* 0x000fe2000f8e023f */
[----:B------:R-:W-:Y:S01]  /*f3c0*/  IMAD R0, R7, 0x10, R8 ;  /* 0x0000001007007824 */ /* 0x000fe200078e0208 */
[----:B------:R-:W-:Y:S02]  /*f3d0*/  UIMAD.WIDE.U32 UR16, UR9, UR4, UR16 ;  /* 0x00000004091072a5 */ /* 0x000fe4000f8e0010 */
[----:B------:R-:W-:Y:S01]  /*f3e0*/  UIMAD UR7, UR9, UR5, UR7 ;  /* 0x00000005090772a4 */ /* 0x000fe2000f8e0207 */
[----:B--2---:R-:W-:Y:S02]  /*f3f0*/  IMAD R0, R10, 0x80, R0 ;  /* 0x000000800a007824 */ /* 0x004fe400078e0200 */
[----:B------:R-:W-:-:S02]  /*f400*/  ULDC.64 UR4, c[0x0][0x3f0] ;  /* 0x0000fc0000047ab9 */ /* 0x000fc40000000a00 */
[----:B------:R-:W-:Y:S01]  /*f410*/  UIMAD UR10, UR6, UR4, URZ ;  /* 0x00000004060a72a4 */ /* 0x000fe2000f8e023f */
[----:B------:R-:W-:Y:S01]  /*f420*/  @P0 IMAD.HI.U32 R2, R0, c[0x0][0x4ec], RZ ;  /* 0x00013b0000020a27 */ /* 0x000fe200078e00ff */
[----:B------:R-:W-:Y:S02]  /*f430*/  UIADD3 UR17, UR7, UR17, URZ ;  /* 0x0000001107117290 */ /* 0x000fe4000fffe03f */
[----:B------:R-:W-:Y:S01]  /*f440*/  UIMAD UR5, UR11, UR5, UR10 ;  /* 0x000000050b0572a4 */ /* 0x000fe2000f8e020a */
[----:B------:R-:W-:Y:S01]  /*f450*/  IMAD.MOV.U32 R4, RZ, RZ, R0 ;  /* 0x000000ffff047224 */ /* 0x000fe200078e0000 */
[----:B------:R-:W-:Y:S01]  /*f460*/  @P0 SHF.R.U32.HI R4, RZ, c[0x0][0x4f0], R2 ;  /* 0x00013c00ff040a19 */ /* 0x000fe20000011602 */
[----:B------:R-:W-:-:S03]  /*f470*/  UIMAD.WIDE.U32 UR16, UR11, UR4, UR16 ;  /* 0x000000040b1072a5 */ /* 0x000fc6000f8e0010 */
[--C-:B------:R-:W-:Y:S01]  /*f480*/  SHF.R.S32.HI R3, RZ, 0x1f, R4.reuse ;  /* 0x0000001fff037819 */ /* 0x100fe20000011404 */
[----:B------:R-:W-:Y:S01]  /*f490*/  IMAD.MOV R2, RZ, RZ, -R4 ;  /* 0x000000ffff027224 */ /* 0x000fe200078e0a04 */
[----:B------:R-:W-:-:S03]  /*f4a0*/  UIADD3 UR5, UR17, UR5, URZ ;  /* 0x0000000511057290 */ /* 0x000fc6000fffe03f */
[----:B------:R-:W-:Y:S02]  /*f4b0*/  IMAD R5, R2, c[0x0][0x4e8], R0 ;  /* 0x00013a0002057a24 */ /* 0x000fe400078e0200 */
[----:B------:R-:W-:Y:S02]  /*f4c0*/  IMAD R0, R3, c[0x0][0x3e0], RZ ;  /* 0x0000f80003007a24 */ /* 0x000fe400078e02ff */
[----:B------:R-:W-:Y:S02]  /*f4d0*/  IMAD.U32 R3, RZ, RZ, UR17 ;  /* 0x00000011ff037e24 */ /* 0x000fe4000f8e00ff */
[----:B------:R-:W-:Y:S02]  /*f4e0*/  IMAD.U32 R2, RZ, RZ, UR16 ;  /* 0x00000010ff027e24 */ /* 0x000fe4000f8e00ff */
[----:B------:R-:W-:Y:S02]  /*f4f0*/  IMAD.U32 R3, RZ, RZ, UR5 ;  /* 0x00000005ff037e24 */ /* 0x000fe4000f8e00ff */
[C---:B------:R-:W-:Y:S01]  /*f500*/  IMAD R6, R4.reuse, c[0x0][0x3e4], R0 ;  /* 0x0000f90004067a24 */ /* 0x040fe200078e0200 */
[----:B------:R-:W-:Y:S01]  /*f510*/  SHF.R.S32.HI R0, RZ, 0x1f, R5 ;  /* 0x0000001fff007819 */ /* 0x000fe20000011405 */
[----:B------:R-:W-:-:S04]  /*f520*/  IMAD.WIDE.U32 R2, R4, c[0x0][0x3e0], R2 ;  /* 0x0000f80004027a25 */ /* 0x000fc800078e0002 */
[----:B------:R-:W-:Y:S02]  /*f530*/  IMAD R0, R0, c[0x0][0x3d8], RZ ;  /* 0x0000f60000007a24 */ /* 0x000fe400078e02ff */
[----:B------:R-:W-:Y:S02]  /*f540*/  IMAD.IADD R3, R3, 0x1, R6 ;  /* 0x0000000103037824 */ /* 0x000fe400078e0206 */
[C---:B------:R-:W-:Y:S02]  /*f550*/  IMAD R0, R5.reuse, c[0x0][0x3dc], R0 ;  /* 0x0000f70005007a24 */ /* 0x040fe400078e0200 */
[----:B------:R-:W-:-:S04]  /*f560*/  IMAD.WIDE.U32 R2, R5, c[0x0][0x3d8], R2 ;  /* 0x0000f60005027a25 */ /* 0x000fc800078e0002 */
[----:B------:R-:W-:Y:S01]  /*f570*/  IMAD.IADD R3, R3, 0x1, R0 ;  /* 0x0000000103037824 */ /* 0x000fe200078e0200 */
[----:B------:R-:W-:Y:S01]  /*f580*/  LEA R4, P0, R2, c[0x0][0x380], 0x1 ;  /* 0x0000e00002047a11 */ /* 0x000fe200078008ff */
[----:B------:R-:W-:-:S03]  /*f590*/  IMAD.SHL.U32 R0, R7, 0x8, RZ ;  /* 0x0000000807007824 */ /* 0x000fc600078e00ff */
[----:B------:R-:W-:Y:S01]  /*f5a0*/  LEA.HI.X R3, R2, c[0x0][0x384], R3, 0x1, P0 ;  /* 0x0000e10002037a11 */ /* 0x000fe200000f0c03 */
[----:B------:R-:W1:Y:S01]  /*f5b0*/  SHFL.IDX PT, R6, R4, RZ, 0x181f ;  /* 0x00181fff04067589 */ /* 0x000e6200000e0000 */
[----:B------:R-:W-:Y:S01]  /*f5c0*/  IMAD R2, R10, 0x80, R8 ;  /* 0x000000800a027824 */ /* 0x000fe200078e0208 */
[----:B------:R-:W-:Y:S02]  /*f5d0*/  ISETP.GE.AND P0, PT, R0, c[0x0][0x3c8], PT ;  /* 0x0000f20000007a0c */ /* 0x000fe40003f06270 */
[----:B------:R-:W2:Y:S01]  /*f5e0*/  SHFL.IDX PT, R7, R3, RZ, 0x181f ;  /* 0x00181fff03077589 */ /* 0x000ea200000e0000 */
[----:B------:R-:W-:Y:S02]  /*f5f0*/  SHF.R.S32.HI R19, RZ, 0x1f, R0 ;  /* 0x0000001fff137819 */ /* 0x000fe40000011400 */
[C---:B------:R-:W-:Y:S01]  /*f600*/  ISETP.GE.OR P2, PT, R2.reuse, R18, P0 ;  /* 0x000000120200720c */ /* 0x040fe20000746670 */
[----:B------:R-:W3:Y:S01]  /*f610*/  SHFL.IDX PT, R5, R4, 0x1, 0x181f ;  /* 0x00381f0004057f89 */ /* 0x000ee200000e0000 */
[----:B------:R-:W-:-:S02]  /*f620*/  IADD3 R8, R2, 0x10, RZ ;  /* 0x0000001002087810 */ /* 0x000fc40007ffe0ff */
[----:B------:R-:W-:Y:S01]  /*f630*/  IADD3 R14, R2, 0x20, RZ ;  /* 0x00000020020e7810 */ /* 0x000fe20007ffe0ff */
[----:B------:R-:W4:Y:S01]  /*f640*/  SHFL.IDX PT, R9, R3, 0x1, 0x181f ;  /* 0x00381f0003097f89 */ /* 0x000f2200000e0000 */
[-C--:B------:R-:W-:Y:S02]  /*f650*/  ISETP.GE.OR P4, PT, R8, R18.reuse, P0 ;  /* 0x000000120800720c */ /* 0x080fe40000786670 */
[C---:B------:R-:W-:Y:S01]  /*f660*/  IADD3 R10, R2.reuse, 0x40, RZ ;  /* 0x00000040020a7810 */ /* 0x040fe20007ffe0ff */
[----:B------:R-:W3:Y:S01]  /*f670*/  SHFL.IDX PT, R8, R4, 0x2, 0x181f ;  /* 0x00581f0004087f89 */ /* 0x000ee200000e0000 */
[----:B------:R-:W-:Y:S02]  /*f680*/  IADD3 R13, R2, 0x30, RZ ;  /* 0x00000030020d7810 */ /* 0x000fe40007ffe0ff */
[-C--:B------:R-:W-:Y:S01]  /*f690*/  ISETP.GE.OR P3, PT, R14, R18.reuse, P0 ;  /* 0x000000120e00720c */ /* 0x080fe20000766670 */
[----:B------:R-:W3:Y:S01]  /*f6a0*/  SHFL.IDX PT, R12, R3, 0x2, 0x181f ;  /* 0x00581f00030c7f89 */ /* 0x000ee200000e0000 */
[----:B------:R-:W-:-:S02]  /*f6b0*/  ISETP.GE.OR P6, PT, R10, R18, P0 ;  /* 0x000000120a00720c */ /* 0x000fc400007c6670 */
[C---:B-1----:R-:W-:Y:S01]  /*f6c0*/  @!P2 LEA R6, P1, R0.reuse, R6, 0x1 ;  /* 0x000000060006a211 */ /* 0x042fe200078208ff */
[----:B------:R-:W-:Y:S03]  /*f6d0*/  SHFL.IDX PT, R11, R4, 0x3, 0x181f ;  /* 0x00781f00040b7f89 */ /* 0x000fe600000e0000 */
[----:B--2---:R-:W-:Y:S01]  /*f6e0*/  @!P2 LEA.HI.X R7, R0, R7, R19, 0x1, P1 ;  /* 0x000000070007a211 */ /* 0x004fe200008f0c13 */
[----:B------:R-:W-:Y:S01]  /*f6f0*/  SHFL.IDX PT, R14, R3, 0x3, 0x181f ;  /* 0x00781f00030e7f89 */ /* 0x000fe200000e0000 */
[----:B------:R-:W-:-:S03]  /*f700*/  ISETP.GE.OR P1, PT, R13, R18, P0 ;  /* 0x000000120d00720c */ /* 0x000fc60000726670 */
[----:B------:R3:W-:Y:S04]  /*f710*/  @!P2 ST.E.128 [R6.64], RZ ;  /* 0x000000ff0600a985 */ /* 0x0007e8000c101d0c */
[----:B------:R-:W1:Y:S04]  /*f720*/  SHFL.IDX PT, R10, R4, 0x4, 0x181f ;  /* 0x00981f00040a7f89 */ /* 0x000e6800000e0000 */
[----:B------:R-:W-:Y:S04]  /*f730*/  SHFL.IDX PT, R13, R4, 0x5, 0x181f ;  /* 0x00b81f00040d7f89 */ /* 0x000fe800000e0000 */
[----:B------:R-:W2:Y:S04]  /*f740*/  SHFL.IDX PT, R17, R3, 0x4, 0x181f ;  /* 0x00981f0003117f89 */ /* 0x000ea800000e0000 */
[----:B------:R-:W1:Y:S04]  /*f750*/  SHFL.IDX PT, R16, R3, 0x5, 0x181f ;  /* 0x00b81f0003107f89 */ /* 0x000e6800000e0000 */
[----:B------:R-:W-:Y:S04]  /*f760*/  SHFL.IDX PT, R15, R3, 0x6, 0x181f ;  /* 0x00d81f00030f7f89 */ /* 0x000fe800000e0000 */
[----:B------:R-:W-:Y:S01]  /*f770*/  SHFL.IDX PT, R3, R3, 0x7, 0x181f ;  /* 0x00f81f0003037f89 */ /* 0x000fe200000e0000 */
[----:B---3--:R-:W-:-:S02]  /*f780*/  @!P4 LEA R6, P2, R0, R5, 0x1 ;  /* 0x000000050006c211 */ /* 0x008fc400078408ff */
[----:B------:R-:W-:Y:S01]  /*f790*/  IADD3 R7, R2, 0x50, RZ ;  /* 0x0000005002077810 */ /* 0x000fe20007ffe0ff */
[----:B------:R-:W3:Y:S03]  /*f7a0*/  SHFL.IDX PT, R5, R4, 0x6, 0x181f ;  /* 0x00d81f0004057f89 */ /* 0x000ee600000e0000 */
[----:B------:R-:W-:Y:S01]  /*f7b0*/  ISETP.GE.OR P5, PT, R7, R18, P0 ;  /* 0x000000120700720c */ /* 0x000fe200007a6670 */
[----:B------:R-:W2:Y:S01]  /*f7c0*/  SHFL.IDX PT, R4, R4, 0x7, 0x181f ;  /* 0x00f81f0004047f89 */ /* 0x000ea200000e0000 */
[----:B----4-:R-:W-:Y:S02]  /*f7d0*/  @!P4 LEA.HI.X R7, R0, R9, R19, 0x1, P2 ;  /* 0x000000090007c211 */ /* 0x010fe400010f0c13 */
[----:B------:R-:W-:Y:S02]  /*f7e0*/  IADD3 R9, R2, 0x60, RZ ;  /* 0x0000006002097810 */ /* 0x000fe40007ffe0ff */
[----:B------:R-:W-:Y:S01]  /*f7f0*/  @!P3 LEA R8, P2, R0, R8, 0x1 ;  /* 0x000000080008b211 */ /* 0x000fe200078408ff */
[----:B------:R4:W-:Y:S01]  /*f800*/  @!P4 ST.E.128 [R6.64], RZ ;  /* 0x000000ff0600c985 */ /* 0x0009e2000c101d0c */
[----:B------:R-:W-:-:S02]  /*f810*/  ISETP.GE.OR P4, PT, R9, R18, P0 ;  /* 0x000000120900720c */ /* 0x000fc40000786670 */
[----:B------:R-:W-:Y:S02]  /*f820*/  @!P3 LEA.HI.X R9, R0, R12, R19, 0x1, P2 ;  /* 0x0000000c0009b211 */ /* 0x000fe400010f0c13 */
[----:B------:R-:W-:-:S03]  /*f830*/  IADD3 R2, R2, 0x70, RZ ;  /* 0x0000007002027810 */ /* 0x000fc60007ffe0ff */
[----:B------:R3:W-:Y:S01]  /*f840*/  @!P3 ST.E.128 [R8.64], RZ ;  /* 0x000000ff0800b985 */ /* 0x0007e2000c101d0c */
[----:B------:R-:W-:Y:S02]  /*f850*/  ISETP.GE.OR P0, PT, R2, R18, P0 ;  /* 0x000000120200720c */ /* 0x000fe40000706670 */
[C---:B-1----:R-:W-:Y:S02]  /*f860*/  @!P6 LEA R10, P3, R0.reuse, R10, 0x1 ;  /* 0x0000000a000ae211 */ /* 0x042fe400078608ff */
[C---:B----4-:R-:W-:Y:S02]  /*f870*/  @!P1 LEA R6, P2, R0.reuse, R11, 0x1 ;  /* 0x0000000b00069211 */ /* 0x050fe400078408ff */
[C-C-:B--2---:R-:W-:Y:S02]  /*f880*/  @!P6 LEA.HI.X R11, R0.reuse, R17, R19.reuse, 0x1, P3 ;  /* 0x00000011000be211 */ /* 0x144fe400018f0c13 */
[C---:B------:R-:W-:Y:S02]  /*f890*/  @!P1 LEA.HI.X R7, R0.reuse, R14, R19, 0x1, P2 ;  /* 0x0000000e00079211 */ /* 0x040fe400010f0c13 */
[----:B---3--:R-:W-:-:S03]  /*f8a0*/  @!P5 LEA R8, P2, R0, R13, 0x1 ;  /* 0x0000000d0008d211 */ /* 0x008fc600078408ff */
[----:B------:R1:W-:Y:S01]  /*f8b0*/  @!P1 ST.E.128 [R6.64], RZ ;  /* 0x000000ff06009985 */ /* 0x0003e2000c101d0c */
[----:B------:R-:W-:-:S03]  /*f8c0*/  @!P5 LEA.HI.X R9, R0, R16, R19, 0x1, P2 ;  /* 0x000000100009d211 */ /* 0x000fc600010f0c13 */
[----:B------:R2:W-:Y:S04]  /*f8d0*/  @!P6 ST.E.128 [R10.64], RZ ;  /* 0x000000ff0a00e985 */ /* 0x0005e8000c101d0c */
[----:B------:R2:W-:Y:S01]  /*f8e0*/  @!P5 ST.E.128 [R8.64], RZ ;  /* 0x000000ff0800d985 */ /* 0x0005e2000c101d0c */
[----:B-1----:R-:W-:-:S04]  /*f8f0*/  @!P4 LEA R6, P1, R0, R5, 0x1 ;  /* 0x000000050006c211 */ /* 0x002fc800078208ff */
[----:B------:R-:W-:-:S05]  /*f900*/  @!P4 LEA.HI.X R7, R0, R15, R19, 0x1, P1 ;  /* 0x0000000f0007c211 */ /* 0x000fca00008f0c13 */
[----:B------:R2:W-:Y:S01]  /*f910*/  @!P4 ST.E.128 [R6.64], RZ ;  /* 0x000000ff0600c985 */ /* 0x0005e2000c101d0c */
[----:B------:R-:W-:Y:S05]  /*f920*/  @P0 EXIT ;  /* 0x000000000000094d */ /* 0x000fea0003800000 */
[----:B------:R-:W-:-:S04]  /*f930*/  LEA R2, P0, R0, R4, 0x1 ;  /* 0x0000000400027211 */ /* 0x000fc800078008ff */
[----:B------:R-:W-:-:S05]  /*f940*/  LEA.HI.X R3, R0, R3, R19, 0x1, P0 ;  /* 0x0000000300037211 */ /* 0x000fca00000f0c13 */
[----:B------:R-:W-:Y:S01]  /*f950*/  ST.E.128 [R2.64], RZ ;  /* 0x000000ff02007985 */ /* 0x000fe2000c101d0c */
[----:B------:R-:W-:Y:S05]  /*f960*/  EXIT ;  /* 0x000000000000794d */ /* 0x000fea0003800000 */
.L_x_43:
        /* <DEDUP_REMOVED lines=9> */
.L_x_799:


//--------------------- .text._ZN7cutlass13device_kernelIN5flash19enable_sm80_to_sm89INS1_16FlashAttnFwdSm80INS1_25CollectiveMainloopFwdSm80ILi4ELi1ELb0EN4cute5tupleIJNS5_1CILi128EEENS7_ILi112EEENS7_ILi64EEEEEELi64ENS_6half_tEfNS_4arch4Sm80ELb0ELb0ELb1ELb1ELb1ELb1ELb1ELb0EEENS1_21CollectiveEpilogueFwdINS6_IJS8_SA_S9_EEENS6_IJNS7_ILi1EEESI_SI_EEESC_SE_Li128ELb1ELb1ELb0ELb0EEENS1_19SingleTileSchedulerILb1ELb0ELb1ELi128EEEEEEEEEvNT_6ParamsE --------------------------
	.section	.text._ZN7cutlass13device_kernelIN5flash19enable_sm80_to_sm89INS1_16FlashAttnFwdSm80INS1_25CollectiveMainloopFwdSm80ILi4ELi1ELb0EN4cute5tupleIJNS5_1CILi128EEENS7_ILi112EEENS7_ILi64EEEEEELi64ENS_6half_tEfNS_4arch4Sm80ELb0ELb0ELb1ELb1ELb1ELb1ELb1ELb0EEENS1_21CollectiveEpilogueFwdINS6_IJS8_SA_S9_EEENS6_IJNS7_ILi1EEESI_SI_EEESC_SE_Li128ELb1ELb1ELb0ELb0EEENS1_19SingleTileSchedulerILb1ELb0ELb1ELi128EEEEEEEEEvNT_6ParamsE,"ax",@progbits
	.sectioninfo	@"SHI_REGISTERS=255"
	.align	128
.text._ZN7cutlass13device_kernelIN5flash19enable_sm80_to_sm89INS1_16FlashAttnFwdSm80INS1_25CollectiveMainloopFwdSm80ILi4ELi1ELb0EN4cute5tupleIJNS5_1CILi128EEENS7_ILi112EEENS7_ILi64EEEEEELi64ENS_6half_tEfNS_4arch4Sm80ELb0ELb0ELb1ELb1ELb1ELb1ELb1ELb0EEENS1_21CollectiveEpilogueFwdINS6_IJS8_SA_S9_EEENS6_IJNS7_ILi1EEESI_SI_EEESC_SE_Li128ELb1ELb1ELb0ELb0EEENS1_19SingleTileSchedulerILb1ELb0ELb1ELi128EEEEEEEEEvNT_6ParamsE:
        .type           _ZN7cutlass13device_kernelIN5flash19enable_sm80_to_sm89INS1_16FlashAttnFwdSm80INS1_25CollectiveMainloopFwdSm80ILi4ELi1ELb0EN4cute5tupleIJNS5_1CILi128EEENS7_ILi112EEENS7_ILi64EEEEEELi64ENS_6half_tEfNS_4arch4Sm80ELb0ELb0ELb1ELb1ELb1ELb1ELb1ELb0EEENS1_21CollectiveEpilogueFwdINS6_IJS8_SA_S9_EEENS6_IJNS7_ILi1EEESI_SI_EEESC_SE_Li128ELb1ELb1ELb0ELb0EEENS1_19SingleTileSchedulerILb1ELb0ELb1ELi128EEEEEEEEEvNT_6ParamsE,@function
        .size           _ZN7cutlass13device_kernelIN5flash19enable_sm80_to_sm89INS1_16FlashAttnFwdSm80INS1_25CollectiveMainloopFwdSm80ILi4ELi1ELb0EN4cute5tupleIJNS5_1CILi128EEENS7_ILi112EEENS7_ILi64EEEEEELi64ENS_6half_tEfNS_4arch4Sm80ELb0ELb0ELb1ELb1ELb1ELb1ELb1ELb0EEENS1_21CollectiveEpilogueFwdINS6_IJS8_SA_S9_EEENS6_IJNS7_ILi1EEESI_SI_EEESC_SE_Li128ELb1ELb1ELb0ELb0EEENS1_19SingleTileSchedulerILb1ELb0ELb1ELi128EEEEEEEEEvNT_6ParamsE,(.L_x_800 - _ZN7cutlass13device_kernelIN5flash19enable_sm80_to_sm89INS1_16FlashAttnFwdSm80INS1_25CollectiveMainloopFwdSm80ILi4ELi1ELb0EN4cute5tupleIJNS5_1CILi128EEENS7_ILi112EEENS7_ILi64EEEEEELi64ENS_6half_tEfNS_4arch4Sm80ELb0ELb0ELb1ELb1ELb1ELb1ELb1ELb0EEENS1_21CollectiveEpilogueFwdINS6_IJS8_SA_S9_EEENS6_IJNS7_ILi1EEESI_SI_EEESC_SE_Li128ELb1ELb1ELb0ELb0EEENS1_19SingleTileSchedulerILb1ELb0ELb1ELi128EEEEEEEEEvNT_6ParamsE)
        .other          _ZN7cutlass13device_kernelIN5flash19enable_sm80_to_sm89INS1_16FlashAttnFwdSm80INS1_25CollectiveMainloopFwdSm80ILi4ELi1ELb0EN4cute5tupleIJNS5_1CILi128EEENS7_ILi112EEENS7_ILi64EEEEEELi64ENS_6half_tEfNS_4arch4Sm80ELb0ELb0ELb1ELb1ELb1ELb1ELb1ELb0EEENS1_21CollectiveEpilogueFwdINS6_IJS8_SA_S9_EEENS6_IJNS7_ILi1EEESI_SI_EEESC_SE_Li128ELb1ELb1ELb0ELb0EEENS1_19SingleTileSchedulerILb1ELb0ELb1ELi128EEEEEEEEEvNT_6ParamsE,@"STO_CUDA_ENTRY STV_DEFAULT"
_ZN7cutlass13device_kernelIN5flash19enable_sm80_to_sm89INS1_16FlashAttnFwdSm80INS1_25CollectiveMainloopFwdSm80ILi4ELi1ELb0EN4cute5tupleIJNS5_1CILi128EEENS7_ILi112EEENS7_ILi64EEEEEELi64ENS_6half_tEfNS_4arch4Sm80ELb0ELb0ELb1ELb1ELb1ELb1ELb1ELb0EEENS1_21CollectiveEpilogueFwdINS6_IJS8_SA_S9_EEENS6_IJNS7_ILi1EEESI_SI_EEESC_SE_Li128ELb1ELb1ELb0ELb0EEENS1_19SingleTileSchedulerILb1ELb0ELb1ELi128EEEEEEEEEvNT_6ParamsE:
        /* <DEDUP_REMOVED lines=12> */
[----:B------:R-:W-:Y:S05]  /*00c0*/  @!P0 BRA `(.L_x_44) ;  /* 0x000001c000008947 */ /* 0x000fea0003800000 */
[----:B---3--:R-:W-:-:S04]  /*00d0*/  ISETP.NE.U32.AND P0, PT, RZ, c[0x0][0x568], PT ;  /* 0x00015a00ff007a0c */ /* 0x008fc80003f05070 */
[----:B------:R-:W-:-:S13]  /*00e0*/  ISETP.NE.AND.EX P0, PT, RZ, c[0x0][0x56c], PT, P0 ;  /* 0x00015b00ff007a0c */ /* 0x000fda0003f05300 */
[----:B------:R-:W-:Y:S05]  /*00f0*/  @!P0 BRA `(.L_x_45) ;  /* 0x0000005000008947 */ /* 0x000fea0003800000 */
[----:B------:R-:W-:Y:S02]  /*0100*/  MOV R2, UR4 ;  /* 0x0000000400027c02 */ /* 0x000fe40008000f00 */
[----:B------:R-:W-:-:S05]  /*0110*/  MOV R3, UR5 ;  /* 0x0000000500037c02 */ /* 0x000fca0008000f00 */
[----:B------:R-:W2:Y:S02]  /*0120*/  LDG.E R0, [R2.64] ;  /* 0x0000001602007981 */ /* 0x000ea4000c1e1900 */
[----:B--2---:R1:W2:Y:S02]  /*0130*/  R2UR UR6, R0 ;  /* 0x00000000000673c2 */ /* 0x0042a400000e0000 */
[----:B-12---:R-:W-:Y:S05]  /*0140*/  BRA `(.L_x_46) ;  /* 0x000000e000007947 */ /* 0x006fea0003800000 */
.L_x_45:
        /* <DEDUP_REMOVED lines=13> */
.L_x_47:
[----:B------:R-:W-:Y:S02]  /*0220*/  ULDC UR6, c[0x0][0x54c] ;  /* 0x0001530000067ab9 */ /* 0x000fe40000000800 */
.L_x_46:
[----:B------:R-:W-:Y:S02]  /*0230*/  ULDC UR4, c[0x0][0x548] ;  /* 0x0001520000047ab9 */ /* 0x000fe40000000800 */
[----:B------:R-:W-:-:S02]  /*0240*/  USHF.L.U32 UR5, UR16, 0x7, URZ ;  /* 0x0000000710057899 */ /* 0x000fc4000800063f */
[----:B------:R-:W-:-:S04]  /*0250*/  UIMAD UR4, UR6, UR4, URZ ;  /* 0x00000004060472a4 */ /* 0x000fc8000f8e023f */
[----:B------:R-:W-:-:S04]  /*0260*/  UISETP.GE.AND UP0, UPT, UR5, UR4, UPT ;  /* 0x000000040500728c */ /* 0x000fc8000bf06270 */
[----:B------:R-:W-:Y:S01]  /*0270*/  USEL UR20, UR20, 0xffffffff, !UP0 ;  /* 0xffffffff14147887 */ /* 0x000fe2000c000000 */
[----:B------:R-:W-:Y:S05]  /*0280*/  BRA `(.L_x_48) ;  /* 0x000001b000007947 */ /* 0x000fea0003800000 */
.L_x_44:
        /* <DEDUP_REMOVED lines=8> */
.L_x_49:
        /* <DEDUP_REMOVED lines=13> */
.L_x_51:
[----:B------:R-:W-:Y:S02]  /*03e0*/  ULDC UR6, c[0x0][0x54c] ;  /* 0x0001530000067ab9 */ /* 0x000fe40000000800 */
.L_x_50:
[----:B------:R-:W-:Y:S02]  /*03f0*/  ULDC UR4, c[0x0][0x548] ;  /* 0x0001520000047ab9 */ /* 0x000fe40000000800 */
[----:B------:R-:W-:-:S02]  /*0400*/  USHF.L.U32 UR5, UR16, 0x7, URZ ;  /* 0x0000000710057899 */ /* 0x000fc4000800063f */
[----:B------:R-:W-:-:S04]  /*0410*/  UIMAD UR4, UR6, UR4, URZ ;  /* 0x00000004060472a4 */ /* 0x000fc8000f8e023f */
[----:B------:R-:W-:-:S04]  /*0420*/  UISETP.GE.AND UP0, UPT, UR5, UR4, UPT ;  /* 0x000000040500728c */ /* 0x000fc8000bf06270 */
[----:B------:R-:W-:-:S06]  /*0430*/  USEL UR20, UR20, 0xffffffff, !UP0 ;  /* 0xffffffff14147887 */ /* 0x000fcc000c000000 */
.L_x_48:
[----:B------:R-:W-:-:S13]  /*0440*/  ISETP.LE.AND P0, PT, RZ, UR20, PT ;  /* 0x00000014ff007c0c */ /* 0x000fda000bf03270 */
[----:B------:R-:W-:Y:S05]  /*0450*/  @!P0 EXIT ;  /* 0x000000000000894d */ /* 0x000fea0003800000 */
[----:B------:R-:W-:Y:S01]  /*0460*/  ULDC.64 UR4, c[0x0][0x360] ;  /* 0x0000d80000047ab9 */ /* 0x000fe20000000a00 */
[----:B------:R-:W-:Y:S01]  /*0470*/  ISETP.NE.U32.AND P3, PT, RZ, c[0x0][0x348], PT ;  /* 0x0000d200ff007a0c */ /* 0x000fe20003f65070 */
[----:B------:R-:W-:Y:S02]  /*0480*/  UISETP.NE.U32.AND UP0, UPT, URZ, UR4, UPT ;  /* 0x000000043f00728c */ /* 0x000fe4000bf05070 */
[----:B------:R-:W-:Y:S01]  /*0490*/  ULDC.64 UR6, c[0x0][0x370] ;  /* 0x0000dc0000067ab9 */ /* 0x000fe20000000a00 */
[----:B------:R-:W-:Y:S01]  /*04a0*/  ISETP.NE.AND.EX P3, PT, RZ, c[0x0][0x34c], PT, P3 ;  /* 0x0000d300ff007a0c */ /* 0x000fe20003f65330 */
[----:B------:R-:W-:Y:S02]  /*04b0*/  UISETP.NE.AND.EX UP0, UPT, URZ, UR5, UPT, UP0 ;  /* 0x000000053f00728c */ /* 0x000fe4000bf05300 */
[----:B------:R-:W-:Y:S02]  /*04c0*/  UISETP.NE.U32.AND UP1, UPT, URZ, UR6, UPT ;  /* 0x000000063f00728c */ /* 0x000fe4000bf25070 */
[----:B------:R-:W-:-:S02]  /*04d0*/  ULDC.64 UR4, c[0x0][0x360] ;  /* 0x0000d80000047ab9 */ /* 0x000fc40000000a00 */
[----:B------:R-:W-:Y:S01]  /*04e0*/  UISETP.NE.AND.EX UP1, UPT, URZ, UR7, UPT, UP1 ;  /* 0x000000073f00728c */ /* 0x000fe2000bf25310 */
[----:B------:R-:W-:Y:S01]  /*04f0*/  PLOP3.LUT P1, PT, PT, PT, UP0, 0x80, 0x0 ;  /* 0x000000000000781c */ /* 0x000fe20003f2f008 */
[----:B------:R-:W-:Y:S02]  /*0500*/  ULDC.64 UR8, c[0x0][0x370] ;  /* 0x0000dc0000087ab9 */ /* 0x000fe40000000a00 */
[----:B------:R-:W-:Y:S02]  /*0510*/  ULDC.64 UR6, c[0x0][0x348] ;  /* 0x0000d20000067ab9 */ /* 0x000fe40000000a00 */
[----:B------:R-:W-:Y:S01]  /*0520*/  @UP0 UIMAD.WIDE UR4, UR20, UR10, UR4 ;  /* 0x0000000a140402a5 */ /* 0x000fe2000f8e0204 */
[----:B------:R-:W-:Y:S01]  /*0530*/  PLOP3.LUT P2, PT, PT, PT, UP1, 0x80, 0x0 ;  /* 0x000000000000781c */ /* 0x000fe20003f4f018 */
[----:B------:R-:W-:-:S03]  /*0540*/  UIMAD.WIDE UR6, UR20, UR10, UR6 ;  /* 0x0000000a140672a5 */ /* 0x000fc6000f8e0206 */
[----:B------:R-:W-:Y:S01]  /*0550*/  @UP1 UIMAD.WIDE UR8, UR20, UR10, UR8 ;  /* 0x0000000a140812a5 */ /* 0x000fe2000f8e0208 */
[----:B------:R-:W-:Y:S01]  /*0560*/  IMAD.U32 R2, RZ, RZ, UR4 ;  /* 0x00000004ff027e24 */ /* 0x000fe2000f8e00ff */
[----:B------:R-:W-:Y:S01]  /*0570*/  MOV R3, UR5 ;  /* 0x0000000500037c02 */ /* 0x000fe20008000f00 */
[----:B------:R-:W-:Y:S01]  /*0580*/  ULDC.64 UR4, c[0x0][0x358] ;  /* 0x0000d60000047ab9 */ /* 0x000fe20000000a00 */
[----:B------:R-:W-:Y:S01]  /*0590*/  ISETP.NE.U32.AND P4, PT, RZ, c[0x0][0x350], PT ;  /* 0x0000d400ff007a0c */ /* 0x000fe20003f85070 */
[----:B------:R-:W-:Y:S01]  /*05a0*/  UISETP.NE.U32.AND UP1, UPT, URZ, UR4, UPT ;  /* 0x000000043f00728c */ /* 0x000fe2000bf25070 */
[----:B------:R-:W-:Y:S01]  /*05b0*/  IMAD.U32 R8, RZ, RZ, UR6 ;  /* 0x00000006ff087e24 */ /* 0x000fe2000f8e00ff */
[----:B------:R1:W2:Y:S01]  /*05c0*/  @P1 LDG.E R0, [R2.64] ;  /* 0x0000001602001981 */ /* 0x0002a2000c1e1900 */
[----:B------:R-:W-:Y:S01]  /*05d0*/  IMAD.U32 R9, RZ, RZ, UR7 ;  /* 0x00000007ff097e24 */ /* 0x000fe2000f8e00ff */
[----:B------:R-:W-:Y:S01]  /*05e0*/  UISETP.NE.AND.EX UP1, UPT, URZ, UR5, UPT, UP1 ;  /* 0x000000053f00728c */ /* 0x000fe2000bf25310 */
[----:B------:R-:W-:Y:S01]  /*05f0*/  ISETP.NE.AND.EX P4, PT, RZ, c[0x0][0x354], PT, P4 ;  /* 0x0000d500ff007a0c */ /* 0x000fe20003f85340 */
[----:B------:R-:W-:Y:S01]  /*0600*/  ULDC.64 UR6, c[0x0][0x350] ;  /* 0x0000d40000067ab9 */ /* 0x000fe20000000a00 */
[----:B------:R-:W-:Y:S01]  /*0610*/  IMAD.U32 R4, RZ, RZ, UR8 ;  /* 0x00000008ff047e24 */ /* 0x000fe2000f8e00ff */
[----:B------:R-:W-:Y:S01]  /*0620*/  ULDC.64 UR4, c[0x0][0x358] ;  /* 0x0000d60000047ab9 */ /* 0x000fe20000000a00 */
[----:B------:R-:W-:Y:S01]  /*0630*/  IMAD.U32 R5, RZ, RZ, UR9 ;  /* 0x00000009ff057e24 */ /* 0x000fe2000f8e00ff */
[----:B------:R-:W-:Y:S01]  /*0640*/  PLOP3.LUT P0, PT, PT, PT, UP1, 0x80, 0x0 ;  /* 0x000000000000781c */ /* 0x000fe20003f0f018 */
[----:B------:R-:W-:Y:S01]  /*0650*/  UIMAD.WIDE UR6, UR20, UR10, UR6 ;  /* 0x0000000a140672a5 */ /* 0x000fe2000f8e0206 */
[----:B------:R-:W3:Y:S01]  /*0660*/  @P3 LDG.E R6, [R8.64] ;  /* 0x0000001608063981 */ /* 0x000ee2000c1e1900 */
[----:B------:R-:W-:Y:S01]  /*0670*/  UIMAD.WIDE UR4, UR20, UR10, UR4 ;  /* 0x0000000a140472a5 */ /* 0x000fe2000f8e0204 */
[----:B------:R-:W-:Y:S01]  /*0680*/  MOV R23, RZ ;  /* 0x000000ff00177202 */ /* 0x000fe20000000f00 */
[----:B------:R-:W-:Y:S01]  /*0690*/  IMAD.MOV.U32 R10, RZ, RZ, RZ ;  /* 0x000000ffff0a7224 */ /* 0x000fe200078e00ff */
[----:B------:R4:W3:Y:S03]  /*06a0*/  @P2 LDG.E R7, [R4.64] ;  /* 0x0000001604072981 */ /* 0x0008e6000c1e1900 */
[----:B-1----:R-:W-:Y:S01]  /*06b0*/  IMAD.U32 R2, RZ, RZ, UR4 ;  /* 0x00000004ff027e24 */ /* 0x002fe2000f8e00ff */
[----:B------:R-:W-:-:S05]  /*06c0*/  MOV R3, UR5 ;  /* 0x0000000500037c02 */ /* 0x000fca0008000f00 */
[----:B------:R1:W5:Y:S01]  /*06d0*/  @P0 LDG.E R10, [R2.64] ;  /* 0x00000016020a0981 */ /* 0x000362000c1e1900 */
[----:B----4-:R-:W-:Y:S01]  /*06e0*/  IMAD.U32 R4, RZ, RZ, UR6 ;  /* 0x00000006ff047e24 */ /* 0x010fe2000f8e00ff */
[----:B------:R-:W-:-:S05]  /*06f0*/  MOV R5, UR7 ;  /* 0x0000000700057c02 */ /* 0x000fca0008000f00 */
[----:B------:R1:W5:Y:S01]  /*0700*/  @P4 LDG.E R23, [R4.64] ;  /* 0x0000001604174981 */ /* 0x000362000c1e1900 */
[----:B------:R-:W4:Y:S01]  /*0710*/  S2UR UR15, SR_CTAID.Y ;  /* 0x00000000000f79c3 */ /* 0x000f220000002600 */
[----:B------:R-:W-:Y:S02]  /*0720*/  UMOV UR17, URZ ;  /* 0x0000003f00117c82 */ /* 0x000fe40008000000 */
[----:B------:R-:W-:Y:S02]  /*0730*/  ULDC UR19, c[0x0][0x168] ;  /* 0x00005a0000137ab9 */ /* 0x000fe40000000800 */
[----:B------:R-:W-:Y:S02]  /*0740*/  UMOV UR18, URZ ;  /* 0x0000003f00127c82 */ /* 0x000fe40008000000 */
[----:B------:R-:W-:Y:S02]  /*0750*/  ULDC UR4, c[0x0][0x2ac] ;  /* 0x0000ab0000047ab9 */ /* 0x000fe40000000800 */
[----:B------:R-:W-:-:S02]  /*0760*/  ULDC UR21, c[0x0][0x1d0] ;  /* 0x0000740000157ab9 */ /* 0x000fc40000000800 */
[----:B------:R-:W-:-:S03]  /*0770*/  UIMAD UR21, UR4, UR21, URZ ;  /* 0x00000015041572a4 */ /* 0x000fc6000f8e023f */
[----:B------:R-:W-:Y:S02]  /*0780*/  ULDC UR4, c[0x0][0x228] ;  /* 0x00008a0000047ab9 */ /* 0x000fe40000000800 */
[----:B----4-:R-:W-:Y:S01]  /*0790*/  USHF.R.S32.HI UR14, URZ, 0x1f, UR15 ;  /* 0x0000001f3f0e7899 */ /* 0x010fe2000801140f */
[----:B--2---:R1:W2:Y:S08]  /*07a0*/  @P1 R2UR UR19, R0 ;  /* 0x00000000001313c2 */ /* 0x0042b000000e0000 */
[----:B---3--:R1:W3:Y:S08]  /*07b0*/  @P3 R2UR UR18, R6 ;  /* 0x00000000061233c2 */ /* 0x0082f000000e0000 */
[----:B------:R1:W4:Y:S01]  /*07c0*/  @P2 R2UR UR17, R7 ;  /* 0x00000000071123c2 */ /* 0x00032200000e0000 */
[----:B------:R-:W-:Y:S05]  /*07d0*/  @P1 BRA `(.L_x_52) ;  /* 0x0000006000001947 */ /* 0x000fea0003800000 */
[----:B------:R-:W-:Y:S05]  /*07e0*/  @!P3 BRA `(.L_x_52) ;  /* 0x000000500000b947 */ /* 0x000fea0003800000 */
[----:B-1--4-:R-:W4:Y:S04]  /*07f0*/  LDG.E R6, [R8.64] ;  /* 0x0000001608067981 */ /* 0x012f28000c1e1900 */
[----:B---3--:R-:W3:Y:S01]  /*0800*/  LDG.E R0, [R8.64+0x4] ;  /* 0x0000041608007981 */ /* 0x008ee2000c1e1900 */
[----:B--2-4-:R-:W1:Y:S08]  /*0810*/  R2UR UR19, R6 ;  /* 0x00000000061373c2 */ /* 0x014e7000000e0000 */
[----:B---3--:R-:W1:Y:S02]  /*0820*/  R2UR UR5, R0 ;  /* 0x00000000000573c2 */ /* 0x008e6400000e0000 */
[----:B-1----:R-:W-:-:S06]  /*0830*/  UIADD3 UR19, -UR19, UR5, URZ ;  /* 0x0000000513137290 */ /* 0x002fcc000fffe13f */
.L_x_52:
[----:B------:R-:W-:-:S04]  /*0840*/  ISETP.NE.U32.AND P1, PT, RZ, c[0x0][0x368], PT ;  /* 0x0000da00ff007a0c */ /* 0x000fc80003f25070 */
[----:B------:R-:W-:-:S13]  /*0850*/  ISETP.NE.AND.EX P1, PT, RZ, c[0x0][0x36c], PT, P1 ;  /* 0x0000db00ff007a0c */ /* 0x000fda0003f25310 */
[----:B------:R-:W-:Y:S05]  /*0860*/  @!P1 BRA `(.L_x_53) ;  /* 0x0000007000009947 */ /* 0x000fea0003800000 */
[----:B------:R-:W-:Y:S02]  /*0870*/  ULDC.64 UR6, c[0x0][0x368] ;  /* 0x0000da0000067ab9 */ /* 0x000fe40000000a00 */
[----:B------:R-:W-:-:S06]  /*0880*/  UIMAD.WIDE UR6, UR20, UR10, UR6 ;  /* 0x0000000a140672a5 */ /* 0x000fcc000f8e0206 */
[----:B-1----:R-:W-:Y:S02]  /*0890*/  MOV R4, UR6 ;  /* 0x0000000600047c02 */ /* 0x002fe40008000f00 */
[----:B------:R-:W-:-:S05]  /*08a0*/  MOV R5, UR7 ;  /* 0x0000000700057c02 */ /* 0x000fca0008000f00 */
[----:B----4-:R-:W4:Y:S02]  /*08b0*/  LDG.E R0, [R4.64] ;  /* 0x0000001604007981 */ /* 0x010f24000c1e1900 */
[----:B----4-:R1:W4:Y:S02]  /*08c0*/  R2UR UR21, R0 ;  /* 0x00000000001573c2 */ /* 0x01032400000e0000 */
[----:B-1--4-:R-:W-:Y:S05]  /*08d0*/  BRA `(.L_x_54) ;  /* 0x0000006000007947 */ /* 0x012fea0003800000 */
.L_x_53:
[----:B------:R-:W-:Y:S05]  /*08e0*/  @!P4 BRA `(.L_x_54) ;  /* 0x000000500000c947 */ /* 0x000fea0003800000 */
[----:B-1--4-:R1:W4:Y:S04]  /*08f0*/  LDG.E R0, [R4.64] ;  /* 0x0000001604007981 */ /* 0x012328000c1e1900 */
[----:B-1-3--:R-:W3:Y:S01]  /*0900*/  LDG.E R4, [R4.64+0x4] ;  /* 0x0000041604047981 */ /* 0x00aee2000c1e1900 */
[----:B----4-:R-:W1:Y:S08]  /*0910*/  R2UR UR21, R0 ;  /* 0x00000000001573c2 */ /* 0x010e7000000e0000 */
[----:B---3--:R-:W1:Y:S02]  /*0920*/  R2UR UR5, R4 ;  /* 0x00000000040573c2 */ /* 0x008e6400000e0000 */
[----:B-1----:R-:W-:-:S06]  /*0930*/  UIADD3 UR21, -UR21, UR5, URZ ;  /* 0x0000000515157290 */ /* 0x002fcc000fffe13f */
.L_x_54:
[----:B-1--4-:R1:W4:Y:S01]  /*0940*/  @P0 LDG.E R0, [R2.64] ;  /* 0x0000001602000981 */ /* 0x012322000c1e1900 */
[----:B------:R-:W-:-:S03]  /*0950*/  ULDC.64 UR6, c[0x0][0x378] ;  /* 0x0000de0000067ab9 */ /* 0x000fc60000000a00 */
[----:B-1-3--:R-:W3:Y:S01]  /*0960*/  @P0 LDG.E R2, [R2.64+0x4] ;  /* 0x0000041602020981 */ /* 0x00aee2000c1e1900 */
[----:B------:R-:W-:Y:S01]  /*0970*/  UISETP.NE.U32.AND UP0, UPT, URZ, UR6, UPT ;  /* 0x000000063f00728c */ /* 0x000fe2000bf05070 */
[----:B------:R-:W-:-:S03]  /*0980*/  IMAD.U32 R149, RZ, RZ, UR21 ;  /* 0x00000015ff957e24 */ /* 0x000fc6000f8e00ff */
[----:B------:R-:W-:-:S03]  /*0990*/  UISETP.NE.AND.EX UP0, UPT, URZ, UR7, UPT, UP0 ;  /* 0x000000073f00728c */ /* 0x000fc6000bf05300 */
[----:B------:R-:W-:-:S03]  /*09a0*/  ULDC.64 UR6, c[0x0][0x378] ;  /* 0x0000de0000067ab9 */ /* 0x000fc60000000a00 */
[----:B------:R-:W-:-:S05]  /*09b0*/  PLOP3.LUT P1, PT, PT, PT, UP0, 0x80, 0x0 ;  /* 0x000000000000781c */ /* 0x000fca0003f2f008 */
[----:B------:R-:W-:-:S06]  /*09c0*/  @UP0 UIMAD.WIDE UR6, UR20, UR10, UR6 ;  /* 0x0000000a140602a5 */ /* 0x000fcc000f8e0206 */
[----:B------:R-:W-:Y:S01]  /*09d0*/  IMAD.U32 R4, RZ, RZ, UR6 ;  /* 0x00000006ff047e24 */ /* 0x000fe2000f8e00ff */
[----:B------:R-:W-:-:S05]  /*09e0*/  MOV R5, UR7 ;  /* 0x0000000700057c02 */ /* 0x000fca0008000f00 */
[----:B------:R1:W5:Y:S01]  /*09f0*/  @P1 LDG.E R149, [R4.64] ;  /* 0x0000001604951981 */ /* 0x000362000c1e1900 */
[----:B------:R-:W-:Y:S02]  /*0a00*/  UIADD3 UR5, -UR17, UR21, URZ ;  /* 0x0000001511057290 */ /* 0x000fe4000fffe13f */
[----:B------:R-:W-:Y:S01]  /*0a10*/  UMOV UR24, URZ ;  /* 0x0000003f00187c82 */ /* 0x000fe20008000000 */
[----:B----4-:R-:W4:Y:S08]  /*0a20*/  @P0 R2UR UR6, R0 ;  /* 0x00000000000603c2 */ /* 0x010f3000000e0000 */
[----:B---3--:R-:W4:Y:S02]  /*0a30*/  @P0 R2UR UR7, R2 ;  /* 0x00000000020703c2 */ /* 0x008f2400000e0000 */
[----:B----4-:R-:W-:-:S02]  /*0a40*/  @UP1 UIADD3 UR4, -UR6, UR7, URZ ;  /* 0x0000000706041290 */ /* 0x010fc4000fffe13f */
[----:B------:R-:W-:Y:S02]  /*0a50*/  UIADD3 UR6, -UR5, URZ, URZ ;  /* 0x0000003f05067290 */ /* 0x000fe4000fffe13f */
[----:B------:R-:W-:Y:S02]  /*0a60*/  UIADD3 UR13, UR5, UR4, URZ ;  /* 0x00000004050d7290 */ /* 0x000fe4000fffe03f */
[----:B------:R-:W-:Y:S02]  /*0a70*/  UISETP.LT.AND UP0, UPT, URZ, UR6, UPT ;  /* 0x000000063f00728c */ /* 0x000fe4000bf01270 */
[----:B------:R-:W-:Y:S02]  /*0a80*/  UIADD3 UR25, UR13, 0x6f, URZ ;  /* 0x0000006f0d197890 */ /* 0x000fe4000fffe03f */
[----:B------:R-:W-:Y:S02]  /*0a90*/  USEL UR6, URZ, UR6, !UP0 ;  /* 0x000000063f067287 */ /* 0x000fe4000c000000 */
[----:B------:R-:W-:-:S07]  /*0aa0*/  UIMAD.WIDE UR24, UR25, -0x6db6db6d, UR24 ;  /* 0x92492493191878a5 */ /* 0x000fce000f8e0218 */
[----:B------:R-:W-:Y:S02]  /*0ab0*/  UMOV UR7, UR25 ;  /* 0x0000001900077c82 */ /* 0x000fe40008000000 */
[----:B------:R-:W-:-:S04]  /*0ac0*/  USHF.R.U32.HI UR12, URZ, 0x1f, UR7 ;  /* 0x0000001f3f0c7899 */ /* 0x000fc80008011607 */
[----:B------:R-:W-:Y:S02]  /*0ad0*/  ULEA.HI.SX32 UR12, UR7, UR12, 0x1a ;  /* 0x0000000c070c7291 */ /* 0x000fe4000f8fd23f */
[----:B------:R-:W-:Y:S02]  /*0ae0*/  USHF.R.U32.HI UR7, URZ, 0x4, UR6 ;  /* 0x000000043f077899 */ /* 0x000fe40008011606 */
[----:B------:R-:W-:-:S04]  /*0af0*/  UIMAD UR5, UR12, 0x70, -UR5 ;  /* 0x000000700c0578a4 */ /* 0x000fc8000f8e0a05 */
[----:B------:R-:W-:Y:S01]  /*0b00*/  MOV R0, UR7 ;  /* 0x0000000700007c02 */ /* 0x000fe20008000f00 */
[----:B------:R-:W-:-:S04]  /*0b10*/  UISETP.LT.AND UP0, UPT, UR5, UR4, UPT ;  /* 0x000000040500728c */ /* 0x000fc8000bf01270 */
[----:B------:R-:W-:Y:S01]  /*0b20*/  IMAD.WIDE.U32 R2, R0, 0x24924925, RZ ;  /* 0x2492492500027825 */ /* 0x000fe200078e00ff */
[----:B------:R-:W-:-:S03]  /*0b30*/  USEL UR5, UR5, UR4, UP0 ;  /* 0x0000000405057287 */ /* 0x000fc60008000000 */
[----:B------:R-:W3:Y:S01]  /*0b40*/  R2UR UR7, R3 ;  /* 0x00000000030773c2 */ /* 0x000ee200000e0000 */
[----:B------:R-:W-:-:S07]  /*0b50*/  UISETP.GT.AND UP0, UPT, UR5, UR6, UPT ;  /* 0x000000060500728c */ /* 0x000fce000bf04270 */
[----:B------:R1:W4:Y:S04]  /*0b60*/  R2UR UR6, R2 ;  /* 0x00000000020673c2 */ /* 0x00032800000e0000 */
[----:B------:R-:W-:Y:S02]  /*0b70*/  @UP0 UIADD3 UR25, UR5, 0x6f, URZ ;  /* 0x0000006f05190890 */ /* 0x000fe4000fffe03f */
[----:B------:R-:W-:Y:S02]  /*0b80*/  @UP0 UMOV UR24, URZ ;  /* 0x0000003f00180c82 */ /* 0x000fe40008000000 */
[----:B------:R-:W-:-:S04]  /*0b90*/  @UP0 UIMAD.WIDE UR8, UR25, -0x6db6db6d, UR24 ;  /* 0x92492493190808a5 */ /* 0x000fc8000f8e0218 */
[----:B----4-:R-:W-:Y:S02]  /*0ba0*/  @UP0 USHF.R.U32.HI UR6, URZ, 0x1f, UR9 ;  /* 0x0000001f3f060899 */ /* 0x010fe40008011609 */
[----:B---3--:R-:W-:Y:S02]  /*0bb0*/  UMOV UR5, UR7 ;  /* 0x0000000700057c82 */ /* 0x008fe40008000000 */
[----:B------:R-:W-:-:S04]  /*0bc0*/  @UP0 ULEA.HI.SX32 UR5, UR9, UR6, 0x1a ;  /* 0x0000000609050291 */ /* 0x000fc8000f8fd23f */
[----:B------:R-:W-:-:S06]  /*0bd0*/  UISETP.GT.AND UP0, UPT, UR5, UR7, UPT ;  /* 0x000000070500728c */ /* 0x000fcc000bf04270 */
[----:B------:R-:W-:-:S13]  /*0be0*/  PLOP3.LUT P0, PT, PT, PT, UP0, 0x80, 0x0 ;  /* 0x000000000000781c */ /* 0x000fda0003f0f008 */
[----:B-1----:R-:W-:Y:S05]  /*0bf0*/  @!P0 BRA `(.L_x_55) ;  /* 0x0000762000008947 */ /* 0x002fea0003800000 */
[----:B------:R-:W-:Y:S02]  /*0c00*/  ULDC.64 UR8, c[0x0][0x340] ;  /* 0x0000d00000087ab9 */ /* 0x000fe40000000a00 */
[----:B------:R-:W-:-:S04]  /*0c10*/  UISETP.NE.U32.AND UP0, UPT, URZ, UR8, UPT ;  /* 0x000000083f00728c */ /* 0x000fc8000bf05070 */
[----:B------:R-:W-:-:S03]  /*0c20*/  UISETP.NE.AND.EX UP0, UPT, URZ, UR9, UPT, UP0 ;  /* 0x000000093f00728c */ /* 0x000fc6000bf05300 */
[----:B------:R-:W-:-:S03]  /*0c30*/  ULDC.64 UR8, c[0x0][0x340] ;  /* 0x0000d00000087ab9 */ /* 0x000fc60000000a00 */
[----:B------:R-:W-:-:S05]  /*0c40*/  PLOP3.LUT P5, PT, PT, PT, UP0, 0x80, 0x0 ;  /* 0x000000000000781c */ /* 0x000fca0003faf008 */
[----:B------:R-:W-:Y:S01]  /*0c50*/  @UP0 UIMAD.WIDE UR8, UR20, UR10, UR8 ;  /* 0x0000000a140802a5 */ /* 0x000fe2000f8e0208 */
[----:B------:R-:W-:Y:S01]  /*0c60*/  SHF.R.S32.HI R28, RZ, 0x1f, R194 ;  /* 0x0000001fff1c7819 */ /* 0x000fe200000114c2 */
[----:B------:R-:W-:Y:S02]  /*0c70*/  UIADD3 UR6, UR5, -0x1, URZ ;  /* 0xffffffff05067890 */ /* 0x000fe4000fffe03f */
[----:B------:R-:W-:Y:S02]  /*0c80*/  ULDC.64 UR10, c[0x0][0x238] ;  /* 0x00008e00000a7ab9 */ /* 0x000fe40000000a00 */
[----:B------:R-:W-:Y:S02]  /*0c90*/  IMAD.U32 R2, RZ, RZ, UR8 ;  /* 0x00000008ff027e24 */ /* 0x000fe4000f8e00ff */
[----:B------:R-:W-:Y:S01]  /*0ca0*/  IMAD.U32 R3, RZ, RZ, UR9 ;  /* 0x00000009ff037e24 */ /* 0x000fe2000f8e00ff */
[----:B------:R-:W-:Y:S01]  /*0cb0*/  LEA.HI R0, R28, R194, RZ, 0x3 ;  /* 0x000000c21c007211 */ /* 0x000fe200078f18ff */
[----:B------:R-:W-:-:S03]  /*0cc0*/  ULDC.64 UR8, c[0x0][0x240] ;  /* 0x0000900000087ab9 */ /* 0x000fc60000000a00 */
[----:B------:R-:W-:Y:S01]  /*0cd0*/  SHF.R.S32.HI R8, RZ, 0x3, R0 ;  /* 0x00000003ff087819 */ /* 0x000fe20000011400 */
[----:B------:R1:W3:Y:S01]  /*0ce0*/  @P5 LDG.E R17, [R2.64] ;  /* 0x0000001602115981 */ /* 0x0002e2000c1e1900 */
[----:B------:R-:W-:Y:S01]  /*0cf0*/  LOP3.LUT R0, R0, 0x1ffffff8, RZ, 0xc0, !PT ;  /* 0x1ffffff800007812 */ /* 0x000fe200078ec0ff */
[----:B------:R-:W-:Y:S01]  /*0d00*/  UMOV UR5, 0x70 ;  /* 0x0000007000057882 */ /* 0x000fe20000000000 */
[C---:B-----5:R-:W-:Y:S01]  /*0d10*/  IADD3 R128, P0, R8.reuse, R10, RZ ;  /* 0x0000000a08807210 */ /* 0x060fe20007f1e0ff */
[----:B------:R-:W-:Y:S01]  /*0d20*/  UIMAD UR8, UR14, UR8, URZ ;  /* 0x000000080e0872a4 */ /* 0x000fe2000f8e023f */
[----:B------:R-:W-:Y:S01]  /*0d30*/  IADD3 R125, -R8, UR4, RZ ;  /* 0x00000004087d7c10 */ /* 0x000fe2000fffe1ff */
[----:B------:R-:W-:Y:S01]  /*0d40*/  IMAD.IADD R0, R194, 0x1, -R0 ;  /* 0x00000001c2007824 */ /* 0x000fe200078e0a00 */
[----:B------:R-:W-:Y:S01]  /*0d50*/  UIMAD.WIDE.U32 UR24, UR5, UR10, URZ ;  /* 0x0000000a051872a5 */ /* 0x000fe2000f8e003f */
[----:B------:R-:W-:Y:S01]  /*0d60*/  IMAD.MOV.U32 R148, RZ, RZ, c[0x0][0x238] ;  /* 0x00008e00ff947624 */ /* 0x000fe200078e00ff */
[----:B------:R-:W-:Y:S01]  /*0d70*/  USHF.R.S32.HI UR10, URZ, 0x1f, UR20 ;  /* 0x0000001f3f0a7899 */ /* 0x000fe20008011414 */
[----:B------:R-:W-:Y:S01]  /*0d80*/  IMAD.SHL.U32 R4, R0, 0x8, RZ ;  /* 0x0000000800047824 */ /* 0x000fe200078e00ff */
[----:B------:R-:W-:Y:S01]  /*0d90*/  UIMAD UR28, UR15, UR9, UR8 ;  /* 0x000000090f1c72a4 */ /* 0x000fe2000f8e0208 */
[----:B------:R-:W-:Y:S01]  /*0da0*/  IMAD.MOV.U32 R29, RZ, RZ, c[0x0][0x23c] ;  /* 0x00008f00ff1d7624 */ /* 0x000fe200078e00ff */
[----:B------:R-:W-:Y:S01]  /*0db0*/  USEL UR27, UR20, URZ, !UP1 ;  /* 0x0000003f141b7287 */ /* 0x000fe2000c800000 */
[----:B------:R-:W-:Y:S01]  /*0dc0*/  IMAD.U32 R6, RZ, RZ, UR24 ;  /* 0x00000018ff067e24 */ /* 0x000fe2000f8e00ff */
[----:B------:R-:W-:Y:S01]  /*0dd0*/  SHF.R.S32.HI R5, RZ, 0x1f, R4 ;  /* 0x0000001fff057819 */ /* 0x000fe20000011404 */
[----:B------:R-:W-:Y:S01]  /*0de0*/  USEL UR26, UR10, URZ, !UP1 ;  /* 0x0000003f0a1a7287 */ /* 0x000fe2000c800000 */
[----:B------:R-:W-:Y:S01]  /*0df0*/  IMAD.WIDE.U32 R12, R148, 0x20, RZ ;  /* 0x00000020940c7825 */ /* 0x000fe200078e00ff */
[----:B------:R-:W-:Y:S01]  /*0e00*/  ULDC.64 UR8, c[0x0][0x248] ;  /* 0x0000920000087ab9 */ /* 0x000fe20000000a00 */
[----:B------:R-:W-:Y:S01]  /*0e10*/  LEA.HI R90, R28, R194, RZ, 0x6 ;  /* 0x000000c21c5a7211 */ /* 0x000fe200078f30ff */
[----:B------:R-:W-:Y:S01]  /*0e20*/  UIMAD UR8, UR26, UR8, URZ ;  /* 0x000000081a0872a4 */ /* 0x000fe2000f8e023f */
[----:B------:R-:W-:Y:S01]  /*0e30*/  IMAD.U32 R96, RZ, RZ, UR27 ;  /* 0x0000001bff607e24 */ /* 0x000fe2000f8e00ff */
[----:B------:R-:W-:Y:S01]  /*0e40*/  UIMAD UR11, UR5, UR11, URZ ;  /* 0x0000000b050b72a4 */ /* 0x000fe2000f8e023f */
[----:B------:R-:W-:Y:S01]  /*0e50*/  IMAD.MOV.U32 R145, RZ, RZ, R6 ;  /* 0x000000ffff917224 */ /* 0x000fe200078e0006 */
[----:B------:R-:W-:Y:S01]  /*0e60*/  UIMAD UR8, UR27, UR9, UR8 ;  /* 0x000000091b0872a4 */ /* 0x000fe2000f8e0208 */
[----:B-1----:R-:W-:Y:S01]  /*0e70*/  SHF.R.S32.HI R2, RZ, 0x1f, R10 ;  /* 0x0000001fff027819 */ /* 0x002fe2000001140a */
[----:B------:R-:W-:Y:S01]  /*0e80*/  UIADD3 UR11, UR25, UR11, URZ ;  /* 0x0000000b190b7290 */ /* 0x000fe2000fffe03f */
[----:B------:R-:W-:Y:S01]  /*0e90*/  IMAD.U32 R7, RZ, RZ, UR25 ;  /* 0x00000019ff077e24 */ /* 0x000fe2000f8e00ff */
[----:B------:R-:W-:Y:S01]  /*0ea0*/  ISETP.GE.AND P6, PT, R4, c[0x0][0x1d4], PT ;  /* 0x0000750004007a0c */ /* 0x000fe20003fc6270 */
[----:B------:R-:W-:Y:S01]  /*0eb0*/  IMAD.SHL.U32 R11, R29, 0x20, RZ ;  /* 0x000000201d0b7824 */ /* 0x000fe200078e00ff */
[----:B------:R-:W-:Y:S01]  /*0ec0*/  LEA.HI.X.SX32 R129, R8, R2, 0x1, P0 ;  /* 0x0000000208817211 */ /* 0x000fe200000f0eff */
[----:B------:R-:W-:Y:S01]  /*0ed0*/  IMAD.WIDE.U32 R2, R128, c[0x0][0x238], R4 ;  /* 0x00008e0080027a25 */ /* 0x000fe200078e0004 */
[----:B------:R-:W-:Y:S01]  /*0ee0*/  UIMAD UR9, UR11, UR6, URZ ;  /* 0x000000060b0972a4 */ /* 0x000fe2000f8e023f */
[----:B------:R-:W-:-:S02]  /*0ef0*/  LEA.HI R22, R28, R194, RZ, 0x2 ;  /* 0x000000c21c167211 */ /* 0x000fc400078f10ff */
[----:B------:R-:W-:Y:S01]  /*0f00*/  IMAD R0, R129, c[0x0][0x238], RZ ;  /* 0x00008e0081007a24 */ /* 0x000fe200078e02ff */
[----:B------:R-:W-:Y:S01]  /*0f10*/  IADD3 R146, R23, UR21, RZ ;  /* 0x0000001517927c10 */ /* 0x000fe2000fffe0ff */
[----:B------:R-:W-:Y:S01]  /*0f20*/  IMAD.SHL.U32 R90, R90, 0x8, RZ ;  /* 0x000000085a5a7824 */ /* 0x000fe200078e00ff */
[----:B------:R-:W-:Y:S01]  /*0f30*/  SHF.R.S32.HI R38, RZ, 0x2, R22 ;  /* 0x00000002ff267819 */ /* 0x000fe20000011416 */
[----:B------:R-:W-:Y:S01]  /*0f40*/  IMAD R0, R128, c[0x0][0x23c], R0 ;  /* 0x00008f0080007a24 */ /* 0x000fe200078e0200 */
[----:B------:R-:W-:Y:S01]  /*0f50*/  ULDC UR21, c[0x0][0x294] ;  /* 0x0000a50000157ab9 */ /* 0x000fe20000000800 */
[----:B------:R-:W-:Y:S01]  /*0f60*/  IMAD.MOV.U32 R153, RZ, RZ, 0x6 ;  /* 0x00000006ff997424 */ /* 0x000fe200078e00ff */
[C---:B------:R-:W-:Y:S01]  /*0f70*/  IADD3 R157, R38.reuse, 0x40, RZ ;  /* 0x00000040269d7810 */ /* 0x040fe20007ffe0ff */
[----:B------:R-:W-:Y:S01]  /*0f80*/  IMAD.IADD R3, R3, 0x1, R0 ;  /* 0x0000000103037824 */ /* 0x000fe200078e0200 */
[C---:B------:R-:W-:Y:S01]  /*0f90*/  IADD3 R158, R38.reuse, 0x20, RZ ;  /* 0x00000020269e7810 */ /* 0x040fe20007ffe0ff */
[----:B------:R-:W-:Y:S01]  /*0fa0*/  IMAD.U32 R0, RZ, RZ, UR15 ;  /* 0x0000000fff007e24 */ /* 0x000fe2000f8e00ff */
[----:B------:R-:W-:Y:S01]  /*0fb0*/  IADD3 R156, R38, 0x60, RZ ;  /* 0x00000060269c7810 */ /* 0x000fe20007ffe0ff */
[----:B------:R-:W-:Y:S01]  /*0fc0*/  IMAD.MOV.U32 R155, RZ, RZ, 0x5 ;  /* 0x00000005ff9b7424 */ /* 0x000fe200078e00ff */
[----:B------:R-:W-:Y:S01]  /*0fd0*/  UIMAD UR21, UR5, UR21, URZ ;  /* 0x00000015051572a4 */ /* 0x000fe2000f8e023f */
[----:B------:R-:W-:Y:S01]  /*0fe0*/  IMAD.WIDE.U32 R2, R0, c[0x0][0x240], R2 ;  /* 0x0000900000027a25 */ /* 0x000fe200078e0002 */
[----:B------:R-:W-:-:S03]  /*0ff0*/  P2R R121, PR, RZ, 0x40 ;  /* 0x00000040ff797803 */ /* 0x000fc60000000000 */
[----:B------:R-:W-:Y:S01]  /*1000*/  IMAD.U32 R0, RZ, RZ, UR6 ;  /* 0x00000006ff007e24 */ /* 0x000fe2000f8e00ff */
[----:B------:R-:W-:Y:S01]  /*1010*/  IADD3 R3, R3, UR28, RZ ;  /* 0x0000001c03037c10 */ /* 0x000fe2000fffe0ff */
[----:B------:R-:W-:Y:S01]  /*1020*/  USHF.R.S32.HI UR28, URZ, 0x1f, UR6 ;  /* 0x0000001f3f1c7899 */ /* 0x000fe20008011406 */
[----:B------:R-:W-:Y:S02]  /*1030*/  IMAD.SHL.U32 R150, R148, 0x20, RZ ;  /* 0x0000002094967824 */ /* 0x000fe400078e00ff */
[----:B------:R-:W-:Y:S01]  /*1040*/  IMAD R10, R0, -0x70, R125 ;  /* 0xffffff90000a7824 */ /* 0x000fe200078e027d */
[----:B------:R-:W-:Y:S01]  /*1050*/  UIMAD UR9, UR28, UR24, UR9 ;  /* 0x000000181c0972a4 */ /* 0x000fe2000f8e0209 */
[----:B------:R-:W-:-:S03]  /*1060*/  IMAD.WIDE.U32 R130, R96, c[0x0][0x248], R2 ;  /* 0x0000920060827a25 */ /* 0x000fc600078e0002 */
[----:B------:R-:W-:Y:S01]  /*1070*/  ISETP.GE.AND P0, PT, R10, 0x11, PT ;  /* 0x000000110a00780c */ /* 0x000fe20003f06270 */
[----:B------:R-:W-:Y:S01]  /*1080*/  IMAD.SHL.U32 R0, R8, 0x40, RZ ;  /* 0x0000004008007824 */ /* 0x000fe200078e00ff */
[----:B------:R-:W-:Y:S01]  /*1090*/  ISETP.GE.AND P4, PT, R10, 0x21, PT ;  /* 0x000000210a00780c */ /* 0x000fe20003f86270 */
[----:B------:R-:W-:Y:S01]  /*10a0*/  IMAD.MOV.U32 R126, RZ, RZ, R130 ;  /* 0x000000ffff7e7224 */ /* 0x000fe200078e0082 */
[----:B------:R-:W-:Y:S01]  /*10b0*/  IADD3 R127, R131, UR8, RZ ;  /* 0x00000008837f7c10 */ /* 0x000fe2000fffe0ff */
[----:B------:R-:W-:Y:S01]  /*10c0*/  IMAD.MOV.U32 R175, RZ, RZ, c[0x0][0x2b8] ;  /* 0x0000ae00ffaf7624 */ /* 0x000fe200078e00ff */
[----:B------:R-:W-:Y:S01]  /*10d0*/  LOP3.LUT R0, R0, 0x1c0, RZ, 0xc0, !PT ;  /* 0x000001c000007812 */ /* 0x000fe200078ec0ff */
[----:B------:R-:W-:Y:S01]  /*10e0*/  IMAD.MOV.U32 R174, RZ, RZ, c[0x0][0x27c] ;  /* 0x00009f00ffae7624 */ /* 0x000fe200078e00ff */
[----:B------:R-:W-:Y:S01]  /*10f0*/  ISETP.GE.AND P1, PT, R10, 0x1, PT ;  /* 0x000000010a00780c */ /* 0x000fe20003f26270 */
[----:B------:R-:W-:Y:S01]  /*1100*/  IMAD.WIDE.U32 R2, R145, UR6, R126 ;  /* 0x0000000691027c25 */ /* 0x000fe2000f8e007e */
[----:B------:R-:W-:-:S02]  /*1110*/  LOP3.LUT R7, R0, 0x38, R4, 0xf8, !PT ;  /* 0x0000003800077812 */ /* 0x000fc400078ef804 */
[----:B------:R-:W-:Y:S01]  /*1120*/  SHF.R.U32.HI R6, RZ, 0x3, R0 ;  /* 0x00000003ff067819 */ /* 0x000fe20000011600 */
[----:B------:R-:W-:Y:S01]  /*1130*/  IMAD.MOV.U32 R151, RZ, RZ, c[0x0][0x27c] ;  /* 0x00009f00ff977624 */ /* 0x000fe200078e00ff */
[----:B------:R-:W-:Y:S01]  /*1140*/  IADD3 R3, R3, UR9, RZ ;  /* 0x0000000903037c10 */ /* 0x000fe2000fffe0ff */
[----:B------:R-:W-:Y:S01]  /*1150*/  ULDC.64 UR8, c[0x0][0x260] ;  /* 0x0000980000087ab9 */ /* 0x000fe20000000a00 */
[----:B------:R-:W-:Y:S01]  /*1160*/  @P0 LEA R0, P2, R148, R2, 0x4 ;  /* 0x0000000294000211 */ /* 0x000fe200078420ff */
[----:B------:R-:W-:Y:S01]  /*1170*/  UIMAD UR8, UR14, UR8, URZ ;  /* 0x000000080e0872a4 */ /* 0x000fe2000f8e023f */
[----:B------:R-:W-:Y:S01]  /*1180*/  @P4 IADD3 R8, P3, R2, R12, RZ ;  /* 0x0000000c02084210 */ /* 0x000fe20007f7e0ff */
[----:B------:R-:W-:Y:S01]  /*1190*/  IMAD.U32 R12, RZ, RZ, UR15 ;  /* 0x0000000fff0c7e24 */ /* 0x000fe2000f8e00ff */
[----:B------:R-:W-:Y:S01]  /*11a0*/  LOP3.LUT R9, R7, R6, RZ, 0x3c, !PT ;  /* 0x0000000607097212 */ /* 0x000fe200078e3cff */
[----:B------:R-:W-:Y:S01]  /*11b0*/  UIMAD UR8, UR15, UR9, UR8 ;  /* 0x000000090f0872a4 */ /* 0x000fe2000f8e0208 */
[----:B------:R-:W-:Y:S01]  /*11c0*/  @P0 LEA.HI.X R7, R148, R3, R29, 0x4, P2 ;  /* 0x0000000394070211 */ /* 0x000fe200010f241d */
[----:B------:R-:W-:Y:S01]  /*11d0*/  IMAD.SHL.U32 R151, R151, 0x2, RZ ;  /* 0x0000000297977824 */ /* 0x000fe200078e00ff */
[----:B------:R-:W-:-:S02]  /*11e0*/  @P0 LEA R6, P2, R0, c[0x0][0x220], 0x1 ;  /* 0x0000880000060a11 */ /* 0x000fc400078408ff */
[----:B------:R-:W-:Y:S01]  /*11f0*/  @P4 IADD3.X R11, R3, R13, R11, P3, !PT ;  /* 0x0000000d030b4210 */ /* 0x000fe20001ffe40b */
[----:B------:R-:W-:Y:S01]  /*1200*/  IMAD.WIDE.U32 R12, R12, c[0x0][0x260], R4 ;  /* 0x000098000c0c7a25 */ /* 0x000fe200078e0004 */
[----:B------:R-:W-:Y:S02]  /*1210*/  LOP3.LUT R90, R9, 0xfffffe00, R90, 0xf8, !PT ;  /* 0xfffffe00095a7812 */ /* 0x000fe400078ef85a */
[----:B------:R-:W-:Y:S02]  /*1220*/  @P1 LEA R4, P3, R2, c[0x0][0x220], 0x1 ;  /* 0x0000880002041a11 */ /* 0x000fe400078608ff */
[----:B------:R-:W-:Y:S01]  /*1230*/  @P0 LEA.HI.X R7, R0, c[0x0][0x224], R7, 0x1, P2 ;  /* 0x0000890000070a11 */ /* 0x000fe200010f0c07 */
[----:B------:R-:W-:Y:S01]  /*1240*/  IMAD.SHL.U32 R90, R90, 0x2, RZ ;  /* 0x000000025a5a7824 */ /* 0x000fe200078e00ff */
[----:B------:R-:W-:Y:S02]  /*1250*/  LOP3.LUT R0, R22, 0xfffffffc, RZ, 0xc0, !PT ;  /* 0xfffffffc16007812 */ /* 0x000fe400078ec0ff */
[----:B------:R-:W-:-:S02]  /*1260*/  @P1 LEA.HI.X R5, R2, c[0x0][0x224], R3, 0x1, P3 ;  /* 0x0000890002051a11 */ /* 0x000fc400018f0c03 */
[----:B------:R-:W-:Y:S01]  /*1270*/  @P4 LEA R14, P2, R8, c[0x0][0x220], 0x1 ;  /* 0x00008800080e4a11 */ /* 0x000fe200078408ff */
[----:B------:R-:W-:Y:S01]  /*1280*/  IMAD.IADD R0, R194, 0x1, -R0 ;  /* 0x00000001c2007824 */ /* 0x000fe200078e0a00 */
[----:B------:R-:W-:Y:S01]  /*1290*/  ISETP.GE.AND P3, PT, R10, 0x41, PT ;  /* 0x000000410a00780c */ /* 0x000fe20003f66270 */
[----:B------:R-:W-:Y:S01]  /*12a0*/  @!PT LDS RZ, [RZ] ;  /* 0x00000000fffff984 */ /* 0x000fe20000000800 */
[----:B------:R-:W-:Y:S01]  /*12b0*/  @!PT LDS RZ, [RZ] ;  /* 0x00000000fffff984 */ /* 0x000fe20000000800 */
[----:B------:R-:W-:Y:S01]  /*12c0*/  @!PT LDS RZ, [RZ] ;  /* 0x00000000fffff984 */ /* 0x000fe20000000800 */
[----:B------:R1:W-:Y:S01]  /*12d0*/  @P1 LDGSTS.E.BYPASS.LTC128B.128 [R90+0x3900], [R4.64], !P6 ;  /* 0x03900000045a1fae */ /* 0x0003e2000f101d56 */
[----:B------:R-:W-:Y:S01]  /*12e0*/  @P4 LEA.HI.X R15, R8, c[0x0][0x224], R11, 0x1, P2 ;  /* 0x00008900080f4a11 */ /* 0x000fe200010f0c0b */
[----:B------:R-:W-:Y:S01]  /*12f0*/  IMAD.SHL.U32 R36, R0, 0x4, RZ ;  /* 0x0000000400247824 */ /* 0x000fe200078e00ff */
[----:B------:R-:W-:Y:S01]  /*1300*/  ISETP.GE.AND P2, PT, R10, 0x31, PT ;  /* 0x000000310a00780c */ /* 0x000fe20003f46270 */
[----:B------:R-:W-:Y:S01]  /*1310*/  IMAD.SHL.U32 R20, R0, 0x8, RZ ;  /* 0x0000000800147824 */ /* 0x000fe200078e00ff */
[----:B------:R4:W-:Y:S01]  /*1320*/  @P0 LDGSTS.E.BYPASS.LTC128B.128 [R90+0x4100], [R6.64], !P6 ;  /* 0x04100000065a0fae */ /* 0x0009e2000f101d56 */
[----:B------:R-:W-:Y:S01]  /*1330*/  ISETP.GE.AND P1, PT, R10, 0x51, PT ;  /* 0x000000510a00780c */ /* 0x000fe20003f26270 */
[----:B------:R-:W-:Y:S01]  /*1340*/  IMAD R0, R0, 0x20, R38 ;  /* 0x0000002000007824 */ /* 0x000fe200078e0226 */
[----:B------:R-:W-:Y:S01]  /*1350*/  SHF.R.S32.HI R37, RZ, 0x1f, R36 ;  /* 0x0000001fff257819 */ /* 0x000fe20000011424 */
[----:B------:R2:W-:Y:S01]  /*1360*/  @P4 LDGSTS.E.BYPASS.LTC128B.128 [R90+0x4900], [R14.64], !P6 ;  /* 0x049000000e5a4fae */ /* 0x0005e2000f101d56 */
[----:B------:R-:W-:-:S02]  /*1370*/  SHF.R.S32.HI R21, RZ, 0x1f, R20 ;  /* 0x0000001fff157819 */ /* 0x000fc40000011414 */
[----:B------:R-:W-:Y:S01]  /*1380*/  ISETP.GE.AND P4, PT, R20, c[0x0][0x27c], PT ;  /* 0x00009f0014007a0c */ /* 0x000fe20003f86270 */
[----:B------:R-:W-:Y:S01]  /*1390*/  IMAD.WIDE.U32 R8, R38, c[0x0][0x280], R36 ;  /* 0x0000a00026087a25 */ /* 0x000fe200078e0024 */
[----:B------:R-:W-:Y:S02]  /*13a0*/  ISETP.GT.AND P0, PT, R10, 0x60, PT ;  /* 0x000000600a00780c */ /* 0x000fe40003f04270 */
[----:B------:R-:W-:Y:S01]  /*13b0*/  P2R R147, PR, RZ, 0x10 ;  /* 0x00000010ff937803 */ /* 0x000fe20000000000 */
[----:B------:R-:W-:Y:S01]  /*13c0*/  IMAD.MOV.U32 R26, RZ, RZ, R8 ;  /* 0x000000ffff1a7224 */ /* 0x000fe200078e0008 */
[----:B------:R-:W-:Y:S02]  /*13d0*/  SEL R8, RZ, c[0x0][0x27c], !P4 ;  /* 0x00009f00ff087a07 */ /* 0x000fe40006000000 */
[----:B------:R-:W-:Y:S01]  /*13e0*/  IADD3 R13, R13, UR8, RZ ;  /* 0x000000080d0d7c10 */ /* 0x000fe2000fffe0ff */
[----:B------:R-:W-:Y:S01]  /*13f0*/  ULDC.64 UR8, c[0x0][0x210] ;  /* 0x0000840000087ab9 */ /* 0x000fe20000000a00 */
[----:B------:R-:W-:Y:S01]  /*1400*/  IADD3 R94, R20, 0x20, RZ ;  /* 0x00000020145e7810 */ /* 0x000fe20007ffe0ff */
[----:B------:R-:W-:Y:S01]  /*1410*/  UIMAD UR29, UR14, UR8, URZ ;  /* 0x000000080e1d72a4 */ /* 0x000fe2000f8e023f */
[----:B------:R-:W-:Y:S01]  /*1420*/  IADD3 R23, R36, 0x10, RZ ;  /* 0x0000001024177810 */ /* 0x000fe20007ffe0ff */
[----:B------:R-:W-:Y:S01]  /*1430*/  UIMAD.WIDE.U32 UR30, UR15, UR8, URZ ;  /* 0x000000080f1e72a5 */ /* 0x000fe2000f8e003f */
[----:B------:R-:W-:Y:S01]  /*1440*/  SHF.R.S32.HI R83, RZ, 0x1f, R94 ;  /* 0x0000001fff537819 */ /* 0x000fe2000001145e */
[----:B------:R-:W-:Y:S01]  /*1450*/  UIMAD UR29, UR15, UR9, UR29 ;  /* 0x000000090f1d72a4 */ /* 0x000fe2000f8e021d */
[----:B-1----:R-:W-:Y:S01]  /*1460*/  SHF.R.S32.HI R4, RZ, 0x1f, R38 ;  /* 0x0000001fff047819 */ /* 0x002fe20000011426 */
[----:B------:R-:W-:Y:S01]  /*1470*/  IMAD.WIDE.U32 R96, R96, c[0x0][0x268], R12 ;  /* 0x00009a0060607a25 */ /* 0x000fe200078e000c */
[----:B------:R-:W-:Y:S01]  /*1480*/  ULDC.64 UR8, c[0x0][0x1e8] ;  /* 0x00007a0000087ab9 */ /* 0x000fe20000000a00 */
[----:B------:R-:W-:Y:S01]  /*1490*/  LEA.HI R83, R83, R94, RZ, 0x3 ;  /* 0x0000005e53537211 */ /* 0x000fe200078f18ff */
[----:B------:R-:W-:Y:S01]  /*14a0*/  UIMAD UR32, UR14, UR8, URZ ;  /* 0x000000080e2072a4 */ /* 0x000fe2000f8e023f */
[C---:B------:R-:W-:Y:S01]  /*14b0*/  IMAD R11, R4.reuse, c[0x0][0x280], RZ ;  /* 0x0000a000040b7a24 */ /* 0x040fe200078e02ff */
[----:B------:R-:W-:Y:S01]  /*14c0*/  UIMAD.WIDE.U32 UR34, UR15, UR8, URZ ;  /* 0x000000080f2272a5 */ /* 0x000fe2000f8e003f */
[----:B------:R-:W-:Y:S01]  /*14d0*/  IMAD R4, R4, c[0x0][0x290], RZ ;  /* 0x0000a40004047a24 */ /* 0x000fe200078e02ff */
[----:B------:R-:W-:Y:S01]  /*14e0*/  UIMAD UR32, UR15, UR9, UR32 ;  /* 0x000000090f2072a4 */ /* 0x000fe2000f8e0220 */
[C---:B------:R-:W-:Y:S01]  /*14f0*/  IMAD R11, R38.reuse, c[0x0][0x284], R11 ;  /* 0x0000a100260b7a24 */ /* 0x040fe200078e020b */
[----:B------:R-:W-:Y:S01]  /*1500*/  LOP3.LUT R83, R83, 0xfffffff8, RZ, 0xc0, !PT ;  /* 0xfffffff853537812 */ /* 0x000fe200078ec0ff */
[C---:B------:R-:W-:Y:S01]  /*1510*/  IMAD R16, R38.reuse, c[0x0][0x294], R4 ;  /* 0x0000a50026107a24 */ /* 0x040fe200078e0204 */
[----:B------:R-:W-:Y:S01]  /*1520*/  ULDC.64 UR8, c[0x0][0x268] ;  /* 0x00009a0000087ab9 */ /* 0x000fe20000000a00 */
[C---:B----4-:R-:W-:Y:S01]  /*1530*/  IMAD.WIDE.U32 R6, R38.reuse, c[0x0][0x290], R36 ;  /* 0x0000a40026067a25 */ /* 0x050fe200078e0024 */
[----:B------:R-:W-:Y:S01]  /*1540*/  UIMAD UR8, UR26, UR8, URZ ;  /* 0x000000081a0872a4 */ /* 0x000fe2000f8e023f */
[----:B------:R-:W-:Y:S01]  /*1550*/  SHF.R.S32.HI R93, RZ, 0x1f, R83 ;  /* 0x0000001fff5d7819 */ /* 0x000fe20000011453 */
[----:B------:R-:W-:Y:S01]  /*1560*/  UIADD3 UR29, UR31, UR29, URZ ;  /* 0x0000001d1f1d7290 */ /* 0x000fe2000fffe03f */
[----:B------:R-:W-:Y:S01]  /*1570*/  IMAD.WIDE.U32 R4, R38, c[0x0][0x280], R20 ;  /* 0x0000a00026047a25 */ /* 0x000fe200078e0014 */
[----:B------:R-:W-:-:S02]  /*1580*/  UIMAD UR27, UR27, UR9, UR8 ;  /* 0x000000091b1b72a4 */ /* 0x000fc4000f8e0208 */
[----:B------:R-:W-:Y:S01]  /*1590*/  UMOV UR26, 0x60 ;  /* 0x00000060001a7882 */ /* 0x000fe20000000000 */
[----:B------:R-:W-:Y:S01]  /*15a0*/  IMAD.IADD R27, R9, 0x1, R11 ;  /* 0x00000001091b7824 */ /* 0x000fe200078e020b */
[----:B------:R-:W-:Y:S01]  /*15b0*/  ULDC.64 UR8, c[0x0][0x2b0] ;  /* 0x0000ac0000087ab9 */ /* 0x000fe20000000a00 */
[----:B------:R-:W-:Y:S01]  /*15c0*/  IMAD.IADD R25, R7, 0x1, R16 ;  /* 0x0000000107197824 */ /* 0x000fe200078e0210 */
[----:B------:R-:W-:Y:S01]  /*15d0*/  IADD3 R98, R97, UR27, RZ ;  /* 0x0000001b61627c10 */ /* 0x000fe2000fffe0ff */
[----:B------:R-:W-:Y:S01]  /*15e0*/  IMAD.IADD R19, R11, 0x1, R5 ;  /* 0x000000010b137824 */ /* 0x000fe200078e0205 */
[----:B------:R-:W-:Y:S01]  /*15f0*/  UIADD3 UR32, UR35, UR32, URZ ;  /* 0x0000002023207290 */ /* 0x000fe2000fffe03f */
[----:B------:R-:W-:Y:S02]  /*1600*/  IMAD.MOV.U32 R24, RZ, RZ, R6 ;  /* 0x000000ffff187224 */ /* 0x000fe400078e0006 */
[----:B------:R-:W-:Y:S02]  /*1610*/  IMAD.MOV.U32 R18, RZ, RZ, R4 ;  /* 0x000000ffff127224 */ /* 0x000fe400078e0004 */
[----:B------:R-:W-:-:S02]  /*1620*/  @P2 IMAD R9, R29, 0x30, RZ ;  /* 0x000000301d092824 */ /* 0x000fc400078e02ff */
[----:B------:R-:W-:-:S04]  /*1630*/  IMAD.WIDE.U32 R6, R38, c[0x0][0x290], R20 ;  /* 0x0000a40026067a25 */ /* 0x000fc800078e0014 */
[----:B------:R-:W-:-:S04]  /*1640*/  @P2 IMAD.WIDE.U32 R4, R148, 0x30, R2 ;  /* 0x0000003094042825 */ /* 0x000fc800078e0002 */
[----:B------:R-:W-:Y:S01]  /*1650*/  @P2 IMAD.IADD R9, R5, 0x1, R9 ;  /* 0x0000000105092824 */ /* 0x000fe200078e0209 */
[C---:B------:R-:W-:Y:S01]  /*1660*/  @P2 LEA R10, P4, R4.reuse, c[0x0][0x220], 0x1 ;  /* 0x00008800040a2a11 */ /* 0x040fe200078808ff */
[----:B------:R-:W-:Y:S02]  /*1670*/  @P1 IMAD.MOV.U32 R5, RZ, RZ, R3 ;  /* 0x000000ffff051224 */ /* 0x000fe400078e0003 */
[----:B------:R-:W-:Y:S01]  /*1680*/  IMAD.WIDE.U32 R108, R149, c[0x0][0x280], R26 ;  /* 0x0000a000956c7a25 */ /* 0x000fe200078e001a */
[----:B------:R-:W-:-:S03]  /*1690*/  @P2 LEA.HI.X R11, R4, c[0x0][0x224], R9, 0x1, P4 ;  /* 0x00008900040b2a11 */ /* 0x000fc600020f0c09 */
[----:B------:R-:W-:Y:S02]  /*16a0*/  @P1 IMAD.MOV.U32 R4, RZ, RZ, R2 ;  /* 0x000000ffff041224 */ /* 0x000fe400078e0002 */
[----:B------:R1:W-:Y:S01]  /*16b0*/  @P2 LDGSTS.E.BYPASS.LTC128B.128 [R90+0x5100], [R10.64], !P6 ;  /* 0x051000000a5a2fae */ /* 0x0003e2000f101d56 */
[----:B------:R-:W-:-:S04]  /*16c0*/  IMAD.WIDE.U32 R106, R149, c[0x0][0x290], R24 ;  /* 0x0000a400956a7a25 */ /* 0x000fc800078e0018 */
[----:B------:R-:W-:-:S04]  /*16d0*/  @P1 IMAD.WIDE.U32 R4, R148, 0x50, R4 ;  /* 0x0000005094041825 */ /* 0x000fc800078e0004 */
[----:B------:R-:W-:-:S04]  /*16e0*/  IMAD.WIDE.U32 R104, R149, c[0x0][0x280], R18 ;  /* 0x0000a00095687a25 */ /* 0x000fc800078e0012 */
[----:B-1----:R-:W-:-:S05]  /*16f0*/  IMAD.SHL.U32 R10, R156, 0x40, RZ ;  /* 0x000000409c0a7824 */ /* 0x002fca00078e00ff */
[----:B------:R-:W-:-:S04]  /*1700*/  LOP3.LUT R122, R10, 0x1c0, RZ, 0xc0, !PT ;  /* 0x000001c00a7a7812 */ /* 0x000fc800078ec0ff */
[----:B------:R-:W-:Y:S01]  /*1710*/  SHF.R.U32.HI R159, RZ, 0x3, R122 ;  /* 0x00000003ff9f7819 */ /* 0x000fe2000001167a */
[----:B---3--:R1:W3:Y:S02]  /*1720*/  @P5 R2UR UR28, R17 ;  /* 0x00000000111c53c2 */ /* 0x0082e400000e0000 */
[----:B-1----:R-:W-:Y:S01]  /*1730*/  IMAD.IADD R17, R16, 0x1, R7 ;  /* 0x0000000110117824 */ /* 0x002fe200078e0207 */
[----:B---3--:R-:W-:Y:S01]  /*1740*/  @UP0 USHF.R.S32.HI UR39, URZ, 0x1f, UR28 ;  /* 0x0000001f3f270899 */ /* 0x008fe2000801141c */
[----:B------:R-:W-:Y:S01]  /*1750*/  IMAD.IADD R7, R20, 0x1, R8 ;  /* 0x0000000114077824 */ /* 0x000fe200078e0208 */
[----:B------:R-:W-:Y:S01]  /*1760*/  @UP0 UMOV UR38, UR28 ;  /* 0x0000001c00260c82 */ /* 0x000fe20008000000 */
[----:B------:R-:W-:Y:S01]  /*1770*/  IMAD.MOV.U32 R16, RZ, RZ, R6 ;  /* 0x000000ffff107224 */ /* 0x000fe200078e0006 */
[C---:B------:R-:W-:Y:S01]  /*1780*/  @P3 LEA R6, P4, R148.reuse, R2, 0x6 ;  /* 0x0000000294063211 */ /* 0x040fe200078830ff */
[----:B------:R-:W-:Y:S01]  /*1790*/  @!UP0 UMOV UR38, UR20 ;  /* 0x0000001400268c82 */ /* 0x000fe20008000000 */
[----:B--2---:R-:W-:Y:S01]  /*17a0*/  SHF.R.S32.HI R14, RZ, 0x1f, R7 ;  /* 0x0000001fff0e7819 */ /* 0x004fe20000011407 */
[----:B------:R-:W-:Y:S01]  /*17b0*/  @!UP0 UMOV UR39, UR10 ;  /* 0x0000000a00278c82 */ /* 0x000fe20008000000 */
[C---:B------:R-:W-:Y:S01]  /*17c0*/  @P3 LEA.HI.X R9, R148.reuse, R3, R29, 0x6, P4 ;  /* 0x0000000394093211 */ /* 0x040fe200020f341d */
[----:B------:R-:W-:Y:S01]  /*17d0*/  @P0 IMAD.WIDE.U32 R2, R148, 0x60, R2 ;  /* 0x0000006094020825 */ /* 0x000fe200078e0002 */
[----:B------:R-:W-:Y:S01]  /*17e0*/  LEA.HI R14, R14, R7, RZ, 0x3 ;  /* 0x000000070e0e7211 */ /* 0x000fe200078f18ff */
[----:B------:R-:W-:Y:S01]  /*17f0*/  UIMAD UR28, UR39, UR8, URZ ;  /* 0x00000008271c72a4 */ /* 0x000fe2000f8e023f */
[----:B------:R-:W-:Y:S01]  /*1800*/  @P3 LEA R8, P4, R6, c[0x0][0x220], 0x1 ;  /* 0x0000880006083a11 */ /* 0x000fe200078808ff */
[----:B------:R-:W-:Y:S01]  /*1810*/  @P1 IMAD R7, R29, 0x50, RZ ;  /* 0x000000501d071824 */ /* 0x000fe200078e02ff */
[----:B------:R-:W-:Y:S01]  /*1820*/  SHF.L.U64.HI R148, R148, R155, c[0x0][0x23c] ;  /* 0x00008f0094947619 */ /* 0x000fe2000001029b */
[----:B------:R-:W-:Y:S01]  /*1830*/  UIMAD UR28, UR38, UR9, UR28 ;  /* 0x00000009261c72a4 */ /* 0x000fe2000f8e021c */
[----:B------:R-:W-:Y:S01]  /*1840*/  @P3 LEA.HI.X R9, R6, c[0x0][0x224], R9, 0x1, P4 ;  /* 0x0000890006093a11 */ /* 0x000fe200020f0c09 */
[----:B------:R-:W-:Y:S01]  /*1850*/  @P1 IMAD.IADD R7, R5, 0x1, R7 ;  /* 0x0000000105071824 */ /* 0x000fe200078e0207 */
[C---:B------:R-:W-:Y:S01]  /*1860*/  @P1 LEA R6, P4, R4.reuse, c[0x0][0x220], 0x1 ;  /* 0x0000880004061a11 */ /* 0x040fe200078808ff */
[----:B------:R-:W-:Y:S01]  /*1870*/  @P0 IMAD R5, R29, 0x60, RZ ;  /* 0x000000601d050824 */ /* 0x000fe200078e02ff */
[----:B------:R-:W-:Y:S01]  /*1880*/  ULDC UR10, c[0x0][0x284] ;  /* 0x0000a100000a7ab9 */ /* 0x000fe20000000800 */
[----:B------:R1:W-:Y:S01]  /*1890*/  @P3 LDGSTS.E.BYPASS.LTC128B.128 [R90+0x5900], [R8.64], !P6 ;  /* 0x05900000085a3fae */ /* 0x0003e2000f101d56 */
[----:B------:R-:W-:Y:S01]  /*18a0*/  @P1 LEA.HI.X R7, R4, c[0x0][0x224], R7, 0x1, P4 ;  /* 0x0000890004071a11 */ /* 0x000fe200020f0c07 */
[----:B------:R-:W-:Y:S01]  /*18b0*/  @P0 IMAD.IADD R5, R3, 0x1, R5 ;  /* 0x0000000103050824 */ /* 0x000fe200078e0205 */
[----:B------:R-:W-:Y:S01]  /*18c0*/  @P0 LEA R4, P4, R2, c[0x0][0x220], 0x1 ;  /* 0x0000880002040a11 */ /* 0x000fe200078808ff */
[----:B------:R-:W-:Y:S01]  /*18d0*/  ULDC UR9, c[0x0][0x294] ;  /* 0x0000a50000097ab9 */ /* 0x000fe20000000800 */
[----:B------:R-:W-:Y:S01]  /*18e0*/  LEA.HI R3, R28, R194, RZ, 0x5 ;  /* 0x000000c21c037211 */ /* 0x000fe200078f28ff */
[----:B------:R2:W-:Y:S01]  /*18f0*/  @P1 LDGSTS.E.BYPASS.LTC128B.128 [R90+0x6100], [R6.64], !P6 ;  /* 0x06100000065a1fae */ /* 0x0005e2000f101d56 */
[----:B------:R-:W-:Y:S01]  /*1900*/  @P0 LEA.HI.X R5, R2, c[0x0][0x224], R5, 0x1, P4 ;  /* 0x0000890002050a11 */ /* 0x000fe200020f0c05 */
[----:B------:R-:W-:Y:S01]  /*1910*/  UIMAD.WIDE.U32 UR36, UR38, UR8, URZ ;  /* 0x00000008262472a5 */ /* 0x000fe2000f8e003f */
[----:B------:R-:W-:Y:S01]  /*1920*/  SHF.R.S32.HI R2, RZ, 0x1f, R149 ;  /* 0x0000001fff027819 */ /* 0x000fe20000011495 */
[----:B------:R-:W-:Y:S01]  /*1930*/  IMAD.SHL.U32 R3, R3, 0x10, RZ ;  /* 0x0000001003037824 */ /* 0x000fe200078e00ff */
[----:B------:R-:W-:Y:S01]  /*1940*/  ULDC UR8, c[0x0][0x284] ;  /* 0x0000a10000087ab9 */ /* 0x000fe20000000800 */
[----:B------:R3:W-:Y:S01]  /*1950*/  @P0 LDGSTS.E.BYPASS.LTC128B.128 [R90+0x6900], [R4.64], !P6 ;  /* 0x06900000045a0fae */ /* 0x0007e2000f101d56 */
[----:B------:R-:W-:Y:S01]  /*1960*/  ISETP.GE.AND P0, PT, R20, c[0x0][0x1d4], PT ;  /* 0x0000750014007a0c */ /* 0x000fe20003f06270 */
[----:B------:R-:W-:Y:S01]  /*1970*/  UIMAD UR10, UR26, UR10, URZ ;  /* 0x0000000a1a0a72a4 */ /* 0x000fe2000f8e023f */
[----:B------:R-:W-:Y:S01]  /*1980*/  LOP3.LUT R135, R3, 0xfffffe00, RZ, 0xc0, !PT ;  /* 0xfffffe0003877812 */ /* 0x000fe200078ec0ff */
[----:B------:R-:W-:Y:S01]  /*1990*/  IMAD.SHL.U32 R3, R158, 0x40, RZ ;  /* 0x000000409e037824 */ /* 0x000fe200078e00ff */
[----:B------:R-:W-:Y:S01]  /*19a0*/  P2R R101, PR, RZ, 0x1 ;  /* 0x00000001ff657803 */ /* 0x000fe20000000000 */
[----:B------:R-:W0:Y:S01]  /*19b0*/  LDGDEPBAR ;  /* 0x00000000000079af */ /* 0x000e220000000000 */
[----:B------:R-:W-:Y:S01]  /*19c0*/  UIMAD UR9, UR26, UR9, URZ ;  /* 0x000000091a0972a4 */ /* 0x000fe2000f8e023f */
[----:B------:R-:W-:Y:S01]  /*19d0*/  ISETP.GE.AND P1, PT, R94, c[0x0][0x1d4], PT ;  /* 0x000075005e007a0c */ /* 0x000fe20003f26270 */
[----:B------:R-:W-:Y:S01]  /*19e0*/  UIMAD UR8, UR5, UR8, URZ ;  /* 0x00000008050872a4 */ /* 0x000fe2000f8e023f */
[----:B------:R-:W-:Y:S01]  /*19f0*/  LOP3.LUT R124, R3, 0x1c0, RZ, 0xc0, !PT ;  /* 0x000001c0037c7812 */ /* 0x000fe200078ec0ff */
[----:B------:R-:W-:Y:S01]  /*1a00*/  IMAD.WIDE.U32 R102, R149, c[0x0][0x290], R16 ;  /* 0x0000a40095667a25 */ /* 0x000fe200078e0010 */
[----:B------:R-:W-:Y:S01]  /*1a10*/  LOP3.LUT R95, R14, 0xfffffff8, RZ, 0xc0, !PT ;  /* 0xfffffff80e5f7812 */ /* 0x000fe200078ec0ff */
[----:B------:R-:W-:Y:S01]  /*1a20*/  UIADD3 UR28, UR37, UR28, URZ ;  /* 0x0000001c251c7290 */ /* 0x000fe2000fffe03f */
[----:B------:R-:W-:-:S02]  /*1a30*/  SHF.R.U32.HI R161, RZ, 0x3, R124 ;  /* 0x00000003ffa17819 */ /* 0x000fc4000001167c */
[----:B-1----:R-:W-:Y:S02]  /*1a40*/  SHF.R.S32.HI R9, RZ, 0x1f, R156 ;  /* 0x0000001fff097819 */ /* 0x002fe4000001149c */
[----:B------:R-:W-:Y:S02]  /*1a50*/  P2R R116, PR, RZ, 0x2 ;  /* 0x00000002ff747803 */ /* 0x000fe40000000000 */
[----:B------:R-:W-:Y:S01]  /*1a60*/  LEA.HI R3, R9, R156, RZ, 0x3 ;  /* 0x0000009c09037211 */ /* 0x000fe200078f18ff */
[----:B--2---:R-:W-:Y:S01]  /*1a70*/  IMAD.MOV.U32 R6, RZ, RZ, c[0x0][0x280] ;  /* 0x0000a000ff067624 */ /* 0x004fe200078e00ff */
[----:B------:R-:W-:Y:S02]  /*1a80*/  SHF.R.S32.HI R115, RZ, 0x3, R14 ;  /* 0x00000003ff737819 */ /* 0x000fe4000001140e */
[----:B------:R-:W-:Y:S01]  /*1a90*/  SHF.R.S32.HI R110, RZ, 0x1f, R95 ;  /* 0x0000001fff6e7819 */ /* 0x000fe2000001145f */
[C---:B------:R-:W-:Y:S01]  /*1aa0*/  IMAD.SHL.U32 R172, R6.reuse, 0x40, RZ ;  /* 0x0000004006ac7824 */ /* 0x040fe200078e00ff */
[C---:B------:R-:W-:Y:S01]  /*1ab0*/  SHF.L.U64.HI R152, R6.reuse, R153, c[0x0][0x284] ;  /* 0x0000a10006987619 */ /* 0x040fe20000010299 */
[----:B---3--:R-:W-:Y:S01]  /*1ac0*/  IMAD.MOV.U32 R4, RZ, RZ, c[0x0][0x290] ;  /* 0x0000a400ff047624 */ /* 0x008fe200078e00ff */
[----:B------:R-:W-:Y:S01]  /*1ad0*/  SHF.L.U64.HI R154, R6, R155, c[0x0][0x284] ;  /* 0x0000a100069a7619 */ /* 0x000fe2000001029b */
[C---:B------:R-:W-:Y:S01]  /*1ae0*/  IMAD R5, R2.reuse, c[0x0][0x280], RZ ;  /* 0x0000a00002057a24 */ /* 0x040fe200078e02ff */
[----:B------:R-:W-:Y:S01]  /*1af0*/  ISETP.NE.AND P1, PT, R175, 0x1, PT ;  /* 0x00000001af00780c */ /* 0x000fe20003f25270 */
[----:B------:R-:W-:Y:S01]  /*1b00*/  IMAD R2, R2, c[0x0][0x290], RZ ;  /* 0x0000a40002027a24 */ /* 0x000fe200078e02ff */
[C---:B------:R-:W-:Y:S01]  /*1b10*/  SHF.L.U64.HI R153, R4.reuse, R153, c[0x0][0x294] ;  /* 0x0000a50004997619 */ /* 0x040fe20000010299 */
[C---:B------:R-:W-:Y:S01]  /*1b20*/  IMAD.SHL.U32 R170, R4.reuse, 0x40, RZ ;  /* 0x0000004004aa7824 */ /* 0x040fe200078e00ff */
[C---:B------:R-:W-:Y:S01]  /*1b30*/  SHF.L.U64.HI R155, R4.reuse, R155, c[0x0][0x294] ;  /* 0x0000a500049b7619 */ /* 0x040fe2000001029b */
[----:B------:R-:W-:-:S02]  /*1b40*/  IMAD.SHL.U32 R171, R4, 0x20, RZ ;  /* 0x0000002004ab7824 */ /* 0x000fc400078e00ff */
[----:B------:R-:W-:-:S04]  /*1b50*/  IMAD.WIDE.U32 R166, R4, 0x60, RZ ;  /* 0x0000006004a67825 */ /* 0x000fc800078e00ff */
[----:B------:R-:W-:Y:S01]  /*1b60*/  IMAD.WIDE.U32 R162, R4, 0x70, RZ ;  /* 0x0000007004a27825 */ /* 0x000fe200078e00ff */
[----:B------:R-:W-:Y:S02]  /*1b70*/  SHF.R.S32.HI R4, RZ, 0x1f, R22 ;  /* 0x0000001fff047819 */ /* 0x000fe40000011416 */
[----:B------:R-:W-:Y:S01]  /*1b80*/  IADD3 R120, R167, UR9, RZ ;  /* 0x00000009a7787c10 */ /* 0x000fe2000fffe0ff */
[----:B------:R-:W-:Y:S01]  /*1b90*/  IMAD R7, R149, c[0x0][0x294], R2 ;  /* 0x0000a50095077a24 */ /* 0x000fe200078e0202 */
[----:B------:R-:W-:Y:S01]  /*1ba0*/  LEA.HI R2, R4, R38, RZ, 0x3 ;  /* 0x0000002604027211 */ /* 0x000fe200078f18ff */
[C---:B------:R-:W-:Y:S01]  /*1bb0*/  IMAD.SHL.U32 R173, R6.reuse, 0x20, RZ ;  /* 0x0000002006ad7824 */ /* 0x040fe200078e00ff */
[----:B------:R-:W-:Y:S01]  /*1bc0*/  SHF.R.S32.HI R4, RZ, 0x1f, R157 ;  /* 0x0000001fff047819 */ /* 0x000fe2000001149d */
[----:B------:R-:W-:Y:S01]  /*1bd0*/  IMAD.WIDE.U32 R168, R6, 0x60, RZ ;  /* 0x0000006006a87825 */ /* 0x000fe200078e00ff */
[----:B------:R-:W-:Y:S02]  /*1be0*/  LOP3.LUT R2, R2, 0xfffffff8, RZ, 0xc0, !PT ;  /* 0xfffffff802027812 */ /* 0x000fe400078ec0ff */
[----:B------:R-:W-:Y:S01]  /*1bf0*/  LEA.HI R4, R4, R157, RZ, 0x3 ;  /* 0x0000009d04047211 */ /* 0x000fe200078f18ff */
[----:B------:R-:W-:Y:S01]  /*1c00*/  IMAD.WIDE.U32 R164, R6, 0x70, RZ ;  /* 0x0000007006a47825 */ /* 0x000fe200078e00ff */
[----:B------:R-:W-:-:S02]  /*1c10*/  SHF.R.S32.HI R6, RZ, 0x1f, R158 ;  /* 0x0000001fff067819 */ /* 0x000fc4000001149e */
[----:B------:R-:W-:Y:S01]  /*1c20*/  IADD3 R119, R169, UR10, RZ ;  /* 0x0000000aa9777c10 */ /* 0x000fe2000fffe0ff */
[----:B------:R-:W-:Y:S01]  /*1c30*/  IMAD R8, R149, c[0x0][0x284], R5 ;  /* 0x0000a10095087a24 */ /* 0x000fe200078e0205 */
[----:B------:R-:W-:Y:S01]  /*1c40*/  LEA.HI R6, R6, R158, RZ, 0x3 ;  /* 0x0000009e06067211 */ /* 0x000fe200078f18ff */
[----:B------:R-:W-:Y:S01]  /*1c50*/  IMAD.SHL.U32 R5, R157, 0x40, RZ ;  /* 0x000000409d057824 */ /* 0x000fe200078e00ff */
[----:B------:R-:W-:Y:S01]  /*1c60*/  IADD3 R144, R163, UR21, RZ ;  /* 0x00000015a3907c10 */ /* 0x000fe2000fffe0ff */
[----:B------:R-:W-:Y:S01]  /*1c70*/  IMAD.IADD R2, R38, 0x1, -R2 ;  /* 0x0000000126027824 */ /* 0x000fe200078e0a02 */
[----:B------:R-:W-:Y:S01]  /*1c80*/  IADD3 R143, R165, UR8, RZ ;  /* 0x00000008a58f7c10 */ /* 0x000fe2000fffe0ff */
[----:B------:R-:W-:Y:S01]  /*1c90*/  IMAD.SHL.U32 R3, R3, 0x40, RZ ;  /* 0x0000004003037824 */ /* 0x000fe200078e00ff */
[----:B------:R-:W-:Y:S01]  /*1ca0*/  LOP3.LUT R123, R5, 0x1c0, RZ, 0xc0, !PT ;  /* 0x000001c0057b7812 */ /* 0x000fe200078ec0ff */
[C---:B------:R-:W-:Y:S01]  /*1cb0*/  IMAD.SHL.U32 R5, R2.reuse, 0x40, RZ ;  /* 0x0000004002057824 */ /* 0x040fe200078e00ff */
[----:B------:R-:W-:Y:S01]  /*1cc0*/  LOP3.LUT P0, RZ, R2, 0x4, RZ, 0xc0, !PT ;  /* 0x0000000402ff7812 */ /* 0x000fe2000780c0ff */
[----:B------:R-:W-:Y:S01]  /*1cd0*/  IMAD.SHL.U32 R2, R6, 0x40, RZ ;  /* 0x0000004006027824 */ /* 0x000fe200078e00ff */
[----:B------:R-:W-:Y:S01]  /*1ce0*/  LOP3.LUT R136, R3, 0xfffffe00, RZ, 0xc0, !PT ;  /* 0xfffffe0003887812 */ /* 0x000fe200078ec0ff */
[----:B------:R-:W-:Y:S01]  /*1cf0*/  IMAD.SHL.U32 R4, R4, 0x40, RZ ;  /* 0x0000004004047824 */ /* 0x000fe200078e00ff */
[----:B------:R-:W-:Y:S01]  /*1d00*/  LOP3.LUT R133, R5, 0x1c0, RZ, 0xc0, !PT ;  /* 0x000001c005857812 */ /* 0x000fe200078ec0ff */
[----:B------:R-:W-:Y:S01]  /*1d10*/  IMAD.IADD R114, R109, 0x1, R8 ;  /* 0x000000016d727824 */ /* 0x000fe200078e0208 */
[----:B------:R-:W-:Y:S01]  /*1d20*/  LOP3.LUT R138, R2, 0xfffffe00, RZ, 0xc0, !PT ;  /* 0xfffffe00028a7812 */ /* 0x000fe200078ec0ff */
[----:B------:R-:W-:Y:S01]  /*1d30*/  IMAD.IADD R112, R8, 0x1, R105 ;  /* 0x0000000108707824 */ /* 0x000fe200078e0269 */
[----:B------:R-:W-:Y:S01]  /*1d40*/  SHF.R.U32.HI R134, RZ, 0x3, R133 ;  /* 0x00000003ff867819 */ /* 0x000fe20000011685 */
[----:B------:R-:W-:Y:S01]  /*1d50*/  IMAD.IADD R113, R107, 0x1, R7 ;  /* 0x000000016b717824 */ /* 0x000fe200078e0207 */
[----:B------:R-:W-:Y:S01]  /*1d60*/  LOP3.LUT R2, R133, 0x18, R20, 0xf8, !PT ;  /* 0x0000001885027812 */ /* 0x000fe200078ef814 */
[----:B------:R-:W-:Y:S01]  /*1d70*/  IMAD.IADD R111, R7, 0x1, R103 ;  /* 0x00000001076f7824 */ /* 0x000fe200078e0267 */
[----:B------:R-:W-:Y:S01]  /*1d80*/  LOP3.LUT R3, R133, 0x38, R14, 0xf8, !PT ;  /* 0x0000003885037812 */ /* 0x000fe200078ef80e */
[----:B------:R-:W-:Y:S01]  /*1d90*/  ULDC.U8 UR8, c[0x0][0x298] ;  /* 0x0000a60000087ab9 */ /* 0x000fe20000000000 */
[----:B------:R-:W-:-:S02]  /*1da0*/  LOP3.LUT R2, R2, R134, RZ, 0x3c, !PT ;  /* 0x0000008602027212 */ /* 0x000fc400078e3cff */
[----:B------:R-:W-:Y:S02]  /*1db0*/  LOP3.LUT R137, R4, 0xfffffe00, RZ, 0xc0, !PT ;  /* 0xfffffe0004897812 */ /* 0x000fe400078ec0ff */
[----:B------:R-:W-:Y:S01]  /*1dc0*/  SHF.R.U32.HI R160, RZ, 0x3, R123 ;  /* 0x00000003ffa07819 */ /* 0x000fe2000001167b */
[----:B------:R-:W-:Y:S01]  /*1dd0*/  IMAD.IADD R2, R2, 0x1, R135 ;  /* 0x0000000102027824 */ /* 0x000fe200078e0287 */
[--C-:B------:R-:W-:Y:S02]  /*1de0*/  LOP3.LUT R6, R124, 0x38, R14.reuse, 0xf8, !PT ;  /* 0x000000387c067812 */ /* 0x100fe400078ef80e */
[--C-:B------:R-:W-:Y:S02]  /*1df0*/  LOP3.LUT R5, R123, 0x38, R14.reuse, 0xf8, !PT ;  /* 0x000000387b057812 */ /* 0x100fe400078ef80e */
[----:B------:R-:W-:Y:S02]  /*1e00*/  LEA R91, R2, 0x100, 0x1 ;  /* 0x00000100025b7811 */ /* 0x000fe400078e08ff */
[----:B------:R-:W-:-:S02]  /*1e10*/  LOP3.LUT R4, R122, 0x38, R14, 0xf8, !PT ;  /* 0x000000387a047812 */ /* 0x000fc400078ef80e */
[----:B------:R-:W-:Y:S02]  /*1e20*/  LOP3.LUT R2, R3, R134, RZ, 0x3c, !PT ;  /* 0x0000008603027212 */ /* 0x000fe400078e3cff */
[----:B------:R-:W-:Y:S02]  /*1e30*/  LOP3.LUT R6, R138, R6, R161, 0xf6, !PT ;  /* 0x000000068a067212 */ /* 0x000fe400078ef6a1 */
[----:B------:R-:W-:Y:S01]  /*1e40*/  LOP3.LUT R5, R137, R5, R160, 0xf6, !PT ;  /* 0x0000000589057212 */ /* 0x000fe200078ef6a0 */
[----:B------:R-:W-:Y:S01]  /*1e50*/  IMAD.IADD R2, R2, 0x1, R135 ;  /* 0x0000000102027824 */ /* 0x000fe200078e0287 */
[----:B------:R-:W-:Y:S01]  /*1e60*/  LOP3.LUT R3, R136, R4, R159, 0xf6, !PT ;  /* 0x0000000488037212 */ /* 0x000fe200078ef69f */
[----:B------:R-:W-:Y:S01]  /*1e70*/  IMAD.SHL.U32 R142, R6, 0x2, RZ ;  /* 0x00000002068e7824 */ /* 0x000fe200078e00ff */
[----:B------:R-:W-:Y:S01]  /*1e80*/  IADD3 R92, R91, 0x40, RZ ;  /* 0x000000405b5c7810 */ /* 0x000fe20007ffe0ff */
[----:B------:R-:W-:Y:S01]  /*1e90*/  IMAD.SHL.U32 R141, R5, 0x2, RZ ;  /* 0x00000002058d7824 */ /* 0x000fe200078e00ff */
[----:B------:R-:W-:Y:S01]  /*1ea0*/  @P0 IADD3 R92, R91, -0x40, RZ ;  /* 0xffffffc05b5c0810 */ /* 0x000fe20007ffe0ff */
[----:B------:R-:W-:Y:S01]  /*1eb0*/  IMAD.SHL.U32 R140, R3, 0x2, RZ ;  /* 0x00000002038c7824 */ /* 0x000fe200078e00ff */
[----:B------:R-:W-:Y:S01]  /*1ec0*/  BAR.SYNC.DEFER_BLOCKING 0x0 ;  /* 0x0000000000007b1d */ /* 0x000fe20000010000 */
[----:B------:R-:W-:Y:S01]  /*1ed0*/  IMAD.SHL.U32 R139, R2, 0x2, RZ ;  /* 0x00000002028b7824 */ /* 0x000fe200078e00ff */
[----:B------:R-:W-:-:S04]  /*1ee0*/  ISETP.GE.AND P0, PT, R174, 0x1, PT ;  /* 0x00000001ae00780c */ /* 0x000fc80003f06270 */
.L_x_102:
[----:B-1----:R-:W-:Y:S01]  /*1ef0*/  IMAD.U32 R2, RZ, RZ, UR6 ;  /* 0x00000006ff027e24 */ /* 0x002fe2000f8e00ff */
[----:B------:R-:W-:Y:S04]  /*1f00*/  DEPBAR.LE SB0, 0x0 ;  /* 0x000080000000791a */ /* 0x000fe80000000000 */
[----:B------:R-:W-:Y:S01]  /*1f10*/  IMAD R2, R2, 0x70, R0 ;  /* 0x0000007002027824 */ /* 0x000fe200078e0200 */
[----:B------:R-:W-:Y:S01]  /*1f20*/  ISETP.NE.AND P1, PT, R175, 0x1, PT ;  /* 0x00000001af00780c */ /* 0x000fe20003f25270 */
[----:B------:R-:W-:Y:S01]  /*1f30*/  IMAD.MOV.U32 R99, RZ, RZ, RZ ;  /* 0x000000ffff637224 */ /* 0x000fe200078e00ff */
[----:B------:R-:W-:Y:S01]  /*1f40*/  ISETP.GE.AND P2, PT, R174, 0x1, PT ;  /* 0x00000001ae00780c */ /* 0x000fe20003f46270 */
[----:B------:R-:W-:Y:S01]  /*1f50*/  IMAD.IADD R4, R146, 0x1, R2 ;  /* 0x0000000192047824 */ /* 0x000fe200078e0202 */
[----:B------:R-:W-:Y:S01]  /*1f60*/  ISETP.GE.AND P0, PT, R2, UR4, PT ;  /* 0x0000000402007c0c */ /* 0x000fe2000bf06270 */
[----:B------:R-:W-:Y:S02]  /*1f70*/  BSSY B2, `(.L_x_56) ;  /* 0x0000547000027945 */ /* 0x000fe40003800000 */
[----:B------:R-:W-:Y:S01]  /*1f80*/  IMAD.MOV.U32 R5, RZ, RZ, R4 ;  /* 0x000000ffff057224 */ /* 0x000fe200078e0004 */
[----:B------:R-:W-:Y:S05]  /*1f90*/  ISETP.GT.OR P0, PT, R0, 0x6f, P0 ;  /* 0x0000006f0000780c */ /* 0x000fea0000704670 */
[----:B------:R-:W-:Y:S05]  /*1fa0*/  @P1 IMAD.HI.U32 R2, R4, c[0x0][0x2bc], RZ ;  /* 0x0000af0004021a27 */ /* 0x000fea00078e00ff */
[----:B------:R-:W-:Y:S04]  /*1fb0*/  @P1 SHF.R.U32.HI R5, RZ, c[0x0][0x2c0], R2 ;  /* 0x0000b000ff051a19 */ /* 0x000fe80000011602 */
[C---:B------:R-:W-:Y:S04]  /*1fc0*/  @!P0 IADD3 R3, P1, R5.reuse, UR36, RZ ;  /* 0x0000002405038c10 */ /* 0x040fe8000ff3e0ff */
[----:B------:R-:W-:Y:S02]  /*1fd0*/  @!P0 LEA.HI.X.SX32 R6, R5, UR28, 0x1, P1 ;  /* 0x0000001c05068c11 */ /* 0x000fe400088f0eff */
[C---:B------:R-:W-:Y:S04]  /*1fe0*/  @!P0 LEA R2, P1, R3.reuse, c[0x0][0x2a0], 0x2 ;  /* 0x0000a80003028a11 */ /* 0x040fe800078210ff */
[----:B------:R-:W-:Y:S05]  /*1ff0*/  @!P0 LEA.HI.X R3, R3, c[0x0][0x2a4], R6, 0x2, P1 ;  /* 0x0000a90003038a11 */ /* 0x000fea00008f1406 */
[----:B------:R1:W2:Y:S04]  /*2000*/  @!P0 LDG.E R99, [R2.64] ;  /* 0x0000001602638981 */ /* 0x0002a8000c1e1900 */
[----:B------:R-:W-:Y:S01]  /*2010*/  BAR.SYNC.DEFER_BLOCKING 0x0 ;  /* 0x0000000000007b1d */ /* 0x000fe20000010000 */
[----:B-1----:R-:W-:Y:S04]  /*2020*/  IMAD.MOV R2, RZ, RZ, -R5 ;  /* 0x000000ffff027224 */ /* 0x002fe800078e0a05 */
[----:B------:R-:W-:Y:S04]  /*2030*/  IMAD R100, R2, c[0x0][0x2b8], R4 ;  /* 0x0000ae0002647a24 */ /* 0x000fe800078e0204 */
[C---:B------:R-:W-:Y:S01]  /*2040*/  IMAD.WIDE.U32 R2, R100.reuse, c[0x0][0x1e0], RZ ;  /* 0x0000780064027a25 */ /* 0x040fe200078e00ff */
[----:B------:R-:W-:Y:S05]  /*2050*/  SHF.R.S32.HI R117, RZ, 0x1f, R100 ;  /* 0x0000001fff757819 */ /* 0x000fea0000011464 */
[----:B------:R-:W-:Y:S04]  /*2060*/  IMAD R4, R117, c[0x0][0x1e0], RZ ;  /* 0x0000780075047a24 */ /* 0x000fe800078e02ff */
[----:B------:R-:W-:Y:S04]  /*2070*/  IMAD R4, R100, c[0x0][0x1e4], R4 ;  /* 0x0000790064047a24 */ /* 0x000fe800078e0204 */
[----:B------:R-:W-:Y:S01]  /*2080*/  IMAD.IADD R3, R3, 0x1, R4 ;  /* 0x0000000103037824 */ /* 0x000fe200078e0204 */
[----:B--2---:R-:W-:Y:S03]  /*2090*/  SHF.R.S32.HI R118, RZ, 0x1f, R99 ;  /* 0x0000001fff767819 */ /* 0x004fe60000011463 */
[C---:B------:R-:W-:Y:S04]  /*20a0*/  IMAD.WIDE.U32 R2, R99.reuse, c[0x0][0x1f0], R2 ;  /* 0x00007c0063027a25 */ /* 0x040fe800078e0002 */
[----:B------:R-:W-:Y:S01]  /*20b0*/  IMAD R4, R118, c[0x0][0x1f0], RZ ;  /* 0x00007c0076047a24 */ /* 0x000fe200078e02ff */
[----:B------:R-:W-:Y:S03]  /*20c0*/  IADD3 R2, P0, R2, UR34, RZ ;  /* 0x0000002202027c10 */ /* 0x000fe6000ff1e0ff */
[----:B------:R-:W-:Y:S05]  /*20d0*/  IMAD R4, R99, c[0x0][0x1f4], R4 ;  /* 0x00007d0063047a24 */ /* 0x000fea00078e0204 */
[----:B------:R-:W-:Y:S02]  /*20e0*/  IADD3.X R3, R3, UR32, R4, P0, !PT ;  /* 0x0000002003037c10 */ /* 0x000fe400087fe404 */
[C---:B------:R-:W-:Y:S04]  /*20f0*/  LEA R89, P0, R2.reuse, c[0x0][0x1c8], 0x1 ;  /* 0x0000720002597a11 */ /* 0x040fe800078008ff */
[----:B------:R-:W-:Y:S01]  /*2100*/  LEA.HI.X R88, R2, c[0x0][0x1cc], R3, 0x1, P0 ;  /* 0x0000730002587a11 */ /* 0x000fe200000f0c03 */
[----:B------:R-:W-:-:S05]  /*2110*/  @!P2 BRA `(.L_x_57) ;  /* 0x00004e100000a947 */ /* 0x000fca0003800000 */
[----:B------:R-:W-:Y:S01]  /*2120*/  IMAD R3, R143, UR6, RZ ;  /* 0x000000068f037c24 */ /* 0x000fe2000f8e02ff */
[----:B------:R-:W-:Y:S01]  /*2130*/  ISETP.NE.AND P0, PT, RZ, UR8, PT ;  /* 0x00000008ff007c0c */ /* 0x000fe2000bf05270 */
[----:B------:R-:W-:Y:S01]  /*2140*/  IMAD R2, R144, UR6, RZ ;  /* 0x0000000690027c24 */ /* 0x000fe2000f8e02ff */
[----:B------:R-:W-:Y:S01]  /*2150*/  USHF.R.S32.HI UR9, URZ, 0x1f, UR6 ;  /* 0x0000001f3f097899 */ /* 0x000fe20008011406 */
[----:B------:R-:W-:Y:S01]  /*2160*/  IMAD.WIDE.U32 R72, R164, UR6, RZ ;  /* 0x00000006a4487c25 */ /* 0x000fe2000f8e00ff */
[----:B------:R-:W-:Y:S03]  /*2170*/  UIMAD UR5, UR6, -0x70, UR4 ;  /* 0xffffff90060578a4 */ /* 0x000fe6000f8e0204 */
[----:B------:R-:W-:Y:S01]  /*2180*/  IMAD.WIDE.U32 R74, R162, UR6, RZ ;  /* 0x00000006a24a7c25 */ /* 0x000fe2000f8e00ff */
[----:B------:R-:W-:Y:S03]  /*2190*/  UISETP.LT.AND UP0, UPT, UR5, 0x70, UPT ;  /* 0x000000700500788c */ /* 0x000fe6000bf01270 */
[----:B------:R-:W-:Y:S02]  /*21a0*/  IMAD R3, R164, UR9, R3 ;  /* 0x00000009a4037c24 */ /* 0x000fe4000f8e0203 */
[----:B------:R-:W-:Y:S01]  /*21b0*/  IMAD R2, R162, UR9, R2 ;  /* 0x00000009a2027c24 */ /* 0x000fe2000f8e0202 */
[----:B------:R-:W-:Y:S02]  /*21c0*/  USEL UR9, UR5, 0x70, UP0 ;  /* 0x0000007005097887 */ /* 0x000fe40008000000 */
[----:B------:R-:W-:Y:S02]  /*21d0*/  IADD3 R39, R73, R3, RZ ;  /* 0x0000000349277210 */ /* 0x000fe40007ffe0ff */
[----:B------:R-:W-:Y:S01]  /*21e0*/  IADD3 R43, R75, R2, RZ ;  /* 0x000000024b2b7210 */ /* 0x000fe20007ffe0ff */
[----:B------:R-:W-:-:S05]  /*21f0*/  @!P0 BRA `(.L_x_58) ;  /* 0x0000284000008947 */ /* 0x000fca0003800000 */
[----:B------:R-:W-:Y:S01]  /*2200*/  ISETP.GE.AND P4, PT, R38, UR9, PT ;  /* 0x0000000926007c0c */ /* 0x000fe2000bf86270 */
[----:B------:R-:W-:Y:S01]  /*2210*/  BSSY B0, `(.L_x_59) ;  /* 0x000001b000007945 */ /* 0x000fe20003800000 */
[----:B------:R-:W-:Y:S01]  /*2220*/  CS2R R50, SRZ ;  /* 0x0000000000327805 */ /* 0x000fe2000001ff00 */
[----:B------:R-:W-:Y:S01]  /*2230*/  CS2R R46, SRZ ;  /* 0x00000000002e7805 */ /* 0x000fe2000001ff00 */
[----:B------:R-:W-:Y:S01]  /*2240*/  CS2R R40, SRZ ;  /* 0x0000000000287805 */ /* 0x000fe2000001ff00 */
[----:B------:R-:W-:Y:S01]  /*2250*/  CS2R R12, SRZ ;  /* 0x00000000000c7805 */ /* 0x000fe2000001ff00 */
[----:B------:R-:W-:Y:S07]  /*2260*/  CS2R R2, SRZ ;  /* 0x0000000000027805 */ /* 0x000fee000001ff00 */
[----:B------:R-:W-:-:S05]  /*2270*/  @P4 BRA `(.L_x_60) ;  /* 0x0000014000004947 */ /* 0x000fca0003800000 */
[----:B------:R-:W-:Y:S01]  /*2280*/  IADD3 R2, P0, R108, R72, RZ ;  /* 0x000000486c027210 */ /* 0x000fe20007f1e0ff */
[----:B------:R-:W-:Y:S01]  /*2290*/  CS2R R40, SRZ ;  /* 0x0000000000287805 */ /* 0x000fe2000001ff00 */
[----:B------:R-:W-:Y:S01]  /*22a0*/  CS2R R46, SRZ ;  /* 0x00000000002e7805 */ /* 0x000fe2000001ff00 */
[----:B------:R-:W-:Y:S02]  /*22b0*/  CS2R R12, SRZ ;  /* 0x00000000000c7805 */ /* 0x000fe4000001ff00 */
[----:B------:R-:W-:Y:S01]  /*22c0*/  IMAD.X R4, R39, 0x1, R114, P0 ;  /* 0x0000000127047824 */ /* 0x000fe200000e0672 */
[----:B------:R-:W-:Y:S05]  /*22d0*/  IADD3 R3, P0, R106, R74, RZ ;  /* 0x0000004a6a037210 */ /* 0x000fea0007f1e0ff */
[----:B------:R-:W-:Y:S01]  /*22e0*/  IMAD.X R5, R43, 0x1, R113, P0 ;  /* 0x000000012b057824 */ /* 0x000fe200000e0671 */
[C---:B------:R-:W-:Y:S04]  /*22f0*/  LEA R6, P0, R2.reuse, c[0x0][0x270], 0x1 ;  /* 0x00009c0002067a11 */ /* 0x040fe800078008ff */
[----:B------:R-:W-:Y:S02]  /*2300*/  LEA.HI.X R7, R2, c[0x0][0x274], R4, 0x1, P0 ;  /* 0x00009d0002077a11 */ /* 0x000fe400000f0c04 */
[C---:B------:R-:W-:Y:S04]  /*2310*/  LEA R4, P0, R3.reuse, c[0x0][0x288], 0x1 ;  /* 0x0000a20003047a11 */ /* 0x040fe800078008ff */
[----:B------:R-:W-:Y:S02]  /*2320*/  LEA.HI.X R5, R3, c[0x0][0x28c], R5, 0x1, P0 ;  /* 0x0000a30003057a11 */ /* 0x000fe400000f0c05 */
[----:B------:R-:W-:Y:S01]  /*2330*/  ISETP.GE.AND P0, PT, R36, c[0x0][0x27c], PT ;  /* 0x00009f0024007a0c */ /* 0x000fe20003f06270 */
[----:B------:R-:W-:Y:S11]  /*2340*/  CS2R R2, SRZ ;  /* 0x0000000000027805 */ /* 0x000ff6000001ff00 */
[----:B------:R-:W-:Y:S01]  /*2350*/  @!UPT UIADD3 URZ, URZ, URZ, URZ ;  /* 0x0000003f3f3ff290 */ /* 0x000fe2000fffe03f */
[----:B------:R1:W5:Y:S04]  /*2360*/  @!P0 LDG.E.64 R40, [R6.64] ;  /* 0x0000001606288981 */ /* 0x000368000c1e1b00 */
[----:B------:R1:W5:Y:S01]  /*2370*/  @!P0 LDG.E.64 R2, [R4.64] ;  /* 0x0000001604028981 */ /* 0x000362000c1e1b00 */
[----:B------:R-:W-:Y:S11]  /*2380*/  ISETP.GE.AND P0, PT, R23, c[0x0][0x27c], PT ;  /* 0x00009f0017007a0c */ /* 0x000ff60003f06270 */
[----:B------:R-:W-:Y:S02]  /*2390*/  @!UPT UIADD3 URZ, URZ, URZ, URZ ;  /* 0x0000003f3f3ff290 */ /* 0x000fe4000fffe03f */
[----:B------:R1:W5:Y:S04]  /*23a0*/  @!P0 LDG.E.64 R46, [R6.64+0x20] ;  /* 0x00002016062e8981 */ /* 0x000368000c1e1b00 */
[----:B------:R1:W5:Y:S02]  /*23b0*/  @!P0 LDG.E.64 R12, [R4.64+0x20] ;  /* 0x00002016040c8981 */ /* 0x000364000c1e1b00 */
.L_x_60:
[----:B------:R-:W-:Y:S05]  /*23c0*/  BSYNC B0 ;  /* 0x0000000000007941 */ /* 0x000fea0003800000 */
.L_x_59:
[----:B------:R-:W-:Y:S01]  /*23d0*/  ISETP.GE.AND P5, PT, R158, UR9, PT ;  /* 0x000000099e007c0c */ /* 0x000fe2000bfa6270 */
[----:B-1---5:R-:W-:Y:S01]  /*23e0*/  IMAD.MOV.U32 R7, RZ, RZ, R46 ;  /* 0x000000ffff077224 */ /* 0x022fe200078e002e */
[----:B------:R-:W-:Y:S01]  /*23f0*/  BSSY B0, `(.L_x_61) ;  /* 0x0000025000007945 */ /* 0x000fe20003800000 */
[----:B------:R-:W-:Y:S01]  /*2400*/  IMAD.MOV.U32 R6, RZ, RZ, R47 ;  /* 0x000000ffff067224 */ /* 0x000fe200078e002f */
[----:B------:R-:W-:Y:S01]  /*2410*/  CS2R R48, SRZ ;  /* 0x0000000000307805 */ /* 0x000fe2000001ff00 */
[----:B------:R-:W-:Y:S01]  /*2420*/  IMAD.MOV.U32 R5, RZ, RZ, R40 ;  /* 0x000000ffff057224 */ /* 0x000fe200078e0028 */
[----:B------:R-:W-:Y:S01]  /*2430*/  CS2R R16, SRZ ;  /* 0x0000000000107805 */ /* 0x000fe2000001ff00 */
[----:B------:R-:W-:Y:S01]  /*2440*/  IMAD.MOV.U32 R4, RZ, RZ, R41 ;  /* 0x000000ffff047224 */ /* 0x000fe200078e0029 */
[----:B------:R-:W-:Y:S01]  /*2450*/  PRMT R60, R7, 0x5410, R6 ;  /* 0x00005410073c7816 */ /* 0x000fe20000000006 */
[----:B------:R-:W-:Y:S01]  /*2460*/  IMAD.MOV.U32 R6, RZ, RZ, R13 ;  /* 0x000000ffff067224 */ /* 0x000fe200078e000d */
[----:B------:R-:W-:Y:S01]  /*2470*/  PRMT R42, R5, 0x7610, R42 ;  /* 0x00007610052a7816 */ /* 0x000fe2000000002a */
[----:B------:R-:W-:Y:S01]  /*2480*/  IMAD.MOV.U32 R5, RZ, RZ, R2 ;  /* 0x000000ffff057224 */ /* 0x000fe200078e0002 */
[----:B------:R-:W-:Y:S01]  /*2490*/  PRMT R44, R4, 0x7610, R44 ;  /* 0x00007610042c7816 */ /* 0x000fe2000000002c */
[----:B------:R-:W-:Y:S01]  /*24a0*/  CS2R R14, SRZ ;  /* 0x00000000000e7805 */ /* 0x000fe2000001ff00 */
[----:B------:R-:W-:Y:S02]  /*24b0*/  MOV R7, R12 ;  /* 0x0000000c00077202 */ /* 0x000fe40000000f00 */
[----:B------:R-:W-:Y:S02]  /*24c0*/  MOV R4, R3 ;  /* 0x0000000300047202 */ /* 0x000fe40000000f00 */
[----:B------:R-:W-:Y:S02]  /*24d0*/  PRMT R30, R7, 0x5410, R6 ;  /* 0x00005410071e7816 */ /* 0x000fe40000000006 */
[----:B------:R-:W-:Y:S01]  /*24e0*/  PRMT R22, R5, 0x5410, R4 ;  /* 0x0000541005167816 */ /* 0x000fe20000000004 */
[----:B------:R-:W-:-:S05]  /*24f0*/  @P5 BRA `(.L_x_62) ;  /* 0x0000014000005947 */ /* 0x000fca0003800000 */
[----:B------:R-:W-:Y:S01]  /*2500*/  IADD3 R4, P1, P0, R108, R72, R173 ;  /* 0x000000486c047210 */ /* 0x000fe2000783e0ad */
[----:B------:R-:W-:Y:S01]  /*2510*/  CS2R R48, SRZ ;  /* 0x0000000000307805 */ /* 0x000fe2000001ff00 */
[----:B------:R-:W-:Y:S01]  /*2520*/  CS2R R14, SRZ ;  /* 0x00000000000e7805 */ /* 0x000fe2000001ff00 */
[----:B------:R-:W-:Y:S01]  /*2530*/  CS2R R50, SRZ ;  /* 0x0000000000327805 */ /* 0x000fe2000001ff00 */
[----:B------:R-:W-:Y:S01]  /*2540*/  IADD3.X R7, R114, R39, R154, P1, P0 ;  /* 0x0000002772077210 */ /* 0x000fe20000fe049a */
[----:B------:R-:W-:Y:S01]  /*2550*/  CS2R R16, SRZ ;  /* 0x0000000000107805 */ /* 0x000fe2000001ff00 */
[----:B------:R-:W-:Y:S04]  /*2560*/  IADD3 R5, P1, P0, R106, R74, R171 ;  /* 0x0000004a6a057210 */ /* 0x000fe8000783e0ab */
[----:B------:R-:W-:Y:S02]  /*2570*/  IADD3.X R8, R113, R43, R155, P1, P0 ;  /* 0x0000002b71087210 */ /* 0x000fe40000fe049b */
[C---:B------:R-:W-:Y:S04]  /*2580*/  LEA R6, P0, R4.reuse, c[0x0][0x270], 0x1 ;  /* 0x00009c0004067a11 */ /* 0x040fe800078008ff */
[----:B------:R-:W-:Y:S02]  /*2590*/  LEA.HI.X R7, R4, c[0x0][0x274], R7, 0x1, P0 ;  /* 0x00009d0004077a11 */ /* 0x000fe400000f0c07 */
[C---:B------:R-:W-:Y:S04]  /*25a0*/  LEA R4, P0, R5.reuse, c[0x0][0x288], 0x1 ;  /* 0x0000a20005047a11 */ /* 0x040fe800078008ff */
[----:B------:R-:W-:Y:S02]  /*25b0*/  LEA.HI.X R5, R5, c[0x0][0x28c], R8, 0x1, P0 ;  /* 0x0000a30005057a11 */ /* 0x000fe400000f0c08 */
[----:B------:R-:W-:Y:S11]  /*25c0*/  ISETP.GE.AND P0, PT, R36, c[0x0][0x27c], PT ;  /* 0x00009f0024007a0c */ /* 0x000ff60003f06270 */
[----:B------:R-:W-:Y:S02]  /*25d0*/  @!UPT UIADD3 URZ, URZ, URZ, URZ ;  /* 0x0000003f3f3ff290 */ /* 0x000fe4000fffe03f */
[----:B------:R1:W5:Y:S04]  /*25e0*/  @!P0 LDG.E.64 R48, [R6.64] ;  /* 0x0000001606308981 */ /* 0x000368000c1e1b00 */
[----:B------:R1:W5:Y:S01]  /*25f0*/  @!P0 LDG.E.64 R14, [R4.64] ;  /* 0x00000016040e8981 */ /* 0x000362000c1e1b00 */
[----:B------:R-:W-:Y:S11]  /*2600*/  ISETP.GE.AND P0, PT, R23, c[0x0][0x27c], PT ;  /* 0x00009f0017007a0c */ /* 0x000ff60003f06270 */
[----:B------:R-:W-:Y:S02]  /*2610*/  @!UPT UIADD3 URZ, URZ, URZ, URZ ;  /* 0x0000003f3f3ff290 */ /* 0x000fe4000fffe03f */
[----:B------:R1:W5:Y:S04]  /*2620*/  @!P0 LDG.E.64 R50, [R6.64+0x20] ;  /* 0x0000201606328981 */ /* 0x000368000c1e1b00 */
[----:B------:R1:W5:Y:S02]  /*2630*/  @!P0 LDG.E.64 R16, [R4.64+0x20] ;  /* 0x0000201604108981 */ /* 0x000364000c1e1b00 */
.L_x_62:
[----:B------:R-:W-:Y:S05]  /*2640*/  BSYNC B0 ;  /* 0x0000000000007941 */ /* 0x000fea0003800000 */
.L_x_61:
[----:B------:R-:W-:Y:S01]  /*2650*/  ISETP.GE.AND P3, PT, R157, UR9, PT ;  /* 0x000000099d007c0c */ /* 0x000fe2000bf66270 */
[----:B-1---5:R-:W-:Y:S01]  /*2660*/  IMAD.MOV.U32 R7, RZ, RZ, R50 ;  /* 0x000000ffff077224 */ /* 0x022fe200078e0032 */
[----:B------:R-:W-:Y:S01]  /*2670*/  MOV R5, R48 ;  /* 0x0000003000057202 */ /* 0x000fe20000000f00 */
[----:B------:R-:W-:Y:S01]  /*2680*/  IMAD.MOV.U32 R6, RZ, RZ, R51 ;  /* 0x000000ffff067224 */ /* 0x000fe200078e0033 */
[----:B------:R-:W-:Y:S01]  /*2690*/  BSSY B0, `(.L_x_63) ;  /* 0x0000024000007945 */ /* 0x000fe20003800000 */
[----:B------:R-:W-:Y:S01]  /*26a0*/  IMAD.MOV.U32 R4, RZ, RZ, R49 ;  /* 0x000000ffff047224 */ /* 0x000fe200078e0031 */
[----:B------:R-:W-:Y:S01]  /*26b0*/  CS2R R58, SRZ ;  /* 0x00000000003a7805 */ /* 0x000fe2000001ff00 */
[----:B------:R-:W-:Y:S01]  /*26c0*/  CS2R R54, SRZ ;  /* 0x0000000000367805 */ /* 0x000fe2000001ff00 */
[----:B------:R-:W-:Y:S01]  /*26d0*/  PRMT R62, R7, 0x5410, R6 ;  /* 0x00005410073e7816 */ /* 0x000fe20000000006 */
[----:B------:R-:W-:Y:S01]  /*26e0*/  IMAD.MOV.U32 R7, RZ, RZ, R16 ;  /* 0x000000ffff077224 */ /* 0x000fe200078e0010 */
[----:B------:R-:W-:Y:S01]  /*26f0*/  PRMT R61, R5, 0x5410, R4 ;  /* 0x00005410053d7816 */ /* 0x000fe20000000004 */
[----:B------:R-:W-:Y:S01]  /*2700*/  IMAD.MOV.U32 R5, RZ, RZ, R14 ;  /* 0x000000ffff057224 */ /* 0x000fe200078e000e */
[----:B------:R-:W-:Y:S01]  /*2710*/  MOV R6, R17 ;  /* 0x0000001100067202 */ /* 0x000fe20000000f00 */
[----:B------:R-:W-:Y:S01]  /*2720*/  CS2R R52, SRZ ;  /* 0x0000000000347805 */ /* 0x000fe2000001ff00 */
[----:B------:R-:W-:Y:S01]  /*2730*/  MOV R4, R15 ;  /* 0x0000000f00047202 */ /* 0x000fe20000000f00 */
[----:B------:R-:W-:Y:S01]  /*2740*/  CS2R R24, SRZ ;  /* 0x0000000000187805 */ /* 0x000fe2000001ff00 */
[----:B------:R-:W-:Y:S01]  /*2750*/  PRMT R32, R7, 0x5410, R6 ;  /* 0x0000541007207816 */ /* 0x000fe20000000006 */
[----:B------:R-:W-:Y:S01]  /*2760*/  CS2R R18, SRZ ;  /* 0x0000000000127805 */ /* 0x000fe2000001ff00 */
        /* <DEDUP_REMOVED lines=22> */
.L_x_64:
[----:B------:R-:W-:Y:S05]  /*28d0*/  BSYNC B0 ;  /* 0x0000000000007941 */ /* 0x000fea0003800000 */
.L_x_63:
        /* <DEDUP_REMOVED lines=38> */
.L_x_66:
[----:B------:R-:W-:Y:S05]  /*2b40*/  BSYNC B0 ;  /* 0x0000000000007941 */ /* 0x000fea0003800000 */
.L_x_65:
[----:B-1---5:R-:W-:Y:S01]  /*2b50*/  MOV R5, R56 ;  /* 0x0000003800057202 */ /* 0x022fe20000000f00 */
[----:B------:R1:W2:Y:S01]  /*2b60*/  SHFL.IDX PT, R70, R88, RZ, 0x1c1f ;  /* 0x001c1fff58467589 */ /* 0x0002a200000e0000 */
[----:B------:R-:W-:Y:S01]  /*2b70*/  IMAD.MOV.U32 R7, RZ, RZ, R58 ;  /* 0x000000ffff077224 */ /* 0x000fe200078e003a */
[----:B------:R-:W-:Y:S01]  /*2b80*/  BSSY B1, `(.L_x_67) ;  /* 0x0000081000017945 */ /* 0x000fe20003800000 */
[----:B------:R-:W-:Y:S02]  /*2b90*/  IMAD.MOV.U32 R6, RZ, RZ, R59 ;  /* 0x000000ffff067224 */ /* 0x000fe400078e003b */
[----:B------:R-:W-:Y:S01]  /*2ba0*/  IMAD.MOV.U32 R4, RZ, RZ, R57 ;  /* 0x000000ffff047224 */ /* 0x000fe200078e0039 */
[----:B------:R1:W3:Y:S02]  /*2bb0*/  SHFL.IDX PT, R67, R89, RZ, 0x1c1f ;  /* 0x001c1fff59437589 */ /* 0x0002e400000e0000 */
[----:B------:R-:W-:Y:S01]  /*2bc0*/  PRMT R66, R7, 0x5410, R6 ;  /* 0x0000541007427816 */ /* 0x000fe20000000006 */
[----:B------:R-:W-:Y:S01]  /*2bd0*/  IMAD.MOV.U32 R7, RZ, RZ, R28 ;  /* 0x000000ffff077224 */ /* 0x000fe200078e001c */
[----:B------:R-:W-:Y:S01]  /*2be0*/  PRMT R65, R5, 0x5410, R4 ;  /* 0x0000541005417816 */ /* 0x000fe20000000004 */
[----:B------:R-:W-:Y:S01]  /*2bf0*/  IMAD.MOV.U32 R5, RZ, RZ, R26 ;  /* 0x000000ffff057224 */ /* 0x000fe200078e001a */
[----:B------:R-:W-:Y:S02]  /*2c00*/  MOV R6, R29 ;  /* 0x0000001d00067202 */ /* 0x000fe40000000f00 */
[----:B------:R-:W-:Y:S02]  /*2c10*/  MOV R4, R27 ;  /* 0x0000001b00047202 */ /* 0x000fe40000000f00 */
[----:B------:R-:W-:Y:S02]  /*2c20*/  PRMT R39, R7, 0x5410, R6 ;  /* 0x0000541007277816 */ /* 0x000fe40000000006 */
[----:B------:R-:W-:Y:S01]  /*2c30*/  PRMT R35, R5, 0x5410, R4 ;  /* 0x0000541005237816 */ /* 0x000fe20000000004 */
[----:B------:R-:W-:-:S05]  /*2c40*/  @P4 BRA `(.L_x_68) ;  /* 0x0000074000004947 */ /* 0x000fca0003800000 */
[----:B------:R-:W-:Y:S01]  /*2c50*/  ISETP.NE.AND P0, PT, R101, RZ, PT ;  /* 0x000000ff6500720c */ /* 0x000fe20003f05270 */
[----:B------:R-:W-:Y:S01]  /*2c60*/  @!UPT UIADD3 URZ, URZ, URZ, URZ ;  /* 0x0000003f3f3ff290 */ /* 0x000fe2000fffe03f */
[----:B------:R-:W-:Y:S11]  /*2c70*/  BSSY B0, `(.L_x_69) ;  /* 0x0000038000007945 */ /* 0x000ff60003800000 */
[----:B------:R-:W-:-:S05]  /*2c80*/  @P0 BRA `(.L_x_70) ;  /* 0x0000036000000947 */ /* 0x000fca0003800000 */
[C---:B---3--:R-:W-:Y:S01]  /*2c90*/  LEA R68, P0, R20.reuse, R67, 0x1 ;  /* 0x0000004314447211 */ /* 0x048fe200078008ff */
[----:B------:R-:W3:Y:S03]  /*2ca0*/  LDS.128 R8, [R91+0x3800] ;  /* 0x003800005b087984 */ /* 0x000ee60000000c00 */
[----:B--2---:R-:W-:Y:S02]  /*2cb0*/  LEA.HI.X R69, R20, R70, R21, 0x1, P0 ;  /* 0x0000004614457211 */ /* 0x004fe400000f0c15 */
[----:B------:R-:W-:Y:S11]  /*2cc0*/  ISETP.GE.AND P0, PT, R36, c[0x0][0x27c], PT ;  /* 0x00009f0024007a0c */ /* 0x000ff60003f06270 */
[----:B------:R-:W-:Y:S02]  /*2cd0*/  @!UPT UIADD3 URZ, URZ, URZ, URZ ;  /* 0x0000003f3f3ff290 */ /* 0x000fe4000fffe03f */
[----:B------:R-:W-:Y:S01]  /*2ce0*/  @!P0 SHF.R.U64 R6, R2, 0x10, R3 ;  /* 0x0000001002068819 */ /* 0x000fe20000001203 */
[----:B------:R-:W-:Y:S01]  /*2cf0*/  @!P0 HADD2.F32 R2, -RZ, R22.H0_H0 ;  /* 0x20000016ff028230 */ /* 0x000fe20000004100 */
[----:B------:R-:W-:Y:S02]  /*2d00*/  @!P0 SHF.R.U64 R43, R40, 0x10, R41 ;  /* 0x00000010282b8819 */ /* 0x000fe40000001229 */
[----:B------:R-:W-:Y:S02]  /*2d10*/  @!P0 SHF.R.U32.HI R7, RZ, 0x10, R3 ;  /* 0x00000010ff078819 */ /* 0x000fe40000011603 */
[----:B------:R-:W-:Y:S01]  /*2d20*/  @!P0 SHF.R.U32.HI R45, RZ, 0x10, R41 ;  /* 0x00000010ff2d8819 */ /* 0x000fe20000011629 */
[----:B------:R-:W-:Y:S02]  /*2d30*/  @!P0 HADD2.F32 R41, -RZ, R42.H0_H0 ;  /* 0x2000002aff298230 */ /* 0x000fe40000004100 */
[----:B------:R-:W-:Y:S02]  /*2d40*/  @!P0 HADD2.F32 R43, -RZ, R43.H0_H0 ;  /* 0x2000002bff2b8230 */ /* 0x000fe40000004100 */
[----:B------:R-:W-:Y:S01]  /*2d50*/  @!P0 HADD2.F32 R45, -RZ, R45.H0_H0 ;  /* 0x2000002dff2d8230 */ /* 0x000fe20000004100 */
[----:B---3--:R-:W-:Y:S02]  /*2d60*/  @!P0 MOV R5, R8 ;  /* 0x0000000800058202 */ /* 0x008fe40000000f00 */
[----:B------:R-:W-:Y:S03]  /*2d70*/  @!P0 MOV R4, R9 ;  /* 0x0000000900048202 */ /* 0x000fe60000000f00 */
[--C-:B------:R-:W-:Y:S02]  /*2d80*/  @!P0 HADD2.F32 R40, -RZ, R5.reuse.H1_H1 ;  /* 0x30000005ff288230 */ /* 0x100fe40000004100 */
[----:B------:R-:W-:Y:S02]  /*2d90*/  @!P0 HADD2.F32 R3, -RZ, R5.H0_H0 ;  /* 0x20000005ff038230 */ /* 0x000fe40000004100 */
[----:B------:R-:W-:Y:S01]  /*2da0*/  @!P0 HADD2.F32 R5, -RZ, R6.H0_H0 ;  /* 0x20000006ff058230 */ /* 0x000fe20000004100 */
[-C--:B------:R-:W-:Y:S01]  /*2db0*/  @!P0 FMUL.FTZ R71, R40, R2.reuse ;  /* 0x0000000228478220 */ /* 0x080fe20000410000 */
[--C-:B------:R-:W-:Y:S01]  /*2dc0*/  @!P0 HADD2.F32 R42, -RZ, R4.reuse.H1_H1 ;  /* 0x30000004ff2a8230 */ /* 0x100fe20000004100 */
[C---:B------:R-:W-:Y:S01]  /*2dd0*/  @!P0 FMUL.FTZ R2, R3.reuse, R2 ;  /* 0x0000000203028220 */ /* 0x040fe20000410000 */
[----:B------:R-:W-:Y:S01]  /*2de0*/  @!P0 HADD2.F32 R4, -RZ, R4.H0_H0 ;  /* 0x20000004ff048230 */ /* 0x000fe20000004100 */
[----:B------:R-:W-:Y:S01]  /*2df0*/  @!P0 FFMA.FTZ R73, R3, R41, -R71 ;  /* 0x0000002903498223 */ /* 0x000fe20000010847 */
[----:B------:R-:W-:Y:S01]  /*2e00*/  @!P0 MOV R6, R10 ;  /* 0x0000000a00068202 */ /* 0x000fe20000000f00 */
[-C--:B------:R-:W-:Y:S02]  /*2e10*/  @!P0 FMUL.FTZ R71, R42, R5.reuse ;  /* 0x000000052a478220 */ /* 0x080fe40000410000 */
[----:B------:R-:W-:Y:S01]  /*2e20*/  @!P0 FMUL.FTZ R3, R4, R5 ;  /* 0x0000000504038220 */ /* 0x000fe20000410000 */
[----:B------:R-:W-:Y:S01]  /*2e30*/  @!P0 MOV R5, R11 ;  /* 0x0000000b00058202 */ /* 0x000fe20000000f00 */
[----:B------:R-:W-:Y:S01]  /*2e40*/  @!P0 FFMA.FTZ R2, R40, R41, R2 ;  /* 0x0000002928028223 */ /* 0x000fe20000010002 */
[----:B------:R-:W-:Y:S01]  /*2e50*/  @!P0 HADD2.F32 R40, -RZ, R6.H1_H1 ;  /* 0x30000006ff288230 */ /* 0x000fe20000004100 */
[-C--:B------:R-:W-:Y:S01]  /*2e60*/  @!P0 FFMA.FTZ R72, R4, R43.reuse, -R71 ;  /* 0x0000002b04488223 */ /* 0x080fe20000010847 */
[----:B------:R-:W-:Y:S01]  /*2e70*/  @!P0 HADD2.F32 R4, -RZ, R22.H1_H1 ;  /* 0x30000016ff048230 */ /* 0x000fe20000004100 */
[----:B------:R-:W-:Y:S01]  /*2e80*/  @!P0 FFMA.FTZ R3, R42, R43, R3 ;  /* 0x0000002b2a038223 */ /* 0x000fe20000010003 */
[----:B------:R-:W-:Y:S01]  /*2e90*/  @!P0 F2FP.PACK_AB R2, R2, R73 ;  /* 0x000000490202823e */ /* 0x000fe200000000ff */
[----:B------:R-:W-:Y:S02]  /*2ea0*/  @!P0 HADD2.F32 R22, -RZ, R7.H0_H0 ;  /* 0x20000007ff168230 */ /* 0x000fe40000004100 */
[----:B------:R-:W-:Y:S01]  /*2eb0*/  @!P0 HADD2.F32 R7, -RZ, R6.H0_H0 ;  /* 0x20000006ff078230 */ /* 0x000fe20000004100 */
[----:B------:R-:W-:Y:S01]  /*2ec0*/  @!P0 F2FP.PACK_AB R3, R3, R72 ;  /* 0x000000480303823e */ /* 0x000fe200000000ff */
[----:B------:R-:W-:Y:S01]  /*2ed0*/  @!P0 HADD2.F32 R41, -RZ, R44.H0_H0 ;  /* 0x2000002cff298230 */ /* 0x000fe20000004100 */
[----:B------:R-:W-:Y:S01]  /*2ee0*/  @!P0 MOV R8, R2 ;  /* 0x0000000200088202 */ /* 0x000fe20000000f00 */
[--C-:B------:R-:W-:Y:S01]  /*2ef0*/  @!P0 HADD2.F32 R44, -RZ, R5.reuse.H1_H1 ;  /* 0x30000005ff2c8230 */ /* 0x100fe20000004100 */
[----:B------:R-:W-:Y:S01]  /*2f00*/  @!P0 MOV R9, R3 ;  /* 0x0000000300098202 */ /* 0x000fe20000000f00 */
[----:B------:R-:W-:Y:S01]  /*2f10*/  @!P0 HADD2.F32 R6, -RZ, R5.H0_H0 ;  /* 0x20000005ff068230 */ /* 0x000fe20000004100 */
[-C--:B------:R-:W-:Y:S02]  /*2f20*/  @!P0 FMUL.FTZ R5, R40, R4.reuse ;  /* 0x0000000428058220 */ /* 0x080fe40000410000 */
[C---:B------:R-:W-:Y:S02]  /*2f30*/  @!P0 FMUL.FTZ R4, R7.reuse, R4 ;  /* 0x0000000407048220 */ /* 0x040fe40000410000 */
[-C--:B------:R-:W-:Y:S02]  /*2f40*/  @!P0 FMUL.FTZ R71, R44, R22.reuse ;  /* 0x000000162c478220 */ /* 0x080fe40000410000 */
[-C--:B------:R-:W-:Y:S02]  /*2f50*/  @!P0 FFMA.FTZ R7, R7, R41.reuse, -R5 ;  /* 0x0000002907078223 */ /* 0x080fe40000010805 */
[----:B------:R-:W-:Y:S02]  /*2f60*/  @!P0 FMUL.FTZ R5, R6, R22 ;  /* 0x0000001606058220 */ /* 0x000fe40000410000 */
[----:B------:R-:W-:Y:S02]  /*2f70*/  @!P0 FFMA.FTZ R4, R40, R41, R4 ;  /* 0x0000002928048223 */ /* 0x000fe40000010004 */
[-C--:B------:R-:W-:Y:S02]  /*2f80*/  @!P0 FFMA.FTZ R71, R6, R45.reuse, -R71 ;  /* 0x0000002d06478223 */ /* 0x080fe40000010847 */
[----:B------:R-:W-:Y:S01]  /*2f90*/  @!P0 FFMA.FTZ R5, R44, R45, R5 ;  /* 0x0000002d2c058223 */ /* 0x000fe20000010005 */
[----:B------:R-:W-:Y:S04]  /*2fa0*/  @!P0 F2FP.PACK_AB R4, R4, R7 ;  /* 0x000000070404823e */ /* 0x000fe800000000ff */
[----:B------:R-:W-:Y:S02]  /*2fb0*/  @!P0 F2FP.PACK_AB R5, R5, R71 ;  /* 0x000000470505823e */ /* 0x000fe400000000ff */
[----:B------:R-:W-:Y:S02]  /*2fc0*/  @!P0 MOV R10, R4 ;  /* 0x00000004000a8202 */ /* 0x000fe40000000f00 */
[----:B------:R-:W-:Y:S05]  /*2fd0*/  @!P0 MOV R11, R5 ;  /* 0x00000005000b8202 */ /* 0x000fea0000000f00 */
[----:B------:R2:W-:Y:S02]  /*2fe0*/  ST.E.128 [R68.64], R8 ;  /* 0x0000000844007985 */ /* 0x0005e4000c101d16 */
.L_x_70:
[----:B------:R-:W-:Y:S05]  /*2ff0*/  BSYNC B0 ;  /* 0x0000000000007941 */ /* 0x000fea0003800000 */
.L_x_69:
[----:B------:R-:W-:Y:S11]  /*3000*/  ISETP.NE.AND P0, PT, R116, RZ, PT ;  /* 0x000000ff7400720c */ /* 0x000ff60003f05270 */
[----:B------:R-:W-:Y:S02]  /*3010*/  @!UPT UIADD3 URZ, URZ, URZ, URZ ;  /* 0x0000003f3f3ff290 */ /* 0x000fe4000fffe03f */
[----:B------:R-:W-:-:S05]  /*3020*/  @P0 BRA `(.L_x_68) ;  /* 0x0000036000000947 */ /* 0x000fca0003800000 */
[C---:B---3--:R-:W-:Y:S01]  /*3030*/  LEA R44, P0, R83.reuse, R67, 0x1 ;  /* 0x00000043532c7211 */ /* 0x048fe200078008ff */
[----:B--2---:R-:W2:Y:S03]  /*3040*/  LDS.128 R8, [R92+0x3800] ;  /* 0x003800005c087984 */ /* 0x004ea60000000c00 */
[----:B------:R-:W-:Y:S02]  /*3050*/  LEA.HI.X R45, R83, R70, R93, 0x1, P0 ;  /* 0x00000046532d7211 */ /* 0x000fe400000f0c5d */
[----:B------:R-:W-:Y:S11]  /*3060*/  ISETP.GE.AND P0, PT, R23, c[0x0][0x27c], PT ;  /* 0x00009f0017007a0c */ /* 0x000ff60003f06270 */
[----:B------:R-:W-:Y:S02]  /*3070*/  @!UPT UIADD3 URZ, URZ, URZ, URZ ;  /* 0x0000003f3f3ff290 */ /* 0x000fe4000fffe03f */
[----:B------:R-:W-:Y:S01]  /*3080*/  @!P0 HADD2.F32 R2, -RZ, R30.H0_H0 ;  /* 0x2000001eff028230 */ /* 0x000fe20000004100 */
[----:B------:R-:W-:Y:S01]  /*3090*/  @!P0 SHF.R.U64 R5, R12, 0x10, R13 ;  /* 0x000000100c058819 */ /* 0x000fe2000000120d */
[----:B------:R-:W-:Y:S01]  /*30a0*/  @!P0 HADD2.F32 R7, -RZ, R60.H0_H0 ;  /* 0x2000003cff078230 */ /* 0x000fe20000004100 */
[----:B------:R-:W-:Y:S02]  /*30b0*/  @!P0 SHF.R.U64 R22, R46, 0x10, R47 ;  /* 0x000000102e168819 */ /* 0x000fe4000000122f */
[----:B------:R-:W-:Y:S01]  /*30c0*/  @!P0 SHF.R.U32.HI R12, RZ, 0x10, R13 ;  /* 0x00000010ff0c8819 */ /* 0x000fe2000001160d */
[----:B------:R-:W-:Y:S01]  /*30d0*/  @!P0 HADD2.F32 R5, -RZ, R5.H0_H0 ;  /* 0x20000005ff058230 */ /* 0x000fe20000004100 */
[----:B------:R-:W-:Y:S01]  /*30e0*/  @!P0 SHF.R.U32.HI R42, RZ, 0x10, R47 ;  /* 0x00000010ff2a8819 */ /* 0x000fe2000001162f */
[----:B------:R-:W-:Y:S02]  /*30f0*/  @!P0 HADD2.F32 R22, -RZ, R22.H0_H0 ;  /* 0x20000016ff168230 */ /* 0x000fe40000004100 */
[----:B------:R-:W-:Y:S02]  /*3100*/  @!P0 HADD2.F32 R12, -RZ, R12.H0_H0 ;  /* 0x2000000cff0c8230 */ /* 0x000fe40000004100 */
[----:B------:R-:W-:Y:S01]  /*3110*/  @!P0 HADD2.F32 R42, -RZ, R42.H0_H0 ;  /* 0x2000002aff2a8230 */ /* 0x000fe20000004100 */
[----:B--2---:R-:W-:Y:S02]  /*3120*/  @!P0 MOV R3, R8 ;  /* 0x0000000800038202 */ /* 0x004fe40000000f00 */
[----:B------:R-:W-:Y:S03]  /*3130*/  @!P0 MOV R4, R9 ;  /* 0x0000000900048202 */ /* 0x000fe60000000f00 */
[--C-:B------:R-:W-:Y:S02]  /*3140*/  @!P0 HADD2.F32 R6, -RZ, R3.reuse.H1_H1 ;  /* 0x30000003ff068230 */ /* 0x100fe40000004100 */
[----:B------:R-:W-:Y:S02]  /*3150*/  @!P0 HADD2.F32 R3, -RZ, R3.H0_H0 ;  /* 0x20000003ff038230 */ /* 0x000fe40000004100 */
[--C-:B------:R-:W-:Y:S01]  /*3160*/  @!P0 HADD2.F32 R13, -RZ, R4.reuse.H1_H1 ;  /* 0x30000004ff0d8230 */ /* 0x100fe20000004100 */
[CC--:B------:R-:W-:Y:S01]  /*3170*/  @!P0 FMUL.FTZ R40, R6.reuse, R2.reuse ;  /* 0x0000000206288220 */ /* 0x0c0fe20000410000 */
[----:B------:R-:W-:Y:S01]  /*3180*/  @!P0 HADD2.F32 R4, -RZ, R4.H0_H0 ;  /* 0x20000004ff048230 */ /* 0x000fe20000004100 */
[C---:B------:R-:W-:Y:S02]  /*3190*/  @!P0 FMUL.FTZ R2, R3.reuse, R2 ;  /* 0x0000000203028220 */ /* 0x040fe40000410000 */
[-C--:B------:R-:W-:Y:S02]  /*31a0*/  @!P0 FFMA.FTZ R47, R3, R7.reuse, -R40 ;  /* 0x00000007032f8223 */ /* 0x080fe40000010828 */
[----:B------:R-:W-:Y:S01]  /*31b0*/  @!P0 FFMA.FTZ R2, R6, R7, R2 ;  /* 0x0000000706028223 */ /* 0x000fe20000010002 */
[----:B------:R-:W-:Y:S01]  /*31c0*/  @!P0 MOV R6, R10 ;  /* 0x0000000a00068202 */ /* 0x000fe20000000f00 */
[CC--:B------:R-:W-:Y:S02]  /*31d0*/  @!P0 FMUL.FTZ R40, R13.reuse, R5.reuse ;  /* 0x000000050d288220 */ /* 0x0c0fe40000410000 */
[C---:B------:R-:W-:Y:S01]  /*31e0*/  @!P0 FMUL.FTZ R3, R4.reuse, R5 ;  /* 0x0000000504038220 */ /* 0x040fe20000410000 */
[----:B------:R-:W-:Y:S01]  /*31f0*/  @!P0 MOV R5, R11 ;  /* 0x0000000b00058202 */ /* 0x000fe20000000f00 */
[-C--:B------:R-:W-:Y:S01]  /*3200*/  @!P0 FFMA.FTZ R46, R4, R22.reuse, -R40 ;  /* 0x00000016042e8223 */ /* 0x080fe20000010828 */
[----:B------:R-:W-:Y:S01]  /*3210*/  @!P0 HADD2.F32 R4, -RZ, R30.H1_H1 ;  /* 0x3000001eff048230 */ /* 0x000fe20000004100 */
[----:B------:R-:W-:Y:S01]  /*3220*/  @!P0 FFMA.FTZ R3, R13, R22, R3 ;  /* 0x000000160d038223 */ /* 0x000fe20000010003 */
[----:B------:R-:W-:Y:S01]  /*3230*/  @!P0 F2FP.PACK_AB R2, R2, R47 ;  /* 0x0000002f0202823e */ /* 0x000fe200000000ff */
[--C-:B------:R-:W-:Y:S02]  /*3240*/  @!P0 HADD2.F32 R30, -RZ, R6.reuse.H1_H1 ;  /* 0x30000006ff1e8230 */ /* 0x100fe40000004100 */
[----:B------:R-:W-:Y:S01]  /*3250*/  @!P0 HADD2.F32 R7, -RZ, R6.H0_H0 ;  /* 0x20000006ff078230 */ /* 0x000fe20000004100 */
[----:B------:R-:W-:Y:S01]  /*3260*/  @!P0 F2FP.PACK_AB R3, R3, R46 ;  /* 0x0000002e0303823e */ /* 0x000fe200000000ff */
[----:B------:R-:W-:Y:S01]  /*3270*/  @!P0 HADD2.F32 R40, -RZ, R60.H1_H1 ;  /* 0x3000003cff288230 */ /* 0x000fe20000004100 */
[----:B------:R-:W-:Y:S01]  /*3280*/  @!P0 MOV R8, R2 ;  /* 0x0000000200088202 */ /* 0x000fe20000000f00 */
[--C-:B------:R-:W-:Y:S01]  /*3290*/  @!P0 HADD2.F32 R41, -RZ, R5.reuse.H1_H1 ;  /* 0x30000005ff298230 */ /* 0x100fe20000004100 */
[----:B------:R-:W-:Y:S01]  /*32a0*/  @!P0 MOV R9, R3 ;  /* 0x0000000300098202 */ /* 0x000fe20000000f00 */
[----:B------:R-:W-:Y:S01]  /*32b0*/  @!P0 HADD2.F32 R6, -RZ, R5.H0_H0 ;  /* 0x20000005ff068230 */ /* 0x000fe20000004100 */
[-C--:B------:R-:W-:Y:S02]  /*32c0*/  @!P0 FMUL.FTZ R5, R30, R4.reuse ;  /* 0x000000041e058220 */ /* 0x080fe40000410000 */
[----:B------:R-:W-:Y:S02]  /*32d0*/  @!P0 FMUL.FTZ R4, R7, R4 ;  /* 0x0000000407048220 */ /* 0x000fe40000410000 */
[----:B------:R-:W-:Y:S02]  /*32e0*/  @!P0 FMUL.FTZ R43, R41, R12 ;  /* 0x0000000c292b8220 */ /* 0x000fe40000410000 */
[----:B------:R-:W-:Y:S02]  /*32f0*/  @!P0 FFMA.FTZ R7, R7, R40, -R5 ;  /* 0x0000002807078223 */ /* 0x000fe40000010805 */
        /* <DEDUP_REMOVED lines=9> */
.L_x_68:
[----:B------:R-:W-:Y:S05]  /*3390*/  BSYNC B1 ;  /* 0x0000000000017941 */ /* 0x000fea0003800000 */
.L_x_67:
[----:B------:R4:W1:Y:S01]  /*33a0*/  SHFL.IDX PT, R43, R88, 0x1, 0x1c1f ;  /* 0x003c1f00582b7f89 */ /* 0x00086200000e0000 */
[----:B------:R-:W-:Y:S03]  /*33b0*/  BSSY B1, `(.L_x_71) ;  /* 0x0000077000017945 */ /* 0x000fe60003800000 */
[----:B------:R4:W3:Y:S01]  /*33c0*/  SHFL.IDX PT, R42, R89, 0x1, 0x1c1f ;  /* 0x003c1f00592a7f89 */ /* 0x0008e200000e0000 */
[----:B------:R-:W-:-:S05]  /*33d0*/  @P5 BRA `(.L_x_72) ;  /* 0x0000074000005947 */ /* 0x000fca0003800000 */
[----:B------:R-:W-:Y:S01]  /*33e0*/  ISETP.NE.AND P0, PT, R101, RZ, PT ;  /* 0x000000ff6500720c */ /* 0x000fe20003f05270 */
[----:B------:R-:W-:Y:S01]  /*33f0*/  @!UPT UIADD3 URZ, URZ, URZ, URZ ;  /* 0x0000003f3f3ff290 */ /* 0x000fe2000fffe03f */
[----:B------:R-:W-:Y:S11]  /*3400*/  BSSY B0, `(.L_x_73) ;  /* 0x0000038000007945 */ /* 0x000ff60003800000 */
[----:B------:R-:W-:-:S05]  /*3410*/  @P0 BRA `(.L_x_74) ;  /* 0x0000036000000947 */ /* 0x000fca0003800000 */
[C---:B---3--:R-:W-:Y:S01]  /*3420*/  LEA R40, P0, R20.reuse, R42, 0x1 ;  /* 0x0000002a14287211 */ /* 0x048fe200078008ff */
[----:B--2---:R-:W2:Y:S03]  /*3430*/  LDS.128 R8, [R91+0x4800] ;  /* 0x004800005b087984 */ /* 0x004ea60000000c00 */
[----:B-1----:R-:W-:Y:S02]  /*3440*/  LEA.HI.X R41, R20, R43, R21, 0x1, P0 ;  /* 0x0000002b14297211 */ /* 0x002fe400000f0c15 */
[----:B------:R-:W-:Y:S11]  /*3450*/  ISETP.GE.AND P0, PT, R36, c[0x0][0x27c], PT ;  /* 0x00009f0024007a0c */ /* 0x000ff60003f06270 */
[----:B------:R-:W-:Y:S02]  /*3460*/  @!UPT UIADD3 URZ, URZ, URZ, URZ ;  /* 0x0000003f3f3ff290 */ /* 0x000fe4000fffe03f */
[----:B------:R-:W-:Y:S01]  /*3470*/  @!P0 HADD2.F32 R2, -RZ, R31.H0_H0 ;  /* 0x2000001fff028230 */ /* 0x000fe20000004100 */
[----:B------:R-:W-:Y:S01]  /*3480*/  @!P0 SHF.R.U64 R5, R14, 0x10, R15 ;  /* 0x000000100e058819 */ /* 0x000fe2000000120f */
[--C-:B------:R-:W-:Y:S01]  /*3490*/  @!P0 HADD2.F32 R7, -RZ, R61.reuse.H0_H0 ;  /* 0x2000003dff078230 */ /* 0x100fe20000004100 */
[----:B------:R-:W-:Y:S01]  /*34a0*/  @!P0 SHF.R.U64 R13, R48, 0x10, R49 ;  /* 0x00000010300d8819 */ /* 0x000fe20000001231 */
[----:B------:R-:W-:Y:S01]  /*34b0*/  @!P0 HADD2.F32 R22, -RZ, R61.H1_H1 ;  /* 0x3000003dff168230 */ /* 0x000fe20000004100 */
[----:B------:R-:W-:Y:S01]  /*34c0*/  @!P0 SHF.R.U32.HI R14, RZ, 0x10, R15 ;  /* 0x00000010ff0e8819 */ /* 0x000fe2000001160f */
[----:B------:R-:W-:Y:S01]  /*34d0*/  @!P0 HADD2.F32 R5, -RZ, R5.H0_H0 ;  /* 0x20000005ff058230 */ /* 0x000fe20000004100 */
[----:B------:R-:W-:Y:S01]  /*34e0*/  @!P0 SHF.R.U32.HI R48, RZ, 0x10, R49 ;  /* 0x00000010ff308819 */ /* 0x000fe20000011631 */
        /* <DEDUP_REMOVED lines=13> */
[-C--:B------:R-:W-:Y:S02]  /*35c0*/  @!P0 FMUL.FTZ R15, R12, R5.reuse ;  /* 0x000000050c0f8220 */ /* 0x080fe40000410000 */
[C---:B------:R-:W-:Y:S01]  /*35d0*/  @!P0 FMUL.FTZ R3, R4.reuse, R5 ;  /* 0x0000000504038220 */ /* 0x040fe20000410000 */
[----:B------:R-:W-:Y:S01]  /*35e0*/  @!P0 MOV R5, R11 ;  /* 0x0000000b00058202 */ /* 0x000fe20000000f00 */
[-C--:B------:R-:W-:Y:S01]  /*35f0*/  @!P0 FFMA.FTZ R45, R4, R13.reuse, -R15 ;  /* 0x0000000d042d8223 */ /* 0x080fe2000001080f */
[--C-:B------:R-:W-:Y:S01]  /*3600*/  @!P0 HADD2.F32 R15, -RZ, R6.reuse.H1_H1 ;  /* 0x30000006ff0f8230 */ /* 0x100fe20000004100 */
[----:B------:R-:W-:Y:S01]  /*3610*/  @!P0 FFMA.FTZ R3, R12, R13, R3 ;  /* 0x0000000d0c038223 */ /* 0x000fe20000010003 */
[----:B------:R-:W-:Y:S01]  /*3620*/  @!P0 F2FP.PACK_AB R2, R2, R46 ;  /* 0x0000002e0202823e */ /* 0x000fe200000000ff */
[----:B------:R-:W-:Y:S02]  /*3630*/  @!P0 HADD2.F32 R4, -RZ, R31.H1_H1 ;  /* 0x3000001fff048230 */ /* 0x000fe40000004100 */
[----:B------:R-:W-:Y:S01]  /*3640*/  @!P0 HADD2.F32 R7, -RZ, R6.H0_H0 ;  /* 0x20000006ff078230 */ /* 0x000fe20000004100 */
[----:B------:R-:W-:Y:S01]  /*3650*/  @!P0 F2FP.PACK_AB R3, R3, R45 ;  /* 0x0000002d0303823e */ /* 0x000fe200000000ff */
[--C-:B------:R-:W-:Y:S01]  /*3660*/  @!P0 HADD2.F32 R30, -RZ, R5.reuse.H1_H1 ;  /* 0x30000005ff1e8230 */ /* 0x100fe20000004100 */
[----:B------:R-:W-:Y:S01]  /*3670*/  @!P0 MOV R8, R2 ;  /* 0x0000000200088202 */ /* 0x000fe20000000f00 */
[----:B------:R-:W-:Y:S01]  /*3680*/  @!P0 HADD2.F32 R6, -RZ, R5.H0_H0 ;  /* 0x20000005ff068230 */ /* 0x000fe20000004100 */
[-C--:B------:R-:W-:Y:S01]  /*3690*/  @!P0 FMUL.FTZ R5, R15, R4.reuse ;  /* 0x000000040f058220 */ /* 0x080fe20000410000 */
[----:B------:R-:W-:Y:S01]  /*36a0*/  @!P0 MOV R9, R3 ;  /* 0x0000000300098202 */ /* 0x000fe20000000f00 */
[C---:B------:R-:W-:Y:S01]  /*36b0*/  @!P0 FMUL.FTZ R4, R7.reuse, R4 ;  /* 0x0000000407048220 */ /* 0x040fe20000410000 */
[----:B------:R-:W-:Y:S01]  /*36c0*/  @!P0 HADD2.F32 R31, -RZ, R48.H0_H0 ;  /* 0x20000030ff1f8230 */ /* 0x000fe20000004100 */
[----:B------:R-:W-:Y:S02]  /*36d0*/  @!P0 FMUL.FTZ R44, R30, R14 ;  /* 0x0000000e1e2c8220 */ /* 0x000fe40000410000 */
[----:B------:R-:W-:Y:S02]  /*36e0*/  @!P0 FFMA.FTZ R7, R7, R22, -R5 ;  /* 0x0000001607078223 */ /* 0x000fe40000010805 */
[C---:B------:R-:W-:Y:S02]  /*36f0*/  @!P0 FMUL.FTZ R5, R6.reuse, R14 ;  /* 0x0000000e06058220 */ /* 0x040fe40000410000 */
        /* <DEDUP_REMOVED lines=8> */
.L_x_74:
[----:B------:R-:W-:Y:S05]  /*3780*/  BSYNC B0 ;  /* 0x0000000000007941 */ /* 0x000fea0003800000 */
.L_x_73:
[----:B------:R-:W-:Y:S11]  /*3790*/  ISETP.NE.AND P0, PT, R116, RZ, PT ;  /* 0x000000ff7400720c */ /* 0x000ff60003f05270 */
[----:B------:R-:W-:Y:S02]  /*37a0*/  @!UPT UIADD3 URZ, URZ, URZ, URZ ;  /* 0x0000003f3f3ff290 */ /* 0x000fe4000fffe03f */
[----:B------:R-:W-:-:S05]  /*37b0*/  @P0 BRA `(.L_x_72) ;  /* 0x0000036000000947 */ /* 0x000fca0003800000 */
[C---:B---3--:R-:W-:Y:S01]  /*37c0*/  LEA R30, P0, R83.reuse, R42, 0x1 ;  /* 0x0000002a531e7211 */ /* 0x048fe200078008ff */
[----:B-12---:R-:W1:Y:S03]  /*37d0*/  LDS.128 R8, [R92+0x4800] ;  /* 0x004800005c087984 */ /* 0x006e660000000c00 */
[----:B------:R-:W-:Y:S02]  /*37e0*/  LEA.HI.X R31, R83, R43, R93, 0x1, P0 ;  /* 0x0000002b531f7211 */ /* 0x000fe400000f0c5d */
        /* <DEDUP_REMOVED lines=11> */
[----:B------:R-:W-:Y:S02]  /*38a0*/  @!P0 HADD2.F32 R12, -RZ, R12.H0_H0 ;  /* 0x2000000cff0c8230 */ /* 0x000fe40000004100 */
[----:B------:R-:W-:Y:S01]  /*38b0*/  @!P0 HADD2.F32 R22, -RZ, R22.H0_H0 ;  /* 0x20000016ff168230 */ /* 0x000fe20000004100 */
[----:B-1----:R-:W-:Y:S02]  /*38c0*/  @!P0 MOV R3, R8 ;  /* 0x0000000800038202 */ /* 0x002fe40000000f00 */
        /* <DEDUP_REMOVED lines=25> */
[----:B------:R-:W-:Y:S02]  /*3a60*/  @!P0 FMUL.FTZ R4, R7, R4 ;  /* 0x0000000407048220 */ /* 0x000fe40000410000 */
        /* <DEDUP_REMOVED lines=11> */
.L_x_72:
[----:B------:R-:W-:Y:S05]  /*3b20*/  BSYNC B1 ;  /* 0x0000000000017941 */ /* 0x000fea0003800000 */
.L_x_71:
[----:B------:R4:W3:Y:S01]  /*3b30*/  SHFL.IDX PT, R32, R88, 0x2, 0x1c1f ;  /* 0x005c1f0058207f89 */ /* 0x0008e200000e0000 */
[----:B------:R-:W-:Y:S03]  /*3b40*/  BSSY B1, `(.L_x_75) ;  /* 0x0000077000017945 */ /* 0x000fe60003800000 */
[----:B------:R4:W2:Y:S01]  /*3b50*/  SHFL.IDX PT, R22, R89, 0x2, 0x1c1f ;  /* 0x005c1f0059167f89 */ /* 0x0008a200000e0000 */
[----:B------:R-:W-:-:S05]  /*3b60*/  @P3 BRA `(.L_x_76) ;  /* 0x0000074000003947 */ /* 0x000fca0003800000 */
[----:B------:R-:W-:Y:S01]  /*3b70*/  ISETP.NE.AND P0, PT, R101, RZ, PT ;  /* 0x000000ff6500720c */ /* 0x000fe20003f05270 */
[----:B------:R-:W-:Y:S01]  /*3b80*/  @!UPT UIADD3 URZ, URZ, URZ, URZ ;  /* 0x0000003f3f3ff290 */ /* 0x000fe2000fffe03f */
[----:B------:R-:W-:Y:S11]  /*3b90*/  BSSY B0, `(.L_x_77) ;  /* 0x0000038000007945 */ /* 0x000ff60003800000 */
[----:B------:R-:W-:-:S05]  /*3ba0*/  @P0 BRA `(.L_x_78) ;  /* 0x0000036000000947 */ /* 0x000fca0003800000 */
[C---:B-12---:R-:W-:Y:S01]  /*3bb0*/  LEA R30, P0, R20.reuse, R22, 0x1 ;  /* 0x00000016141e7211 */ /* 0x046fe200078008ff */
[----:B------:R-:W1:Y:S03]  /*3bc0*/  LDS.128 R8, [R91+0x5800] ;  /* 0x005800005b087984 */ /* 0x000e660000000c00 */
[----:B---3--:R-:W-:Y:S02]  /*3bd0*/  LEA.HI.X R31, R20, R32, R21, 0x1, P0 ;  /* 0x00000020141f7211 */ /* 0x008fe400000f0c15 */
        /* <DEDUP_REMOVED lines=51> */
.L_x_78:
[----:B------:R-:W-:Y:S05]  /*3f10*/  BSYNC B0 ;  /* 0x0000000000007941 */ /* 0x000fea0003800000 */
.L_x_77:
[----:B------:R-:W-:Y:S11]  /*3f20*/  ISETP.NE.AND P0, PT, R116, RZ, PT ;  /* 0x000000ff7400720c */ /* 0x000ff60003f05270 */
[----:B------:R-:W-:Y:S02]  /*3f30*/  @!UPT UIADD3 URZ, URZ, URZ, URZ ;  /* 0x0000003f3f3ff290 */ /* 0x000fe4000fffe03f */
        /* <DEDUP_REMOVED lines=55> */
.L_x_76:
[----:B------:R-:W-:Y:S05]  /*42b0*/  BSYNC B1 ;  /* 0x0000000000017941 */ /* 0x000fea0003800000 */
.L_x_75:
[----:B-1----:R1:W4:Y:S04]  /*42c0*/  SHFL.IDX PT, R31, R88, 0x3, 0x1c1f ;  /* 0x007c1f00581f7f89 */ /* 0x00232800000e0000 */
        /* <DEDUP_REMOVED lines=8> */
[----:B----4-:R-:W-:Y:S02]  /*4350*/  LEA.HI.X R25, R20, R31, R21, 0x1, P0 ;  /* 0x0000001f14197211 */ /* 0x010fe400000f0c15 */
        /* <DEDUP_REMOVED lines=51> */
.L_x_81:
[----:B------:R-:W-:Y:S05]  /*4690*/  BSYNC B0 ;  /* 0x0000000000007941 */ /* 0x000fea0003800000 */
.L_x_80:
[----:B------:R-:W-:Y:S11]  /*46a0*/  ISETP.NE.AND P0, PT, R116, RZ, PT ;  /* 0x000000ff7400720c */ /* 0x000ff60003f05270 */
[----:B------:R-:W-:Y:S02]  /*46b0*/  @!UPT UIADD3 URZ, URZ, URZ, URZ ;  /* 0x0000003f3f3ff290 */ /* 0x000fe4000fffe03f */
[----:B------:R-:W-:-:S05]  /*46c0*/  @P0 BRA `(.L_x_79) ;  /* 0x00002d1000000947 */ /* 0x000fca0003800000 */
[C---:B--23--:R-:W-:Y:S01]  /*46d0*/  LEA R24, P0, R83.reuse, R30, 0x1 ;  /* 0x0000001e53187211 */ /* 0x04cfe200078008ff */
[----:B------:R-:W2:Y:S03]  /*46e0*/  LDS.128 R8, [R92+0x6800] ;  /* 0x006800005c087984 */ /* 0x000ea60000000c00 */
        /* <DEDUP_REMOVED lines=51> */
[----:B------:R2:W-:Y:S01]  /*4a20*/  ST.E.128 [R24.64], R8 ;  /* 0x0000000818007985 */ /* 0x0005e2000c101d16 */
[----:B------:R-:W-:-:S05]  /*4a30*/  BRA `(.L_x_79) ;  /* 0x000029a000007947 */ /* 0x000fca0003800000 */
.L_x_58:
[----:B------:R-:W-:Y:S01]  /*4a40*/  ISETP.GE.AND P0, PT, R158, UR9, PT ;  /* 0x000000099e007c0c */ /* 0x000fe2000bf06270 */
[----:B------:R-:W-:Y:S01]  /*4a50*/  CS2R R66, SRZ ;  /* 0x0000000000427805 */ /* 0x000fe2000001ff00 */
[----:B------:R-:W-:Y:S01]  /*4a60*/  ISETP.NE.AND P6, PT, R101, RZ, PT ;  /* 0x000000ff6500720c */ /* 0x000fe20003fc5270 */
[----:B------:R-:W-:Y:S01]  /*4a70*/  CS2R R64, SRZ ;  /* 0x0000000000407805 */ /* 0x000fe2000001ff00 */
[----:B------:R-:W-:Y:S01]  /*4a80*/  ISETP.GE.OR P4, PT, R20, c[0x0][0x27c], P0 ;  /* 0x00009f0014007a0c */ /* 0x000fe20000786670 */
[----:B------:R-:W-:Y:S01]  /*4a90*/  CS2R R26, SRZ ;  /* 0x00000000001a7805 */ /* 0x000fe2000001ff00 */
[----:B------:R-:W-:Y:S01]  /*4aa0*/  ISETP.NE.AND P5, PT, R147, RZ, PT ;  /* 0x000000ff9300720c */ /* 0x000fe20003fa5270 */
[----:B------:R-:W-:Y:S01]  /*4ab0*/  CS2R R24, SRZ ;  /* 0x0000000000187805 */ /* 0x000fe2000001ff00 */
[----:B------:R-:W-:Y:S01]  /*4ac0*/  IADD3 R132, -R151, c[0x0][0x1d4], RZ ;  /* 0x0000750097847a10 */ /* 0x000fe20007ffe1ff */
[----:B------:R-:W-:Y:S01]  /*4ad0*/  CS2R R62, SRZ ;  /* 0x00000000003e7805 */ /* 0x000fe2000001ff00 */
[----:B------:R-:W-:Y:S01]  /*4ae0*/  CS2R R60, SRZ ;  /* 0x00000000003c7805 */ /* 0x000fe2000001ff00 */
[----:B------:R-:W-:Y:S01]  /*4af0*/  CS2R R30, SRZ ;  /* 0x00000000001e7805 */ /* 0x000fe2000001ff00 */
[----:B------:R-:W-:Y:S01]  /*4b00*/  CS2R R28, SRZ ;  /* 0x00000000001c7805 */ /* 0x000fe2000001ff00 */
[----:B------:R-:W-:Y:S01]  /*4b10*/  CS2R R70, SRZ ;  /* 0x0000000000467805 */ /* 0x000fe2000001ff00 */
[----:B------:R-:W-:Y:S01]  /*4b20*/  CS2R R68, SRZ ;  /* 0x0000000000447805 */ /* 0x000fe2000001ff00 */
[----:B------:R-:W-:Y:S01]  /*4b30*/  CS2R R34, SRZ ;  /* 0x0000000000227805 */ /* 0x000fe2000001ff00 */
[----:B------:R-:W-:Y:S01]  /*4b40*/  CS2R R32, SRZ ;  /* 0x0000000000207805 */ /* 0x000fe2000001ff00 */
[----:B------:R-:W-:Y:S01]  /*4b50*/  @!P4 IADD3 R2, P1, P0, R104, R72, R173 ;  /* 0x000000486802c210 */ /* 0x000fe2000783e0ad */
[----:B------:R-:W-:Y:S01]  /*4b60*/  CS2R R46, SRZ ;  /* 0x00000000002e7805 */ /* 0x000fe2000001ff00 */
[----:B------:R-:W-:Y:S01]  /*4b70*/  CS2R R44, SRZ ;  /* 0x00000000002c7805 */ /* 0x000fe2000001ff00 */
[----:B------:R1:W2:Y:S01]  /*4b80*/  SHFL.IDX PT, R77, R88, RZ, 0x1c1f ;  /* 0x001c1fff584d7589 */ /* 0x0002a200000e0000 */
[----:B------:R-:W-:Y:S01]  /*4b90*/  @!P4 IADD3.X R5, R112, R39, R154, P1, P0 ;  /* 0x000000277005c210 */ /* 0x000fe20000fe049a */
[----:B------:R-:W-:Y:S01]  /*4ba0*/  BSSY B0, `(.L_x_82) ;  /* 0x00000d2000007945 */ /* 0x000fe20003800000 */
[----:B------:R-:W-:Y:S04]  /*4bb0*/  @!P4 IADD3 R3, P1, P0, R102, R74, R171 ;  /* 0x0000004a6603c210 */ /* 0x000fe8000783e0ab */
[----:B------:R-:W-:Y:S01]  /*4bc0*/  @!P4 IADD3.X R8, R111, R43, R155, P1, P0 ;  /* 0x0000002b6f08c210 */ /* 0x000fe20000fe049b */
[----:B------:R1:W3:Y:S01]  /*4bd0*/  SHFL.IDX PT, R76, R89, RZ, 0x1c1f ;  /* 0x001c1fff594c7589 */ /* 0x0002e200000e0000 */
[----:B------:R-:W-:Y:S04]  /*4be0*/  ISETP.GE.AND P0, PT, R157, UR9, PT ;  /* 0x000000099d007c0c */ /* 0x000fe8000bf06270 */
[----:B------:R-:W-:Y:S11]  /*4bf0*/  ISETP.GE.OR P2, PT, R20, c[0x0][0x27c], P0 ;  /* 0x00009f0014007a0c */ /* 0x000ff60000746670 */
[----:B------:R-:W-:Y:S02]  /*4c00*/  @!UPT UIADD3 URZ, URZ, URZ, URZ ;  /* 0x0000003f3f3ff290 */ /* 0x000fe4000fffe03f */
[----:B------:R-:W-:Y:S04]  /*4c10*/  @!P2 IADD3 R6, P1, P0, R104, R172, R72 ;  /* 0x000000ac6806a210 */ /* 0x000fe8000783e048 */
[----:B------:R-:W-:Y:S02]  /*4c20*/  @!P2 IADD3.X R9, R112, R152, R39, P1, P0 ;  /* 0x000000987009a210 */ /* 0x000fe40000fe0427 */
[----:B------:R-:W-:Y:S04]  /*4c30*/  @!P2 IADD3 R7, P1, P0, R102, R170, R74 ;  /* 0x000000aa6607a210 */ /* 0x000fe8000783e04a */
[C---:B------:R-:W-:Y:S02]  /*4c40*/  @!P2 IADD3.X R12, R111.reuse, R153, R43, P1, P0 ;  /* 0x000000996f0ca210 */ /* 0x040fe40000fe042b */
[----:B------:R-:W-:Y:S04]  /*4c50*/  ISETP.GE.AND P0, PT, R156, UR9, PT ;  /* 0x000000099c007c0c */ /* 0x000fe8000bf06270 */
[----:B------:R-:W-:Y:S11]  /*4c60*/  ISETP.GE.OR P1, PT, R20, c[0x0][0x27c], P0 ;  /* 0x00009f0014007a0c */ /* 0x000ff60000726670 */
[----:B------:R-:W-:Y:S02]  /*4c70*/  @!UPT UIADD3 URZ, URZ, URZ, URZ ;  /* 0x0000003f3f3ff290 */ /* 0x000fe4000fffe03f */
[----:B------:R-:W-:Y:S04]  /*4c80*/  @!P1 IADD3 R10, P3, P0, R104, R168, R72 ;  /* 0x000000a8680a9210 */ /* 0x000fe8000787e048 */
[----:B------:R-:W-:Y:S02]  /*4c90*/  @!P1 IADD3.X R13, R112, R119, R39, P3, P0 ;  /* 0x00000077700d9210 */ /* 0x000fe40001fe0427 */
[----:B------:R-:W-:Y:S04]  /*4ca0*/  @!P1 IADD3 R11, P3, P0, R102, R166, R74 ;  /* 0x000000a6660b9210 */ /* 0x000fe8000787e04a */
[----:B------:R-:W-:Y:S02]  /*4cb0*/  @!P1 IADD3.X R14, R111, R120, R43, P3, P0 ;  /* 0x000000786f0e9210 */ /* 0x000fe40001fe042b */
[C---:B------:R-:W-:Y:S04]  /*4cc0*/  @!P4 LEA R4, P0, R2.reuse, c[0x0][0x270], 0x1 ;  /* 0x00009c000204ca11 */ /* 0x040fe800078008ff */
[----:B------:R-:W-:Y:S02]  /*4cd0*/  @!P4 LEA.HI.X R5, R2, c[0x0][0x274], R5, 0x1, P0 ;  /* 0x00009d000205ca11 */ /* 0x000fe400000f0c05 */
[C---:B------:R-:W-:Y:S03]  /*4ce0*/  @!P4 LEA R2, P0, R3.reuse, c[0x0][0x288], 0x1 ;  /* 0x0000a2000302ca11 */ /* 0x040fe600078008ff */
[----:B------:R4:W2:Y:S01]  /*4cf0*/  @!P4 LDG.E.128 R60, [R4.64] ;  /* 0x00000016043cc981 */ /* 0x0008a2000c1e1d00 */
[----:B------:R-:W-:Y:S02]  /*4d00*/  @!P4 LEA.HI.X R3, R3, c[0x0][0x28c], R8, 0x1, P0 ;  /* 0x0000a3000303ca11 */ /* 0x000fe400000f0c08 */
[C---:B------:R-:W-:Y:S04]  /*4d10*/  @!P2 LEA R8, P0, R6.reuse, c[0x0][0x270], 0x1 ;  /* 0x00009c000608aa11 */ /* 0x040fe800078008ff */
[----:B------:R-:W-:Y:S01]  /*4d20*/  @!P2 LEA.HI.X R9, R6, c[0x0][0x274], R9, 0x1, P0 ;  /* 0x00009d000609aa11 */ /* 0x000fe200000f0c09 */
[----:B------:R1:W3:Y:S01]  /*4d30*/  @!P4 LDG.E.128 R24, [R2.64] ;  /* 0x000000160218c981 */ /* 0x0002e2000c1e1d00 */
[C---:B------:R-:W-:Y:S04]  /*4d40*/  @!P2 LEA R6, P0, R7.reuse, c[0x0][0x288], 0x1 ;  /* 0x0000a2000706aa11 */ /* 0x040fe800078008ff */
[----:B------:R-:W-:Y:S02]  /*4d50*/  @!P2 LEA.HI.X R7, R7, c[0x0][0x28c], R12, 0x1, P0 ;  /* 0x0000a3000707aa11 */ /* 0x000fe400000f0c0c */
[C---:B------:R-:W-:Y:S01]  /*4d60*/  @!P1 LEA R12, P0, R10.reuse, c[0x0][0x270], 0x1 ;  /* 0x00009c000a0c9a11 */ /* 0x040fe200078008ff */
[----:B------:R1:W3:Y:S03]  /*4d70*/  @!P2 LDG.E.128 R64, [R8.64] ;  /* 0x000000160840a981 */ /* 0x0002e6000c1e1d00 */
[----:B------:R-:W-:Y:S02]  /*4d80*/  @!P1 LEA.HI.X R13, R10, c[0x0][0x274], R13, 0x1, P0 ;  /* 0x00009d000a0d9a11 */ /* 0x000fe400000f0c0d */
[C---:B------:R-:W-:Y:S03]  /*4d90*/  @!P1 LEA R10, P0, R11.reuse, c[0x0][0x288], 0x1 ;  /* 0x0000a2000b0a9a11 */ /* 0x040fe600078008ff */
[----:B------:R1:W3:Y:S01]  /*4da0*/  @!P2 LDG.E.128 R28, [R6.64] ;  /* 0x00000016061ca981 */ /* 0x0002e2000c1e1d00 */
[----:B------:R-:W-:Y:S01]  /*4db0*/  @!P1 LEA.HI.X R11, R11, c[0x0][0x28c], R14, 0x1, P0 ;  /* 0x0000a3000b0b9a11 */ /* 0x000fe200000f0c0e */
[----:B----4-:R-:W-:Y:S01]  /*4dc0*/  CS2R R4, SRZ ;  /* 0x0000000000047805 */ /* 0x010fe2000001ff00 */
[----:B------:R-:W-:Y:S04]  /*4dd0*/  ISETP.GE.AND P0, PT, R38, UR9, PT ;  /* 0x0000000926007c0c */ /* 0x000fe8000bf06270 */
[----:B------:R-:W-:Y:S01]  /*4de0*/  ISETP.GE.OR P0, PT, R20, c[0x0][0x27c], P0 ;  /* 0x00009f0014007a0c */ /* 0x000fe20000706670 */
[----:B------:R-:W4:Y:S08]  /*4df0*/  @!P1 LDG.E.128 R68, [R12.64] ;  /* 0x000000160c449981 */ /* 0x000f30000c1e1d00 */
[----:B------:R-:W4:Y:S04]  /*4e00*/  @!P1 LDG.E.128 R32, [R10.64] ;  /* 0x000000160a209981 */ /* 0x000f28000c1e1d00 */
[----:B------:R-:W-:Y:S05]  /*4e10*/  @!P0 IADD3 R72, P1, R104, R72, RZ ;  /* 0x0000004868488210 */ /* 0x000fea0007f3e0ff */
[----:B------:R-:W-:Y:S01]  /*4e20*/  @!P0 IMAD.X R39, R112, 0x1, R39, P1 ;  /* 0x0000000170278824 */ /* 0x000fe200008e0627 */
[C---:B-1----:R-:W-:Y:S01]  /*4e30*/  @!P0 LEA R8, P1, R72.reuse, c[0x0][0x270], 0x1 ;  /* 0x00009c0048088a11 */ /* 0x042fe200078208ff */
[----:B------:R-:W-:Y:S03]  /*4e40*/  CS2R R6, SRZ ;  /* 0x0000000000067805 */ /* 0x000fe6000001ff00 */
[----:B------:R-:W-:Y:S02]  /*4e50*/  @!P0 LEA.HI.X R9, R72, c[0x0][0x274], R39, 0x1, P1 ;  /* 0x00009d0048098a11 */ /* 0x000fe400008f0c27 */
[----:B------:R-:W-:Y:S03]  /*4e60*/  @!P0 IADD3 R74, P1, R102, R74, RZ ;  /* 0x0000004a664a8210 */ /* 0x000fe60007f3e0ff */
[----:B------:R2:W5:Y:S02]  /*4e70*/  @!P0 LDG.E.128 R44, [R8.64] ;  /* 0x00000016082c8981 */ /* 0x000564000c1e1d00 */
[----:B------:R-:W-:Y:S01]  /*4e80*/  @!P0 IMAD.X R3, R111, 0x1, R43, P1 ;  /* 0x000000016f038824 */ /* 0x000fe200008e062b */
[C---:B------:R-:W-:Y:S04]  /*4e90*/  @!P0 LEA R2, P1, R74.reuse, c[0x0][0x288], 0x1 ;  /* 0x0000a2004a028a11 */ /* 0x040fe800078208ff */
[----:B------:R-:W-:Y:S02]  /*4ea0*/  @!P0 LEA.HI.X R3, R74, c[0x0][0x28c], R3, 0x1, P1 ;  /* 0x0000a3004a038a11 */ /* 0x000fe400008f0c03 */
[----:B------:R-:W-:Y:S03]  /*4eb0*/  ISETP.GE.AND P1, PT, R20, c[0x0][0x27c], PT ;  /* 0x00009f0014007a0c */ /* 0x000fe60003f26270 */
[----:B------:R1:W5:Y:S01]  /*4ec0*/  @!P0 LDG.E.128 R4, [R2.64] ;  /* 0x0000001602048981 */ /* 0x000362000c1e1d00 */
[----:B------:R-:W-:Y:S01]  /*4ed0*/  ISETP.GE.OR P0, PT, R38, UR9, P6 ;  /* 0x0000000926007c0c */ /* 0x000fe2000b706670 */
[----:B--2---:R-:W-:Y:S02]  /*4ee0*/  IMAD.MOV.U32 R9, RZ, RZ, R62 ;  /* 0x000000ffff097224 */ /* 0x004fe400078e003e */
[----:B------:R-:W-:Y:S02]  /*4ef0*/  IMAD.MOV.U32 R8, RZ, RZ, R63 ;  /* 0x000000ffff087224 */ /* 0x000fe400078e003f */
[----:B-1----:R-:W-:Y:S02]  /*4f00*/  IMAD.MOV.U32 R3, RZ, RZ, R60 ;  /* 0x000000ffff037224 */ /* 0x002fe400078e003c */
[----:B------:R-:W-:Y:S01]  /*4f10*/  IMAD.MOV.U32 R2, RZ, RZ, R61 ;  /* 0x000000ffff027224 */ /* 0x000fe200078e003d */
[----:B------:R-:W-:Y:S01]  /*4f20*/  PRMT R55, R8, 0x5410, R9 ;  /* 0x0000541008377816 */ /* 0x000fe20000000009 */
[----:B---3--:R-:W-:Y:S02]  /*4f30*/  IMAD.MOV.U32 R9, RZ, RZ, R26 ;  /* 0x000000ffff097224 */ /* 0x008fe400078e001a */
[----:B------:R-:W-:Y:S01]  /*4f40*/  IMAD.MOV.U32 R8, RZ, RZ, R27 ;  /* 0x000000ffff087224 */ /* 0x000fe200078e001b */
[----:B------:R-:W-:Y:S01]  /*4f50*/  PRMT R54, R3, 0x5410, R2 ;  /* 0x0000541003367816 */ /* 0x000fe20000000002 */
[----:B------:R-:W-:Y:S02]  /*4f60*/  IMAD.MOV.U32 R3, RZ, RZ, R24 ;  /* 0x000000ffff037224 */ /* 0x000fe400078e0018 */
        /* <DEDUP_REMOVED lines=14> */
[----:B----4-:R-:W-:Y:S02]  /*5050*/  IMAD.MOV.U32 R9, RZ, RZ, R70 ;  /* 0x000000ffff097224 */ /* 0x010fe400078e0046 */
        /* <DEDUP_REMOVED lines=10> */
[----:B------:R-:W-:Y:S04]  /*5100*/  PRMT R42, R8, 0x5410, R9 ;  /* 0x00005410082a7816 */ /* 0x000fe80000000009 */
[----:B------:R-:W-:Y:S01]  /*5110*/  PRMT R41, R2, 0x5410, R3 ;  /* 0x0000541002297816 */ /* 0x000fe20000000003 */
[----:B------:R-:W-:-:S05]  /*5120*/  @P0 BRA `(.L_x_83) ;  /* 0x0000079000000947 */ /* 0x000fca0003800000 */
[----:B-----5:R-:W-:Y:S01]  /*5130*/  IMAD.MOV.U32 R10, RZ, RZ, R5 ;  /* 0x000000ffff0a7224 */ /* 0x020fe200078e0005 */
[----:B------:R-:W-:Y:S01]  /*5140*/  SEL R2, R151, R132, !P5 ;  /* 0x0000008497027207 */ /* 0x000fe20006800000 */
[----:B------:R-:W-:Y:S01]  /*5150*/  LDS.128 R16, [R139+0x3900] ;  /* 0x003900008b107984 */ /* 0x000fe20000000c00 */
[----:B------:R-:W-:Y:S01]  /*5160*/  MOV R3, R4 ;  /* 0x0000000400037202 */ /* 0x000fe20000000f00 */
[----:B------:R-:W-:Y:S01]  /*5170*/  IMAD.MOV.U32 R48, RZ, RZ, R45 ;  /* 0x000000ffff307224 */ /* 0x000fe200078e002d */
[----:B------:R-:W-:Y:S01]  /*5180*/  SHF.R.S32.HI R78, RZ, 0x1f, R2 ;  /* 0x0000001fff4e7819 */ /* 0x000fe20000011402 */
[----:B------:R-:W-:Y:S01]  /*5190*/  IMAD.MOV.U32 R50, RZ, RZ, R46 ;  /* 0x000000ffff327224 */ /* 0x000fe200078e002e */
[--C-:B------:R-:W-:Y:S01]  /*51a0*/  @!P1 SHF.R.U64 R8, R4, 0x10, R5.reuse ;  /* 0x0000001004089819 */ /* 0x100fe20000001205 */
[----:B------:R-:W-:Y:S01]  /*51b0*/  @!P1 HADD2.F32 R4, -RZ, R3.H0_H0 ;  /* 0x20000003ff049230 */ /* 0x000fe20000004100 */
[----:B------:R-:W-:Y:S02]  /*51c0*/  LEA.HI R78, R78, R2, RZ, 0x4 ;  /* 0x000000024e4e7211 */ /* 0x000fe400078f20ff */
[----:B------:R-:W-:Y:S01]  /*51d0*/  @!P1 SHF.R.U32.HI R9, RZ, 0x10, R5 ;  /* 0x00000010ff099819 */ /* 0x000fe20000011605 */
[----:B------:R-:W-:Y:S01]  /*51e0*/  @!P1 HADD2.F32 R3, -RZ, R8.H0_H0 ;  /* 0x20000008ff039230 */ /* 0x000fe20000004100 */
[----:B------:R-:W-:Y:S02]  /*51f0*/  LEA.HI.SX32 R78, R78, R115, 0x1c ;  /* 0x000000734e4e7211 */ /* 0x000fe400078fe2ff */
[----:B------:R-:W-:Y:S02]  /*5200*/  MOV R43, R44 ;  /* 0x0000002c002b7202 */ /* 0x000fe40000000f00 */
[----:B------:R-:W-:Y:S02]  /*5210*/  SHF.L.U32 R78, R78, 0x3, RZ ;  /* 0x000000034e4e7819 */ /* 0x000fe400000006ff */
[----:B------:R-:W-:Y:S01]  /*5220*/  MOV R11, R6 ;  /* 0x00000006000b7202 */ /* 0x000fe20000000f00 */
[----:B------:R-:W-:Y:S01]  /*5230*/  @!P1 HADD2.F32 R8, -RZ, R43.H0_H0 ;  /* 0x2000002bff089230 */ /* 0x000fe20000004100 */
[----:B------:R-:W-:Y:S02]  /*5240*/  LOP3.LUT R56, R133, 0x38, R78, 0xf8, !PT ;  /* 0x0000003885387812 */ /* 0x000fe400078ef84e */
[----:B------:R-:W-:Y:S02]  /*5250*/  @!P1 SHF.R.U64 R12, R6, 0x10, R7 ;  /* 0x00000010060c9819 */ /* 0x000fe40000001207 */
[----:B------:R-:W-:Y:S02]  /*5260*/  LOP3.LUT R56, R56, R134, RZ, 0x3c, !PT ;  /* 0x0000008638387212 */ /* 0x000fe400078e3cff */
[----:B------:R-:W-:Y:S02]  /*5270*/  @!P1 SHF.R.U64 R44, R44, 0x10, R45 ;  /* 0x000000102c2c9819 */ /* 0x000fe4000000122d */
[----:B------:R-:W-:Y:S02]  /*5280*/  IADD3 R56, R56, R135, RZ ;  /* 0x0000008738387210 */ /* 0x000fe40007ffe0ff */
[C---:B------:R-:W-:Y:S01]  /*5290*/  LEA R80, P0, R95.reuse, R76, 0x1 ;  /* 0x0000004c5f507211 */ /* 0x040fe200078008ff */
[----:B------:R-:W-:Y:S01]  /*52a0*/  @!P1 HADD2.F32 R44, -RZ, R44.H0_H0 ;  /* 0x2000002cff2c9230 */ /* 0x000fe20000004100 */
[----:B------:R-:W-:Y:S01]  /*52b0*/  MOV R13, R7 ;  /* 0x00000007000d7202 */ /* 0x000fe20000000f00 */
[----:B------:R-:W-:Y:S01]  /*52c0*/  IMAD.SHL.U32 R56, R56, 0x2, RZ ;  /* 0x0000000238387824 */ /* 0x000fe200078e00ff */
[----:B------:R-:W-:Y:S02]  /*52d0*/  @!P1 SHF.R.U32.HI R14, RZ, 0x10, R7 ;  /* 0x00000010ff0e9819 */ /* 0x000fe40000011607 */
[----:B------:R-:W-:Y:S02]  /*52e0*/  @!P1 SHF.R.U32.HI R49, RZ, 0x10, R45 ;  /* 0x00000010ff319819 */ /* 0x000fe4000001162d */
[----:B------:R-:W-:Y:S01]  /*52f0*/  LEA.HI.X R81, R95, R77, R110, 0x1, P0 ;  /* 0x0000004d5f517211 */ /* 0x000fe200000f0c6e */
[----:B------:R-:W1:Y:S01]  /*5300*/  LDS.128 R56, [R56+0x3900] ;  /* 0x0039000038387984 */ /* 0x000e620000000c00 */
[----:B------:R-:W-:Y:S02]  /*5310*/  ISETP.GE.AND P0, PT, R78, c[0x0][0x1d4], PT ;  /* 0x000075004e007a0c */ /* 0x000fe40003f06270 */
[--C-:B------:R-:W-:Y:S02]  /*5320*/  @!P1 SHF.R.U32.HI R53, RZ, 0x10, R47.reuse ;  /* 0x00000010ff359819 */ /* 0x100fe4000001162f */
[----:B------:R-:W-:Y:S01]  /*5330*/  @!P1 SHF.R.U64 R51, R46, 0x10, R47 ;  /* 0x000000102e339819 */ /* 0x000fe2000000122f */
[----:B------:R-:W-:Y:S01]  /*5340*/  @!P1 HADD2.F32 R46, -RZ, R49.H0_H0 ;  /* 0x20000031ff2e9230 */ /* 0x000fe20000004100 */
[----:B------:R-:W-:Y:S07]  /*5350*/  MOV R52, R47 ;  /* 0x0000002f00347202 */ /* 0x000fee0000000f00 */
[----:B------:R-:W-:Y:S04]  /*5360*/  @!P0 IMAD.WIDE R76, R78, 0x2, R76 ;  /* 0x000000024e4c8825 */ /* 0x000fe800078e024c */
[----:B-1----:R-:W-:Y:S01]  /*5370*/  @!P1 IMAD.MOV.U32 R5, RZ, RZ, R56 ;  /* 0x000000ffff059224 */ /* 0x002fe200078e0038 */
[----:B------:R-:W-:Y:S04]  /*5380*/  @!P1 MOV R2, R16 ;  /* 0x0000001000029202 */ /* 0x000fe80000000f00 */
[--C-:B------:R-:W-:Y:S02]  /*5390*/  @!P1 HADD2.F32 R7, -RZ, R5.reuse.H0_H0 ;  /* 0x20000005ff079230 */ /* 0x100fe40000004100 */
[--C-:B------:R-:W-:Y:S02]  /*53a0*/  @!P1 HADD2.F32 R6, -RZ, R2.reuse.H0_H0 ;  /* 0x20000002ff069230 */ /* 0x100fe40000004100 */
[----:B------:R-:W-:Y:S01]  /*53b0*/  @!P1 HADD2.F32 R43, -RZ, R5.H1_H1 ;  /* 0x30000005ff2b9230 */ /* 0x000fe20000004100 */
[-C--:B------:R-:W-:Y:S01]  /*53c0*/  @!P1 FMUL.FTZ R45, R7, R4.reuse ;  /* 0x00000004072d9220 */ /* 0x080fe20000410000 */
[----:B------:R-:W-:Y:S01]  /*53d0*/  @!P1 HADD2.F32 R5, -RZ, R2.H1_H1 ;  /* 0x30000002ff059230 */ /* 0x000fe20000004100 */
[C---:B------:R-:W-:Y:S02]  /*53e0*/  @!P1 FMUL.FTZ R2, R6.reuse, R4 ;  /* 0x0000000406029220 */ /* 0x040fe40000410000 */
[----:B------:R-:W-:Y:S02]  /*53f0*/  @!P1 FMUL.FTZ R4, R43, R3 ;  /* 0x000000032b049220 */ /* 0x000fe40000410000 */
[----:B------:R-:W-:Y:S01]  /*5400*/  @!P1 FFMA.FTZ R2, R7, R8, R2 ;  /* 0x0000000807029223 */ /* 0x000fe20000010002 */
[----:B------:R-:W-:Y:S01]  /*5410*/  @!P1 MOV R7, R57 ;  /* 0x0000003900079202 */ /* 0x000fe20000000f00 */
[C---:B------:R-:W-:Y:S02]  /*5420*/  @!P1 FMUL.FTZ R3, R5.reuse, R3 ;  /* 0x0000000305039220 */ /* 0x040fe40000410000 */
[----:B------:R-:W-:Y:S01]  /*5430*/  @!P1 FFMA.FTZ R86, R5, R44, -R4 ;  /* 0x0000002c05569223 */ /* 0x000fe20000010804 */
[----:B------:R-:W-:Y:S01]  /*5440*/  @!P1 MOV R5, R17 ;  /* 0x0000001100059202 */ /* 0x000fe20000000f00 */
[----:B------:R-:W-:Y:S01]  /*5450*/  @!P1 FFMA.FTZ R87, R6, R8, -R45 ;  /* 0x0000000806579223 */ /* 0x000fe2000001082d */
[----:B------:R-:W-:Y:S01]  /*5460*/  @!P1 HADD2.F32 R6, -RZ, R9.H0_H0 ;  /* 0x20000009ff069230 */ /* 0x000fe20000004100 */
[----:B------:R-:W-:Y:S01]  /*5470*/  @!P1 FFMA.FTZ R3, R43, R44, R3 ;  /* 0x0000002c2b039223 */ /* 0x000fe20000010003 */
[--C-:B------:R-:W-:Y:S01]  /*5480*/  @!P1 HADD2.F32 R43, -RZ, R7.reuse.H0_H0 ;  /* 0x20000007ff2b9230 */ /* 0x100fe20000004100 */
[----:B------:R-:W-:Y:S01]  /*5490*/  @!P1 IMAD.MOV.U32 R9, RZ, RZ, R58 ;  /* 0x000000ffff099224 */ /* 0x000fe200078e003a */
[----:B------:R-:W-:Y:S02]  /*54a0*/  @!P1 HADD2.F32 R4, -RZ, R10.H0_H0 ;  /* 0x2000000aff049230 */ /* 0x000fe40000004100 */
[----:B------:R-:W-:Y:S01]  /*54b0*/  @!P1 HADD2.F32 R45, -RZ, R7.H1_H1 ;  /* 0x30000007ff2d9230 */ /* 0x000fe20000004100 */
[----:B------:R-:W-:Y:S01]  /*54c0*/  @!P1 F2FP.PACK_AB R2, R3, R2 ;  /* 0x000000020302923e */ /* 0x000fe200000000ff */
[--C-:B------:R-:W-:Y:S02]  /*54d0*/  @!P1 HADD2.F32 R7, -RZ, R5.reuse.H1_H1 ;  /* 0x30000005ff079230 */ /* 0x100fe40000004100 */
[----:B------:R-:W-:Y:S01]  /*54e0*/  @!P1 HADD2.F32 R44, -RZ, R48.H0_H0 ;  /* 0x20000030ff2c9230 */ /* 0x000fe20000004100 */
[----:B------:R-:W-:Y:S01]  /*54f0*/  @!P1 FMUL.FTZ R10, R45, R6 ;  /* 0x000000062d0a9220 */ /* 0x000fe20000410000 */
[----:B------:R-:W-:Y:S01]  /*5500*/  @!P1 HADD2.F32 R8, -RZ, R5.H0_H0 ;  /* 0x20000005ff089230 */ /* 0x000fe20000004100 */
[----:B------:R-:W-:Y:S01]  /*5510*/  @!P1 FMUL.FTZ R5, R43, R4 ;  /* 0x000000042b059220 */ /* 0x000fe20000410000 */
[----:B------:R-:W-:Y:S01]  /*5520*/  @!P1 MOV R56, R2 ;  /* 0x0000000200389202 */ /* 0x000fe20000000f00 */
[C---:B------:R-:W-:Y:S01]  /*5530*/  @!P1 FFMA.FTZ R84, R7.reuse, R46, -R10 ;  /* 0x0000002e07549223 */ /* 0x040fe2000001080a */
[--C-:B------:R-:W-:Y:S01]  /*5540*/  @!P1 HADD2.F32 R47, -RZ, R9.reuse.H0_H0 ;  /* 0x20000009ff2f9230 */ /* 0x100fe20000004100 */
[C---:B------:R-:W-:Y:S01]  /*5550*/  @!P1 FFMA.FTZ R85, R8.reuse, R44, -R5 ;  /* 0x0000002c08559223 */ /* 0x040fe20000010805 */
[----:B------:R-:W-:Y:S01]  /*5560*/  @!P1 HADD2.F32 R49, -RZ, R9.H1_H1 ;  /* 0x30000009ff319230 */ /* 0x000fe20000004100 */
[----:B------:R-:W-:Y:S01]  /*5570*/  @!P1 FMUL.FTZ R5, R7, R6 ;  /* 0x0000000607059220 */ /* 0x000fe20000410000 */
[----:B------:R-:W-:Y:S01]  /*5580*/  @!P1 MOV R7, R18 ;  /* 0x0000001200079202 */ /* 0x000fe20000000f00 */
[----:B------:R-:W-:Y:S01]  /*5590*/  @!P1 FMUL.FTZ R4, R8, R4 ;  /* 0x0000000408049220 */ /* 0x000fe20000410000 */
[----:B------:R-:W-:Y:S01]  /*55a0*/  @!P1 HADD2.F32 R6, -RZ, R11.H0_H0 ;  /* 0x2000000bff069230 */ /* 0x000fe20000004100 */
[----:B------:R-:W-:Y:S01]  /*55b0*/  @!P1 MOV R11, R59 ;  /* 0x0000003b000b9202 */ /* 0x000fe20000000f00 */
[----:B------:R-:W-:Y:S01]  /*55c0*/  @!P1 HADD2.F32 R8, -RZ, R12.H0_H0 ;  /* 0x2000000cff089230 */ /* 0x000fe20000004100 */
[----:B------:R-:W-:Y:S01]  /*55d0*/  @!P1 FFMA.FTZ R4, R43, R44, R4 ;  /* 0x0000002c2b049223 */ /* 0x000fe20000010004 */
[--C-:B------:R-:W-:Y:S01]  /*55e0*/  @!P1 HADD2.F32 R9, -RZ, R7.reuse.H1_H1 ;  /* 0x30000007ff099230 */ /* 0x100fe20000004100 */
[----:B------:R-:W-:Y:S01]  /*55f0*/  @!P1 FFMA.FTZ R5, R45, R46, R5 ;  /* 0x0000002e2d059223 */ /* 0x000fe20000010005 */
[----:B------:R-:W-:Y:S01]  /*5600*/  @!P1 HADD2.F32 R48, -RZ, R50.H0_H0 ;  /* 0x20000032ff309230 */ /* 0x000fe20000004100 */
[----:B------:R-:W-:Y:S01]  /*5610*/  @!P1 FMUL.FTZ R12, R49, R8 ;  /* 0x00000008310c9220 */ /* 0x000fe20000410000 */
[----:B------:R-:W-:Y:S01]  /*5620*/  @!P1 HADD2.F32 R10, -RZ, R7.H0_H0 ;  /* 0x20000007ff0a9230 */ /* 0x000fe20000004100 */
[----:B------:R-:W-:Y:S01]  /*5630*/  @!P1 FMUL.FTZ R7, R47, R6 ;  /* 0x000000062f079220 */ /* 0x000fe20000410000 */
[----:B------:R-:W-:Y:S01]  /*5640*/  @!P1 HADD2.F32 R50, -RZ, R51.H0_H0 ;  /* 0x20000033ff329230 */ /* 0x000fe20000004100 */
[----:B------:R-:W-:Y:S01]  /*5650*/  @!P1 F2FP.PACK_AB R4, R5, R4 ;  /* 0x000000040504923e */ /* 0x000fe200000000ff */
[----:B------:R-:W-:Y:S01]  /*5660*/  @!P1 HADD2.F32 R51, -RZ, R11.H1_H1 ;  /* 0x3000000bff339230 */ /* 0x000fe20000004100 */
[C---:B------:R-:W-:Y:S02]  /*5670*/  @!P1 FFMA.FTZ R82, R10.reuse, R48, -R7 ;  /* 0x000000300a529223 */ /* 0x040fe40000010807 */
[C---:B------:R-:W-:Y:S01]  /*5680*/  @!P1 FMUL.FTZ R7, R9.reuse, R8 ;  /* 0x0000000809079220 */ /* 0x040fe20000410000 */
[----:B------:R-:W-:Y:S01]  /*5690*/  @!P1 HADD2.F32 R8, -RZ, R13.H0_H0 ;  /* 0x2000000dff089230 */ /* 0x000fe20000004100 */
[----:B------:R-:W-:Y:S01]  /*56a0*/  @!P1 FFMA.FTZ R79, R9, R50, -R12 ;  /* 0x00000032094f9223 */ /* 0x000fe2000001080c */
[----:B------:R-:W-:Y:S01]  /*56b0*/  @!P1 HADD2.F32 R13, -RZ, R11.H0_H0 ;  /* 0x2000000bff0d9230 */ /* 0x000fe20000004100 */
[----:B------:R-:W-:Y:S02]  /*56c0*/  @!P1 IMAD.MOV.U32 R9, RZ, RZ, R19 ;  /* 0x000000ffff099224 */ /* 0x000fe400078e0013 */
[----:B------:R-:W-:Y:S01]  /*56d0*/  @!P1 FMUL.FTZ R6, R10, R6 ;  /* 0x000000060a069220 */ /* 0x000fe20000410000 */
[----:B------:R-:W-:Y:S01]  /*56e0*/  @!P1 HADD2.F32 R10, -RZ, R14.H0_H0 ;  /* 0x2000000eff0a9230 */ /* 0x000fe20000004100 */
[----:B------:R-:W-:Y:S01]  /*56f0*/  @!P1 IMAD.MOV.U32 R57, RZ, RZ, R4 ;  /* 0x000000ffff399224 */ /* 0x000fe200078e0004 */
[--C-:B------:R-:W-:Y:S01]  /*5700*/  @!P1 HADD2.F32 R12, -RZ, R9.reuse.H0_H0 ;  /* 0x20000009ff0c9230 */ /* 0x100fe20000004100 */
[----:B------:R-:W-:Y:S01]  /*5710*/  @!P1 FFMA.FTZ R6, R47, R48, R6 ;  /* 0x000000302f069223 */ /* 0x000fe20000010006 */
[----:B------:R-:W-:Y:S01]  /*5720*/  @!P1 HADD2.F32 R11, -RZ, R9.H1_H1 ;  /* 0x30000009ff0b9230 */ /* 0x000fe20000004100 */
[-C--:B------:R-:W-:Y:S01]  /*5730*/  @!P1 FMUL.FTZ R9, R13, R8.reuse ;  /* 0x000000080d099220 */ /* 0x080fe20000410000 */
[----:B------:R-:W-:Y:S01]  /*5740*/  @!P1 HADD2.F32 R14, -RZ, R52.H0_H0 ;  /* 0x20000034ff0e9230 */ /* 0x000fe20000004100 */
[C---:B------:R-:W-:Y:S01]  /*5750*/  @!P1 FMUL.FTZ R8, R12.reuse, R8 ;  /* 0x000000080c089220 */ /* 0x040fe20000410000 */
[----:B------:R-:W-:Y:S01]  /*5760*/  @!P1 HADD2.F32 R52, -RZ, R53.H0_H0 ;  /* 0x20000035ff349230 */ /* 0x000fe20000004100 */
[----:B------:R-:W-:Y:S02]  /*5770*/  @!P1 FMUL.FTZ R53, R51, R10 ;  /* 0x0000000a33359220 */ /* 0x000fe40000410000 */
[----:B------:R-:W-:Y:S01]  /*5780*/  @!P1 FFMA.FTZ R78, R12, R14, -R9 ;  /* 0x0000000e0c4e9223 */ /* 0x000fe20000010809 */
[----:B------:R-:W-:Y:S01]  /*5790*/  @!P1 F2FP.PACK_AB R12, R79, R82 ;  /* 0x000000524f0c923e */ /* 0x000fe200000000ff */
[C---:B------:R-:W-:Y:S02]  /*57a0*/  @!P1 FFMA.FTZ R53, R11.reuse, R52, -R53 ;  /* 0x000000340b359223 */ /* 0x040fe40000010835 */
[----:B------:R-:W-:Y:S01]  /*57b0*/  @!P1 FMUL.FTZ R9, R11, R10 ;  /* 0x0000000a0b099220 */ /* 0x000fe20000410000 */
[----:B------:R-:W-:Y:S01]  /*57c0*/  @!P1 F2FP.PACK_AB R11, R84, R85 ;  /* 0x00000055540b923e */ /* 0x000fe200000000ff */
[----:B------:R-:W-:Y:S01]  /*57d0*/  @!P1 FFMA.FTZ R7, R49, R50, R7 ;  /* 0x0000003231079223 */ /* 0x000fe20000010007 */
[----:B------:R-:W-:Y:S01]  /*57e0*/  @!P1 F2FP.PACK_AB R10, R86, R87 ;  /* 0x00000057560a923e */ /* 0x000fe200000000ff */
[----:B------:R-:W-:Y:S01]  /*57f0*/  @!P1 FFMA.FTZ R8, R13, R14, R8 ;  /* 0x0000000e0d089223 */ /* 0x000fe20000010008 */
[----:B------:R-:W-:Y:S01]  /*5800*/  @!P1 F2FP.PACK_AB R43, R53, R78 ;  /* 0x0000004e352b923e */ /* 0x000fe200000000ff */
[----:B------:R-:W-:Y:S01]  /*5810*/  @!P1 FFMA.FTZ R9, R51, R52, R9 ;  /* 0x0000003433099223 */ /* 0x000fe20000010009 */
[----:B------:R-:W-:Y:S01]  /*5820*/  @!P1 MOV R16, R10 ;  /* 0x0000000a00109202 */ /* 0x000fe20000000f00 */
[----:B------:R-:W-:Y:S01]  /*5830*/  @!P1 IMAD.MOV.U32 R18, RZ, RZ, R12 ;  /* 0x000000ffff129224 */ /* 0x000fe200078e000c */
[----:B------:R-:W-:Y:S02]  /*5840*/  @!P1 MOV R17, R11 ;  /* 0x0000000b00119202 */ /* 0x000fe40000000f00 */
[----:B------:R-:W-:Y:S02]  /*5850*/  @!P1 MOV R19, R43 ;  /* 0x0000002b00139202 */ /* 0x000fe40000000f00 */
[----:B------:R-:W-:Y:S02]  /*5860*/  @!P1 F2FP.PACK_AB R6, R7, R6 ;  /* 0x000000060706923e */ /* 0x000fe400000000ff */
[----:B------:R-:W-:Y:S01]  /*5870*/  @!P1 F2FP.PACK_AB R8, R9, R8 ;  /* 0x000000080908923e */ /* 0x000fe200000000ff */
[----:B------:R1:W-:Y:S01]  /*5880*/  ST.E.128 [R80.64], R16 ;  /* 0x0000001050007985 */ /* 0x0003e2000c101d16 */
[----:B------:R-:W-:Y:S02]  /*5890*/  @!P1 MOV R58, R6 ;  /* 0x00000006003a9202 */ /* 0x000fe40000000f00 */
[----:B------:R-:W-:Y:S05]  /*58a0*/  @!P1 MOV R59, R8 ;  /* 0x00000008003b9202 */ /* 0x000fea0000000f00 */
[----:B------:R1:W-:Y:S02]  /*58b0*/  @!P0 ST.E.128 [R76.64], R56 ;  /* 0x000000384c008985 */ /* 0x0003e4000c101d16 */
.L_x_83:
[----:B------:R-:W-:Y:S05]  /*58c0*/  BSYNC B0 ;  /* 0x0000000000007941 */ /* 0x000fea0003800000 */
.L_x_82:
[----:B-----5:R2:W3:Y:S01]  /*58d0*/  SHFL.IDX PT, R5, R88, 0x1, 0x1c1f ;  /* 0x003c1f0058057f89 */ /* 0x0204e200000e0000 */
[----:B------:R-:W-:Y:S01]  /*58e0*/  ISETP.GE.OR P0, PT, R158, UR9, P6 ;  /* 0x000000099e007c0c */ /* 0x000fe2000b706670 */
[----:B------:R-:W-:Y:S02]  /*58f0*/  BSSY B0, `(.L_x_84) ;  /* 0x0000074000007945 */ /* 0x000fe40003800000 */
[----:B------:R2:W4:Y:S10]  /*5900*/  SHFL.IDX PT, R4, R89, 0x1, 0x1c1f ;  /* 0x003c1f0059047f89 */ /* 0x00053400000e0000 */
[----:B------:R-:W-:-:S05]  /*5910*/  @P0 BRA `(.L_x_85) ;  /* 0x0000071000000947 */ /* 0x000fca0003800000 */
[----:B------:R-:W-:Y:S01]  /*5920*/  SEL R2, R151, R132, !P5 ;  /* 0x0000008497027207 */ /* 0x000fe20006800000 */
[----:B-1----:R-:W-:Y:S01]  /*5930*/  LDS.128 R16, [R142+0x3900] ;  /* 0x003900008e107984 */ /* 0x002fe20000000c00 */
[C---:B----4-:R-:W-:Y:S01]  /*5940*/  LEA R56, P0, R95.reuse, R4, 0x1 ;  /* 0x000000045f387211 */ /* 0x050fe200078008ff */
[----:B------:R-:W-:Y:S01]  /*5950*/  @!P1 HADD2.F32 R10, -RZ, R54.H0_H0 ;  /* 0x20000036ff0a9230 */ /* 0x000fe20000004100 */
[----:B------:R-:W-:Y:S01]  /*5960*/  SHF.R.S32.HI R6, RZ, 0x1f, R2 ;  /* 0x0000001fff067819 */ /* 0x000fe20000011402 */
[----:B------:R-:W-:Y:S01]  /*5970*/  @!P1 HADD2.F32 R44, -RZ, R55.H0_H0 ;  /* 0x20000037ff2c9230 */ /* 0x000fe20000004100 */
[----:B---3--:R-:W-:Y:S02]  /*5980*/  LEA.HI.X R57, R95, R5, R110, 0x1, P0 ;  /* 0x000000055f397211 */ /* 0x008fe400000f0c6e */
[----:B------:R-:W-:Y:S02]  /*5990*/  LEA.HI R6, R6, R2, RZ, 0x4 ;  /* 0x0000000206067211 */ /* 0x000fe400078f20ff */
[--C-:B------:R-:W-:Y:S02]  /*59a0*/  @!P1 SHF.R.U64 R3, R24, 0x10, R25.reuse ;  /* 0x0000001018039819 */ /* 0x100fe40000001219 */
[----:B------:R-:W-:Y:S02]  /*59b0*/  LEA.HI.SX32 R6, R6, R115, 0x1c ;  /* 0x0000007306067211 */ /* 0x000fe400078fe2ff */
[----:B------:R-:W-:Y:S01]  /*59c0*/  @!P1 SHF.R.U32.HI R7, RZ, 0x10, R25 ;  /* 0x00000010ff079819 */ /* 0x000fe20000011619 */
[----:B------:R-:W-:Y:S01]  /*59d0*/  @!P1 HADD2.F32 R3, -RZ, R3.H0_H0 ;  /* 0x20000003ff039230 */ /* 0x000fe20000004100 */
[----:B------:R-:W-:Y:S02]  /*59e0*/  SHF.L.U32 R6, R6, 0x3, RZ ;  /* 0x0000000306067819 */ /* 0x000fe400000006ff */
[----:B------:R-:W-:Y:S02]  /*59f0*/  @!P1 SHF.R.U32.HI R25, RZ, 0x10, R63 ;  /* 0x00000010ff199819 */ /* 0x000fe4000001163f */
[----:B------:R-:W-:Y:S02]  /*5a00*/  LOP3.LUT R48, R124, 0x38, R6, 0xf8, !PT ;  /* 0x000000387c307812 */ /* 0x000fe400078ef806 */
[----:B------:R-:W-:Y:S01]  /*5a10*/  ISETP.GE.AND P0, PT, R6, c[0x0][0x1d4], PT ;  /* 0x0000750006007a0c */ /* 0x000fe20003f06270 */
[----:B------:R-:W-:Y:S01]  /*5a20*/  @!P1 HADD2.F32 R46, -RZ, R25.H0_H0 ;  /* 0x20000019ff2e9230 */ /* 0x000fe20000004100 */
[----:B------:R-:W-:Y:S01]  /*5a30*/  LOP3.LUT R48, R48, R161, RZ, 0x3c, !PT ;  /* 0x000000a130307212 */ /* 0x000fe200078e3cff */
[----:B------:R-:W-:Y:S01]  /*5a40*/  @!P1 HADD2.F32 R25, -RZ, R55.H1_H1 ;  /* 0x30000037ff199230 */ /* 0x000fe20000004100 */
[--C-:B------:R-:W-:Y:S02]  /*5a50*/  @!P1 SHF.R.U32.HI R9, RZ, 0x10, R27.reuse ;  /* 0x00000010ff099819 */ /* 0x100fe4000001161b */
[----:B------:R-:W-:Y:S02]  /*5a60*/  IADD3 R48, R138, R48, RZ ;  /* 0x000000308a307210 */ /* 0x000fe40007ffe0ff */
[----:B------:R-:W-:Y:S01]  /*5a70*/  @!P1 SHF.R.U64 R11, R26, 0x10, R27 ;  /* 0x000000101a0b9819 */ /* 0x000fe2000000121b */
[----:B------:R-:W-:Y:S01]  /*5a80*/  @!P1 HADD2.F32 R9, -RZ, R9.H0_H0 ;  /* 0x20000009ff099230 */ /* 0x000fe20000004100 */
[----:B------:R-:W-:Y:S01]  /*5a90*/  @!P1 SHF.R.U64 R27, R62, 0x10, R63 ;  /* 0x000000103e1b9819 */ /* 0x000fe2000000123f */
[----:B------:R-:W-:Y:S01]  /*5aa0*/  IMAD.SHL.U32 R48, R48, 0x2, RZ ;  /* 0x0000000230307824 */ /* 0x000fe200078e00ff */
[----:B------:R-:W-:Y:S01]  /*5ab0*/  @!P1 SHF.R.U64 R13, R60, 0x10, R61 ;  /* 0x000000103c0d9819 */ /* 0x000fe2000000123d */
[----:B------:R-:W-:Y:S01]  /*5ac0*/  @!P0 IMAD.WIDE R62, R6, 0x2, R4 ;  /* 0x00000002063e8825 */ /* 0x000fe200078e0204 */
[----:B------:R-:W-:Y:S01]  /*5ad0*/  @!P1 HADD2.F32 R5, -RZ, R15.H0_H0 ;  /* 0x2000000fff059230 */ /* 0x000fe20000004100 */
[----:B------:R-:W-:Y:S01]  /*5ae0*/  @!P1 SHF.R.U32.HI R24, RZ, 0x10, R61 ;  /* 0x00000010ff189819 */ /* 0x000fe2000001163d */
[----:B------:R-:W-:Y:S01]  /*5af0*/  @!P1 HADD2.F32 R27, -RZ, R27.H0_H0 ;  /* 0x2000001bff1b9230 */ /* 0x000fe20000004100 */
[----:B------:R-:W1:Y:S01]  /*5b00*/  LDS.128 R48, [R48+0x3900] ;  /* 0x0039000030307984 */ /* 0x000e620000000c00 */
[----:B------:R-:W-:Y:S02]  /*5b10*/  @!P1 HADD2.F32 R13, -RZ, R13.H0_H0 ;  /* 0x2000000dff0d9230 */ /* 0x000fe40000004100 */
[----:B------:R-:W-:Y:S01]  /*5b20*/  @!P1 HADD2.F32 R24, -RZ, R24.H0_H0 ;  /* 0x20000018ff189230 */ /* 0x000fe20000004100 */
[----:B-1----:R-:W-:Y:S02]  /*5b30*/  @!P1 MOV R4, R48 ;  /* 0x0000003000049202 */ /* 0x002fe40000000f00 */
[----:B------:R-:W-:Y:S03]  /*5b40*/  @!P1 MOV R2, R16 ;  /* 0x0000001000029202 */ /* 0x000fe60000000f00 */
[----:B------:R-:W-:Y:S02]  /*5b50*/  @!P1 HADD2.F32 R8, -RZ, R4.H0_H0 ;  /* 0x20000004ff089230 */ /* 0x000fe40000004100 */
[----:B------:R-:W-:Y:S02]  /*5b60*/  @!P1 HADD2.F32 R6, -RZ, R2.H0_H0 ;  /* 0x20000002ff069230 */ /* 0x000fe40000004100 */
[----:B------:R-:W-:Y:S01]  /*5b70*/  @!P1 HADD2.F32 R12, -RZ, R4.H1_H1 ;  /* 0x30000004ff0c9230 */ /* 0x000fe20000004100 */
[-C--:B------:R-:W-:Y:S01]  /*5b80*/  @!P1 FMUL.FTZ R14, R8, R5.reuse ;  /* 0x00000005080e9220 */ /* 0x080fe20000410000 */
[----:B------:R-:W-:Y:S01]  /*5b90*/  @!P1 HADD2.F32 R4, -RZ, R2.H1_H1 ;  /* 0x30000002ff049230 */ /* 0x000fe20000004100 */
[----:B------:R-:W-:Y:S02]  /*5ba0*/  @!P1 FMUL.FTZ R2, R6, R5 ;  /* 0x0000000506029220 */ /* 0x000fe40000410000 */
[-C--:B------:R-:W-:Y:S02]  /*5bb0*/  @!P1 FMUL.FTZ R5, R12, R3.reuse ;  /* 0x000000030c059220 */ /* 0x080fe40000410000 */
[-C--:B------:R-:W-:Y:S02]  /*5bc0*/  @!P1 FFMA.FTZ R2, R8, R10.reuse, R2 ;  /* 0x0000000a08029223 */ /* 0x080fe40000010002 */
[----:B------:R-:W-:Y:S01]  /*5bd0*/  @!P1 FFMA.FTZ R61, R6, R10, -R14 ;  /* 0x0000000a063d9223 */ /* 0x000fe2000001080e */
[----:B------:R-:W-:Y:S01]  /*5be0*/  @!P1 HADD2.F32 R6, -RZ, R7.H0_H0 ;  /* 0x20000007ff069230 */ /* 0x000fe20000004100 */
[----:B------:R-:W-:Y:S01]  /*5bf0*/  @!P1 IMAD.MOV.U32 R10, RZ, RZ, R49 ;  /* 0x000000ffff0a9224 */ /* 0x000fe200078e0031 */
[----:B------:R-:W-:Y:S01]  /*5c00*/  @!P1 HADD2.F32 R14, -RZ, R54.H1_H1 ;  /* 0x30000036ff0e9230 */ /* 0x000fe20000004100 */
[C---:B------:R-:W-:Y:S02]  /*5c10*/  @!P1 FMUL.FTZ R3, R4.reuse, R3 ;  /* 0x0000000304039220 */ /* 0x040fe40000410000 */
[----:B------:R-:W-:Y:S01]  /*5c20*/  @!P1 FFMA.FTZ R60, R4, R13, -R5 ;  /* 0x0000000d043c9223 */ /* 0x000fe20000010805 */
[----:B------:R-:W-:Y:S01]  /*5c30*/  @!P1 MOV R5, R17 ;  /* 0x0000001100059202 */ /* 0x000fe20000000f00 */
[----:B------:R-:W-:Y:S01]  /*5c40*/  @!P1 FFMA.FTZ R3, R12, R13, R3 ;  /* 0x0000000d0c039223 */ /* 0x000fe20000010003 */
[--C-:B------:R-:W-:Y:S02]  /*5c50*/  @!P1 HADD2.F32 R13, -RZ, R10.reuse.H0_H0 ;  /* 0x2000000aff0d9230 */ /* 0x100fe40000004100 */
[----:B------:R-:W-:Y:S02]  /*5c60*/  @!P1 HADD2.F32 R4, -RZ, R15.H1_H1 ;  /* 0x3000000fff049230 */ /* 0x000fe40000004100 */
[----:B------:R-:W-:Y:S01]  /*5c70*/  @!P1 HADD2.F32 R15, -RZ, R10.H1_H1 ;  /* 0x3000000aff0f9230 */ /* 0x000fe20000004100 */
[----:B------:R-:W-:Y:S01]  /*5c80*/  @!P1 F2FP.PACK_AB R2, R3, R2 ;  /* 0x000000020302923e */ /* 0x000fe200000000ff */
[--C-:B------:R-:W-:Y:S02]  /*5c90*/  @!P1 HADD2.F32 R8, -RZ, R5.reuse.H0_H0 ;  /* 0x20000005ff089230 */ /* 0x100fe40000004100 */
[----:B------:R-:W-:Y:S01]  /*5ca0*/  @!P1 HADD2.F32 R7, -RZ, R5.H1_H1 ;  /* 0x30000005ff079230 */ /* 0x000fe20000004100 */
[----:B------:R-:W-:Y:S02]  /*5cb0*/  @!P1 FMUL.FTZ R5, R13, R4 ;  /* 0x000000040d059220 */ /* 0x000fe40000410000 */
[----:B------:R-:W-:Y:S02]  /*5cc0*/  @!P1 FMUL.FTZ R10, R15, R6 ;  /* 0x000000060f0a9220 */ /* 0x000fe40000410000 */
[C---:B------:R-:W-:Y:S02]  /*5cd0*/  @!P1 FMUL.FTZ R4, R8.reuse, R4 ;  /* 0x0000000408049220 */ /* 0x040fe40000410000 */
[----:B------:R-:W-:Y:S01]  /*5ce0*/  @!P1 FFMA.FTZ R59, R8, R14, -R5 ;  /* 0x0000000e083b9223 */ /* 0x000fe20000010805 */
[----:B------:R-:W-:Y:S01]  /*5cf0*/  @!P1 MOV R8, R51 ;  /* 0x0000003300089202 */ /* 0x000fe20000000f00 */
[C---:B------:R-:W-:Y:S01]  /*5d00*/  @!P1 FMUL.FTZ R5, R7.reuse, R6 ;  /* 0x0000000607059220 */ /* 0x040fe20000410000 */
[----:B------:R-:W-:Y:S01]  /*5d10*/  @!P1 HADD2.F32 R6, -RZ, R22.H0_H0 ;  /* 0x20000016ff069230 */ /* 0x000fe20000004100 */
[----:B------:R-:W-:Y:S02]  /*5d20*/  @!P1 FFMA.FTZ R58, R7, R24, -R10 ;  /* 0x00000018073a9223 */ /* 0x000fe4000001080a */
[----:B------:R-:W-:Y:S01]  /*5d30*/  @!P1 IMAD.MOV.U32 R7, RZ, RZ, R19 ;  /* 0x000000ffff079224 */ /* 0x000fe200078e0013 */
[--C-:B------:R-:W-:Y:S01]  /*5d40*/  @!P1 HADD2.F32 R43, -RZ, R8.reuse.H0_H0 ;  /* 0x20000008ff2b9230 */ /* 0x100fe20000004100 */
[----:B------:R-:W-:Y:S01]  /*5d50*/  @!P1 FFMA.FTZ R4, R13, R14, R4 ;  /* 0x0000000e0d049223 */ /* 0x000fe20000010004 */
[----:B------:R-:W-:Y:S01]  /*5d60*/  @!P1 HADD2.F32 R45, -RZ, R8.H1_H1 ;  /* 0x30000008ff2d9230 */ /* 0x000fe20000004100 */
[----:B------:R-:W-:Y:S01]  /*5d70*/  @!P1 FFMA.FTZ R5, R15, R24, R5 ;  /* 0x000000180f059223 */ /* 0x000fe20000010005 */
[--C-:B------:R-:W-:Y:S01]  /*5d80*/  @!P1 HADD2.F32 R10, -RZ, R7.reuse.H0_H0 ;  /* 0x20000007ff0a9230 */ /* 0x100fe20000004100 */
[----:B------:R-:W-:Y:S01]  /*5d90*/  @!P1 FMUL.FTZ R12, R43, R6 ;  /* 0x000000062b0c9220 */ /* 0x000fe20000410000 */
[----:B------:R-:W-:Y:S01]  /*5da0*/  @!P1 HADD2.F32 R7, -RZ, R7.H1_H1 ;  /* 0x30000007ff079230 */ /* 0x000fe20000004100 */
[----:B------:R-:W-:Y:S01]  /*5db0*/  @!P1 IMAD.MOV.U32 R48, RZ, RZ, R2 ;  /* 0x000000ffff309224 */ /* 0x000fe200078e0002 */
[----:B------:R-:W-:Y:S01]  /*5dc0*/  @!P1 F2FP.PACK_AB R4, R5, R4 ;  /* 0x000000040504923e */ /* 0x000fe200000000ff */
[C---:B------:R-:W-:Y:S02]  /*5dd0*/  @!P1 FMUL.FTZ R8, R10.reuse, R6 ;  /* 0x000000060a089220 */ /* 0x040fe40000410000 */
[-C--:B------:R-:W-:Y:S01]  /*5de0*/  @!P1 FMUL.FTZ R6, R45, R9.reuse ;  /* 0x000000092d069220 */ /* 0x080fe20000410000 */
[----:B------:R-:W-:Y:S01]  /*5df0*/  @!P1 MOV R49, R4 ;  /* 0x0000000400319202 */ /* 0x000fe20000000f00 */
[----:B------:R-:W-:Y:S01]  /*5e00*/  @!P1 FFMA.FTZ R54, R10, R44, -R12 ;  /* 0x0000002c0a369223 */ /* 0x000fe2000001080c */
[----:B------:R-:W-:Y:S01]  /*5e10*/  @!P1 MOV R12, R50 ;  /* 0x00000032000c9202 */ /* 0x000fe20000000f00 */
[C---:B------:R-:W-:Y:S01]  /*5e20*/  @!P1 FMUL.FTZ R9, R7.reuse, R9 ;  /* 0x0000000907099220 */ /* 0x040fe20000410000 */
[----:B------:R-:W-:Y:S01]  /*5e30*/  @!P1 HADD2.F32 R10, -RZ, R11.H0_H0 ;  /* 0x2000000bff0a9230 */ /* 0x000fe20000004100 */
[----:B------:R-:W-:Y:S01]  /*5e40*/  @!P1 FFMA.FTZ R53, R7, R46, -R6 ;  /* 0x0000002e07359223 */ /* 0x000fe20000010806 */
[----:B------:R-:W-:Y:S01]  /*5e50*/  @!P1 MOV R7, R18 ;  /* 0x0000001200079202 */ /* 0x000fe20000000f00 */
[----:B------:R-:W-:Y:S02]  /*5e60*/  @!P1 HADD2.F32 R26, -RZ, R12.H1_H1 ;  /* 0x3000000cff1a9230 */ /* 0x000fe40000004100 */
[----:B------:R-:W-:Y:S01]  /*5e70*/  @!P1 HADD2.F32 R6, -RZ, R22.H1_H1 ;  /* 0x30000016ff069230 */ /* 0x000fe20000004100 */
[----:B------:R-:W-:Y:S01]  /*5e80*/  @!P1 F2FP.PACK_AB R13, R53, R54 ;  /* 0x00000036350d923e */ /* 0x000fe200000000ff */
[----:B------:R-:W-:Y:S01]  /*5e90*/  @!P1 HADD2.F32 R22, -RZ, R12.H0_H0 ;  /* 0x2000000cff169230 */ /* 0x000fe20000004100 */
[----:B------:R-:W-:Y:S01]  /*5ea0*/  @!P1 FMUL.FTZ R47, R26, R10 ;  /* 0x0000000a1a2f9220 */ /* 0x000fe20000410000 */
[--C-:B------:R-:W-:Y:S01]  /*5eb0*/  @!P1 HADD2.F32 R12, -RZ, R7.reuse.H0_H0 ;  /* 0x20000007ff0c9230 */ /* 0x100fe20000004100 */
[----:B------:R-:W-:Y:S01]  /*5ec0*/  @!P1 MOV R19, R13 ;  /* 0x0000000d00139202 */ /* 0x000fe20000000f00 */
[----:B------:R-:W-:Y:S01]  /*5ed0*/  @!P1 HADD2.F32 R11, -RZ, R7.H1_H1 ;  /* 0x30000007ff0b9230 */ /* 0x000fe20000004100 */
[-C--:B------:R-:W-:Y:S02]  /*5ee0*/  @!P1 FMUL.FTZ R7, R22, R6.reuse ;  /* 0x0000000616079220 */ /* 0x080fe40000410000 */
[C---:B------:R-:W-:Y:S02]  /*5ef0*/  @!P1 FMUL.FTZ R6, R12.reuse, R6 ;  /* 0x000000060c069220 */ /* 0x040fe40000410000 */
[----:B------:R-:W-:Y:S02]  /*5f00*/  @!P1 FFMA.FTZ R52, R12, R25, -R7 ;  /* 0x000000190c349223 */ /* 0x000fe40000010807 */
[C---:B------:R-:W-:Y:S01]  /*5f10*/  @!P1 FMUL.FTZ R7, R11.reuse, R10 ;  /* 0x0000000a0b079220 */ /* 0x040fe20000410000 */
[----:B------:R-:W-:Y:S01]  /*5f20*/  @!P1 F2FP.PACK_AB R10, R60, R61 ;  /* 0x0000003d3c0a923e */ /* 0x000fe200000000ff */
[----:B------:R-:W-:Y:S01]  /*5f30*/  @!P1 FFMA.FTZ R12, R11, R27, -R47 ;  /* 0x0000001b0b0c9223 */ /* 0x000fe2000001082f */
[----:B------:R-:W-:Y:S01]  /*5f40*/  @!P1 F2FP.PACK_AB R11, R58, R59 ;  /* 0x0000003b3a0b923e */ /* 0x000fe200000000ff */
[----:B------:R-:W-:Y:S02]  /*5f50*/  @!P1 FFMA.FTZ R6, R22, R25, R6 ;  /* 0x0000001916069223 */ /* 0x000fe40000010006 */
[----:B------:R-:W-:Y:S01]  /*5f60*/  @!P1 FFMA.FTZ R7, R26, R27, R7 ;  /* 0x0000001b1a079223 */ /* 0x000fe20000010007 */
[----:B------:R-:W-:Y:S01]  /*5f70*/  @!P1 F2FP.PACK_AB R12, R12, R52 ;  /* 0x000000340c0c923e */ /* 0x000fe200000000ff */
[----:B------:R-:W-:Y:S01]  /*5f80*/  @!P1 FFMA.FTZ R8, R43, R44, R8 ;  /* 0x0000002c2b089223 */ /* 0x000fe20000010008 */
[----:B------:R-:W-:Y:S01]  /*5f90*/  @!P1 MOV R17, R11 ;  /* 0x0000000b00119202 */ /* 0x000fe20000000f00 */
[----:B------:R-:W-:Y:S01]  /*5fa0*/  @!P1 FFMA.FTZ R9, R45, R46, R9 ;  /* 0x0000002e2d099223 */ /* 0x000fe20000010009 */
[----:B------:R-:W-:Y:S01]  /*5fb0*/  @!P1 MOV R18, R12 ;  /* 0x0000000c00129202 */ /* 0x000fe20000000f00 */
[----:B------:R-:W-:Y:S01]  /*5fc0*/  @!P1 IMAD.MOV.U32 R16, RZ, RZ, R10 ;  /* 0x000000ffff109224 */ /* 0x000fe200078e000a */
[----:B------:R-:W-:Y:S02]  /*5fd0*/  @!P1 F2FP.PACK_AB R6, R7, R6 ;  /* 0x000000060706923e */ /* 0x000fe400000000ff */
[----:B------:R-:W-:Y:S02]  /*5fe0*/  @!P1 F2FP.PACK_AB R8, R9, R8 ;  /* 0x000000080908923e */ /* 0x000fe400000000ff */
[----:B------:R1:W-:Y:S01]  /*5ff0*/  ST.E.128 [R56.64], R16 ;  /* 0x0000001038007985 */ /* 0x0003e2000c101d16 */
[----:B------:R-:W-:Y:S02]  /*6000*/  @!P1 MOV R50, R6 ;  /* 0x0000000600329202 */ /* 0x000fe40000000f00 */
[----:B------:R-:W-:Y:S05]  /*6010*/  @!P1 MOV R51, R8 ;  /* 0x0000000800339202 */ /* 0x000fea0000000f00 */
[----:B------:R1:W-:Y:S02]  /*6020*/  @!P0 ST.E.128 [R62.64], R48 ;  /* 0x000000303e008985 */ /* 0x0003e4000c101d16 */
.L_x_85:
[----:B------:R-:W-:Y:S05]  /*6030*/  BSYNC B0 ;  /* 0x0000000000007941 */ /* 0x000fea0003800000 */
.L_x_84:
[----:B---3--:R3:W1:Y:S01]  /*6040*/  SHFL.IDX PT, R5, R88, 0x2, 0x1c1f ;  /* 0x005c1f0058057f89 */ /* 0x00866200000e0000 */
[----:B------:R-:W-:Y:S01]  /*6050*/  ISETP.GE.OR P0, PT, R157, UR9, P6 ;  /* 0x000000099d007c0c */ /* 0x000fe2000b706670 */
[----:B------:R-:W-:Y:S02]  /*6060*/  BSSY B0, `(.L_x_86) ;  /* 0x0000074000007945 */ /* 0x000fe40003800000 */
[----:B----4-:R3:W4:Y:S10]  /*6070*/  SHFL.IDX PT, R4, R89, 0x2, 0x1c1f ;  /* 0x005c1f0059047f89 */ /* 0x01073400000e0000 */
[----:B------:R-:W-:-:S05]  /*6080*/  @P0 BRA `(.L_x_87) ;  /* 0x0000071000000947 */ /* 0x000fca0003800000 */
[----:B------:R-:W-:Y:S01]  /*6090*/  SEL R2, R151, R132, !P5 ;  /* 0x0000008497027207 */ /* 0x000fe20006800000 */
[----:B-1----:R-:W-:Y:S01]  /*60a0*/  LDS.128 R16, [R141+0x3900] ;  /* 0x003900008d107984 */ /* 0x002fe20000000c00 */
[C---:B----4-:R-:W-:Y:S01]  /*60b0*/  LEA R50, P0, R95.reuse, R4, 0x1 ;  /* 0x000000045f327211 */ /* 0x050fe200078008ff */
[----:B------:R-:W-:Y:S01]  /*60c0*/  @!P1 HADD2.F32 R10, -RZ, R72.H0_H0 ;  /* 0x20000048ff0a9230 */ /* 0x000fe20000004100 */
[----:B------:R-:W-:Y:S01]  /*60d0*/  SHF.R.S32.HI R6, RZ, 0x1f, R2 ;  /* 0x0000001fff067819 */ /* 0x000fe20000011402 */
[----:B------:R-:W-:Y:S01]  /*60e0*/  @!P1 HADD2.F32 R25, -RZ, R73.H1_H1 ;  /* 0x30000049ff199230 */ /* 0x000fe20000004100 */
[----:B------:R-:W-:Y:S02]  /*60f0*/  LEA.HI.X R51, R95, R5, R110, 0x1, P0 ;  /* 0x000000055f337211 */ /* 0x000fe400000f0c6e */
[----:B------:R-:W-:Y:S02]  /*6100*/  LEA.HI R6, R6, R2, RZ, 0x4 ;  /* 0x0000000206067211 */ /* 0x000fe400078f20ff */
[----:B------:R-:W-:Y:S02]  /*6110*/  @!P1 SHF.R.U64 R3, R28, 0x10, R29 ;  /* 0x000000101c039819 */ /* 0x000fe4000000121d */
[----:B------:R-:W-:Y:S02]  /*6120*/  LEA.HI.SX32 R6, R6, R115, 0x1c ;  /* 0x0000007306067211 */ /* 0x000fe400078fe2ff */
[----:B------:R-:W-:Y:S01]  /*6130*/  @!P1 SHF.R.U64 R13, R64, 0x10, R65 ;  /* 0x00000010400d9819 */ /* 0x000fe20000001241 */
[----:B------:R-:W-:Y:S01]  /*6140*/  @!P1 HADD2.F32 R3, -RZ, R3.H0_H0 ;  /* 0x20000003ff039230 */ /* 0x000fe20000004100 */
[----:B------:R-:W-:Y:S02]  /*6150*/  SHF.L.U32 R6, R6, 0x3, RZ ;  /* 0x0000000306067819 */ /* 0x000fe400000006ff */
[----:B------:R-:W-:Y:S01]  /*6160*/  @!P1 SHF.R.U32.HI R7, RZ, 0x10, R29 ;  /* 0x00000010ff079819 */ /* 0x000fe2000001161d */
[----:B------:R-:W-:Y:S01]  /*6170*/  @!P1 HADD2.F32 R13, -RZ, R13.H0_H0 ;  /* 0x2000000dff0d9230 */ /* 0x000fe20000004100 */
[----:B------:R-:W-:Y:S01]  /*6180*/  LOP3.LUT R44, R123, 0x38, R6, 0xf8, !PT ;  /* 0x000000387b2c7812 */ /* 0x000fe200078ef806 */
[----:B------:R-:W-:Y:S01]  /*6190*/  @!P1 HADD2.F32 R29, -RZ, R73.H0_H0 ;  /* 0x20000049ff1d9230 */ /* 0x000fe20000004100 */
[----:B------:R-:W-:Y:S02]  /*61a0*/  ISETP.GE.AND P0, PT, R6, c[0x0][0x1d4], PT ;  /* 0x0000750006007a0c */ /* 0x000fe40003f06270 */
[----:B------:R-:W-:Y:S02]  /*61b0*/  LOP3.LUT R44, R44, R160, RZ, 0x3c, !PT ;  /* 0x000000a02c2c7212 */ /* 0x000fe400078e3cff */
[----:B------:R-:W-:Y:S02]  /*61c0*/  @!P1 SHF.R.U64 R11, R30, 0x10, R31 ;  /* 0x000000101e0b9819 */ /* 0x000fe4000000121f */
[----:B------:R-:W-:Y:S02]  /*61d0*/  IADD3 R44, R137, R44, RZ ;  /* 0x0000002c892c7210 */ /* 0x000fe40007ffe0ff */
[----:B------:R-:W-:Y:S02]  /*61e0*/  @!P1 SHF.R.U32.HI R22, RZ, 0x10, R65 ;  /* 0x00000010ff169819 */ /* 0x000fe40000011641 */
[----:B------:R-:W-:Y:S01]  /*61f0*/  @!P1 SHF.R.U32.HI R9, RZ, 0x10, R31 ;  /* 0x00000010ff099819 */ /* 0x000fe2000001161f */
[----:B------:R-:W-:Y:S01]  /*6200*/  IMAD.SHL.U32 R44, R44, 0x2, RZ ;  /* 0x000000022c2c7824 */ /* 0x000fe200078e00ff */
[----:B------:R-:W-:Y:S01]  /*6210*/  @!P1 SHF.R.U32.HI R24, RZ, 0x10, R67 ;  /* 0x00000010ff189819 */ /* 0x000fe20000011643 */
[----:B------:R-:W-:Y:S01]  /*6220*/  @!P0 IMAD.WIDE R56, R6, 0x2, R4 ;  /* 0x0000000206388825 */ /* 0x000fe200078e0204 */
[----:B------:R-:W-:Y:S01]  /*6230*/  @!P1 HADD2.F32 R5, -RZ, R39.H0_H0 ;  /* 0x20000027ff059230 */ /* 0x000fe20000004100 */
[----:B------:R-:W-:Y:S01]  /*6240*/  @!P1 SHF.R.U64 R27, R66, 0x10, R67 ;  /* 0x00000010421b9819 */ /* 0x000fe20000001243 */
[----:B------:R-:W-:Y:S01]  /*6250*/  @!P1 HADD2.F32 R22, -RZ, R22.H0_H0 ;  /* 0x20000016ff169230 */ /* 0x000fe20000004100 */
[----:B------:R-:W1:Y:S01]  /*6260*/  LDS.128 R44, [R44+0x3900] ;  /* 0x003900002c2c7984 */ /* 0x000e620000000c00 */
[----:B------:R-:W-:Y:S02]  /*6270*/  @!P1 HADD2.F32 R9, -RZ, R9.H0_H0 ;  /* 0x20000009ff099230 */ /* 0x000fe40000004100 */
        /* <DEDUP_REMOVED lines=44> */
[----:B------:R-:W-:Y:S02]  /*6540*/  @!P1 FMUL.FTZ R8, R10, R6 ;  /* 0x000000060a089220 */ /* 0x000fe40000410000 */
[----:B------:R-:W-:Y:S01]  /*6550*/  @!P1 FMUL.FTZ R6, R30, R9 ;  /* 0x000000091e069220 */ /* 0x000fe20000410000 */
        /* <DEDUP_REMOVED lines=8> */
[--C-:B------:R-:W-:Y:S01]  /*65e0*/  @!P1 HADD2.F32 R24, -RZ, R12.reuse.H0_H0 ;  /* 0x2000000cff189230 */ /* 0x100fe20000004100 */
[----:B------:R-:W-:Y:S01]  /*65f0*/  @!P1 F2FP.PACK_AB R13, R43, R48 ;  /* 0x000000302b0d923e */ /* 0x000fe200000000ff */
[----:B------:R-:W-:Y:S02]  /*6600*/  @!P1 HADD2.F32 R26, -RZ, R12.H1_H1 ;  /* 0x3000000cff1a9230 */ /* 0x000fe40000004100 */
[--C-:B------:R-:W-:Y:S01]  /*6610*/  @!P1 HADD2.F32 R12, -RZ, R7.reuse.H0_H0 ;  /* 0x20000007ff0c9230 */ /* 0x100fe20000004100 */
[----:B------:R-:W-:Y:S01]  /*6620*/  @!P1 MOV R19, R13 ;  /* 0x0000000d00139202 */ /* 0x000fe20000000f00 */
[----:B------:R-:W-:Y:S01]  /*6630*/  @!P1 HADD2.F32 R11, -RZ, R7.H1_H1 ;  /* 0x30000007ff0b9230 */ /* 0x000fe20000004100 */
[----:B------:R-:W-:Y:S02]  /*6640*/  @!P1 FMUL.FTZ R7, R24, R6 ;  /* 0x0000000618079220 */ /* 0x000fe40000410000 */
[----:B------:R-:W-:Y:S02]  /*6650*/  @!P1 FMUL.FTZ R39, R26, R10 ;  /* 0x0000000a1a279220 */ /* 0x000fe40000410000 */
[C---:B------:R-:W-:Y:S02]  /*6660*/  @!P1 FMUL.FTZ R6, R12.reuse, R6 ;  /* 0x000000060c069220 */ /* 0x040fe40000410000 */
[----:B------:R-:W-:Y:S02]  /*6670*/  @!P1 FFMA.FTZ R40, R12, R25, -R7 ;  /* 0x000000190c289223 */ /* 0x000fe40000010807 */
[----:B------:R-:W-:Y:S01]  /*6680*/  @!P1 FMUL.FTZ R7, R11, R10 ;  /* 0x0000000a0b079220 */ /* 0x000fe20000410000 */
        /* <DEDUP_REMOVED lines=17> */
.L_x_87:
[----:B------:R-:W-:Y:S05]  /*67a0*/  BSYNC B0 ;  /* 0x0000000000007941 */ /* 0x000fea0003800000 */
.L_x_86:
[----:B-1----:R1:W2:Y:S01]  /*67b0*/  SHFL.IDX PT, R49, R88, 0x3, 0x1c1f ;  /* 0x007c1f0058317f89 */ /* 0x0022a200000e0000 */
[----:B------:R-:W-:Y:S03]  /*67c0*/  ISETP.GE.OR P0, PT, R156, UR9, P6 ;  /* 0x000000099c007c0c */ /* 0x000fe6000b706670 */
[----:B------:R1:W3:Y:S10]  /*67d0*/  SHFL.IDX PT, R48, R89, 0x3, 0x1c1f ;  /* 0x007c1f0059307f89 */ /* 0x0002f400000e0000 */
[----:B------:R-:W-:-:S05]  /*67e0*/  @P0 BRA `(.L_x_79) ;  /* 0x00000bf000000947 */ /* 0x000fca0003800000 */
[----:B------:R-:W-:Y:S01]  /*67f0*/  SEL R2, R151, R132, !P5 ;  /* 0x0000008497027207 */ /* 0x000fe20006800000 */
[----:B------:R-:W5:Y:S01]  /*6800*/  LDS.128 R16, [R140+0x3900] ;  /* 0x003900008c107984 */ /* 0x000f620000000c00 */
[C---:B---3--:R-:W-:Y:S01]  /*6810*/  LEA R52, P0, R95.reuse, R48, 0x1 ;  /* 0x000000305f347211 */ /* 0x048fe200078008ff */
[--C-:B------:R-:W-:Y:S01]  /*6820*/  @!P1 HADD2.F32 R26, -RZ, R74.reuse.H0_H0 ;  /* 0x2000004aff1a9230 */ /* 0x100fe20000004100 */
[----:B------:R-:W-:Y:S01]  /*6830*/  SHF.R.S32.HI R3, RZ, 0x1f, R2 ;  /* 0x0000001fff037819 */ /* 0x000fe20000011402 */
[----:B------:R-:W-:Y:S01]  /*6840*/  @!P1 HADD2.F32 R15, -RZ, R74.H1_H1 ;  /* 0x3000004aff0f9230 */ /* 0x000fe20000004100 */
[----:B--2---:R-:W-:Y:S01]  /*6850*/  LEA.HI.X R53, R95, R49, R110, 0x1, P0 ;  /* 0x000000315f357211 */ /* 0x004fe200000f0c6e */
[----:B------:R-:W-:Y:S01]  /*6860*/  @!P1 HADD2.F32 R30, -RZ, R75.H1_H1 ;  /* 0x3000004bff1e9230 */ /* 0x000fe20000004100 */
[----:B------:R-:W-:Y:S02]  /*6870*/  LEA.HI R2, R3, R2, RZ, 0x4 ;  /* 0x0000000203027211 */ /* 0x000fe400078f20ff */
[----:B------:R-:W-:Y:S02]  /*6880*/  @!P1 SHF.R.U32.HI R10, RZ, 0x10, R69 ;  /* 0x00000010ff0a9819 */ /* 0x000fe40000011645 */
[----:B------:R-:W-:Y:S02]  /*6890*/  LEA.HI.SX32 R2, R2, R115, 0x1c ;  /* 0x0000007302027211 */ /* 0x000fe400078fe2ff */
[--C-:B------:R-:W-:Y:S01]  /*68a0*/  @!P1 SHF.R.U32.HI R11, RZ, 0x10, R35.reuse ;  /* 0x00000010ff0b9819 */ /* 0x100fe20000011623 */
[----:B------:R-:W-:Y:S01]  /*68b0*/  @!P1 HADD2.F32 R28, -RZ, R10.H0_H0 ;  /* 0x2000000aff1c9230 */ /* 0x000fe20000004100 */
[----:B------:R-:W-:Y:S01]  /*68c0*/  SHF.L.U32 R43, R2, 0x3, RZ ;  /* 0x00000003022b7819 */ /* 0x000fe200000006ff */
[----:B------:R-:W-:Y:S01]  /*68d0*/  @!P1 HADD2.F32 R2, -RZ, R41.H0_H0 ;  /* 0x20000029ff029230 */ /* 0x000fe20000004100 */
[----:B------:R-:W-:Y:S01]  /*68e0*/  @!P1 SHF.R.U64 R12, R34, 0x10, R35 ;  /* 0x00000010220c9819 */ /* 0x000fe20000001223 */
[----:B------:R-:W-:Y:S01]  /*68f0*/  @!P1 HADD2.F32 R34, -RZ, R75.H0_H0 ;  /* 0x2000004bff229230 */ /* 0x000fe20000004100 */
[----:B------:R-:W-:Y:S02]  /*6900*/  LOP3.LUT R44, R122, 0x38, R43, 0xf8, !PT ;  /* 0x000000387a2c7812 */ /* 0x000fe400078ef82b */
[--C-:B------:R-:W-:Y:S02]  /*6910*/  @!P1 SHF.R.U32.HI R6, RZ, 0x10, R33.reuse ;  /* 0x00000010ff069819 */ /* 0x100fe40000011621 */
[----:B------:R-:W-:Y:S02]  /*6920*/  LOP3.LUT R44, R44, R159, RZ, 0x3c, !PT ;  /* 0x0000009f2c2c7212 */ /* 0x000fe400078e3cff */
[----:B------:R-:W-:Y:S02]  /*6930*/  @!P1 SHF.R.U64 R9, R32, 0x10, R33 ;  /* 0x0000001020099819 */ /* 0x000fe40000001221 */
[----:B------:R-:W-:Y:S02]  /*6940*/  IADD3 R44, R136, R44, RZ ;  /* 0x0000002c882c7210 */ /* 0x000fe40007ffe0ff */
[----:B------:R-:W-:Y:S02]  /*6950*/  @!P1 SHF.R.U64 R24, R68, 0x10, R69 ;  /* 0x0000001044189819 */ /* 0x000fe40000001245 */
[--C-:B------:R-:W-:Y:S01]  /*6960*/  @!P1 SHF.R.U64 R32, R70, 0x10, R71.reuse ;  /* 0x0000001046209819 */ /* 0x100fe20000001247 */
[----:B------:R-:W-:Y:S01]  /*6970*/  IMAD.SHL.U32 R44, R44, 0x2, RZ ;  /* 0x000000022c2c7824 */ /* 0x000fe200078e00ff */
[----:B------:R-:W-:Y:S01]  /*6980*/  @!P1 SHF.R.U32.HI R39, RZ, 0x10, R71 ;  /* 0x00000010ff279819 */ /* 0x000fe20000011647 */
[----:B------:R-:W-:Y:S01]  /*6990*/  @!P1 HADD2.F32 R24, -RZ, R24.H0_H0 ;  /* 0x20000018ff189230 */ /* 0x000fe20000004100 */
[----:B------:R-:W-:Y:S01]  /*69a0*/  ISETP.GE.AND P0, PT, R43, c[0x0][0x1d4], PT ;  /* 0x000075002b007a0c */ /* 0x000fe20003f06270 */
[----:B------:R-:W-:Y:S02]  /*69b0*/  @!P1 HADD2.F32 R32, -RZ, R32.H0_H0 ;  /* 0x20000020ff209230 */ /* 0x000fe40000004100 */
[----:B------:R-:W2:Y:S01]  /*69c0*/  LDS.128 R44, [R44+0x3900] ;  /* 0x003900002c2c7984 */ /* 0x000ea20000000c00 */
[----:B------:R-:W-:Y:S01]  /*69d0*/  @!P1 HADD2.F32 R39, -RZ, R39.H0_H0 ;  /* 0x20000027ff279230 */ /* 0x000fe20000004100 */
[----:B-----5:R-:W-:Y:S05]  /*69e0*/  @!P1 IMAD.MOV.U32 R5, RZ, RZ, R17 ;  /* 0x000000ffff059224 */ /* 0x020fea00078e0011 */
[----:B------:R-:W-:Y:S05]  /*69f0*/  @!P1 HADD2.F32 R3, -RZ, R5.H0_H0 ;  /* 0x20000005ff039230 */ /* 0x000fea0000004100 */
[----:B----4-:R-:W-:Y:S02]  /*6a00*/  @!P1 FMUL.FTZ R4, R3, R2 ;  /* 0x0000000203049220 */ /* 0x010fe40000410000 */
[----:B--2---:R-:W-:Y:S01]  /*6a10*/  @!P1 IMAD.MOV.U32 R35, RZ, RZ, R47 ;  /* 0x000000ffff239224 */ /* 0x004fe200078e002f */
[----:B------:R-:W-:Y:S01]  /*6a20*/  @!P1 MOV R7, R45 ;  /* 0x0000002d00079202 */ /* 0x000fe20000000f00 */
[----:B------:R-:W-:Y:S01]  /*6a30*/  @!P1 IMAD.MOV.U32 R31, RZ, RZ, R46 ;  /* 0x000000ffff1f9224 */ /* 0x000fe200078e002e */
[----:B------:R-:W-:Y:S02]  /*6a40*/  @!P1 MOV R13, R44 ;  /* 0x0000002c000d9202 */ /* 0x000fe40000000f00 */
[----:B------:R-:W-:Y:S02]  /*6a50*/  @!P1 HADD2.F32 R33, -RZ, R35.H0_H0 ;  /* 0x20000023ff219230 */ /* 0x000fe40000004100 */
[--C-:B------:R-:W-:Y:S02]  /*6a60*/  @!P1 HADD2.F32 R25, -RZ, R7.reuse.H0_H0 ;  /* 0x20000007ff199230 */ /* 0x100fe40000004100 */
[----:B------:R-:W-:Y:S02]  /*6a70*/  @!P1 HADD2.F32 R27, -RZ, R7.H1_H1 ;  /* 0x30000007ff1b9230 */ /* 0x000fe40000004100 */
[----:B------:R-:W-:Y:S01]  /*6a80*/  @!P1 HADD2.F32 R35, -RZ, R35.H1_H1 ;  /* 0x30000023ff239230 */ /* 0x000fe20000004100 */
[----:B------:R-:W-:Y:S01]  /*6a90*/  @!P1 FMUL.FTZ R8, R25, R2 ;  /* 0x0000000219089220 */ /* 0x000fe20000410000 */
[----:B------:R-:W-:Y:S02]  /*6aa0*/  @!P1 HADD2.F32 R2, -RZ, R6.H0_H0 ;  /* 0x20000006ff029230 */ /* 0x000fe40000004100 */
[----:B------:R-:W-:Y:S01]  /*6ab0*/  @!P1 HADD2.F32 R6, -RZ, R5.H1_H1 ;  /* 0x30000005ff069230 */ /* 0x000fe20000004100 */
[----:B------:R-:W-:Y:S01]  /*6ac0*/  @!P1 FFMA.FTZ R56, R3, R26, -R8 ;  /* 0x0000001a03389223 */ /* 0x000fe20000010808 */
[----:B------:R-:W-:Y:S01]  /*6ad0*/  @!P1 MOV R8, R16 ;  /* 0x0000001000089202 */ /* 0x000fe20000000f00 */
[-C--:B------:R-:W-:Y:S01]  /*6ae0*/  @!P1 FMUL.FTZ R10, R27, R2.reuse ;  /* 0x000000021b0a9220 */ /* 0x080fe20000410000 */
[----:B------:R-:W-:Y:S01]  /*6af0*/  @!P1 HADD2.F32 R3, -RZ, R41.H1_H1 ;  /* 0x30000029ff039230 */ /* 0x000fe20000004100 */
[C---:B------:R-:W-:Y:S01]  /*6b00*/  @!P1 FMUL.FTZ R5, R6.reuse, R2 ;  /* 0x0000000206059220 */ /* 0x040fe20000410000 */
[----:B------:R-:W-:Y:S01]  /*6b10*/  @!P1 HADD2.F32 R14, -RZ, R13.H0_H0 ;  /* 0x2000000dff0e9230 */ /* 0x000fe20000004100 */
[----:B------:R-:W-:Y:S01]  /*6b20*/  @!P1 FFMA.FTZ R55, R6, R28, -R10 ;  /* 0x0000001c06379223 */ /* 0x000fe2000001080a */
[----:B------:R-:W-:Y:S01]  /*6b30*/  @!P1 HADD2.F32 R7, -RZ, R8.H0_H0 ;  /* 0x20000008ff079230 */ /* 0x000fe20000004100 */
[----:B------:R-:W-:Y:S01]  /*6b40*/  @!P1 MOV R10, R19 ;  /* 0x00000013000a9202 */ /* 0x000fe20000000f00 */
[----:B------:R-:W-:Y:S01]  /*6b50*/  @!P1 HADD2.F32 R6, -RZ, R42.H0_H0 ;  /* 0x2000002aff069230 */ /* 0x000fe20000004100 */
[CC--:B------:R-:W-:Y:S01]  /*6b60*/  @!P1 FMUL.FTZ R22, R14.reuse, R3.reuse ;  /* 0x000000030e169220 */ /* 0x0c0fe20000410000 */
[----:B------:R-:W-:Y:S01]  /*6b70*/  @!P1 HADD2.F32 R29, -RZ, R31.H0_H0 ;  /* 0x2000001fff1d9230 */ /* 0x000fe20000004100 */
[C---:B------:R-:W-:Y:S01]  /*6b80*/  @!P1 FMUL.FTZ R2, R7.reuse, R3 ;  /* 0x0000000307029220 */ /* 0x040fe20000410000 */
[----:B------:R-:W-:Y:S01]  /*6b90*/  @!P1 HADD2.F32 R3, -RZ, R9.H0_H0 ;  /* 0x20000009ff039230 */ /* 0x000fe20000004100 */
[-C--:B------:R-:W-:Y:S01]  /*6ba0*/  @!P1 FFMA.FTZ R54, R7, R15.reuse, -R22 ;  /* 0x0000000f07369223 */ /* 0x080fe20000010816 */
[----:B------:R-:W-:Y:S01]  /*6bb0*/  @!P1 HADD2.F32 R22, -RZ, R13.H1_H1 ;  /* 0x3000000dff169230 */ /* 0x000fe20000004100 */
[----:B------:R-:W-:Y:S01]  /*6bc0*/  @!P1 FMUL.FTZ R13, R33, R6 ;  /* 0x00000006210d9220 */ /* 0x000fe20000410000 */
[----:B------:R-:W-:Y:S01]  /*6bd0*/  @!P1 HADD2.F32 R7, -RZ, R8.H1_H1 ;  /* 0x30000008ff079230 */ /* 0x000fe20000004100 */
[----:B------:R-:W-:Y:S01]  /*6be0*/  @!P1 FFMA.FTZ R2, R14, R15, R2 ;  /* 0x0000000f0e029223 */ /* 0x000fe20000010002 */
[--C-:B------:R-:W-:Y:S01]  /*6bf0*/  @!P1 HADD2.F32 R9, -RZ, R10.reuse.H0_H0 ;  /* 0x2000000aff099230 */ /* 0x100fe20000004100 */
[CC--:B------:R-:W-:Y:S01]  /*6c00*/  @!P1 FMUL.FTZ R8, R22.reuse, R3.reuse ;  /* 0x0000000316089220 */ /* 0x0c0fe20000410000 */
[----:B------:R-:W-:Y:S01]  /*6c10*/  @!P1 HADD2.F32 R10, -RZ, R10.H1_H1 ;  /* 0x3000000aff0a9230 */ /* 0x000fe20000004100 */
[C---:B------:R-:W-:Y:S01]  /*6c20*/  @!P1 FMUL.FTZ R3, R7.reuse, R3 ;  /* 0x0000000307039220 */ /* 0x040fe20000410000 */
[----:B------:R-:W-:Y:S01]  /*6c30*/  @!P1 HADD2.F32 R31, -RZ, R31.H1_H1 ;  /* 0x3000001fff1f9230 */ /* 0x000fe20000004100 */
[----:B------:R-:W-:Y:S01]  /*6c40*/  @!P1 FFMA.FTZ R51, R7, R24, -R8 ;  /* 0x0000001807339223 */ /* 0x000fe20000010808 */
[----:B------:R-:W-:Y:S01]  /*6c50*/  @!P1 MOV R7, R18 ;  /* 0x0000001200079202 */ /* 0x000fe20000000f00 */
[C---:B------:R-:W-:Y:S01]  /*6c60*/  @!P1 FMUL.FTZ R8, R9.reuse, R6 ;  /* 0x0000000609089220 */ /* 0x040fe20000410000 */
[----:B------:R-:W-:Y:S01]  /*6c70*/  @!P1 HADD2.F32 R6, -RZ, R42.H1_H1 ;  /* 0x3000002aff069230 */ /* 0x000fe20000004100 */
[----:B------:R-:W-:Y:S01]  /*6c80*/  @!P1 FFMA.FTZ R50, R9, R34, -R13 ;  /* 0x0000002209329223 */ /* 0x000fe2000001080d */
[----:B------:R-:W-:Y:S01]  /*6c90*/  @!P1 HADD2.F32 R9, -RZ, R12.H0_H0 ;  /* 0x2000000cff099230 */ /* 0x000fe20000004100 */
[----:B------:R-:W-:Y:S01]  /*6ca0*/  @!P1 FFMA.FTZ R3, R22, R24, R3 ;  /* 0x0000001816039223 */ /* 0x000fe20000010003 */
[----:B------:R-:W-:Y:S01]  /*6cb0*/  @!P1 HADD2.F32 R13, -RZ, R11.H0_H0 ;  /* 0x2000000bff0d9230 */ /* 0x000fe20000004100 */
[----:B------:R-:W-:Y:S01]  /*6cc0*/  @!P1 FFMA.FTZ R4, R25, R26, R4 ;  /* 0x0000001a19049223 */ /* 0x000fe20000010004 */
[--C-:B------:R-:W-:Y:S01]  /*6cd0*/  @!P1 HADD2.F32 R12, -RZ, R7.reuse.H0_H0 ;  /* 0x20000007ff0c9230 */ /* 0x100fe20000004100 */
[----:B------:R-:W-:Y:S01]  /*6ce0*/  @!P1 FMUL.FTZ R41, R31, R9 ;  /* 0x000000091f299220 */ /* 0x000fe20000410000 */
[----:B------:R-:W-:Y:S01]  /*6cf0*/  @!P1 HADD2.F32 R11, -RZ, R7.H1_H1 ;  /* 0x30000007ff0b9230 */ /* 0x000fe20000004100 */
[----:B------:R-:W-:Y:S01]  /*6d00*/  @!P1 FMUL.FTZ R7, R29, R6 ;  /* 0x000000061d079220 */ /* 0x000fe20000410000 */
[----:B------:R-:W-:Y:S01]  /*6d10*/  @!P1 F2FP.PACK_AB R2, R3, R2 ;  /* 0x000000020302923e */ /* 0x000fe200000000ff */
[----:B------:R-:W-:Y:S02]  /*6d20*/  @!P1 FMUL.FTZ R40, R35, R13 ;  /* 0x0000000d23289220 */ /* 0x000fe40000410000 */
[----:B------:R-:W-:Y:S01]  /*6d30*/  @!P1 FFMA.FTZ R42, R12, R30, -R7 ;  /* 0x0000001e0c2a9223 */ /* 0x000fe20000010807 */
[----:B------:R-:W-:Y:S01]  /*6d40*/  @!P1 MOV R44, R2 ;  /* 0x00000002002c9202 */ /* 0x000fe20000000f00 */
[C---:B------:R-:W-:Y:S02]  /*6d50*/  @!P1 FFMA.FTZ R41, R11.reuse, R32, -R41 ;  /* 0x000000200b299223 */ /* 0x040fe40000010829 */
[C---:B------:R-:W-:Y:S02]  /*6d60*/  @!P1 FFMA.FTZ R40, R10.reuse, R39, -R40 ;  /* 0x000000270a289223 */ /* 0x040fe40000010828 */
[----:B------:R-:W-:Y:S02]  /*6d70*/  @!P1 FMUL.FTZ R7, R11, R9 ;  /* 0x000000090b079220 */ /* 0x000fe40000410000 */
[----:B------:R-:W-:Y:S01]  /*6d80*/  @!P1 FMUL.FTZ R9, R10, R13 ;  /* 0x0000000d0a099220 */ /* 0x000fe20000410000 */
[----:B------:R-:W-:Y:S01]  /*6d90*/  @!P1 F2FP.PACK_AB R10, R41, R42 ;  /* 0x0000002a290a923e */ /* 0x000fe200000000ff */
[----:B------:R-:W-:Y:S01]  /*6da0*/  @!P1 FMUL.FTZ R6, R12, R6 ;  /* 0x000000060c069220 */ /* 0x000fe20000410000 */
[----:B------:R-:W-:Y:S01]  /*6db0*/  @!P1 F2FP.PACK_AB R13, R55, R56 ;  /* 0x00000038370d923e */ /* 0x000fe200000000ff */
[----:B------:R-:W-:Y:S01]  /*6dc0*/  @!P1 FFMA.FTZ R5, R27, R28, R5 ;  /* 0x0000001c1b059223 */ /* 0x000fe20000010005 */
[----:B------:R-:W-:Y:S01]  /*6dd0*/  @!P1 F2FP.PACK_AB R12, R51, R54 ;  /* 0x00000036330c923e */ /* 0x000fe200000000ff */
[----:B------:R-:W-:Y:S01]  /*6de0*/  @!P1 IMAD.MOV.U32 R18, RZ, RZ, R10 ;  /* 0x000000ffff129224 */ /* 0x000fe200078e000a */
[----:B------:R-:W-:Y:S01]  /*6df0*/  @!P1 F2FP.PACK_AB R11, R40, R50 ;  /* 0x00000032280b923e */ /* 0x000fe200000000ff */
[----:B------:R-:W-:Y:S01]  /*6e00*/  @!P1 FFMA.FTZ R6, R29, R30, R6 ;  /* 0x0000001e1d069223 */ /* 0x000fe20000010006 */
[----:B------:R-:W-:Y:S01]  /*6e10*/  @!P1 MOV R16, R12 ;  /* 0x0000000c00109202 */ /* 0x000fe20000000f00 */
[----:B------:R-:W-:Y:S01]  /*6e20*/  @!P1 FFMA.FTZ R7, R31, R32, R7 ;  /* 0x000000201f079223 */ /* 0x000fe20000010007 */
[----:B------:R-:W-:Y:S01]  /*6e30*/  @!P1 MOV R17, R13 ;  /* 0x0000000d00119202 */ /* 0x000fe20000000f00 */
[----:B------:R-:W-:Y:S01]  /*6e40*/  @!P1 FFMA.FTZ R8, R33, R34, R8 ;  /* 0x0000002221089223 */ /* 0x000fe20000010008 */
[----:B------:R-:W-:Y:S01]  /*6e50*/  @!P1 MOV R19, R11 ;  /* 0x0000000b00139202 */ /* 0x000fe20000000f00 */
[----:B------:R-:W-:Y:S01]  /*6e60*/  @!P1 FFMA.FTZ R9, R35, R39, R9 ;  /* 0x0000002723099223 */ /* 0x000fe20000010009 */
[----:B------:R-:W-:Y:S02]  /*6e70*/  @!P1 F2FP.PACK_AB R4, R5, R4 ;  /* 0x000000040504923e */ /* 0x000fe400000000ff */
[----:B------:R-:W-:Y:S01]  /*6e80*/  @!P1 F2FP.PACK_AB R6, R7, R6 ;  /* 0x000000060706923e */ /* 0x000fe200000000ff */
[----:B------:R2:W-:Y:S01]  /*6e90*/  ST.E.128 [R52.64], R16 ;  /* 0x0000001034007985 */ /* 0x0005e2000c101d16 */
[----:B------:R-:W-:Y:S01]  /*6ea0*/  @!P1 F2FP.PACK_AB R8, R9, R8 ;  /* 0x000000080908923e */ /* 0x000fe200000000ff */
[----:B------:R-:W-:Y:S01]  /*6eb0*/  @!P1 IMAD.MOV.U32 R45, RZ, RZ, R4 ;  /* 0x000000ffff2d9224 */ /* 0x000fe200078e0004 */
[----:B------:R-:W-:Y:S02]  /*6ec0*/  @!P1 MOV R46, R6 ;  /* 0x00000006002e9202 */ /* 0x000fe40000000f00 */
[----:B------:R-:W-:Y:S01]  /*6ed0*/  @!P1 MOV R47, R8 ;  /* 0x00000008002f9202 */ /* 0x000fe20000000f00 */
[----:B------:R-:W-:-:S05]  /*6ee0*/  @P0 BRA `(.L_x_79) ;  /* 0x000004f000000947 */ /* 0x000fca0003800000 */
[C---:B------:R-:W-:Y:S04]  /*6ef0*/  LEA R2, P0, R43.reuse, R48, 0x1 ;  /* 0x000000302b027211 */ /* 0x040fe800078008ff */
[----:B------:R-:W-:Y:S05]  /*6f00*/  LEA.HI.X.SX32 R3, R43, R49, 0x1, P0 ;  /* 0x000000312b037211 */ /* 0x000fea00000f0eff */
[----:B------:R3:W-:Y:S01]  /*6f10*/  ST.E.128 [R2.64], R44 ;  /* 0x0000002c02007985 */ /* 0x0007e2000c101d16 */
[----:B------:R-:W-:-:S05]  /*6f20*/  BRA `(.L_x_79) ;  /* 0x000004b000007947 */ /* 0x000fca0003800000 */
.L_x_57:
[----:B------:R1:W2:Y:S01]  /*6f30*/  SHFL.IDX PT, R3, R88, RZ, 0x1c1f ;  /* 0x001c1fff58037589 */ /* 0x0002a200000e0000 */
[----:B------:R-:W-:Y:S01]  /*6f40*/  UIMAD UR5, UR6, -0x70, UR4 ;  /* 0xffffff90060578a4 */ /* 0x000fe2000f8e0204 */
[----:B------:R-:W-:Y:S02]  /*6f50*/  BSSY B0, `(.L_x_88) ;  /* 0x0000014000007945 */ /* 0x000fe40003800000 */
[----:B------:R1:W3:Y:S01]  /*6f60*/  SHFL.IDX PT, R2, R89, RZ, 0x1c1f ;  /* 0x001c1fff59027589 */ /* 0x0002e200000e0000 */
[----:B------:R-:W-:Y:S04]  /*6f70*/  UISETP.LT.AND UP0, UPT, UR5, 0x70, UPT ;  /* 0x000000700500788c */ /* 0x000fe8000bf01270 */
[----:B------:R-:W-:Y:S06]  /*6f80*/  USEL UR9, UR5, 0x70, UP0 ;  /* 0x0000007005097887 */ /* 0x000fec0008000000 */
[----:B------:R-:W-:Y:S04]  /*6f90*/  IADD3 R12, -R38, UR9, RZ ;  /* 0x00000009260c7c10 */ /* 0x000fe8000fffe1ff */
[----:B------:R-:W-:Y:S11]  /*6fa0*/  ISETP.GE.AND P0, PT, R12, 0x1, PT ;  /* 0x000000010c00780c */ /* 0x000ff60003f06270 */
[----:B------:R-:W-:Y:S02]  /*6fb0*/  @!UPT UIADD3 URZ, URZ, URZ, URZ ;  /* 0x0000003f3f3ff290 */ /* 0x000fe4000fffe03f */
[----:B------:R-:W-:-:S05]  /*6fc0*/  @!P0 BRA `(.L_x_89) ;  /* 0x000000c000008947 */ /* 0x000fca0003800000 */
[C---:B-123--:R-:W-:Y:S11]  /*6fd0*/  ISETP.GE.AND P1, PT, R20.reuse, c[0x0][0x1d4], PT ;  /* 0x0000750014007a0c */ /* 0x04eff60003f26270 */
[----:B------:R-:W-:Y:S02]  /*6fe0*/  @!UPT UIADD3 URZ, URZ, URZ, URZ ;  /* 0x0000003f3f3ff290 */ /* 0x000fe4000fffe03f */
[----:B------:R-:W1:Y:S01]  /*6ff0*/  @!P1 LDS.128 R8, [R91+0x3800] ;  /* 0x003800005b089984 */ /* 0x000e620000000c00 */
[CC--:B------:R-:W-:Y:S04]  /*7000*/  @!P1 LEA R4, P0, R20.reuse, R2.reuse, 0x1 ;  /* 0x0000000214049211 */ /* 0x0c0fe800078008ff */
[-C--:B------:R-:W-:Y:S02]  /*7010*/  @!P1 LEA.HI.X R5, R20, R3.reuse, R21, 0x1, P0 ;  /* 0x0000000314059211 */ /* 0x080fe400000f0c15 */
[----:B------:R-:W-:Y:S11]  /*7020*/  ISETP.GE.AND P0, PT, R94, c[0x0][0x1d4], PT ;  /* 0x000075005e007a0c */ /* 0x000ff60003f06270 */
[----:B------:R-:W-:Y:S02]  /*7030*/  @!UPT UIADD3 URZ, URZ, URZ, URZ ;  /* 0x0000003f3f3ff290 */ /* 0x000fe4000fffe03f */
[C---:B------:R-:W-:Y:S04]  /*7040*/  @!P0 LEA R2, P2, R83.reuse, R2, 0x1 ;  /* 0x0000000253028211 */ /* 0x040fe800078408ff */
[----:B------:R-:W-:Y:S01]  /*7050*/  @!P0 LEA.HI.X R3, R83, R3, R93, 0x1, P2 ;  /* 0x0000000353038211 */ /* 0x000fe200010f0c5d */
[----:B-1----:R-:W-:Y:S04]  /*7060*/  @!P1 ST.E.128 [R4.64], R8 ;  /* 0x0000000804009985 */ /* 0x002fe8000c101d16 */
[----:B------:R-:W1:Y:S04]  /*7070*/  @!P0 LDS.128 R4, [R92+0x3800] ;  /* 0x003800005c048984 */ /* 0x000e680000000c00 */
[----:B-1----:R1:W-:Y:S02]  /*7080*/  @!P0 ST.E.128 [R2.64], R4 ;  /* 0x0000000402008985 */ /* 0x0023e4000c101d16 */
.L_x_89:
[----:B-123--:R-:W-:Y:S05]  /*7090*/  BSYNC B0 ;  /* 0x0000000000007941 */ /* 0x00efea0003800000 */
.L_x_88:
[----:B------:R1:W2:Y:S01]  /*70a0*/  SHFL.IDX PT, R3, R88, 0x1, 0x1c1f ;  /* 0x003c1f0058037f89 */ /* 0x0002a200000e0000 */
[----:B------:R-:W-:Y:S01]  /*70b0*/  ISETP.GE.AND P0, PT, R12, 0x21, PT ;  /* 0x000000210c00780c */ /* 0x000fe20003f06270 */
[----:B------:R-:W-:Y:S02]  /*70c0*/  BSSY B0, `(.L_x_90) ;  /* 0x000000f000007945 */ /* 0x000fe40003800000 */
[----:B------:R1:W3:Y:S10]  /*70d0*/  SHFL.IDX PT, R2, R89, 0x1, 0x1c1f ;  /* 0x003c1f0059027f89 */ /* 0x0002f400000e0000 */
[----:B------:R-:W-:-:S05]  /*70e0*/  @!P0 BRA `(.L_x_91) ;  /* 0x000000c000008947 */ /* 0x000fca0003800000 */
[C---:B------:R-:W-:Y:S11]  /*70f0*/  ISETP.GE.AND P1, PT, R20.reuse, c[0x0][0x1d4], PT ;  /* 0x0000750014007a0c */ /* 0x040ff60003f26270 */
[----:B------:R-:W-:Y:S02]  /*7100*/  @!UPT UIADD3 URZ, URZ, URZ, URZ ;  /* 0x0000003f3f3ff290 */ /* 0x000fe4000fffe03f */
[----:B------:R-:W4:Y:S01]  /*7110*/  @!P1 LDS.128 R8, [R91+0x4800] ;  /* 0x004800005b089984 */ /* 0x000f220000000c00 */
[CC--:B---3--:R-:W-:Y:S04]  /*7120*/  @!P1 LEA R4, P0, R20.reuse, R2.reuse, 0x1 ;  /* 0x0000000214049211 */ /* 0x0c8fe800078008ff */
[-C--:B--2---:R-:W-:Y:S02]  /*7130*/  @!P1 LEA.HI.X R5, R20, R3.reuse, R21, 0x1, P0 ;  /* 0x0000000314059211 */ /* 0x084fe400000f0c15 */
[----:B------:R-:W-:Y:S11]  /*7140*/  ISETP.GE.AND P0, PT, R94, c[0x0][0x1d4], PT ;  /* 0x000075005e007a0c */ /* 0x000ff60003f06270 */
[----:B------:R-:W-:Y:S02]  /*7150*/  @!UPT UIADD3 URZ, URZ, URZ, URZ ;  /* 0x0000003f3f3ff290 */ /* 0x000fe4000fffe03f */
[C---:B------:R-:W-:Y:S04]  /*7160*/  @!P0 LEA R2, P2, R83.reuse, R2, 0x1 ;  /* 0x0000000253028211 */ /* 0x040fe800078408ff */
[----:B------:R-:W-:Y:S01]  /*7170*/  @!P0 LEA.HI.X R3, R83, R3, R93, 0x1, P2 ;  /* 0x0000000353038211 */ /* 0x000fe200010f0c5d */
[----:B----4-:R-:W-:Y:S04]  /*7180*/  @!P1 ST.E.128 [R4.64], R8 ;  /* 0x0000000804009985 */ /* 0x010fe8000c101d16 */
[----:B------:R-:W2:Y:S04]  /*7190*/  @!P0 LDS.128 R4, [R92+0x4800] ;  /* 0x004800005c048984 */ /* 0x000ea80000000c00 */
[----:B--2---:R2:W-:Y:S02]  /*71a0*/  @!P0 ST.E.128 [R2.64], R4 ;  /* 0x0000000402008985 */ /* 0x0045e4000c101d16 */
.L_x_91:
[----:B------:R-:W-:Y:S05]  /*71b0*/  BSYNC B0 ;  /* 0x0000000000007941 */ /* 0x000fea0003800000 */
.L_x_90:
[----:B--2---:R2:W4:Y:S01]  /*71c0*/  SHFL.IDX PT, R3, R88, 0x2, 0x1c1f ;  /* 0x005c1f0058037f89 */ /* 0x00452200000e0000 */
[----:B------:R-:W-:Y:S01]  /*71d0*/  ISETP.GE.AND P0, PT, R12, 0x41, PT ;  /* 0x000000410c00780c */ /* 0x000fe20003f06270 */
[----:B------:R-:W-:Y:S02]  /*71e0*/  BSSY B0, `(.L_x_92) ;  /* 0x000000f000007945 */ /* 0x000fe40003800000 */
[----:B---3--:R2:W3:Y:S10]  /*71f0*/  SHFL.IDX PT, R2, R89, 0x2, 0x1c1f ;  /* 0x005c1f0059027f89 */ /* 0x0084f400000e0000 */
[----:B------:R-:W-:-:S05]  /*7200*/  @!P0 BRA `(.L_x_93) ;  /* 0x000000c000008947 */ /* 0x000fca0003800000 */
[C---:B------:R-:W-:Y:S11]  /*7210*/  ISETP.GE.AND P1, PT, R20.reuse, c[0x0][0x1d4], PT ;  /* 0x0000750014007a0c */ /* 0x040ff60003f26270 */
[----:B------:R-:W-:Y:S02]  /*7220*/  @!UPT UIADD3 URZ, URZ, URZ, URZ ;  /* 0x0000003f3f3ff290 */ /* 0x000fe4000fffe03f */
[----:B------:R-:W5:Y:S01]  /*7230*/  @!P1 LDS.128 R8, [R91+0x5800] ;  /* 0x005800005b089984 */ /* 0x000f620000000c00 */
[CC--:B---3--:R-:W-:Y:S04]  /*7240*/  @!P1 LEA R4, P0, R20.reuse, R2.reuse, 0x1 ;  /* 0x0000000214049211 */ /* 0x0c8fe800078008ff */
[-C--:B----4-:R-:W-:Y:S02]  /*7250*/  @!P1 LEA.HI.X R5, R20, R3.reuse, R21, 0x1, P0 ;  /* 0x0000000314059211 */ /* 0x090fe400000f0c15 */
[----:B------:R-:W-:Y:S11]  /*7260*/  ISETP.GE.AND P0, PT, R94, c[0x0][0x1d4], PT ;  /* 0x000075005e007a0c */ /* 0x000ff60003f06270 */
[----:B------:R-:W-:Y:S02]  /*7270*/  @!UPT UIADD3 URZ, URZ, URZ, URZ ;  /* 0x0000003f3f3ff290 */ /* 0x000fe4000fffe03f */
[C---:B------:R-:W-:Y:S04]  /*7280*/  @!P0 LEA R2, P2, R83.reuse, R2, 0x1 ;  /* 0x0000000253028211 */ /* 0x040fe800078408ff */
[----:B------:R-:W-:Y:S01]  /*7290*/  @!P0 LEA.HI.X R3, R83, R3, R93, 0x1, P2 ;  /* 0x0000000353038211 */ /* 0x000fe200010f0c5d */
[----:B-----5:R-:W-:Y:S04]  /*72a0*/  @!P1 ST.E.128 [R4.64], R8 ;  /* 0x0000000804009985 */ /* 0x020fe8000c101d16 */
[----:B------:R-:W3:Y:S04]  /*72b0*/  @!P0 LDS.128 R4, [R92+0x5800] ;  /* 0x005800005c048984 */ /* 0x000ee80000000c00 */
[----:B---3--:R3:W-:Y:S02]  /*72c0*/  @!P0 ST.E.128 [R2.64], R4 ;  /* 0x0000000402008985 */ /* 0x0087e4000c101d16 */
.L_x_93:
[----:B------:R-:W-:Y:S05]  /*72d0*/  BSYNC B0 ;  /* 0x0000000000007941 */ /* 0x000fea0003800000 */
.L_x_92:
[----:B---34-:R3:W4:Y:S01]  /*72e0*/  SHFL.IDX PT, R3, R88, 0x3, 0x1c1f ;  /* 0x007c1f0058037f89 */ /* 0x01872200000e0000 */
[----:B------:R-:W-:Y:S03]  /*72f0*/  ISETP.GE.AND P0, PT, R12, 0x61, PT ;  /* 0x000000610c00780c */ /* 0x000fe60003f06270 */
[----:B------:R3:W1:Y:S10]  /*7300*/  SHFL.IDX PT, R2, R89, 0x3, 0x1c1f ;  /* 0x007c1f0059027f89 */ /* 0x00067400000e0000 */
[----:B------:R-:W-:-:S05]  /*7310*/  @!P0 BRA `(.L_x_79) ;  /* 0x000000c000008947 */ /* 0x000fca0003800000 */
[C---:B------:R-:W-:Y:S11]  /*7320*/  ISETP.GE.AND P1, PT, R20.reuse, c[0x0][0x1d4], PT ;  /* 0x0000750014007a0c */ /* 0x040ff60003f26270 */
[----:B------:R-:W-:Y:S02]  /*7330*/  @!UPT UIADD3 URZ, URZ, URZ, URZ ;  /* 0x0000003f3f3ff290 */ /* 0x000fe4000fffe03f */
[----:B------:R-:W5:Y:S01]  /*7340*/  @!P1 LDS.128 R8, [R91+0x6800] ;  /* 0x006800005b089984 */ /* 0x000f620000000c00 */
[CC--:B-1----:R-:W-:Y:S04]  /*7350*/  @!P1 LEA R4, P0, R20.reuse, R2.reuse, 0x1 ;  /* 0x0000000214049211 */ /* 0x0c2fe800078008ff */
[-C--:B----4-:R-:W-:Y:S02]  /*7360*/  @!P1 LEA.HI.X R5, R20, R3.reuse, R21, 0x1, P0 ;  /* 0x0000000314059211 */ /* 0x090fe400000f0c15 */
[----:B------:R-:W-:Y:S11]  /*7370*/  ISETP.GE.AND P0, PT, R94, c[0x0][0x1d4], PT ;  /* 0x000075005e007a0c */ /* 0x000ff60003f06270 */
[----:B------:R-:W-:Y:S02]  /*7380*/  @!UPT UIADD3 URZ, URZ, URZ, URZ ;  /* 0x0000003f3f3ff290 */ /* 0x000fe4000fffe03f */
[C---:B------:R-:W-:Y:S04]  /*7390*/  @!P0 LEA R2, P2, R83.reuse, R2, 0x1 ;  /* 0x0000000253028211 */ /* 0x040fe800078408ff */
[----:B------:R-:W-:Y:S01]  /*73a0*/  @!P0 LEA.HI.X R3, R83, R3, R93, 0x1, P2 ;  /* 0x0000000353038211 */ /* 0x000fe200010f0c5d */
[----:B-----5:R-:W-:Y:S04]  /*73b0*/  @!P1 ST.E.128 [R4.64], R8 ;  /* 0x0000000804009985 */ /* 0x020fe8000c101d16 */
[----:B------:R-:W1:Y:S04]  /*73c0*/  @!P0 LDS.128 R4, [R92+0x6800] ;  /* 0x006800005c048984 */ /* 0x000e680000000c00 */
[----:B-1----:R1:W-:Y:S02]  /*73d0*/  @!P0 ST.E.128 [R2.64], R4 ;  /* 0x0000000402008985 */ /* 0x0023e4000c101d16 */
.L_x_79:
[----:B------:R-:W-:Y:S05]  /*73e0*/  BSYNC B2 ;  /* 0x0000000000027941 */ /* 0x000fea0003800000 */
.L_x_56:
[----:B-1-3--:R-:W-:Y:S01]  /*73f0*/  IMAD.U32 R2, RZ, RZ, UR6 ;  /* 0x00000006ff027e24 */ /* 0x00afe2000f8e00ff */
[----:B------:R-:W-:Y:S01]  /*7400*/  UIMAD UR5, UR6, -0x70, URZ ;  /* 0xffffff90060578a4 */ /* 0x000fe2000f8e023f */
[----:B------:R-:W-:Y:S02]  /*7410*/  BSSY B0, `(.L_x_94) ;  /* 0x0000085000007945 */ /* 0x000fe40003800000 */
[----:B----4-:R-:W-:Y:S03]  /*7420*/  IMAD.WIDE R2, R2, 0x70, R128 ;  /* 0x0000007002027825 */ /* 0x010fe600078e0280 */
[----:B------:R-:W-:Y:S01]  /*7430*/  IADD3 R4, R125, UR5, RZ ;  /* 0x000000057d047c10 */ /* 0x000fe2000fffe0ff */
[----:B------:R-:W-:Y:S03]  /*7440*/  UIADD3 UR5, UR5, UR4, URZ ;  /* 0x0000000405057290 */ /* 0x000fe6000fffe03f */
[C---:B------:R-:W-:Y:S01]  /*7450*/  ISETP.GE.AND P5, PT, R4.reuse, 0x11, PT ;  /* 0x000000110400780c */ /* 0x040fe20003fa6270 */
[----:B------:R-:W-:Y:S01]  /*7460*/  UISETP.LT.AND UP0, UPT, UR5, 0x70, UPT ;  /* 0x000000700500788c */ /* 0x000fe2000bf01270 */
[C---:B------:R-:W-:Y:S02]  /*7470*/  ISETP.GE.AND P4, PT, R4.reuse, 0x21, PT ;  /* 0x000000210400780c */ /* 0x040fe40003f86270 */
[C---:B------:R-:W-:Y:S01]  /*7480*/  ISETP.GE.AND P3, PT, R4.reuse, 0x31, PT ;  /* 0x000000310400780c */ /* 0x040fe20003f66270 */
[----:B------:R-:W-:Y:S01]  /*7490*/  USEL UR5, UR5, 0x70, UP0 ;  /* 0x0000007005057887 */ /* 0x000fe20008000000 */
[C---:B------:R-:W-:Y:S02]  /*74a0*/  ISETP.GE.AND P2, PT, R4.reuse, 0x41, PT ;  /* 0x000000410400780c */ /* 0x040fe40003f46270 */
[----:B------:R-:W-:Y:S02]  /*74b0*/  ISETP.GE.AND P1, PT, R4, 0x51, PT ;  /* 0x000000510400780c */ /* 0x000fe40003f26270 */
[----:B--2---:R-:W-:Y:S03]  /*74c0*/  P2R R8, PR, RZ, 0x20 ;  /* 0x00000020ff087803 */ /* 0x004fe60000000000 */
[C---:B------:R-:W-:Y:S05]  /*74d0*/  @P5 IADD3 R6, P0, R2.reuse, 0x10, RZ ;  /* 0x0000001002065810 */ /* 0x040fea0007f1e0ff */
[--C-:B------:R-:W-:Y:S01]  /*74e0*/  @P5 IMAD.X R7, RZ, RZ, R3.reuse, P0 ;  /* 0x000000ffff075224 */ /* 0x100fe200000e0603 */
[C---:B------:R-:W-:Y:S05]  /*74f0*/  @P4 IADD3 R9, P0, R2.reuse, 0x20, RZ ;  /* 0x0000002002094810 */ /* 0x040fea0007f1e0ff */
[--C-:B------:R-:W-:Y:S01]  /*7500*/  @P4 IMAD.X R11, RZ, RZ, R3.reuse, P0 ;  /* 0x000000ffff0b4224 */ /* 0x100fe200000e0603 */
[C---:B------:R-:W-:Y:S04]  /*7510*/  @P3 IADD3 R10, P0, R2.reuse, 0x30, RZ ;  /* 0x00000030020a3810 */ /* 0x040fe80007f1e0ff */
[-C--:B------:R-:W-:Y:S02]  /*7520*/  @P3 IADD3.X R19, RZ, R3.reuse, RZ, P0, !PT ;  /* 0x00000003ff133210 */ /* 0x080fe400007fe4ff */
[C---:B------:R-:W-:Y:S05]  /*7530*/  @P2 IADD3 R18, P0, R2.reuse, 0x40, RZ ;  /* 0x0000004002122810 */ /* 0x040fea0007f1e0ff */
[--C-:B------:R-:W-:Y:S01]  /*7540*/  @P2 IMAD.X R25, RZ, RZ, R3.reuse, P0 ;  /* 0x000000ffff192224 */ /* 0x100fe200000e0603 */
[----:B------:R-:W-:Y:S05]  /*7550*/  @P1 IADD3 R22, P0, R2, 0x50, RZ ;  /* 0x0000005002161810 */ /* 0x000fea0007f1e0ff */
[----:B------:R-:W-:Y:S01]  /*7560*/  @P1 IMAD.X R27, RZ, RZ, R3, P0 ;  /* 0x000000ffff1b1224 */ /* 0x000fe200000e0603 */
[----:B------:R-:W-:Y:S11]  /*7570*/  ISETP.GE.AND P0, PT, R4, 0x61, PT ;  /* 0x000000610400780c */ /* 0x000ff60003f06270 */
[----:B------:R-:W-:Y:S02]  /*7580*/  @!UPT UIADD3 URZ, URZ, URZ, URZ ;  /* 0x0000003f3f3ff290 */ /* 0x000fe4000fffe03f */
[----:B------:R-:W-:Y:S04]  /*7590*/  @P0 IADD3 R24, P6, R2, 0x60, RZ ;  /* 0x0000006002180810 */ /* 0x000fe80007fde0ff */
[----:B------:R-:W-:Y:S02]  /*75a0*/  @P0 IADD3.X R29, RZ, R3, RZ, P6, !PT ;  /* 0x00000003ff1d0210 */ /* 0x000fe400037fe4ff */
[----:B------:R-:W-:Y:S04]  /*75b0*/  ISETP.GE.AND P6, PT, R4, 0x1, PT ;  /* 0x000000010400780c */ /* 0x000fe80003fc6270 */
[----:B------:R-:W-:Y:S09]  /*75c0*/  P2R R28, PR, RZ, 0x40 ;  /* 0x00000040ff1c7803 */ /* 0x000ff20000000000 */
[----:B------:R-:W-:Y:S02]  /*75d0*/  @P6 IMAD R3, R3, c[0x0][0x258], RZ ;  /* 0x0000960003036a24 */ /* 0x000fe400078e02ff */
[----:B------:R-:W-:Y:S02]  /*75e0*/  @P6 IMAD.MOV.U32 R4, RZ, RZ, R96 ;  /* 0x000000ffff046224 */ /* 0x000fe400078e0060 */
[----:B------:R-:W-:Y:S04]  /*75f0*/  @P6 IMAD.MOV.U32 R5, RZ, RZ, R98 ;  /* 0x000000ffff056224 */ /* 0x000fe800078e0062 */
[C---:B------:R-:W-:Y:S04]  /*7600*/  @P6 IMAD.WIDE.U32 R4, R2.reuse, c[0x0][0x258], R4 ;  /* 0x0000960002046a25 */ /* 0x040fe800078e0004 */
[----:B------:R-:W-:Y:S01]  /*7610*/  @P6 IMAD R2, R2, c[0x0][0x25c], R3 ;  /* 0x0000970002026a24 */ /* 0x000fe200078e0203 */
[C---:B------:R-:W-:Y:S04]  /*7620*/  @P6 LEA R16, P5, R4.reuse, c[0x0][0x250], 0x1 ;  /* 0x0000940004106a11 */ /* 0x040fe800078a08ff */
[----:B------:R-:W-:Y:S04]  /*7630*/  @P6 IADD3 R2, R5, R2, RZ ;  /* 0x0000000205026210 */ /* 0x000fe80007ffe0ff */
[----:B------:R-:W-:Y:S02]  /*7640*/  @P6 LEA.HI.X R17, R4, c[0x0][0x254], R2, 0x1, P5 ;  /* 0x0000950004116a11 */ /* 0x000fe400028f0c02 */
[----:B------:R-:W-:Y:S04]  /*7650*/  ISETP.NE.AND P5, PT, R8, RZ, PT ;  /* 0x000000ff0800720c */ /* 0x000fe80003fa5270 */
[----:B------:R-:W-:Y:S09]  /*7660*/  P2R R26, PR, RZ, 0x20 ;  /* 0x00000020ff1a7803 */ /* 0x000ff20000000000 */
[----:B------:R-:W-:Y:S02]  /*7670*/  @P5 IMAD R4, R7, c[0x0][0x258], RZ ;  /* 0x0000960007045a24 */ /* 0x000fe400078e02ff */
[----:B------:R-:W-:Y:S02]  /*7680*/  @P5 IMAD.MOV.U32 R2, RZ, RZ, R96 ;  /* 0x000000ffff025224 */ /* 0x000fe400078e0060 */
[----:B------:R-:W-:Y:S02]  /*7690*/  @P5 IMAD.MOV.U32 R3, RZ, RZ, R98 ;  /* 0x000000ffff035224 */ /* 0x000fe400078e0062 */
[C---:B------:R-:W-:Y:S02]  /*76a0*/  @P5 IMAD R4, R6.reuse, c[0x0][0x25c], R4 ;  /* 0x0000970006045a24 */ /* 0x040fe400078e0204 */
[----:B------:R-:W-:Y:S04]  /*76b0*/  @P5 IMAD.WIDE.U32 R2, R6, c[0x0][0x258], R2 ;  /* 0x0000960006025a25 */ /* 0x000fe800078e0002 */
[----:B------:R-:W-:Y:S01]  /*76c0*/  @P0 IMAD R6, R29, c[0x0][0x258], RZ ;  /* 0x000096001d060a24 */ /* 0x000fe200078e02ff */
[----:B------:R-:W-:Y:S02]  /*76d0*/  @P5 LEA R14, P6, R2, c[0x0][0x250], 0x1 ;  /* 0x00009400020e5a11 */ /* 0x000fe400078c08ff */
[----:B------:R-:W-:Y:S01]  /*76e0*/  @P5 IADD3 R4, R3, R4, RZ ;  /* 0x0000000403045210 */ /* 0x000fe20007ffe0ff */
[----:B------:R-:W-:Y:S02]  /*76f0*/  @P4 IMAD.MOV.U32 R3, RZ, RZ, R98 ;  /* 0x000000ffff034224 */ /* 0x000fe400078e0062 */
[----:B------:R-:W-:Y:S01]  /*7700*/  @P0 IMAD R6, R24, c[0x0][0x25c], R6 ;  /* 0x0000970018060a24 */ /* 0x000fe200078e0206 */
[----:B------:R-:W-:Y:S01]  /*7710*/  @P5 LEA.HI.X R15, R2, c[0x0][0x254], R4, 0x1, P6 ;  /* 0x00009500020f5a11 */ /* 0x000fe200030f0c04 */
[----:B------:R-:W-:Y:S02]  /*7720*/  @P4 IMAD R4, R11, c[0x0][0x258], RZ ;  /* 0x000096000b044a24 */ /* 0x000fe400078e02ff */
[----:B------:R-:W-:Y:S02]  /*7730*/  @P4 IMAD.MOV.U32 R2, RZ, RZ, R96 ;  /* 0x000000ffff024224 */ /* 0x000fe400078e0060 */
[C---:B------:R-:W-:Y:S02]  /*7740*/  @P4 IMAD R4, R9.reuse, c[0x0][0x25c], R4 ;  /* 0x0000970009044a24 */ /* 0x040fe400078e0204 */
[----:B------:R-:W-:Y:S05]  /*7750*/  @P4 IMAD.WIDE.U32 R2, R9, c[0x0][0x258], R2 ;  /* 0x0000960009024a25 */ /* 0x000fea00078e0002 */
[C---:B------:R-:W-:Y:S02]  /*7760*/  @P4 LEA R12, P6, R2.reuse, c[0x0][0x250], 0x1 ;  /* 0x00009400020c4a11 */ /* 0x040fe400078c08ff */
[----:B------:R-:W-:Y:S01]  /*7770*/  @P4 IADD3 R4, R3, R4, RZ ;  /* 0x0000000403044210 */ /* 0x000fe20007ffe0ff */
[----:B------:R-:W-:Y:S03]  /*7780*/  @P3 IMAD.MOV.U32 R3, RZ, RZ, R98 ;  /* 0x000000ffff033224 */ /* 0x000fe600078e0062 */
        /* <DEDUP_REMOVED lines=9> */
[----:B------:R-:W-:Y:S01]  /*7820*/  @P2 IMAD.MOV.U32 R2, RZ, RZ, R96 ;  /* 0x000000ffff022224 */ /* 0x000fe200078e0060 */
[----:B------:R-:W-:Y:S01]  /*7830*/  ISETP.NE.AND P5, PT, R121, RZ, PT ;  /* 0x000000ff7900720c */ /* 0x000fe20003fa5270 */
[----:B------:R-:W-:Y:S02]  /*7840*/  @P2 IMAD R4, R25, c[0x0][0x258], RZ ;  /* 0x0000960019042a24 */ /* 0x000fe400078e02ff */
[C---:B------:R-:W-:Y:S04]  /*7850*/  @P2 IMAD.WIDE.U32 R2, R18.reuse, c[0x0][0x258], R2 ;  /* 0x0000960012022a25 */ /* 0x040fe800078e0002 */
[----:B------:R-:W-:Y:S01]  /*7860*/  @P2 IMAD R4, R18, c[0x0][0x25c], R4 ;  /* 0x0000970012042a24 */ /* 0x000fe200078e0204 */
[C---:B------:R-:W-:Y:S04]  /*7870*/  @P2 LEA R8, P6, R2.reuse, c[0x0][0x250], 0x1 ;  /* 0x0000940002082a11 */ /* 0x040fe800078c08ff */
[----:B------:R-:W-:Y:S01]  /*7880*/  @P2 IADD3 R4, R3, R4, RZ ;  /* 0x0000000403042210 */ /* 0x000fe20007ffe0ff */
[----:B------:R-:W-:Y:S03]  /*7890*/  @P1 IMAD.MOV.U32 R3, RZ, RZ, R98 ;  /* 0x000000ffff031224 */ /* 0x000fe600078e0062 */
[----:B------:R-:W-:Y:S01]  /*78a0*/  @P2 LEA.HI.X R9, R2, c[0x0][0x254], R4, 0x1, P6 ;  /* 0x0000950002092a11 */ /* 0x000fe200030f0c04 */
[----:B------:R-:W-:Y:S02]  /*78b0*/  @P1 IMAD R4, R27, c[0x0][0x258], RZ ;  /* 0x000096001b041a24 */ /* 0x000fe400078e02ff */
[----:B------:R-:W-:Y:S02]  /*78c0*/  @P1 IMAD.MOV.U32 R2, RZ, RZ, R96 ;  /* 0x000000ffff021224 */ /* 0x000fe400078e0060 */
[C---:B------:R-:W-:Y:S02]  /*78d0*/  @P1 IMAD R4, R22.reuse, c[0x0][0x25c], R4 ;  /* 0x0000970016041a24 */ /* 0x040fe400078e0204 */
[----:B------:R-:W-:Y:S05]  /*78e0*/  @P1 IMAD.WIDE.U32 R2, R22, c[0x0][0x258], R2 ;  /* 0x0000960016021a25 */ /* 0x000fea00078e0002 */
[----:B------:R-:W-:Y:S02]  /*78f0*/  @P1 IADD3 R3, R3, R4, RZ ;  /* 0x0000000403031210 */ /* 0x000fe40007ffe0ff */
[C---:B------:R-:W-:Y:S04]  /*7900*/  @P1 LEA R4, P6, R2.reuse, c[0x0][0x250], 0x1 ;  /* 0x0000940002041a11 */ /* 0x040fe800078c08ff */
[----:B------:R-:W-:Y:S01]  /*7910*/  @P1 LEA.HI.X R5, R2, c[0x0][0x254], R3, 0x1, P6 ;  /* 0x0000950002051a11 */ /* 0x000fe200030f0c03 */
[----:B------:R-:W-:Y:S02]  /*7920*/  @P0 IMAD.MOV.U32 R2, RZ, RZ, R96 ;  /* 0x000000ffff020224 */ /* 0x000fe400078e0060 */
[----:B------:R-:W-:Y:S04]  /*7930*/  @P0 IMAD.MOV.U32 R3, RZ, RZ, R98 ;  /* 0x000000ffff030224 */ /* 0x000fe800078e0062 */
[----:B------:R-:W-:Y:S05]  /*7940*/  @P0 IMAD.WIDE.U32 R2, R24, c[0x0][0x258], R2 ;  /* 0x0000960018020a25 */ /* 0x000fea00078e0002 */
[----:B------:R-:W-:Y:S02]  /*7950*/  @P0 IADD3 R3, R3, R6, RZ ;  /* 0x0000000603030210 */ /* 0x000fe40007ffe0ff */
[C---:B------:R-:W-:Y:S04]  /*7960*/  @P0 LEA R6, P6, R2.reuse, c[0x0][0x250], 0x1 ;  /* 0x0000940002060a11 */ /* 0x040fe800078c08ff */
[----:B------:R-:W-:Y:S01]  /*7970*/  @P0 LEA.HI.X R7, R2, c[0x0][0x254], R3, 0x1, P6 ;  /* 0x0000950002070a11 */ /* 0x000fe200030f0c03 */
[----:B------:R-:W-:Y:S01]  /*7980*/  IMAD R2, R117, c[0x0][0x208], RZ ;  /* 0x0000820075027a24 */ /* 0x000fe200078e02ff */
[----:B------:R-:W-:Y:S11]  /*7990*/  ISETP.NE.AND P6, PT, R28, RZ, PT ;  /* 0x000000ff1c00720c */ /* 0x000ff60003fc5270 */
[----:B------:R-:W-:Y:S02]  /*79a0*/  @!UPT UIADD3 URZ, URZ, URZ, URZ ;  /* 0x0000003f3f3ff290 */ /* 0x000fe4000fffe03f */
[----:B------:R-:W-:Y:S01]  /*79b0*/  @!PT LDS RZ, [RZ] ;  /* 0x00000000fffff984 */ /* 0x000fe20000000800 */
[----:B------:R-:W-:Y:S01]  /*79c0*/  @!PT LDS RZ, [RZ] ;  /* 0x00000000fffff984 */ /* 0x000fe20000000800 */
[----:B------:R-:W-:Y:S01]  /*79d0*/  @!PT LDS RZ, [RZ] ;  /* 0x00000000fffff984 */ /* 0x000fe20000000800 */
[----:B------:R1:W-:Y:S01]  /*79e0*/  @P6 LDGSTS.E.BYPASS.LTC128B.128 [R90+0x100], [R16.64], !P5 ;  /* 0x00100000105a6fae */ /* 0x0003e2000e901d56 */
[----:B------:R-:W-:Y:S02]  /*79f0*/  ISETP.NE.AND P5, PT, R26, RZ, PT ;  /* 0x000000ff1a00720c */ /* 0x000fe40003fa5270 */
[----:B------:R-:W-:Y:S11]  /*7a00*/  ISETP.NE.AND P6, PT, R121, RZ, PT ;  /* 0x000000ff7900720c */ /* 0x000ff60003fc5270 */
[----:B------:R-:W-:Y:S02]  /*7a10*/  @!UPT UIADD3 URZ, URZ, URZ, URZ ;  /* 0x0000003f3f3ff290 */ /* 0x000fe4000fffe03f */
[----:B------:R2:W-:Y:S08]  /*7a20*/  @P5 LDGSTS.E.BYPASS.LTC128B.128 [R90+0x900], [R14.64], !P6 ;  /* 0x009000000e5a5fae */ /* 0x0005f0000f101d56 */
[----:B------:R3:W-:Y:S08]  /*7a30*/  @P4 LDGSTS.E.BYPASS.LTC128B.128 [R90+0x1100], [R12.64], !P6 ;  /* 0x011000000c5a4fae */ /* 0x0007f0000f101d56 */
[----:B------:R1:W-:Y:S08]  /*7a40*/  @P3 LDGSTS.E.BYPASS.LTC128B.128 [R90+0x1900], [R10.64], !P6 ;  /* 0x019000000a5a3fae */ /* 0x0003f0000f101d56 */
[----:B------:R1:W-:Y:S08]  /*7a50*/  @P2 LDGSTS.E.BYPASS.LTC128B.128 [R90+0x2100], [R8.64], !P6 ;  /* 0x02100000085a2fae */ /* 0x0003f0000f101d56 */
[----:B------:R4:W-:Y:S01]  /*7a60*/  @P1 LDGSTS.E.BYPASS.LTC128B.128 [R90+0x2900], [R4.64], !P6 ;  /* 0x02900000045a1fae */ /* 0x0009e2000f101d56 */
[----:B---3--:R-:W-:Y:S07]  /*7a70*/  IADD3 R12, -R38, UR5, RZ ;  /* 0x00000005260c7c10 */ /* 0x008fee000fffe1ff */
[----:B------:R1:W-:Y:S08]  /*7a80*/  @P0 LDGSTS.E.BYPASS.LTC128B.128 [R90+0x3100], [R6.64], !P6 ;  /* 0x03100000065a0fae */ /* 0x0003f0000f101d56 */
[----:B------:R-:W0:Y:S01]  /*7a90*/  LDGDEPBAR ;  /* 0x00000000000079af */ /* 0x000e220000000000 */
[C---:B----4-:R-:W-:Y:S02]  /*7aa0*/  IMAD R4, R100.reuse, c[0x0][0x20c], R2 ;  /* 0x0000830064047a24 */ /* 0x050fe400078e0202 */
[----:B------:R-:W-:Y:S04]  /*7ab0*/  IMAD.WIDE.U32 R2, R100, c[0x0][0x208], RZ ;  /* 0x0000820064027a25 */ /* 0x000fe800078e00ff */
[----:B------:R-:W-:Y:S02]  /*7ac0*/  IMAD.IADD R3, R3, 0x1, R4 ;  /* 0x0000000103037824 */ /* 0x000fe400078e0204 */
[----:B------:R-:W-:Y:S02]  /*7ad0*/  IMAD R4, R118, c[0x0][0x218], RZ ;  /* 0x0000860076047a24 */ /* 0x000fe400078e02ff */
[C---:B------:R-:W-:Y:S01]  /*7ae0*/  IMAD.WIDE.U32 R2, R99.reuse, c[0x0][0x218], R2 ;  /* 0x0000860063027a25 */ /* 0x040fe200078e0002 */
[----:B------:R-:W-:Y:S04]  /*7af0*/  DEPBAR.LE SB0, 0x0 ;  /* 0x000080000000791a */ /* 0x000fe80000000000 */
[----:B------:R-:W-:Y:S01]  /*7b00*/  BAR.SYNC.DEFER_BLOCKING 0x0 ;  /* 0x0000000000007b1d */ /* 0x000fe20000010000 */
[----:B------:R-:W-:Y:S01]  /*7b10*/  IMAD R4, R99, c[0x0][0x21c], R4 ;  /* 0x0000870063047a24 */ /* 0x000fe200078e0204 */
[----:B------:R-:W-:Y:S04]  /*7b20*/  IADD3 R2, P0, R2, UR30, RZ ;  /* 0x0000001e02027c10 */ /* 0x000fe8000ff1e0ff */
[----:B------:R-:W-:Y:S02]  /*7b30*/  IADD3.X R3, R3, UR29, R4, P0, !PT ;  /* 0x0000001d03037c10 */ /* 0x000fe400087fe404 */
[C---:B--2---:R-:W-:Y:S04]  /*7b40*/  LEA R14, P0, R2.reuse, c[0x0][0x1f8], 0x1 ;  /* 0x00007e00020e7a11 */ /* 0x044fe800078008ff */
[----:B------:R-:W-:Y:S02]  /*7b50*/  LEA.HI.X R13, R2, c[0x0][0x1fc], R3, 0x1, P0 ;  /* 0x00007f00020d7a11 */ /* 0x000fe400000f0c03 */
[----:B------:R1:W2:Y:S01]  /*7b60*/  SHFL.IDX PT, R2, R14, RZ, 0x1c1f ;  /* 0x001c1fff0e027589 */ /* 0x0002a200000e0000 */
[----:B------:R-:W-:Y:S07]  /*7b70*/  ISETP.GE.AND P0, PT, R12, 0x1, PT ;  /* 0x000000010c00780c */ /* 0x000fee0003f06270 */
[----:B------:R1:W3:Y:S06]  /*7b80*/  SHFL.IDX PT, R3, R13, RZ, 0x1c1f ;  /* 0x001c1fff0d037589 */ /* 0x0002ec00000e0000 */
[----:B------:R-:W-:-:S05]  /*7b90*/  @!P0 BRA `(.L_x_95) ;  /* 0x000000c000008947 */ /* 0x000fca0003800000 */
[C---:B------:R-:W-:Y:S11]  /*7ba0*/  ISETP.GE.AND P1, PT, R20.reuse, c[0x0][0x1d4], PT ;  /* 0x0000750014007a0c */ /* 0x040ff60003f26270 */
[----:B------:R-:W-:Y:S02]  /*7bb0*/  @!UPT UIADD3 URZ, URZ, URZ, URZ ;  /* 0x0000003f3f3ff290 */ /* 0x000fe4000fffe03f */
[----:B-1----:R-:W1:Y:S01]  /*7bc0*/  @!P1 LDS.128 R8, [R91] ;  /* 0x000000005b089984 */ /* 0x002e620000000c00 */
[CC--:B--2---:R-:W-:Y:S04]  /*7bd0*/  @!P1 LEA R4, P0, R20.reuse, R2.reuse, 0x1 ;  /* 0x0000000214049211 */ /* 0x0c4fe800078008ff */
[-C--:B---3--:R-:W-:Y:S02]  /*7be0*/  @!P1 LEA.HI.X R5, R20, R3.reuse, R21, 0x1, P0 ;  /* 0x0000000314059211 */ /* 0x088fe400000f0c15 */
[----:B------:R-:W-:Y:S11]  /*7bf0*/  ISETP.GE.AND P0, PT, R94, c[0x0][0x1d4], PT ;  /* 0x000075005e007a0c */ /* 0x000ff60003f06270 */
[----:B------:R-:W-:Y:S02]  /*7c00*/  @!UPT UIADD3 URZ, URZ, URZ, URZ ;  /* 0x0000003f3f3ff290 */ /* 0x000fe4000fffe03f */
[C---:B------:R-:W-:Y:S04]  /*7c10*/  @!P0 LEA R2, P2, R83.reuse, R2, 0x1 ;  /* 0x0000000253028211 */ /* 0x040fe800078408ff */
[----:B------:R-:W-:Y:S01]  /*7c20*/  @!P0 LEA.HI.X R3, R83, R3, R93, 0x1, P2 ;  /* 0x0000000353038211 */ /* 0x000fe200010f0c5d */
[----:B-1----:R-:W-:Y:S04]  /*7c30*/  @!P1 ST.E.128 [R4.64], R8 ;  /* 0x0000000804009985 */ /* 0x002fe8000c101d16 */
[----:B------:R-:W1:Y:S04]  /*7c40*/  @!P0 LDS.128 R4, [R92] ;  /* 0x000000005c048984 */ /* 0x000e680000000c00 */
[----:B-1----:R1:W-:Y:S02]  /*7c50*/  @!P0 ST.E.128 [R2.64], R4 ;  /* 0x0000000402008985 */ /* 0x0023e4000c101d16 */
.L_x_95:
[----:B------:R-:W-:Y:S05]  /*7c60*/  BSYNC B0 ;  /* 0x0000000000007941 */ /* 0x000fea0003800000 */
.L_x_94:
[----:B-1-3--:R1:W3:Y:S01]  /*7c70*/  SHFL.IDX PT, R3, R13, 0x1, 0x1c1f ;  /* 0x003c1f000d037f89 */ /* 0x00a2e200000e0000 */
[----:B------:R-:W-:Y:S01]  /*7c80*/  ISETP.GE.AND P0, PT, R12, 0x21, PT ;  /* 0x000000210c00780c */ /* 0x000fe20003f06270 */
[----:B------:R-:W-:Y:S02]  /*7c90*/  BSSY B0, `(.L_x_96) ;  /* 0x000000f000007945 */ /* 0x000fe40003800000 */
[----:B--2---:R1:W2:Y:S10]  /*7ca0*/  SHFL.IDX PT, R2, R14, 0x1, 0x1c1f ;  /* 0x003c1f000e027f89 */ /* 0x0042b400000e0000 */
[----:B------:R-:W-:-:S05]  /*7cb0*/  @!P0 BRA `(.L_x_97) ;  /* 0x000000c000008947 */ /* 0x000fca0003800000 */
[C---:B------:R-:W-:Y:S11]  /*7cc0*/  ISETP.GE.AND P1, PT, R20.reuse, c[0x0][0x1d4], PT ;  /* 0x0000750014007a0c */ /* 0x040ff60003f26270 */
[----:B------:R-:W-:Y:S02]  /*7cd0*/  @!UPT UIADD3 URZ, URZ, URZ, URZ ;  /* 0x0000003f3f3ff290 */ /* 0x000fe4000fffe03f */
[----:B------:R-:W4:Y:S01]  /*7ce0*/  @!P1 LDS.128 R8, [R91+0x1000] ;  /* 0x001000005b089984 */ /* 0x000f220000000c00 */
[CC--:B--2---:R-:W-:Y:S04]  /*7cf0*/  @!P1 LEA R4, P0, R20.reuse, R2.reuse, 0x1 ;  /* 0x0000000214049211 */ /* 0x0c4fe800078008ff */
[-C--:B---3--:R-:W-:Y:S02]  /*7d00*/  @!P1 LEA.HI.X R5, R20, R3.reuse, R21, 0x1, P0 ;  /* 0x0000000314059211 */ /* 0x088fe400000f0c15 */
[----:B------:R-:W-:Y:S11]  /*7d10*/  ISETP.GE.AND P0, PT, R94, c[0x0][0x1d4], PT ;  /* 0x000075005e007a0c */ /* 0x000ff60003f06270 */
[----:B------:R-:W-:Y:S02]  /*7d20*/  @!UPT UIADD3 URZ, URZ, URZ, URZ ;  /* 0x0000003f3f3ff290 */ /* 0x000fe4000fffe03f */
[C---:B------:R-:W-:Y:S04]  /*7d30*/  @!P0 LEA R2, P2, R83.reuse, R2, 0x1 ;  /* 0x0000000253028211 */ /* 0x040fe800078408ff */
[----:B------:R-:W-:Y:S01]  /*7d40*/  @!P0 LEA.HI.X R3, R83, R3, R93, 0x1, P2 ;  /* 0x0000000353038211 */ /* 0x000fe200010f0c5d */
[----:B----4-:R-:W-:Y:S04]  /*7d50*/  @!P1 ST.E.128 [R4.64], R8 ;  /* 0x0000000804009985 */ /* 0x010fe8000c101d16 */
[----:B------:R-:W2:Y:S04]  /*7d60*/  @!P0 LDS.128 R4, [R92+0x1000] ;  /* 0x001000005c048984 */ /* 0x000ea80000000c00 */
[----:B--2---:R2:W-:Y:S02]  /*7d70*/  @!P0 ST.E.128 [R2.64], R4 ;  /* 0x0000000402008985 */ /* 0x0045e4000c101d16 */
.L_x_97:
[----:B------:R-:W-:Y:S05]  /*7d80*/  BSYNC B0 ;  /* 0x0000000000007941 */ /* 0x000fea0003800000 */
.L_x_96:
[----:B--23--:R2:W3:Y:S01]  /*7d90*/  SHFL.IDX PT, R3, R13, 0x2, 0x1c1f ;  /* 0x005c1f000d037f89 */ /* 0x00c4e200000e0000 */
[----:B------:R-:W-:Y:S01]  /*7da0*/  ISETP.GE.AND P0, PT, R12, 0x41, PT ;  /* 0x000000410c00780c */ /* 0x000fe20003f06270 */
[----:B------:R-:W-:Y:S02]  /*7db0*/  BSSY B0, `(.L_x_98) ;  /* 0x000000f000007945 */ /* 0x000fe40003800000 */
[----:B------:R2:W4:Y:S10]  /*7dc0*/  SHFL.IDX PT, R2, R14, 0x2, 0x1c1f ;  /* 0x005c1f000e027f89 */ /* 0x00053400000e0000 */
[----:B------:R-:W-:-:S05]  /*7dd0*/  @!P0 BRA `(.L_x_99) ;  /* 0x000000c000008947 */ /* 0x000fca0003800000 */
[C---:B------:R-:W-:Y:S11]  /*7de0*/  ISETP.GE.AND P1, PT, R20.reuse, c[0x0][0x1d4], PT ;  /* 0x0000750014007a0c */ /* 0x040ff60003f26270 */
[----:B------:R-:W-:Y:S02]  /*7df0*/  @!UPT UIADD3 URZ, URZ, URZ, URZ ;  /* 0x0000003f3f3ff290 */ /* 0x000fe4000fffe03f */
[----:B------:R-:W5:Y:S01]  /*7e00*/  @!P1 LDS.128 R8, [R91+0x2000] ;  /* 0x002000005b089984 */ /* 0x000f620000000c00 */
[CC--:B----4-:R-:W-:Y:S04]  /*7e10*/  @!P1 LEA R4, P0, R20.reuse, R2.reuse, 0x1 ;  /* 0x0000000214049211 */ /* 0x0d0fe800078008ff */
[-C--:B---3--:R-:W-:Y:S02]  /*7e20*/  @!P1 LEA.HI.X R5, R20, R3.reuse, R21, 0x1, P0 ;  /* 0x0000000314059211 */ /* 0x088fe400000f0c15 */
[----:B------:R-:W-:Y:S11]  /*7e30*/  ISETP.GE.AND P0, PT, R94, c[0x0][0x1d4], PT ;  /* 0x000075005e007a0c */ /* 0x000ff60003f06270 */
[----:B------:R-:W-:Y:S02]  /*7e40*/  @!UPT UIADD3 URZ, URZ, URZ, URZ ;  /* 0x0000003f3f3ff290 */ /* 0x000fe4000fffe03f */
[C---:B------:R-:W-:Y:S04]  /*7e50*/  @!P0 LEA R2, P2, R83.reuse, R2, 0x1 ;  /* 0x0000000253028211 */ /* 0x040fe800078408ff */
[----:B------:R-:W-:Y:S01]  /*7e60*/  @!P0 LEA.HI.X R3, R83, R3, R93, 0x1, P2 ;  /* 0x0000000353038211 */ /* 0x000fe200010f0c5d */
[----:B-----5:R-:W-:Y:S04]  /*7e70*/  @!P1 ST.E.128 [R4.64], R8 ;  /* 0x0000000804009985 */ /* 0x020fe8000c101d16 */
[----:B------:R-:W3:Y:S04]  /*7e80*/  @!P0 LDS.128 R4, [R92+0x2000] ;  /* 0x002000005c048984 */ /* 0x000ee80000000c00 */
[----:B---3--:R3:W-:Y:S02]  /*7e90*/  @!P0 ST.E.128 [R2.64], R4 ;  /* 0x0000000402008985 */ /* 0x0087e4000c101d16 */
.L_x_99:
[----:B------:R-:W-:Y:S05]  /*7ea0*/  BSYNC B0 ;  /* 0x0000000000007941 */ /* 0x000fea0003800000 */
.L_x_98:
[----:B---3--:R3:W1:Y:S01]  /*7eb0*/  SHFL.IDX PT, R3, R13, 0x3, 0x1c1f ;  /* 0x007c1f000d037f89 */ /* 0x00866200000e0000 */
[----:B------:R-:W-:Y:S01]  /*7ec0*/  ISETP.GE.AND P0, PT, R12, 0x61, PT ;  /* 0x000000610c00780c */ /* 0x000fe20003f06270 */
[----:B------:R-:W-:Y:S02]  /*7ed0*/  BSSY B0, `(.L_x_100) ;  /* 0x000000f000007945 */ /* 0x000fe40003800000 */
[----:B----4-:R3:W4:Y:S10]  /*7ee0*/  SHFL.IDX PT, R2, R14, 0x3, 0x1c1f ;  /* 0x007c1f000e027f89 */ /* 0x01073400000e0000 */
[----:B------:R-:W-:-:S05]  /*7ef0*/  @!P0 BRA `(.L_x_101) ;  /* 0x000000c000008947 */ /* 0x000fca0003800000 */
[C---:B------:R-:W-:Y:S11]  /*7f00*/  ISETP.GE.AND P1, PT, R20.reuse, c[0x0][0x1d4], PT ;  /* 0x0000750014007a0c */ /* 0x040ff60003f26270 */
[----:B------:R-:W-:Y:S02]  /*7f10*/  @!UPT UIADD3 URZ, URZ, URZ, URZ ;  /* 0x0000003f3f3ff290 */ /* 0x000fe4000fffe03f */
[----:B------:R-:W5:Y:S01]  /*7f20*/  @!P1 LDS.128 R8, [R91+0x3000] ;  /* 0x003000005b089984 */ /* 0x000f620000000c00 */
[CC--:B----4-:R-:W-:Y:S04]  /*7f30*/  @!P1 LEA R4, P0, R20.reuse, R2.reuse, 0x1 ;  /* 0x0000000214049211 */ /* 0x0d0fe800078008ff */
[-C--:B-1----:R-:W-:Y:S02]  /*7f40*/  @!P1 LEA.HI.X R5, R20, R3.reuse, R21, 0x1, P0 ;  /* 0x0000000314059211 */ /* 0x082fe400000f0c15 */
[----:B------:R-:W-:Y:S11]  /*7f50*/  ISETP.GE.AND P0, PT, R94, c[0x0][0x1d4], PT ;  /* 0x000075005e007a0c */ /* 0x000ff60003f06270 */
[----:B------:R-:W-:Y:S02]  /*7f60*/  @!UPT UIADD3 URZ, URZ, URZ, URZ ;  /* 0x0000003f3f3ff290 */ /* 0x000fe4000fffe03f */
[C---:B------:R-:W-:Y:S04]  /*7f70*/  @!P0 LEA R2, P2, R83.reuse, R2, 0x1 ;  /* 0x0000000253028211 */ /* 0x040fe800078408ff */
[----:B------:R-:W-:Y:S01]  /*7f80*/  @!P0 LEA.HI.X R3, R83, R3, R93, 0x1, P2 ;  /* 0x0000000353038211 */ /* 0x000fe200010f0c5d */
[----:B-----5:R-:W-:Y:S04]  /*7f90*/  @!P1 ST.E.128 [R4.64], R8 ;  /* 0x0000000804009985 */ /* 0x020fe8000c101d16 */
[----:B------:R-:W1:Y:S04]  /*7fa0*/  @!P0 LDS.128 R4, [R92+0x3000] ;  /* 0x003000005c048984 */ /* 0x000e680000000c00 */
[----:B-1----:R1:W-:Y:S02]  /*7fb0*/  @!P0 ST.E.128 [R2.64], R4 ;  /* 0x0000000402008985 */ /* 0x0023e4000c101d16 */
.L_x_101:
[----:B------:R-:W-:Y:S05]  /*7fc0*/  BSYNC B0 ;  /* 0x0000000000007941 */ /* 0x000fea0003800000 */
.L_x_100:
[----:B------:R-:W-:Y:S02]  /*7fd0*/  UISETP.GT.AND UP0, UPT, UR6, UR7, UPT ;  /* 0x000000070600728c */ /* 0x000fe4000bf04270 */
[----:B------:R-:W-:Y:S04]  /*7fe0*/  UIADD3 UR6, UR6, -0x1, URZ ;  /* 0xffffffff06067890 */ /* 0x000fe8000fffe03f */
[----:B------:R-:W-:Y:S05]  /*7ff0*/  PLOP3.LUT P0, PT, PT, PT, UP0, 0x80, 0x0 ;  /* 0x000000000000781c */ /* 0x000fea0003f0f008 */
[----:B------:R-:W-:Y:S02]  /*8000*/  @UP0 USHF.R.S32.HI UR9, URZ, 0x1f, UR6 ;  /* 0x0000001f3f090899 */ /* 0x000fe40008011406 */
[----:B------:R-:W-:Y:S04]  /*8010*/  @UP0 UIMAD UR5, UR11, UR6, URZ ;  /* 0x000000060b0502a4 */ /* 0x000fe8000f8e023f */
[----:B------:R-:W-:Y:S02]  /*8020*/  @UP0 UIMAD UR5, UR9, UR24, UR5 ;  /* 0x00000018090502a4 */ /* 0x000fe4000f8e0205 */
[----:B-1--4-:R-:W-:Y:S02]  /*8030*/  @P0 IMAD.MOV.U32 R2, RZ, RZ, R130 ;  /* 0x000000ffff020224 */ /* 0x012fe400078e0082 */
[----:B------:R-:W-:Y:S04]  /*8040*/  @P0 IMAD.MOV.U32 R3, RZ, RZ, R127 ;  /* 0x000000ffff030224 */ /* 0x000fe800078e007f */
[----:B------:R-:W-:Y:S05]  /*8050*/  @P0 IMAD.WIDE.U32 R2, R145, UR6, R2 ;  /* 0x0000000691020c25 */ /* 0x000fea000f8e0002 */
[C---:B------:R-:W-:Y:S02]  /*8060*/  @P0 LEA R12, P1, R2.reuse, c[0x0][0x220], 0x1 ;  /* 0x00008800020c0a11 */ /* 0x040fe400078208ff */
[----:B------:R-:W-:Y:S04]  /*8070*/  @P0 IADD3 R3, R3, UR5, RZ ;  /* 0x0000000503030c10 */ /* 0x000fe8000fffe0ff */
[----:B--23--:R-:W-:Y:S02]  /*8080*/  @P0 LEA.HI.X R13, R2, c[0x0][0x224], R3, 0x1, P1 ;  /* 0x00008900020d0a11 */ /* 0x00cfe400008f0c03 */
[-C--:B------:R-:W-:Y:S03]  /*8090*/  @P0 IADD3 R10, P1, R12, R150.reuse, RZ ;  /* 0x000000960c0a0210 */ /* 0x080fe60007f3e0ff */
[----:B------:R-:W-:Y:S01]  /*80a0*/  @!PT LDS RZ, [RZ] ;  /* 0x00000000fffff984 */ /* 0x000fe20000000800 */
[----:B------:R-:W-:Y:S01]  /*80b0*/  @!PT LDS RZ, [RZ] ;  /* 0x00000000fffff984 */ /* 0x000fe20000000800 */
[----:B------:R-:W-:Y:S01]  /*80c0*/  @!PT LDS RZ, [RZ] ;  /* 0x00000000fffff984 */ /* 0x000fe20000000800 */
[----:B------:R1:W-:Y:S02]  /*80d0*/  @P0 LDGSTS.E.BYPASS.LTC128B.128 [R90+0x3900], [R12.64], !P6 ;  /* 0x039000000c5a0fae */ /* 0x0003e4000f101d56 */
[--C-:B------:R-:W-:Y:S01]  /*80e0*/  @P0 IMAD.X R11, R13, 0x1, R148.reuse, P1 ;  /* 0x000000010d0b0824 */ /* 0x100fe200008e0694 */
[-C--:B------:R-:W-:Y:S04]  /*80f0*/  @P0 IADD3 R8, P1, R10, R150.reuse, RZ ;  /* 0x000000960a080210 */ /* 0x080fe80007f3e0ff */
[----:B------:R1:W-:Y:S01]  /*8100*/  @P0 LDGSTS.E.BYPASS.LTC128B.128 [R90+0x4100], [R10.64], !P6 ;  /* 0x041000000a5a0fae */ /* 0x0003e2000f101d56 */
        /* <DEDUP_REMOVED lines=10> */
[----:B------:R-:W-:Y:S04]  /*81b0*/  @P0 IADD3 R14, P1, R2, R150, RZ ;  /* 0x00000096020e0210 */ /* 0x000fe80007f3e0ff */
[----:B------:R1:W-:Y:S01]  /*81c0*/  @P0 LDGSTS.E.BYPASS.LTC128B.128 [R90+0x6100], [R2.64], !P6 ;  /* 0x06100000025a0fae */ /* 0x0003e2000f101d56 */
[----:B------:R-:W-:Y:S05]  /*81d0*/  @P0 IMAD.X R15, R3, 0x1, R148, P1 ;  /* 0x00000001030f0824 */ /* 0x000fea00008e0694 */
[----:B------:R1:W-:Y:S04]  /*81e0*/  @P0 LDGSTS.E.BYPASS.LTC128B.128 [R90+0x6900], [R14.64], !P6 ;  /* 0x069000000e5a0fae */ /* 0x0003e8000f101d56 */
[----:B------:R-:W0:Y:S01]  /*81f0*/  LDGDEPBAR ;  /* 0x00000000000079af */ /* 0x000e220000000000 */
[----:B------:R-:W-:-:S05]  /*8200*/  @P0 BRA `(.L_x_102) ;  /* 0xffff9ce000000947 */ /* 0x000fca000383ffff */
[----:B------:R-:W-:Y:S06]  /*8210*/  BAR.SYNC.DEFER_BLOCKING 0x0 ;  /* 0x0000000000007b1d */ /* 0x000fec0000010000 */
.L_x_55:
[----:B------:R-:W-:Y:S01]  /*8220*/  UISETP.GE.AND UP0, UPT, UR13, 0x1, UPT ;  /* 0x000000010d00788c */ /* 0x000fe2000bf06270 */
[----:B------:R-:W-:Y:S01]  /*8230*/  PLOP3.LUT P4, PT, PT, PT, PT, 0x80, 0x0 ;  /* 0x000000000000781c */ /* 0x000fe20003f8f070 */
[----:B------:R-:W-:Y:S01]  /*8240*/  CS2R R178, SRZ ;  /* 0x0000000000b27805 */ /* 0x000fe2000001ff00 */
[----:B------:R-:W-:Y:S01]  /*8250*/  CS2R R176, SRZ ;  /* 0x0000000000b07805 */ /* 0x000fe2000001ff00 */
[----:B------:R-:W-:Y:S01]  /*8260*/  CS2R R182, SRZ ;  /* 0x0000000000b67805 */ /* 0x000fe2000001ff00 */
[----:B------:R-:W-:Y:S01]  /*8270*/  CS2R R180, SRZ ;  /* 0x0000000000b47805 */ /* 0x000fe2000001ff00 */
[----:B------:R-:W-:Y:S01]  /*8280*/  PLOP3.LUT P0, PT, PT, PT, UP0, 0x80, 0x0 ;  /* 0x000000000000781c */ /* 0x000fe20003f0f008 */
[----:B-1----:R-:W-:Y:S01]  /*8290*/  IMAD.MOV.U32 R15, RZ, RZ, RZ ;  /* 0x000000ffff0f7224 */ /* 0x002fe200078e00ff */
[----:B------:R-:W-:Y:S01]  /*82a0*/  CS2R R172, SRZ ;  /* 0x0000000000ac7805 */ /* 0x000fe2000001ff00 */
[----:B------:R-:W-:Y:S01]  /*82b0*/  IMAD.MOV.U32 R174, RZ, RZ, RZ ;  /* 0x000000ffffae7224 */ /* 0x000fe200078e00ff */
        /* <DEDUP_REMOVED lines=10> */
[----:B-----5:R-:W-:Y:S01]  /*8360*/  CS2R R22, SRZ ;  /* 0x0000000000167805 */ /* 0x020fe2000001ff00 */
[----:B------:R-:W-:Y:S01]  /*8370*/  MOV R156, RZ ;  /* 0x000000ff009c7202 */ /* 0x000fe20000000f00 */
[----:B------:R-:W-:Y:S01]  /*8380*/  IMAD.MOV.U32 R154, RZ, RZ, RZ ;  /* 0x000000ffff9a7224 */ /* 0x000fe200078e00ff */
[----:B------:R-:W-:Y:S01]  /*8390*/  CS2R R24, SRZ ;  /* 0x0000000000187805 */ /* 0x000fe2000001ff00 */
        /* <DEDUP_REMOVED lines=26> */
[----:B------:R-:W-:-:S02]  /*8540*/  UISETP.NE.U32.AND UP1, UPT, URZ, UR4, UPT ;  /* 0x000000043f00728c */ /* 0x000fc4000bf25070 */
[----:B------:R-:W-:Y:S02]  /*8550*/  ULDC.64 UR6, c[0x0][0x340] ;  /* 0x0000d00000067ab9 */ /* 0x000fe40000000a00 */
[----:B------:R-:W-:-:S06]  /*8560*/  UISETP.NE.AND.EX UP1, UPT, URZ, UR5, UPT, UP1 ;  /* 0x000000053f00728c */ /* 0x000fcc000bf25310 */
[----:B------:R-:W-:-:S05]  /*8570*/  PLOP3.LUT P6, PT, PT, PT, UP1, 0x80, 0x0 ;  /* 0x000000000000781c */ /* 0x000fca0003fcf018 */
[----:B------:R-:W-:Y:S02]  /*8580*/  @UP1 UMOV UR4, 0x4 ;  /* 0x0000000400041882 */ /* 0x000fe40000000000 */
[----:B------:R-:W-:-:S06]  /*8590*/  @UP1 UIMAD.WIDE UR4, UR20, UR4, UR6 ;  /* 0x00000004140412a5 */ /* 0x000fcc000f8e0206 */
[----:B------:R-:W-:Y:S02]  /*85a0*/  IMAD.U32 R2, RZ, RZ, UR4 ;  /* 0x00000004ff027e24 */ /* 0x000fe4000f8e00ff */
[----:B------:R-:W-:Y:S01]  /*85b0*/  IMAD.U32 R3, RZ, RZ, UR5 ;  /* 0x00000005ff037e24 */ /* 0x000fe2000f8e00ff */
[----:B------:R-:W1:Y:S01]  /*85c0*/  S2R R20, SR_CTAID.X ;  /* 0x0000000000147919 */ /* 0x000e620000002500 */
[----:B------:R-:W-:Y:S01]  /*85d0*/  SHF.R.S32.HI R17, RZ, 0x1f, R194 ;  /* 0x0000001fff117819 */ /* 0x000fe200000114c2 */
[----:B------:R-:W-:Y:S02]  /*85e0*/  USHF.R.S32.HI UR6, URZ, 0x1f, UR18 ;  /* 0x0000001f3f067899 */ /* 0x000fe40008011412 */
[----:B------:R3:W4:Y:S01]  /*85f0*/  @P6 LDG.E R16, [R2.64] ;  /* 0x0000001602106981 */ /* 0x000722000c1e1900 */
[----:B------:R-:W-:Y:S01]  /*8600*/  ULDC.64 UR4, c[0x0][0x178] ;  /* 0x00005e0000047ab9 */ /* 0x000fe20000000a00 */
[----:B------:R-:W-:Y:S01]  /*8610*/  LEA.HI R9, R17, R194, RZ, 0x6 ;  /* 0x000000c211097211 */ /* 0x000fe200078f30ff */
[----:B------:R-:W-:Y:S01]  /*8620*/  UIMAD UR6, UR6, UR4, URZ ;  /* 0x00000004060672a4 */ /* 0x000fe2000f8e023f */
[----:B------:R-:W-:Y:S01]  /*8630*/  IMAD.MOV.U32 R197, RZ, RZ, c[0x0][0x2b8] ;  /* 0x0000ae00ffc57624 */ /* 0x000fe200078e00ff */
[----:B------:R-:W-:Y:S01]  /*8640*/  UIMAD.WIDE.U32 UR8, UR18, UR4, URZ ;  /* 0x00000004120872a5 */ /* 0x000fe2000f8e003f */
[----:B------:R-:W-:Y:S01]  /*8650*/  IMAD.MOV.U32 R50, RZ, RZ, RZ ;  /* 0x000000ffff327224 */ /* 0x000fe200078e00ff */
[----:B------:R-:W-:-:S03]  /*8660*/  UIMAD UR18, UR18, UR5, UR6 ;  /* 0x00000005121272a4 */ /* 0x000fc6000f8e0206 */
[----:B------:R-:W-:Y:S02]  /*8670*/  ULDC.64 UR6, c[0x0][0x348] ;  /* 0x0000d20000067ab9 */ /* 0x000fe40000000a00 */
[----:B------:R-:W-:Y:S02]  /*8680*/  UISETP.NE.U32.AND UP0, UPT, URZ, UR6, UPT ;  /* 0x000000063f00728c */ /* 0x000fe4000bf05070 */
[----:B------:R-:W-:Y:S02]  /*8690*/  ULDC.64 UR4, c[0x0][0x1b8] ;  /* 0x00006e0000047ab9 */ /* 0x000fe40000000a00 */
[----:B------:R-:W-:Y:S02]  /*86a0*/  UISETP.NE.AND.EX UP0, UPT, URZ, UR7, UPT, UP0 ;  /* 0x000000073f00728c */ /* 0x000fe4000bf05300 */
[----:B------:R-:W-:Y:S02]  /*86b0*/  USHF.R.S32.HI UR7, URZ, 0x1f, UR20 ;  /* 0x0000001f3f077899 */ /* 0x000fe40008011414 */
[----:B------:R-:W-:-:S02]  /*86c0*/  UIMAD UR6, UR14, UR4, URZ ;  /* 0x000000040e0672a4 */ /* 0x000fc4000f8e023f */
[----:B------:R-:W-:Y:S02]  /*86d0*/  UIADD3 UR9, UR9, UR18, URZ ;  /* 0x0000001209097290 */ /* 0x000fe4000fffe03f */
[----:B------:R-:W-:Y:S01]  /*86e0*/  USEL UR7, UR7, URZ, !UP0 ;  /* 0x0000003f07077287 */ /* 0x000fe2000c000000 */
[----:B---3--:R-:W-:Y:S01]  /*86f0*/  LEA.HI R2, R17, R194, RZ, 0x3 ;  /* 0x000000c211027211 */ /* 0x008fe200078f18ff */
[----:B------:R-:W-:Y:S01]  /*8700*/  IMAD.MOV.U32 R3, RZ, RZ, c[0x0][0x2c4] ;  /* 0x0000b100ff037624 */ /* 0x000fe200078e00ff */
[----:B------:R-:W-:Y:S02]  /*8710*/  UIMAD UR6, UR15, UR5, UR6 ;  /* 0x000000050f0672a4 */ /* 0x000fe4000f8e0206 */
[----:B------:R-:W-:Y:S01]  /*8720*/  LOP3.LUT R0, R2, 0xfffffff8, RZ, 0xc0, !PT ;  /* 0xfffffff802007812 */ /* 0x000fe200078ec0ff */
[----:B------:R-:W-:Y:S01]  /*8730*/  UIMAD.WIDE.U32 UR10, UR15, UR4, UR8 ;  /* 0x000000040f0a72a5 */ /* 0x000fe2000f8e0008 */
[----:B------:R-:W-:Y:S01]  /*8740*/  ISETP.NE.AND P0, PT, R3, 0x1, PT ;  /* 0x000000010300780c */ /* 0x000fe20003f05270 */
[----:B------:R-:W-:Y:S01]  /*8750*/  USEL UR8, UR20, URZ, !UP0 ;  /* 0x0000003f14087287 */ /* 0x000fe2000c000000 */
[----:B------:R-:W-:Y:S01]  /*8760*/  SHF.R.S32.HI R42, RZ, 0x3, R2 ;  /* 0x00000003ff2a7819 */ /* 0x000fe20000011402 */
[----:B------:R-:W-:Y:S01]  /*8770*/  IMAD.IADD R43, R194, 0x1, -R0 ;  /* 0x00000001c22b7824 */ /* 0x000fe200078e0a00 */
[----:B------:R-:W-:-:S02]  /*8780*/  ULDC.64 UR4, c[0x0][0x1c0] ;  /* 0x0000700000047ab9 */ /* 0x000fc40000000a00 */
[----:B------:R-:W-:Y:S01]  /*8790*/  UIMAD UR7, UR7, UR4, URZ ;  /* 0x00000004070772a4 */ /* 0x000fe2000f8e023f */
[C-C-:B------:R-:W-:Y:S01]  /*87a0*/  IMAD R196, R43.reuse, 0x10, R42.reuse ;  /* 0x000000102bc47824 */ /* 0x140fe200078e022a */
[----:B------:R-:W-:Y:S01]  /*87b0*/  UIADD3 UR11, UR11, UR6, URZ ;  /* 0x000000060b0b7290 */ /* 0x000fe2000fffe03f */
[C---:B-1----:R-:W-:Y:S01]  /*87c0*/  IMAD R15, R20.reuse, 0x80, R42 ;  /* 0x00000080140f7824 */ /* 0x042fe200078e022a */
[----:B------:R-:W-:Y:S01]  /*87d0*/  UIMAD UR5, UR8, UR5, UR7 ;  /* 0x00000005080572a4 */ /* 0x000fe2000f8e0207 */
[----:B------:R-:W-:Y:S01]  /*87e0*/  IMAD R4, R20, 0x80, R196 ;  /* 0x0000008014047824 */ /* 0x000fe200078e02c4 */
[----:B------:R-:W-:Y:S01]  /*87f0*/  UIMAD.WIDE.U32 UR8, UR8, UR4, UR10 ;  /* 0x00000004080872a5 */ /* 0x000fe2000f8e000a */
[----:B------:R-:W-:Y:S01]  /*8800*/  IMAD.SHL.U32 R242, R43, 0x8, RZ ;  /* 0x000000082bf27824 */ /* 0x000fe200078e00ff */
[----:B------:R-:W-:Y:S01]  /*8810*/  UMOV UR6, 0x70 ;  /* 0x0000007000067882 */ /* 0x000fe20000000000 */
[----:B------:R-:W-:Y:S01]  /*8820*/  @P0 IMAD.HI.U32 R2, R4, c[0x0][0x2c8], RZ ;  /* 0x0000b20004020a27 */ /* 0x000fe200078e00ff */
[----:B------:R-:W-:Y:S01]  /*8830*/  UIADD3 UR5, UR9, UR5, URZ ;  /* 0x0000000509057290 */ /* 0x000fe2000fffe03f */
[----:B------:R-:W-:Y:S01]  /*8840*/  LEA.HI R48, R17, R194, RZ, 0x4 ;  /* 0x000000c211307211 */ /* 0x000fe200078f20ff */
[----:B------:R-:W-:Y:S01]  /*8850*/  ULDC UR4, c[0x0][0x2c4] ;  /* 0x0000b10000047ab9 */ /* 0x000fe20000000800 */
[----:B------:R-:W-:Y:S01]  /*8860*/  IMAD.MOV.U32 R0, RZ, RZ, R4 ;  /* 0x000000ffff007224 */ /* 0x000fe200078e0004 */
[----:B------:R-:W-:Y:S01]  /*8870*/  @P0 SHF.R.U32.HI R0, RZ, c[0x0][0x2cc], R2 ;  /* 0x0000b300ff000a19 */ /* 0x000fe20000011602 */
[----:B------:R-:W-:Y:S01]  /*8880*/  IMAD.U32 R3, RZ, RZ, UR9 ;  /* 0x00000009ff037e24 */ /* 0x000fe2000f8e00ff */
[----:B--2---:R-:W-:Y:S01]  /*8890*/  UIMAD UR19, UR19, UR4, URZ ;  /* 0x00000004131372a4 */ /* 0x004fe2000f8e023f */
[----:B------:R-:W-:Y:S01]  /*88a0*/  IMAD.U32 R2, RZ, RZ, UR8 ;  /* 0x00000008ff027e24 */ /* 0x000fe2000f8e00ff */
[--C-:B------:R-:W-:Y:S01]  /*88b0*/  SHF.R.S32.HI R6, RZ, 0x1f, R0.reuse ;  /* 0x0000001fff067819 */ /* 0x100fe20000011400 */
[----:B------:R-:W-:Y:S01]  /*88c0*/  IMAD.MOV R5, RZ, RZ, -R0 ;  /* 0x000000ffff057224 */ /* 0x000fe200078e0a00 */
[----:B------:R-:W-:Y:S01]  /*88d0*/  ISETP.GE.AND P4, PT, R242, c[0x0][0x198], PT ;  /* 0x00006600f2007a0c */ /* 0x000fe20003f86270 */
[----:B------:R-:W-:Y:S01]  /*88e0*/  IMAD.U32 R3, RZ, RZ, UR5 ;  /* 0x00000005ff037e24 */ /* 0x000fe2000f8e00ff */
[----:B------:R-:W-:Y:S01]  /*88f0*/  ISETP.GE.AND P2, PT, R15, UR19, PT ;  /* 0x000000130f007c0c */ /* 0x000fe2000bf46270 */
[----:B------:R-:W-:Y:S01]  /*8900*/  IMAD R4, R5, c[0x0][0x2c4], R4 ;  /* 0x0000b10005047a24 */ /* 0x000fe200078e0204 */
[----:B------:R-:W-:Y:S01]  /*8910*/  SHF.R.S32.HI R241, RZ, 0x1f, R242 ;  /* 0x0000001ffff17819 */ /* 0x000fe200000114f2 */
[----:B------:R-:W-:Y:S01]  /*8920*/  IMAD R5, R6, c[0x0][0x1b0], RZ ;  /* 0x00006c0006057a24 */ /* 0x000fe200078e02ff */
[----:B------:R-:W-:Y:S01]  /*8930*/  UIMAD UR6, UR12, UR6, -0x70 ;  /* 0xffffff900c0674a4 */ /* 0x000fe2000f8e0206 */
[C---:B------:R-:W-:Y:S01]  /*8940*/  IMAD.WIDE.U32 R2, R0.reuse, c[0x0][0x1b0], R2 ;  /* 0x00006c0000027a25 */ /* 0x040fe200078e0002 */
[----:B------:R-:W-:Y:S01]  /*8950*/  ULDC.64 UR4, c[0x0][0x2b0] ;  /* 0x0000ac0000047ab9 */ /* 0x000fe20000000a00 */
[----:B------:R-:W-:Y:S02]  /*8960*/  STL [R1+0x20], R196 ;  /* 0x000020c401007387 */ /* 0x000fe40000100800 */
[----:B------:R-:W-:Y:S01]  /*8970*/  IMAD R6, R0, c[0x0][0x1b4], R5 ;  /* 0x00006d0000067a24 */ /* 0x000fe200078e0205 */
[----:B------:R-:W-:-:S03]  /*8980*/  SHF.R.S32.HI R5, RZ, 0x1f, R4 ;  /* 0x0000001fff057819 */ /* 0x000fc60000011404 */
[----:B------:R-:W-:Y:S02]  /*8990*/  IMAD.IADD R3, R3, 0x1, R6 ;  /* 0x0000000103037824 */ /* 0x000fe400078e0206 */
[----:B------:R-:W-:Y:S02]  /*89a0*/  IMAD R0, R5, c[0x0][0x1a8], RZ ;  /* 0x00006a0005007a24 */ /* 0x000fe400078e02ff */
[----:B------:R-:W-:-:S04]  /*89b0*/  IMAD.WIDE.U32 R2, R4, c[0x0][0x1a8], R2 ;  /* 0x00006a0004027a25 */ /* 0x000fc800078e0002 */
[----:B------:R-:W-:Y:S01]  /*89c0*/  IMAD R0, R4, c[0x0][0x1ac], R0 ;  /* 0x00006b0004007a24 */ /* 0x000fe200078e0200 */
[----:B------:R-:W-:-:S03]  /*89d0*/  LEA R7, P0, R2, c[0x0][0x160], 0x1 ;  /* 0x0000580002077a11 */ /* 0x000fc600078008ff */
[----:B------:R-:W-:Y:S01]  /*89e0*/  IMAD.IADD R6, R3, 0x1, R0 ;  /* 0x0000000103067824 */ /* 0x000fe200078e0200 */
[----:B------:R-:W-:Y:S01]  /*89f0*/  IADD3 R3, R15, 0x10, RZ ;  /* 0x000000100f037810 */ /* 0x000fe20007ffe0ff */
[----:B------:R-:W1:Y:S01]  /*8a00*/  SHFL.IDX PT, R4, R7, RZ, 0x181f ;  /* 0x00181fff07047589 */ /* 0x000e6200000e0000 */
[----:B------:R-:W-:Y:S02]  /*8a10*/  IMAD.SHL.U32 R0, R42, 0x40, RZ ;  /* 0x000000402a007824 */ /* 0x000fe400078e00ff */
[----:B------:R-:W-:Y:S01]  /*8a20*/  LEA.HI.X R6, R2, c[0x0][0x164], R6, 0x1, P0 ;  /* 0x0000590002067a11 */ /* 0x000fe200000f0c06 */
[----:B------:R-:W-:Y:S01]  /*8a30*/  SHFL.IDX PT, R5, R7, 0x1, 0x181f ;  /* 0x00381f0007057f89 */ /* 0x000fe200000e0000 */
[----:B------:R-:W-:Y:S02]  /*8a40*/  ISETP.GE.AND P1, PT, R3, UR19, PT ;  /* 0x0000001303007c0c */ /* 0x000fe4000bf26270 */
[----:B------:R-:W-:Y:S01]  /*8a50*/  LOP3.LUT R0, R0, 0x1c0, RZ, 0xc0, !PT ;  /* 0x000001c000007812 */ /* 0x000fe200078ec0ff */
[----:B------:R-:W2:Y:S03]  /*8a60*/  SHFL.IDX PT, R8, R6, RZ, 0x181f ;  /* 0x00181fff06087589 */ /* 0x000ea600000e0000 */
[----:B------:R-:W-:Y:S01]  /*8a70*/  SHF.R.U32.HI R2, RZ, 0x3, R0 ;  /* 0x00000003ff027819 */ /* 0x000fe20000011600 */
[----:B------:R-:W3:Y:S01]  /*8a80*/  SHFL.IDX PT, R11, R6, 0x1, 0x181f ;  /* 0x00381f00060b7f89 */ /* 0x000ee200000e0000 */
[----:B------:R-:W-:-:S03]  /*8a90*/  LOP3.LUT R0, R0, 0x38, R242, 0xf8, !PT ;  /* 0x0000003800007812 */ /* 0x000fc600078ef8f2 */
[----:B------:R-:W5:Y:S01]  /*8aa0*/  SHFL.IDX PT, R12, R7, 0x2, 0x181f ;  /* 0x00581f00070c7f89 */ /* 0x000f6200000e0000 */
[----:B------:R-:W-:Y:S01]  /*8ab0*/  LOP3.LUT R3, R0, R2, RZ, 0x3c, !PT ;  /* 0x0000000200037212 */ /* 0x000fe200078e3cff */
[----:B------:R-:W-:Y:S01]  /*8ac0*/  IMAD.SHL.U32 R0, R9, 0x8, RZ ;  /* 0x0000000809007824 */ /* 0x000fe200078e00ff */
[----:B------:R-:W-:Y:S01]  /*8ad0*/  IADD3 R9, R15, 0x20, RZ ;  /* 0x000000200f097810 */ /* 0x000fe20007ffe0ff */
[----:B------:R-:W3:Y:S03]  /*8ae0*/  SHFL.IDX PT, R13, R6, 0x2, 0x181f ;  /* 0x00581f00060d7f89 */ /* 0x000ee600000e0000 */
[----:B------:R-:W-:Y:S01]  /*8af0*/  LOP3.LUT R32, R3, 0xfffffe00, R0, 0xf8, !PT ;  /* 0xfffffe0003207812 */ /* 0x000fe200078ef800 */
[----:B------:R-:W5:Y:S01]  /*8b00*/  SHFL.IDX PT, R10, R7, 0x3, 0x181f ;  /* 0x00781f00070a7f89 */ /* 0x000f6200000e0000 */
[----:B-1----:R-:W-:Y:S02]  /*8b10*/  @!P2 LEA R2, P0, R242, R4, 0x1 ;  /* 0x00000004f202a211 */ /* 0x002fe400078008ff */
[----:B------:R-:W-:Y:S01]  /*8b20*/  IADD3 R4, R15, 0x30, RZ ;  /* 0x000000300f047810 */ /* 0x000fe20007ffe0ff */
[----:B------:R-:W-:Y:S01]  /*8b30*/  @!P2 IMAD.SHL.U32 R0, R32, 0x2, RZ ;  /* 0x000000022000a824 */ /* 0x000fe200078e00ff */
[----:B------:R-:W-:Y:S02]  /*8b40*/  SHFL.IDX PT, R14, R6, 0x5, 0x181f ;  /* 0x00b81f00060e7f89 */ /* 0x000fe400000e0000 */
[----:B------:R-:W-:-:S02]  /*8b50*/  ISETP.GE.AND P3, PT, R4, UR19, PT ;  /* 0x0000001304007c0c */ /* 0x000fc4000bf66270 */
[C---:B--2---:R-:W-:Y:S02]  /*8b60*/  @!P2 LEA.HI.X R3, R242.reuse, R8, R241, 0x1, P0 ;  /* 0x00000008f203a211 */ /* 0x044fe400000f0cf1 */
[----:B------:R-:W-:Y:S01]  /*8b70*/  ISETP.GE.AND P0, PT, R9, UR19, PT ;  /* 0x0000001309007c0c */ /* 0x000fe2000bf06270 */
[----:B------:R-:W-:Y:S04]  /*8b80*/  SHFL.IDX PT, R8, R7, 0x4, 0x181f ;  /* 0x00981f0007087f89 */ /* 0x000fe800000e0000 */
[----:B------:R1:W-:Y:S01]  /*8b90*/  @!P2 LDGSTS.E.BYPASS.LTC128B.128 [R0+0x7100], [R2.64], !P4 ;  /* 0x071000000200afae */ /* 0x0003e2000e101d56 */
[----:B------:R-:W-:-:S03]  /*8ba0*/  @!P1 LEA R4, P2, R242, R5, 0x1 ;  /* 0x00000005f2049211 */ /* 0x000fc600078408ff */
[----:B------:R-:W2:Y:S01]  /*8bb0*/  SHFL.IDX PT, R9, R6, 0x3, 0x181f ;  /* 0x00781f0006097f89 */ /* 0x000ea200000e0000 */
[----:B---3--:R-:W-:-:S03]  /*8bc0*/  @!P1 LEA.HI.X R5, R242, R11, R241, 0x1, P2 ;  /* 0x0000000bf2059211 */ /* 0x008fc600010f0cf1 */
[----:B------:R-:W-:Y:S01]  /*8bd0*/  SHFL.IDX PT, R11, R6, 0x4, 0x181f ;  /* 0x00981f00060b7f89 */ /* 0x000fe200000e0000 */
[----:B-1----:R-:W-:Y:S01]  /*8be0*/  IADD3 R2, R15, 0x40, RZ ;  /* 0x000000400f027810 */ /* 0x002fe20007ffe0ff */
[----:B------:R-:W-:-:S03]  /*8bf0*/  @!P1 IMAD.SHL.U32 R0, R32, 0x2, RZ ;  /* 0x0000000220009824 */ /* 0x000fc600078e00ff */
[----:B------:R-:W-:Y:S02]  /*8c00*/  ISETP.GE.AND P2, PT, R2, UR19, PT ;  /* 0x0000001302007c0c */ /* 0x000fe4000bf46270 */
[C---:B-----5:R-:W-:Y:S01]  /*8c10*/  @!P0 LEA R2, P5, R242.reuse, R12, 0x1 ;  /* 0x0000000cf2028211 */ /* 0x060fe200078a08ff */
[----:B------:R1:W-:Y:S01]  /*8c20*/  @!P1 LDGSTS.E.BYPASS.LTC128B.128 [R0+0x7900], [R4.64], !P4 ;  /* 0x0790000004009fae */ /* 0x0003e2000e101d56 */
[----:B------:R-:W-:Y:S02]  /*8c30*/  ISETP.NE.AND P1, PT, R197, 0x1, PT ;  /* 0x00000001c500780c */ /* 0x000fe40003f25270 */
[----:B------:R-:W-:Y:S01]  /*8c40*/  @!P0 LEA.HI.X R3, R242, R13, R241, 0x1, P5 ;  /* 0x0000000df2038211 */ /* 0x000fe200028f0cf1 */
[----:B------:R-:W-:Y:S04]  /*8c50*/  SHFL.IDX PT, R12, R7, 0x7, 0x181f ;  /* 0x00f81f00070c7f89 */ /* 0x000fe800000e0000 */
[----:B------:R-:W3:Y:S01]  /*8c60*/  SHFL.IDX PT, R13, R7, 0x5, 0x181f ;  /* 0x00b81f00070d7f89 */ /* 0x000ee200000e0000 */
[----:B-1----:R-:W-:Y:S01]  /*8c70*/  @!P0 IMAD.SHL.U32 R0, R32, 0x2, RZ ;  /* 0x0000000220008824 */ /* 0x002fe200078e00ff */
[----:B------:R-:W-:-:S04]  /*8c80*/  IADD3 R4, R15, 0x50, RZ ;  /* 0x000000500f047810 */ /* 0x000fc80007ffe0ff */
[----:B------:R1:W-:Y:S01]  /*8c90*/  @!P0 LDGSTS.E.BYPASS.LTC128B.128 [R0+0x8100], [R2.64], !P4 ;  /* 0x0810000002008fae */ /* 0x0003e2000e101d56 */
[----:B------:R-:W-:Y:S02]  /*8ca0*/  ISETP.GE.AND P5, PT, R4, UR19, PT ;  /* 0x0000001304007c0c */ /* 0x000fe4000bfa6270 */
[----:B------:R-:W-:Y:S02]  /*8cb0*/  IADD3 R4, R15, 0x60, RZ ;  /* 0x000000600f047810 */ /* 0x000fe40007ffe0ff */
[----:B-1----:R-:W-:Y:S01]  /*8cc0*/  @!P3 LEA R2, P0, R242, R10, 0x1 ;  /* 0x0000000af202b211 */ /* 0x002fe200078008ff */
[----:B------:R-:W-:Y:S01]  /*8cd0*/  @!P3 IMAD.SHL.U32 R0, R32, 0x2, RZ ;  /* 0x000000022000b824 */ /* 0x000fe200078e00ff */
[----:B------:R-:W1:Y:S02]  /*8ce0*/  SHFL.IDX PT, R10, R7, 0x6, 0x181f ;  /* 0x00d81f00070a7f89 */ /* 0x000e6400000e0000 */
[----:B--2---:R-:W-:-:S05]  /*8cf0*/  @!P3 LEA.HI.X R3, R242, R9, R241, 0x1, P0 ;  /* 0x00000009f203b211 */ /* 0x004fca00000f0cf1 */
[----:B------:R2:W-:Y:S01]  /*8d00*/  @!P3 LDGSTS.E.BYPASS.LTC128B.128 [R0+0x8900], [R2.64], !P4 ;  /* 0x089000000200bfae */ /* 0x0005e2000e101d56 */
[----:B------:R-:W-:Y:S02]  /*8d10*/  ISETP.NE.AND P3, PT, R197, 0x1, PT ;  /* 0x00000001c500780c */ /* 0x000fe40003f65270 */
[----:B--2---:R-:W-:Y:S02]  /*8d20*/  IADD3 R0, R196, UR6, RZ ;  /* 0x00000006c4007c10 */ /* 0x004fe4000fffe0ff */
[----:B---3--:R-:W-:Y:S02]  /*8d30*/  @!P5 LEA R2, P1, R242, R13, 0x1 ;  /* 0x0000000df202d211 */ /* 0x008fe400078208ff */
[----:B------:R-:W-:Y:S01]  /*8d40*/  SHFL.IDX PT, R13, R6, 0x7, 0x181f ;  /* 0x00f81f00060d7f89 */ /* 0x000fe200000e0000 */
[----:B------:R-:W-:Y:S02]  /*8d50*/  IADD3 R9, R0, UR17, RZ ;  /* 0x0000001100097c10 */ /* 0x000fe4000fffe0ff */
[----:B------:R-:W-:Y:S01]  /*8d60*/  @!P5 LEA.HI.X R3, R242, R14, R241, 0x1, P1 ;  /* 0x0000000ef203d211 */ /* 0x000fe200008f0cf1 */
[----:B----4-:R2:W3:Y:S01]  /*8d70*/  @P6 R2UR UR10, R16 ;  /* 0x00000000100a63c2 */ /* 0x0104e200000e0000 */
[----:B------:R-:W-:Y:S01]  /*8d80*/  ISETP.GE.AND P6, PT, R4, UR19, PT ;  /* 0x0000001304007c0c */ /* 0x000fe2000bfc6270 */
[----:B---3--:R-:W-:Y:S01]  /*8d90*/  @!UP1 UMOV UR10, UR20 ;  /* 0x00000014000a9c82 */ /* 0x008fe20008000000 */
[----:B------:R-:W-:Y:S01]  /*8da0*/  @!P2 LEA R4, P0, R242, R8, 0x1 ;  /* 0x00000008f204a211 */ /* 0x000fe200078008ff */
[----:B------:R-:W-:Y:S01]  /*8db0*/  @!P2 IMAD.SHL.U32 R8, R32, 0x2, RZ ;  /* 0x000000022008a824 */ /* 0x000fe200078e00ff */
[----:B------:R-:W-:-:S02]  /*8dc0*/  USHF.R.S32.HI UR7, URZ, 0x1f, UR10 ;  /* 0x0000001f3f077899 */ /* 0x000fc4000801140a */
[----:B------:R-:W-:Y:S01]  /*8dd0*/  @!P2 LEA.HI.X R5, R242, R11, R241, 0x1, P0 ;  /* 0x0000000bf205a211 */ /* 0x000fe200000f0cf1 */
[----:B------:R-:W-:Y:S01]  /*8de0*/  UIMAD.WIDE.U32 UR8, UR10, UR4, URZ ;  /* 0x000000040a0872a5 */ /* 0x000fe2000f8e003f */
[----:B------:R1:W3:Y:S01]  /*8df0*/  SHFL.IDX PT, R11, R6, 0x6, 0x181f ;  /* 0x00d81f00060b7f89 */ /* 0x0002e200000e0000 */
[----:B------:R-:W-:Y:S01]  /*8e00*/  ISETP.GE.AND P0, PT, R0, UR13, PT ;  /* 0x0000000d00007c0c */ /* 0x000fe2000bf06270 */
[----:B------:R-:W-:Y:S01]  /*8e10*/  UIMAD UR7, UR7, UR4, URZ ;  /* 0x00000004070772a4 */ /* 0x000fe2000f8e023f */
[----:B------:R-:W-:Y:S01]  /*8e20*/  @!P5 IMAD.SHL.U32 R0, R32, 0x2, RZ ;  /* 0x000000022000d824 */ /* 0x000fe200078e00ff */
[----:B------:R4:W-:Y:S01]  /*8e30*/  @!P2 LDGSTS.E.BYPASS.LTC128B.128 [R8+0x9100], [R4.64], !P4 ;  /* 0x091000000408afae */ /* 0x0009e2000e101d56 */
[----:B------:R-:W-:Y:S01]  /*8e40*/  ISETP.GT.OR P0, PT, R196, 0x6f, P0 ;  /* 0x0000006fc400780c */ /* 0x000fe20000704670 */
[----:B------:R-:W-:Y:S02]  /*8e50*/  UIMAD UR7, UR10, UR5, UR7 ;  /* 0x000000050a0772a4 */ /* 0x000fe4000f8e0207 */
[----:B------:R5:W-:Y:S01]  /*8e60*/  @!P5 LDGSTS.E.BYPASS.LTC128B.128 [R0+0x9900], [R2.64], !P4 ;  /* 0x099000000200dfae */ /* 0x000be2000e101d56 */
[----:B------:R-:W-:-:S02]  /*8e70*/  ULDC.64 UR4, c[0x0][0x1e8] ;  /* 0x00007a0000047ab9 */ /* 0x000fc40000000a00 */
[----:B------:R-:W-:Y:S01]  /*8e80*/  UIADD3 UR7, UR9, UR7, URZ ;  /* 0x0000000709077290 */ /* 0x000fe2000fffe03f */
[----:B-1----:R-:W-:Y:S01]  /*8e90*/  @!P6 LEA R6, P2, R242, R10, 0x1 ;  /* 0x0000000af206e211 */ /* 0x002fe200078408ff */
[----:B------:R-:W-:-:S03]  /*8ea0*/  @!P6 IMAD.SHL.U32 R10, R32, 0x2, RZ ;  /* 0x00000002200ae824 */ /* 0x000fc600078e00ff */
[----:B---3--:R-:W-:Y:S02]  /*8eb0*/  @!P6 LEA.HI.X R7, R242, R11, R241, 0x1, P2 ;  /* 0x0000000bf207e211 */ /* 0x008fe400010f0cf1 */
[----:B----4-:R-:W-:Y:S01]  /*8ec0*/  IADD3 R5, R15, 0x70, RZ ;  /* 0x000000700f057810 */ /* 0x010fe20007ffe0ff */
[----:B------:R-:W-:Y:S02]  /*8ed0*/  @P3 IMAD.HI.U32 R4, R9, c[0x0][0x2bc], RZ ;  /* 0x0000af0009043a27 */ /* 0x000fe400078e00ff */
[----:B------:R1:W-:Y:S01]  /*8ee0*/  @!P6 LDGSTS.E.BYPASS.LTC128B.128 [R10+0xa100], [R6.64], !P4 ;  /* 0x0a100000060aefae */ /* 0x0003e2000e101d56 */
[----:B------:R-:W-:Y:S01]  /*8ef0*/  ISETP.GE.AND P1, PT, R5, UR19, PT ;  /* 0x0000001305007c0c */ /* 0x000fe2000bf26270 */
[----:B------:R-:W-:Y:S01]  /*8f00*/  IMAD.MOV.U32 R8, RZ, RZ, R9 ;  /* 0x000000ffff087224 */ /* 0x000fe200078e0009 */
[----:B------:R-:W-:-:S04]  /*8f10*/  @P3 SHF.R.U32.HI R8, RZ, c[0x0][0x2c0], R4 ;  /* 0x0000b000ff083a19 */ /* 0x000fc80000011604 */
[----:B-----5:R-:W-:-:S04]  /*8f20*/  @!P0 IADD3 R0, P3, R8, UR8, RZ ;  /* 0x0000000808008c10 */ /* 0x020fc8000ff7e0ff */
[----:B------:R-:W-:Y:S02]  /*8f30*/  @!P0 LEA R2, P2, R0, c[0x0][0x2a0], 0x2 ;  /* 0x0000a80000028a11 */ /* 0x000fe400078410ff */
[----:B------:R-:W-:Y:S02]  /*8f40*/  @!P0 LEA.HI.X.SX32 R3, R8, UR7, 0x1, P3 ;  /* 0x0000000708038c11 */ /* 0x000fe400098f0eff */
[----:B------:R-:W-:Y:S02]  /*8f50*/  @!P1 LEA R4, P3, R242, R12, 0x1 ;  /* 0x0000000cf2049211 */ /* 0x000fe400078608ff */
[----:B------:R-:W-:Y:S01]  /*8f60*/  @!P0 LEA.HI.X R3, R0, c[0x0][0x2a4], R3, 0x2, P2 ;  /* 0x0000a90000038a11 */ /* 0x000fe200010f1403 */
[----:B------:R-:W-:Y:S01]  /*8f70*/  @!P1 IMAD.SHL.U32 R0, R32, 0x2, RZ ;  /* 0x0000000220009824 */ /* 0x000fe200078e00ff */
[----:B------:R-:W-:-:S05]  /*8f80*/  @!P1 LEA.HI.X R5, R242, R13, R241, 0x1, P3 ;  /* 0x0000000df2059211 */ /* 0x000fca00018f0cf1 */
[----:B------:R3:W-:Y:S04]  /*8f90*/  @!P1 LDGSTS.E.BYPASS.LTC128B.128 [R0+0xa900], [R4.64], !P4 ;  /* 0x0a90000004009fae */ /* 0x0007e8000e101d56 */
[----:B------:R-:W0:Y:S04]  /*8fa0*/  LDGDEPBAR ;  /* 0x00000000000079af */ /* 0x000e280000000000 */
[----:B------:R-:W-:Y:S06]  /*8fb0*/  BAR.SYNC.DEFER_BLOCKING 0x0 ;  /* 0x0000000000007b1d */ /* 0x000fec0000010000 */
[----:B------:R4:W5:Y:S01]  /*8fc0*/  @!P0 LDG.E R50, [R2.64] ;  /* 0x0000001602328981 */ /* 0x000962000c1e1900 */
[----:B---3--:R-:W-:Y:S01]  /*8fd0*/  IMAD.MOV R0, RZ, RZ, -R8 ;  /* 0x000000ffff007224 */ /* 0x008fe200078e0a08 */
[----:B------:R-:W-:Y:S01]  /*8fe0*/  UIMAD UR10, UR14, UR4, URZ ;  /* 0x000000040e0a72a4 */ /* 0x000fe2000f8e023f */
[----:B------:R-:W-:Y:S01]  /*8ff0*/  ISETP.GE.AND P3, PT, R242, c[0x0][0x1d4], PT ;  /* 0x00007500f2007a0c */ /* 0x000fe20003f66270 */
[----:B------:R-:W-:Y:S01]  /*9000*/  UIMAD.WIDE.U32 UR24, UR15, UR4, URZ ;  /* 0x000000040f1872a5 */ /* 0x000fe2000f8e003f */
[----:B------:R-:W-:Y:S01]  /*9010*/  IMAD R51, R0, c[0x0][0x2b8], R9 ;  /* 0x0000ae0000337a24 */ /* 0x000fe200078e0209 */
[----:B------:R-:W-:Y:S01]  /*9020*/  UIMAD UR10, UR15, UR5, UR10 ;  /* 0x000000050f0a72a4 */ /* 0x000fe2000f8e020a */
[----:B------:R-:W-:Y:S01]  /*9030*/  IMAD.U32 R9, RZ, RZ, UR15 ;  /* 0x0000000fff097e24 */ /* 0x000fe2000f8e00ff */
[----:B------:R-:W-:Y:S01]  /*9040*/  UIADD3 UR11, UR12, -0x1, URZ ;  /* 0xffffffff0c0b7890 */ /* 0x000fe2000fffe03f */
[----:B------:R-:W-:Y:S01]  /*9050*/  LEA.HI R193, R17, R194, RZ, 0x5 ;  /* 0x000000c211c17211 */ /* 0x000fe200078f28ff */
[----:B------:R-:W-:Y:S01]  /*9060*/  UIADD3 UR10, UR25, UR10, URZ ;  /* 0x0000000a190a7290 */ /* 0x000fe2000fffe03f */
[----:B------:R-:W-:Y:S01]  /*9070*/  SHF.R.S32.HI R45, RZ, 0x1f, R51 ;  /* 0x0000001fff2d7819 */ /* 0x000fe20000011433 */
[----:B------:R-:W-:Y:S01]  /*9080*/  UIMAD UR11, UR11, -0x70, UR13 ;  /* 0xffffff900b0b78a4 */ /* 0x000fe2000f8e020d */
[----:B------:R-:W-:Y:S01]  /*9090*/  STL [R1+0xc], R51 ;  /* 0x00000c3301007387 */ /* 0x000fe20000100800 */
[----:B------:R-:W-:Y:S01]  /*90a0*/  ULDC.64 UR4, c[0x0][0x210] ;  /* 0x0000840000047ab9 */ /* 0x000fe20000000a00 */
[----:B------:R-:W-:Y:S01]  /*90b0*/  SHF.R.S32.HI R49, RZ, 0x5, R193 ;  /* 0x00000005ff317819 */ /* 0x000fe200000114c1 */
[----:B------:R-:W-:Y:S01]  /*90c0*/  IMAD R0, R45, c[0x0][0x1e0], RZ ;  /* 0x000078002d007a24 */ /* 0x000fe200078e02ff */
[----:B------:R-:W-:Y:S01]  /*90d0*/  UIMAD UR14, UR14, UR4, URZ ;  /* 0x000000040e0e72a4 */ /* 0x000fe2000f8e023f */
[----:B------:R-:W-:Y:S01]  /*90e0*/  IADD3 R40, -R42, UR11, RZ ;  /* 0x0000000b2a287c10 */ /* 0x000fe2000fffe1ff */
[----:B------:R-:W-:Y:S01]  /*90f0*/  UIMAD.WIDE.U32 UR26, UR15, UR4, URZ ;  /* 0x000000040f1a72a5 */ /* 0x000fe2000f8e003f */
[----:B------:R-:W-:Y:S01]  /*9100*/  IMAD R0, R51, c[0x0][0x1e4], R0 ;  /* 0x0000790033007a24 */ /* 0x000fe200078e0200 */
[----:B------:R-:W-:Y:S01]  /*9110*/  UIMAD UR5, UR15, UR5, UR14 ;  /* 0x000000050f0572a4 */ /* 0x000fe2000f8e020e */
[----:B------:R-:W-:-:S02]  /*9120*/  ISETP.GE.AND P4, PT, R40, 0x11, PT ;  /* 0x000000112800780c */ /* 0x000fc40003f86270 */
[C---:B------:R-:W-:Y:S01]  /*9130*/  ISETP.GE.AND P2, PT, R40.reuse, 0x21, PT ;  /* 0x000000212800780c */ /* 0x040fe20003f46270 */
[----:B----4-:R-:W-:Y:S01]  /*9140*/  IMAD.WIDE.U32 R2, R51, c[0x0][0x1e0], RZ ;  /* 0x0000780033027a25 */ /* 0x010fe200078e00ff */
[C---:B------:R-:W-:Y:S01]  /*9150*/  ISETP.GE.AND P5, PT, R40.reuse, 0x31, PT ;  /* 0x000000312800780c */ /* 0x040fe20003fa6270 */
[----:B------:R-:W-:Y:S01]  /*9160*/  UIADD3 UR5, UR27, UR5, URZ ;  /* 0x000000051b057290 */ /* 0x000fe2000fffe03f */
[----:B------:R-:W-:Y:S01]  /*9170*/  ISETP.GE.AND P6, PT, R40, 0x41, PT ;  /* 0x000000412800780c */ /* 0x000fe20003fc6270 */
[----:B------:R-:W-:Y:S01]  /*9180*/  IMAD.IADD R3, R3, 0x1, R0 ;  /* 0x0000000103037824 */ /* 0x000fe200078e0200 */
[----:B-----5:R-:W-:-:S03]  /*9190*/  SHF.R.S32.HI R47, RZ, 0x1f, R50 ;  /* 0x0000001fff2f7819 */ /* 0x020fc60000011432 */
[----:B------:R-:W-:Y:S01]  /*91a0*/  IMAD.WIDE.U32 R2, R50, c[0x0][0x1f0], R2 ;  /* 0x00007c0032027a25 */ /* 0x000fe200078e0002 */
[----:B------:R-:W-:Y:S03]  /*91b0*/  STL [R1+0x8], R50 ;  /* 0x0000083201007387 */ /* 0x000fe60000100800 */
[----:B------:R-:W-:Y:S01]  /*91c0*/  IMAD R0, R47, c[0x0][0x1f0], RZ ;  /* 0x00007c002f007a24 */ /* 0x000fe200078e02ff */
[----:B------:R-:W-:-:S03]  /*91d0*/  IADD3 R4, P1, R2, UR24, RZ ;  /* 0x0000001802047c10 */ /* 0x000fc6000ff3e0ff */
[----:B------:R-:W-:Y:S01]  /*91e0*/  IMAD R0, R50, c[0x0][0x1f4], R0 ;  /* 0x00007d0032007a24 */ /* 0x000fe200078e0200 */
[----:B------:R-:W-:-:S04]  /*91f0*/  LEA R2, P0, R4, c[0x0][0x1c8], 0x1 ;  /* 0x0000720004027a11 */ /* 0x000fc800078008ff */
[----:B------:R-:W-:Y:S01]  /*9200*/  IADD3.X R0, R3, UR10, R0, P1, !PT ;  /* 0x0000000a03007c10 */ /* 0x000fe20008ffe400 */
[----:B------:R-:W3:Y:S01]  /*9210*/  SHFL.IDX PT, R5, R2, RZ, 0x181f ;  /* 0x00181fff02057589 */ /* 0x000ee200000e0000 */
[----:B------:R-:W-:Y:S02]  /*9220*/  IMAD R3, R51, c[0x0][0x1e0], RZ ;  /* 0x0000780033037a24 */ /* 0x000fe400078e02ff */
[----:B------:R-:W-:Y:S01]  /*9230*/  LEA.HI.X R0, R4, c[0x0][0x1cc], R0, 0x1, P0 ;  /* 0x0000730004007a11 */ /* 0x000fe200000f0c00 */
[----:B-1----:R-:W-:Y:S01]  /*9240*/  SHFL.IDX PT, R7, R2, 0x1, 0x181f ;  /* 0x00381f0002077f89 */ /* 0x002fe200000e0000 */
[----:B------:R-:W-:Y:S01]  /*9250*/  ISETP.GE.AND P0, PT, R40, 0x1, PT ;  /* 0x000000012800780c */ /* 0x000fe20003f06270 */
[----:B------:R-:W-:Y:S02]  /*9260*/  IMAD R3, R50, c[0x0][0x1f0], R3 ;  /* 0x00007c0032037a24 */ /* 0x000fe400078e0203 */
[----:B------:R-:W1:Y:S02]  /*9270*/  SHFL.IDX PT, R6, R0, RZ, 0x181f ;  /* 0x00181fff00067589 */ /* 0x000e6400000e0000 */
[----:B------:R-:W-:-:S02]  /*9280*/  IMAD R12, R9, c[0x0][0x1e8], R3 ;  /* 0x00007a00090c7a24 */ /* 0x000fc400078e0203 */
[----:B------:R-:W4:Y:S04]  /*9290*/  SHFL.IDX PT, R8, R0, 0x1, 0x181f ;  /* 0x00381f0000087f89 */ /* 0x000f2800000e0000 */
[----:B------:R-:W5:Y:S02]  /*92a0*/  SHFL.IDX PT, R10, R2, 0x2, 0x181f ;  /* 0x00581f00020a7f89 */ /* 0x000f6400000e0000 */
[----:B------:R-:W-:Y:S02]  /*92b0*/  @P0 IMAD.SHL.U32 R3, R32, 0x2, RZ ;  /* 0x0000000220030824 */ /* 0x000fe400078e00ff */
[----:B------:R-:W2:Y:S04]  /*92c0*/  SHFL.IDX PT, R11, R0, 0x2, 0x181f ;  /* 0x00581f00000b7f89 */ /* 0x000ea800000e0000 */
[----:B------:R-:W5:Y:S01]  /*92d0*/  SHFL.IDX PT, R9, R2, 0x3, 0x181f ;  /* 0x00781f0002097f89 */ /* 0x000f6200000e0000 */
[----:B---3--:R-:W-:-:S03]  /*92e0*/  @P0 LEA R4, P1, R242, R5, 0x1 ;  /* 0x00000005f2040211 */ /* 0x008fc600078208ff */
[----:B------:R-:W-:Y:S04]  /*92f0*/  SHFL.IDX PT, R15, R0, 0x3, 0x181f ;  /* 0x00781f00000f7f89 */ /* 0x000fe800000e0000 */
[----:B------:R-:W3:Y:S01]  /*9300*/  SHFL.IDX PT, R13, R2, 0x4, 0x181f ;  /* 0x00981f00020d7f89 */ /* 0x000ee200000e0000 */
[----:B-1----:R-:W-:Y:S02]  /*9310*/  @P0 LEA.HI.X R5, R242, R6, R241, 0x1, P1 ;  /* 0x00000006f2050211 */ /* 0x002fe400008f0cf1 */
[----:B------:R-:W-:Y:S01]  /*9320*/  ISETP.GE.AND P1, PT, R40, 0x51, PT ;  /* 0x000000512800780c */ /* 0x000fe20003f26270 */
[----:B------:R-:W1:Y:S04]  /*9330*/  SHFL.IDX PT, R14, R0, 0x4, 0x181f ;  /* 0x00981f00000e7f89 */ /* 0x000e6800000e0000 */
[----:B------:R1:W-:Y:S01]  /*9340*/  @P0 LDGSTS.E.BYPASS.LTC128B.128 [R3+0x3900], [R4.64], !P3 ;  /* 0x0390000004030fae */ /* 0x0003e2000d901d56 */
[----:B------:R-:W-:-:S03]  /*9350*/  @P4 LEA R6, P0, R242, R7, 0x1 ;  /* 0x00000007f2064211 */ /* 0x000fc600078008ff */
[----:B--2---:R-:W-:Y:S01]  /*9360*/  SHFL.IDX PT, R16, R0, 0x5, 0x181f ;  /* 0x00b81f0000107f89 */ /* 0x004fe200000e0000 */
[----:B----4-:R-:W-:Y:S02]  /*9370*/  @P4 LEA.HI.X R7, R242, R8, R241, 0x1, P0 ;  /* 0x00000008f2074211 */ /* 0x010fe400000f0cf1 */
[----:B-1----:R-:W-:Y:S02]  /*9380*/  LEA R3, R12, c[0x0][0x1c8], 0x1 ;  /* 0x000072000c037a11 */ /* 0x002fe400078e08ff */
[----:B------:R1:W2:Y:S01]  /*9390*/  SHFL.IDX PT, R12, R2, 0x5, 0x181f ;  /* 0x00b81f00020c7f89 */ /* 0x0002a200000e0000 */
[----:B-----5:R-:W-:-:S03]  /*93a0*/  @P2 LEA R4, P0, R242, R10, 0x1 ;  /* 0x0000000af2042211 */ /* 0x020fc600078008ff */
[----:B------:R4:W5:Y:S01]  /*93b0*/  SHFL.IDX PT, R8, R3, 0x6, 0x181f ;  /* 0x00d81f0003087f89 */ /* 0x00096200000e0000 */
[----:B------:R-:W-:Y:S02]  /*93c0*/  @P2 LEA.HI.X R5, R242, R11, R241, 0x1, P0 ;  /* 0x0000000bf2052211 */ /* 0x000fe400000f0cf1 */
[----:B------:R-:W-:Y:S01]  /*93d0*/  ISETP.GE.AND P0, PT, R40, 0x61, PT ;  /* 0x000000612800780c */ /* 0x000fe20003f06270 */
[----:B------:R2:W3:Y:S01]  /*93e0*/  SHFL.IDX PT, R10, R0, 0x6, 0x181f ;  /* 0x00d81f00000a7f89 */ /* 0x0004e200000e0000 */
[C---:B-1----:R-:W-:Y:S02]  /*93f0*/  @P4 IMAD.SHL.U32 R2, R32.reuse, 0x2, RZ ;  /* 0x0000000220024824 */ /* 0x042fe400078e00ff */
[----:B----4-:R-:W-:-:S03]  /*9400*/  @P2 IMAD.SHL.U32 R3, R32, 0x2, RZ ;  /* 0x0000000220032824 */ /* 0x010fc600078e00ff */
[----:B------:R1:W-:Y:S01]  /*9410*/  @P4 LDGSTS.E.BYPASS.LTC128B.128 [R2+0x4100], [R6.64], !P3 ;  /* 0x0410000006024fae */ /* 0x0003e2000d901d56 */
[----:B--2---:R-:W-:-:S03]  /*9420*/  @P5 IMAD.SHL.U32 R0, R32, 0x2, RZ ;  /* 0x0000000220005824 */ /* 0x004fc600078e00ff */
[----:B------:R2:W-:Y:S01]  /*9430*/  @P2 LDGSTS.E.BYPASS.LTC128B.128 [R3+0x4900], [R4.64], !P3 ;  /* 0x0490000004032fae */ /* 0x0005e2000d901d56 */
[C---:B-1----:R-:W-:Y:S02]  /*9440*/  @P5 LEA R2, P4, R242.reuse, R9, 0x1 ;  /* 0x00000009f2025211 */ /* 0x042fe400078808ff */
[C---:B---3--:R-:W-:Y:S02]  /*9450*/  @P6 LEA R6, P2, R242.reuse, R13, 0x1 ;  /* 0x0000000df2066211 */ /* 0x048fe400078408ff */
[--C-:B--2---:R-:W-:Y:S01]  /*9460*/  @P5 LEA.HI.X R3, R242, R15, R241.reuse, 0x1, P4 ;  /* 0x0000000ff2035211 */ /* 0x104fe200020f0cf1 */
[----:B------:R-:W-:Y:S01]  /*9470*/  @P6 IMAD.SHL.U32 R5, R32, 0x2, RZ ;  /* 0x0000000220056824 */ /* 0x000fe200078e00ff */
[C---:B------:R-:W-:Y:S02]  /*9480*/  @P6 LEA.HI.X R7, R242.reuse, R14, R241, 0x1, P2 ;  /* 0x0000000ef2076211 */ /* 0x040fe400010f0cf1 */
[----:B------:R-:W-:Y:S01]  /*9490*/  @P1 LEA R4, P4, R242, R12, 0x1 ;  /* 0x0000000cf2041211 */ /* 0x000fe200078808ff */
[----:B------:R1:W-:Y:S01]  /*94a0*/  @P5 LDGSTS.E.BYPASS.LTC128B.128 [R0+0x5100], [R2.64], !P3 ;  /* 0x0510000002005fae */ /* 0x0003e2000d901d56 */
[----:B------:R-:W-:-:S03]  /*94b0*/  ISETP.GT.AND P5, PT, R196, 0x6f, PT ;  /* 0x0000006fc400780c */ /* 0x000fc60003fa4270 */
[----:B------:R2:W-:Y:S01]  /*94c0*/  @P6 LDGSTS.E.BYPASS.LTC128B.128 [R5+0x5900], [R6.64], !P3 ;  /* 0x0590000006056fae */ /* 0x0005e2000d901d56 */
[----:B-1----:R-:W-:Y:S02]  /*94d0*/  LOP3.LUT R0, R48, 0xfffffff0, RZ, 0xc0, !PT ;  /* 0xfffffff030007812 */ /* 0x002fe400078ec0ff */
[C---:B-----5:R-:W-:Y:S02]  /*94e0*/  @P0 LEA R2, P2, R242.reuse, R8, 0x1 ;  /* 0x00000008f2020211 */ /* 0x060fe400078408ff */
[--C-:B--2---:R-:W-:Y:S01]  /*94f0*/  @P1 LEA.HI.X R5, R242, R16, R241.reuse, 0x1, P4 ;  /* 0x00000010f2051211 */ /* 0x104fe200020f0cf1 */
[----:B------:R-:W-:Y:S01]  /*9500*/  IMAD.IADD R6, R194, 0x1, -R0 ;  /* 0x00000001c2067824 */ /* 0x000fe200078e0a00 */
[----:B------:R-:W-:Y:S01]  /*9510*/  @P0 LEA.HI.X R3, R242, R10, R241, 0x1, P2 ;  /* 0x0000000af2030211 */ /* 0x000fe200010f0cf1 */
[C---:B------:R-:W-:Y:S02]  /*9520*/  @P1 IMAD.SHL.U32 R7, R32.reuse, 0x2, RZ ;  /* 0x0000000220071824 */ /* 0x040fe400078e00ff */
[----:B------:R-:W-:Y:S01]  /*9530*/  @P0 IMAD.SHL.U32 R0, R32, 0x2, RZ ;  /* 0x0000000220000824 */ /* 0x000fe200078e00ff */
[----:B------:R-:W-:-:S02]  /*9540*/  SHF.R.S32.HI R8, RZ, 0x1f, R6 ;  /* 0x0000001fff087819 */ /* 0x000fc40000011406 */
[----:B------:R1:W-:Y:S02]  /*9550*/  @P1 LDGSTS.E.BYPASS.LTC128B.128 [R7+0x6100], [R4.64], !P3 ;  /* 0x0610000004071fae */ /* 0x0003e4000d901d56 */
[----:B------:R-:W-:Y:S02]  /*9560*/  LEA.HI R46, R8, R6, RZ, 0x3 ;  /* 0x00000006082e7211 */ /* 0x000fe400078f18ff */
[----:B------:R2:W-:Y:S01]  /*9570*/  @P0 LDGSTS.E.BYPASS.LTC128B.128 [R0+0x6900], [R2.64], !P3 ;  /* 0x0690000002000fae */ /* 0x0005e2000d901d56 */
[----:B------:R-:W-:-:S03]  /*9580*/  ISETP.LT.AND P0, PT, RZ, c[0x0][0x27c], PT ;  /* 0x00009f00ff007a0c */ /* 0x000fc60003f01270 */
[----:B------:R-:W0:Y:S01]  /*9590*/  LDGDEPBAR ;  /* 0x00000000000079af */ /* 0x000e220000000000 */
[----:B-1----:R-:W-:Y:S01]  /*95a0*/  IMAD.MOV.U32 R4, RZ, RZ, 0x20 ;  /* 0x00000020ff047424 */ /* 0x002fe200078e00ff */
[----:B--2---:R-:W-:Y:S01]  /*95b0*/  LOP3.LUT R0, R46, 0xfffffff8, RZ, 0xc0, !PT ;  /* 0xfffffff82e007812 */ /* 0x004fe200078ec0ff */
[----:B------:R-:W-:-:S04]  /*95c0*/  IMAD.MOV.U32 R3, RZ, RZ, 0x10 ;  /* 0x00000010ff037424 */ /* 0x000fc800078e00ff */
[----:B------:R-:W-:-:S05]  /*95d0*/  IMAD.IADD R44, R6, 0x1, -R0 ;  /* 0x00000001062c7824 */ /* 0x000fca00078e0a00 */
[----:B------:R-:W-:-:S05]  /*95e0*/  R2P PR, R44, 0x6 ;  /* 0x000000062c007804 */ /* 0x000fca0000000000 */
[----:B------:R-:W-:Y:S02]  /*95f0*/  SEL R3, R3, 0xfffffff0, !P1 ;  /* 0xfffffff003037807 */ /* 0x000fe40004800000 */
[----:B------:R-:W-:Y:S01]  /*9600*/  SEL R4, R4, 0xffffffe0, !P2 ;  /* 0xffffffe004047807 */ /* 0x000fe20005000000 */
[----:B------:R-:W-:Y:S05]  /*9610*/  @P0 BRA `(.L_x_104) ;  /* 0x0000002000000947 */ /* 0x000fea0003800000 */
[----:B------:R-:W-:-:S04]  /*9620*/  DEPBAR.LE SB0, 0x1 ;  /* 0x000080400000791a */ /* 0x000fc80000000000 */
[----:B------:R-:W-:Y:S05]  /*9630*/  BRA `(.L_x_105) ;  /* 0x000035e000007947 */ /* 0x000fea0003800000 */
.L_x_104:
[----:B------:R-:W-:Y:S01]  /*9640*/  SHF.R.S32.HI R0, RZ, 0x1f, R149 ;  /* 0x0000001fff007819 */ /* 0x000fe20000011495 */
[----:B------:R-:W-:Y:S01]  /*9650*/  ULDC.U8 UR4, c[0x0][0x298] ;  /* 0x0000a60000047ab9 */ /* 0x000fe20000000000 */
[----:B------:R-:W-:Y:S01]  /*9660*/  LEA.HI R10, R17, R194, RZ, 0x2 ;  /* 0x000000c2110a7211 */ /* 0x000fe200078f10ff */
[C---:B------:R-:W-:Y:S01]  /*9670*/  IMAD.WIDE.U32 R6, R149.reuse, c[0x0][0x290], RZ ;  /* 0x0000a40095067a25 */ /* 0x040fe200078e00ff */
[----:B------:R-:W-:Y:S01]  /*9680*/  ISETP.NE.AND P2, PT, RZ, UR4, PT ;  /* 0x00000004ff007c0c */ /* 0x000fe2000bf45270 */
[----:B------:R-:W-:Y:S01]  /*9690*/  BSSY B2, `(.L_x_105) ;  /* 0x0000358000027945 */ /* 0x000fe20003800000 */
[----:B------:R-:W-:Y:S01]  /*96a0*/  SHF.R.S32.HI R31, RZ, 0x2, R10 ;  /* 0x00000002ff1f7819 */ /* 0x000fe2000001140a */
[----:B------:R-:W-:Y:S01]  /*96b0*/  IMAD R2, R0, c[0x0][0x280], RZ ;  /* 0x0000a00000027a24 */ /* 0x000fe200078e02ff */
[----:B------:R-:W-:Y:S01]  /*96c0*/  LEA R16, P0, R6, c[0x0][0x288], 0x1 ;  /* 0x0000a20006107a11 */ /* 0x000fe200078008ff */
[----:B------:R-:W-:Y:S02]  /*96d0*/  IMAD R0, R0, c[0x0][0x290], RZ ;  /* 0x0000a40000007a24 */ /* 0x000fe400078e02ff */
[----:B------:R-:W-:-:S02]  /*96e0*/  IMAD R5, R149, c[0x0][0x284], R2 ;  /* 0x0000a10095057a24 */ /* 0x000fc400078e0202 */
[C---:B------:R-:W-:Y:S01]  /*96f0*/  IMAD R2, R149.reuse, c[0x0][0x294], R0 ;  /* 0x0000a50095027a24 */ /* 0x040fe200078e0200 */
[----:B------:R-:W-:Y:S01]  /*9700*/  LOP3.LUT R0, R10, 0xfffffffc, RZ, 0xc0, !PT ;  /* 0xfffffffc0a007812 */ /* 0x000fe200078ec0ff */
[----:B------:R-:W-:-:S03]  /*9710*/  IMAD.WIDE.U32 R8, R149, c[0x0][0x280], RZ ;  /* 0x0000a00095087a25 */ /* 0x000fc600078e00ff */
[----:B------:R-:W-:Y:S01]  /*9720*/  IADD3 R0, -R0, R194, RZ ;  /* 0x000000c200007210 */ /* 0x000fe20007ffe1ff */
[----:B------:R-:W-:Y:S01]  /*9730*/  IMAD.IADD R2, R2, 0x1, R7 ;  /* 0x0000000102027824 */ /* 0x000fe200078e0207 */
[----:B------:R-:W-:Y:S01]  /*9740*/  LEA R18, P1, R8, c[0x0][0x270], 0x1 ;  /* 0x00009c0008127a11 */ /* 0x000fe200078208ff */
[----:B------:R-:W-:Y:S01]  /*9750*/  IMAD.IADD R5, R5, 0x1, R9 ;  /* 0x0000000105057824 */ /* 0x000fe200078e0209 */
[----:B------:R-:W-:Y:S02]  /*9760*/  SHF.L.U32 R24, R0, 0x3, RZ ;  /* 0x0000000300187819 */ /* 0x000fe400000006ff */
[----:B------:R-:W-:Y:S01]  /*9770*/  LEA.HI.X R17, R6, c[0x0][0x28c], R2, 0x1, P0 ;  /* 0x0000a30006117a11 */ /* 0x000fe200000f0c02 */
[----:B------:R-:W-:Y:S01]  /*9780*/  IMAD R2, R20, 0x80, R31 ;  /* 0x0000008014027824 */ /* 0x000fe200078e021f */
[----:B------:R-:W-:Y:S01]  /*9790*/  LEA.HI.X R19, R8, c[0x0][0x274], R5, 0x1, P1 ;  /* 0x00009d0008137a11 */ /* 0x000fe200008f0c05 */
[----:B------:R-:W-:Y:S05]  /*97a0*/  @!P2 BRA `(.L_x_106) ;  /* 0x00001a300000a947 */ /* 0x000fea0003800000 */
[----:B------:R-:W-:Y:S01]  /*97b0*/  ISETP.GE.AND P0, PT, R2, UR19, PT ;  /* 0x0000001302007c0c */ /* 0x000fe2000bf06270 */
[----:B------:R-:W-:Y:S01]  /*97c0*/  BSSY B0, `(.L_x_107) ;  /* 0x0000017000007945 */ /* 0x000fe20003800000 */
[----:B------:R-:W-:Y:S01]  /*97d0*/  SHF.L.U32 R22, R0, 0x2, RZ ;  /* 0x0000000200167819 */ /* 0x000fe200000006ff */
[----:B------:R-:W-:Y:S01]  /*97e0*/  CS2R R8, SRZ ;  /* 0x0000000000087805 */ /* 0x000fe2000001ff00 */
[----:B------:R-:W-:Y:S01]  /*97f0*/  CS2R R12, SRZ ;  /* 0x00000000000c7805 */ /* 0x000fe2000001ff00 */
[----:B------:R-:W-:Y:S01]  /*9800*/  CS2R R6, SRZ ;  /* 0x0000000000067805 */ /* 0x000fe2000001ff00 */
[----:B------:R-:W-:-:S07]  /*9810*/  CS2R R10, SRZ ;  /* 0x00000000000a7805 */ /* 0x000fce000001ff00 */
[----:B------:R-:W-:Y:S05]  /*9820*/  @P0 BRA `(.L_x_108) ;  /* 0x0000010000000947 */ /* 0x000fea0003800000 */
[C---:B------:R-:W-:Y:S01]  /*9830*/  IADD3 R2, R22.reuse, 0x10, RZ ;  /* 0x0000001016027810 */ /* 0x040fe20007ffe0ff */
[----:B------:R-:W-:Y:S01]  /*9840*/  CS2R R8, SRZ ;  /* 0x0000000000087805 */ /* 0x000fe2000001ff00 */
[----:B------:R-:W-:Y:S01]  /*9850*/  ISETP.GE.AND P1, PT, R22, c[0x0][0x27c], PT ;  /* 0x00009f0016007a0c */ /* 0x000fe20003f26270 */
[----:B------:R-:W-:Y:S01]  /*9860*/  CS2R R6, SRZ ;  /* 0x0000000000067805 */ /* 0x000fe2000001ff00 */
[----:B------:R-:W-:-:S11]  /*9870*/  ISETP.GE.AND P0, PT, R2, c[0x0][0x27c], PT ;  /* 0x00009f0002007a0c */ /* 0x000fd60003f06270 */
[----:B------:R-:W-:Y:S02]  /*9880*/  @!P1 IMAD.WIDE R20, R22, 0x2, R18 ;  /* 0x0000000216149825 */ /* 0x000fe400078e0212 */
[----:B------:R-:W-:-:S03]  /*9890*/  @!P0 SHF.R.S32.HI R0, RZ, 0x1f, R2 ;  /* 0x0000001fff008819 */ /* 0x000fc60000011402 */
[----:B------:R1:W5:Y:S01]  /*98a0*/  @!P1 LD.E.64 R12, [R20.64] ;  /* 0x00000016140c9980 */ /* 0x000362000c101b00 */
[----:B------:R-:W-:-:S04]  /*98b0*/  @!P0 LEA.HI R0, R0, R2, RZ, 0x2 ;  /* 0x0000000200008211 */ /* 0x000fc800078f10ff */
[----:B------:R-:W-:-:S05]  /*98c0*/  @!P0 LOP3.LUT R0, R0, 0xfffffffc, RZ, 0xc0, !PT ;  /* 0xfffffffc00008812 */ /* 0x000fca00078ec0ff */
[----:B------:R-:W-:-:S04]  /*98d0*/  @!P0 IMAD.WIDE R14, R0, 0x2, R16 ;  /* 0x00000002000e8825 */ /* 0x000fc800078e0210 */
[----:B------:R-:W-:Y:S01]  /*98e0*/  @!P0 IMAD.WIDE R18, R0, 0x2, R18 ;  /* 0x0000000200128825 */ /* 0x000fe200078e0212 */
[----:B------:R1:W5:Y:S03]  /*98f0*/  @!P0 LD.E.64 R6, [R14.64] ;  /* 0x000000160e068980 */ /* 0x000366000c101b00 */
[----:B------:R-:W-:Y:S01]  /*9900*/  @!P1 IMAD.WIDE R16, R22, 0x2, R16 ;  /* 0x0000000216109825 */ /* 0x000fe200078e0210 */
[----:B------:R1:W5:Y:S04]  /*9910*/  @!P0 LD.E.64 R8, [R18.64] ;  /* 0x0000001612088980 */ /* 0x000368000c101b00 */
[----:B------:R1:W5:Y:S02]  /*9920*/  @!P1 LD.E.64 R10, [R16.64] ;  /* 0x00000016100a9980 */ /* 0x000364000c101b00 */
.L_x_108:
[----:B------:R-:W-:Y:S05]  /*9930*/  BSYNC B0 ;  /* 0x0000000000007941 */ /* 0x000fea0003800000 */
.L_x_107:
[----:B------:R-:W-:Y:S01]  /*9940*/  SHF.R.S32.HI R2, RZ, 0x1f, R31 ;  /* 0x0000001fff027819 */ /* 0x000fe2000001141f */
[----:B-1---5:R-:W-:Y:S01]  /*9950*/  IMAD.MOV.U32 R17, RZ, RZ, R12 ;  /* 0x000000ffff117224 */ /* 0x022fe200078e000c */
[--C-:B------:R-:W-:Y:S01]  /*9960*/  SHF.R.U64 R0, R12, 0x10, R13.reuse ;  /* 0x000000100c007819 */ /* 0x100fe2000000120d */
[----:B------:R-:W-:Y:S01]  /*9970*/  UIMAD UR4, UR16, -0x80, UR19 ;  /* 0xffffff80100478a4 */ /* 0x000fe2000f8e0213 */
[----:B------:R-:W-:Y:S01]  /*9980*/  LEA.HI R2, R2, R31, RZ, 0x3 ;  /* 0x0000001f02027211 */ /* 0x000fe200078f18ff */
[----:B------:R-:W-:Y:S01]  /*9990*/  IMAD.MOV.U32 R16, RZ, RZ, R13 ;  /* 0x000000ffff107224 */ /* 0x000fe200078e000d */
[----:B------:R-:W-:Y:S01]  /*99a0*/  PRMT R23, R0, 0x5410, R17 ;  /* 0x0000541000177816 */ /* 0x000fe20000000011 */
[----:B------:R-:W-:Y:S01]  /*99b0*/  UISETP.LT.AND UP0, UPT, UR4, 0x80, UPT ;  /* 0x000000800400788c */ /* 0x000fe2000bf01270 */
[----:B------:R-:W-:Y:S01]  /*99c0*/  LOP3.LUT R2, R2, 0xfffffff8, RZ, 0xc0, !PT ;  /* 0xfffffff802027812 */ /* 0x000fe200078ec0ff */
[----:B------:R-:W-:Y:S01]  /*99d0*/  IMAD.MOV.U32 R19, RZ, RZ, R10 ;  /* 0x000000ffff137224 */ /* 0x000fe200078e000a */
[----:B------:R-:W-:Y:S01]  /*99e0*/  SHF.R.U32.HI R12, RZ, 0x10, R13 ;  /* 0x00000010ff0c7819 */ /* 0x000fe2000001160d */
[----:B------:R-:W-:Y:S01]  /*99f0*/  USEL UR4, UR4, 0x80, UP0 ;  /* 0x0000008004047887 */ /* 0x000fe20008000000 */
[--C-:B------:R-:W-:Y:S01]  /*9a00*/  IMAD.MOV.U32 R13, RZ, RZ, R9.reuse ;  /* 0x000000ffff0d7224 */ /* 0x100fe200078e0009 */
[--C-:B------:R-:W-:Y:S01]  /*9a10*/  SHF.R.U64 R15, R8, 0x10, R9.reuse ;  /* 0x00000010080f7819 */ /* 0x100fe20000001209 */
[C---:B------:R-:W-:Y:S01]  /*9a20*/  IMAD.IADD R2, R31.reuse, 0x1, -R2 ;  /* 0x000000011f027824 */ /* 0x040fe200078e0a02 */
[----:B------:R-:W-:Y:S01]  /*9a30*/  SHF.R.U32.HI R18, RZ, 0x10, R9 ;  /* 0x00000010ff127819 */ /* 0x000fe20000011609 */
[----:B------:R-:W-:Y:S01]  /*9a40*/  IMAD.MOV.U32 R14, RZ, RZ, R8 ;  /* 0x000000ffff0e7224 */ /* 0x000fe200078e0008 */
[----:B------:R-:W-:Y:S01]  /*9a50*/  ISETP.GE.AND P0, PT, R31, UR4, PT ;  /* 0x000000041f007c0c */ /* 0x000fe2000bf06270 */
[C---:B------:R-:W-:Y:S01]  /*9a60*/  IMAD.SHL.U32 R0, R2.reuse, 0x40, RZ ;  /* 0x0000004002007824 */ /* 0x040fe200078e00ff */
[----:B------:R-:W-:Y:S01]  /*9a70*/  LOP3.LUT P1, RZ, R2, 0x4, RZ, 0xc0, !PT ;  /* 0x0000000402ff7812 */ /* 0x000fe2000782c0ff */
[--C-:B------:R-:W-:Y:S01]  /*9a80*/  IMAD.MOV.U32 R21, RZ, RZ, R11.reuse ;  /* 0x000000ffff157224 */ /* 0x100fe200078e000b */
[----:B------:R-:W-:Y:S01]  /*9a90*/  SHF.R.U64 R20, R10, 0x10, R11 ;  /* 0x000000100a147819 */ /* 0x000fe2000000120b */
[----:B------:R-:W-:Y:S01]  /*9aa0*/  IMAD.MOV.U32 R10, RZ, RZ, R6 ;  /* 0x000000ffff0a7224 */ /* 0x000fe200078e0006 */
[----:B------:R-:W-:Y:S01]  /*9ab0*/  LOP3.LUT R0, R0, 0x1c0, RZ, 0xc0, !PT ;  /* 0x000001c000007812 */ /* 0x000fe200078ec0ff */
[----:B------:R-:W-:Y:S01]  /*9ac0*/  IMAD.MOV.U32 R9, RZ, RZ, R7 ;  /* 0x000000ffff097224 */ /* 0x000fe200078e0007 */
[----:B------:R-:W-:Y:S01]  /*9ad0*/  SHF.R.U32.HI R8, RZ, 0x10, R11 ;  /* 0x00000010ff087819 */ /* 0x000fe2000001160b */
[----:B------:R-:W-:-:S04]  /*9ae0*/  DEPBAR.LE SB0, 0x1 ;  /* 0x000080400000791a */ /* 0x000fc80000000000 */
[----:B------:R-:W-:Y:S01]  /*9af0*/  LOP3.LUT R2, R0, 0x18, R24, 0xf8, !PT ;  /* 0x0000001800027812 */ /* 0x000fe200078ef818 */
[----:B------:R-:W-:Y:S01]  /*9b00*/  BSSY B1, `(.L_x_109) ;  /* 0x0000066000017945 */ /* 0x000fe20003800000 */
[----:B------:R-:W-:Y:S02]  /*9b10*/  SHF.R.U32.HI R0, RZ, 0x3, R0 ;  /* 0x00000003ff007819 */ /* 0x000fe40000011600 */
[--C-:B------:R-:W-:Y:S02]  /*9b20*/  SHF.R.U64 R6, R6, 0x10, R7.reuse ;  /* 0x0000001006067819 */ /* 0x100fe40000001207 */
[----:B------:R-:W-:Y:S02]  /*9b30*/  LOP3.LUT R0, R2, R0, RZ, 0x3c, !PT ;  /* 0x0000000002007212 */ /* 0x000fe400078e3cff */
[----:B------:R-:W-:Y:S02]  /*9b40*/  SHF.R.U32.HI R5, RZ, 0x10, R7 ;  /* 0x00000010ff057819 */ /* 0x000fe40000011607 */
[----:B------:R-:W-:Y:S01]  /*9b50*/  PRMT R28, R18, 0x5410, R13 ;  /* 0x00005410121c7816 */ /* 0x000fe2000000000d */
[----:B------:R-:W-:Y:S01]  /*9b60*/  IMAD R0, R49, 0x200, R0 ;  /* 0x0000020031007824 */ /* 0x000fe200078e0200 */
[----:B------:R-:W-:-:S02]  /*9b70*/  PRMT R20, R20, 0x5410, R19 ;  /* 0x0000541014147816 */ /* 0x000fc40000000013 */
[----:B------:R-:W-:Y:S02]  /*9b80*/  PRMT R25, R12, 0x5410, R16 ;  /* 0x000054100c197816 */ /* 0x000fe40000000010 */
[C---:B------:R-:W-:Y:S02]  /*9b90*/  IADD3 R2, R0.reuse, 0x20, RZ ;  /* 0x0000002000027810 */ /* 0x040fe40007ffe0ff */
[----:B------:R-:W-:Y:S02]  /*9ba0*/  @P1 IADD3 R2, R0, -0x20, RZ ;  /* 0xffffffe000021810 */ /* 0x000fe40007ffe0ff */
[----:B------:R-:W-:Y:S02]  /*9bb0*/  PRMT R27, R15, 0x5410, R14 ;  /* 0x000054100f1b7816 */ /* 0x000fe4000000000e */
[----:B------:R-:W-:Y:S02]  /*9bc0*/  PRMT R21, R8, 0x5410, R21 ;  /* 0x0000541008157816 */ /* 0x000fe40000000015 */
[----:B------:R-:W-:-:S02]  /*9bd0*/  PRMT R24, R10, 0x5410, R6 ;  /* 0x000054100a187816 */ /* 0x000fc40000000006 */
[----:B------:R-:W-:Y:S02]  /*9be0*/  PRMT R26, R5, 0x5410, R9 ;  /* 0x00005410051a7816 */ /* 0x000fe40000000009 */
[----:B------:R-:W-:Y:S02]  /*9bf0*/  LEA R18, R0, 0x7100, 0x1 ;  /* 0x0000710000127811 */ /* 0x000fe400078e08ff */
[----:B------:R-:W-:Y:S01]  /*9c00*/  LEA R19, R2, 0x7100, 0x1 ;  /* 0x0000710002137811 */ /* 0x000fe200078e08ff */
[----:B------:R-:W-:Y:S06]  /*9c10*/  BAR.SYNC.DEFER_BLOCKING 0x0 ;  /* 0x0000000000007b1d */ /* 0x000fec0000010000 */
[----:B------:R-:W-:Y:S05]  /*9c20*/  @P0 BRA `(.L_x_110) ;  /* 0x0000053000000947 */ /* 0x000fea0003800000 */
[----:B------:R-:W-:Y:S01]  /*9c30*/  ISETP.GE.AND P0, PT, R22, c[0x0][0x27c], PT ;  /* 0x00009f0016007a0c */ /* 0x000fe20003f06270 */
[----:B------:R-:W-:-:S12]  /*9c40*/  BSSY B0, `(.L_x_111) ;  /* 0x0000028000007945 */ /* 0x000fd80003800000 */
[----:B------:R-:W-:Y:S05]  /*9c50*/  @P0 BRA `(.L_x_112) ;  /* 0x0000026000000947 */ /* 0x000fea0003800000 */
[----:B------:R-:W1:Y:S01]  /*9c60*/  LDS.128 R8, [R18] ;  /* 0x0000000012087984 */ /* 0x000e620000000c00 */
[--C-:B------:R-:W-:Y:S02]  /*9c70*/  HADD2.F32 R7, -RZ, R20.reuse.H1_H1 ;  /* 0x30000014ff077230 */ /* 0x100fe40000004100 */
[----:B------:R-:W-:Y:S02]  /*9c80*/  HADD2.F32 R0, -RZ, R20.H0_H0 ;  /* 0x20000014ff007230 */ /* 0x000fe40000004100 */
[--C-:B------:R-:W-:Y:S02]  /*9c90*/  HADD2.F32 R5, -RZ, R23.reuse.H1_H1 ;  /* 0x30000017ff057230 */ /* 0x100fe40000004100 */
[----:B------:R-:W-:Y:S02]  /*9ca0*/  HADD2.F32 R2, -RZ, R23.H0_H0 ;  /* 0x20000017ff027230 */ /* 0x000fe40000004100 */
[--C-:B-1----:R-:W-:Y:S02]  /*9cb0*/  HADD2.F32 R12, -RZ, R8.reuse.H0_H0 ;  /* 0x20000008ff0c7230 */ /* 0x102fe40000004100 */
[----:B------:R-:W-:-:S02]  /*9cc0*/  HADD2.F32 R8, -RZ, R8.H1_H1 ;  /* 0x30000008ff087230 */ /* 0x000fc40000004100 */
[--C-:B------:R-:W-:Y:S02]  /*9cd0*/  HADD2.F32 R6, -RZ, R9.reuse.H0_H0 ;  /* 0x20000009ff067230 */ /* 0x100fe40000004100 */
[----:B------:R-:W-:Y:S02]  /*9ce0*/  HADD2.F32 R9, -RZ, R9.H1_H1 ;  /* 0x30000009ff097230 */ /* 0x000fe40000004100 */
[--C-:B------:R-:W-:Y:S02]  /*9cf0*/  HADD2.F32 R14, -RZ, R10.reuse.H0_H0 ;  /* 0x2000000aff0e7230 */ /* 0x100fe40000004100 */
[----:B------:R-:W-:Y:S01]  /*9d00*/  HADD2.F32 R13, -RZ, R10.H1_H1 ;  /* 0x3000000aff0d7230 */ /* 0x000fe20000004100 */
[-C--:B------:R-:W-:Y:S01]  /*9d10*/  FMUL.FTZ R10, R12, R7.reuse ;  /* 0x000000070c0a7220 */ /* 0x080fe20000410000 */
[--C-:B------:R-:W-:Y:S02]  /*9d20*/  HADD2.F32 R16, -RZ, R11.reuse.H0_H0 ;  /* 0x2000000bff107230 */ /* 0x100fe40000004100 */
[----:B------:R-:W-:Y:S01]  /*9d30*/  HADD2.F32 R15, -RZ, R11.H1_H1 ;  /* 0x3000000bff0f7230 */ /* 0x000fe20000004100 */
[----:B------:R-:W-:-:S02]  /*9d40*/  FMUL.FTZ R11, R8, R7 ;  /* 0x00000007080b7220 */ /* 0x000fc40000410000 */
[CC--:B------:R-:W-:Y:S02]  /*9d50*/  FMUL.FTZ R7, R9.reuse, R0.reuse ;  /* 0x0000000009077220 */ /* 0x0c0fe40000410000 */
[----:B------:R-:W-:Y:S02]  /*9d60*/  FMUL.FTZ R0, R6, R0 ;  /* 0x0000000006007220 */ /* 0x000fe40000410000 */
[-C--:B------:R-:W-:Y:S02]  /*9d70*/  FFMA.FTZ R17, R12, R5.reuse, -R11 ;  /* 0x000000050c117223 */ /* 0x080fe4000001080b */
[-C--:B------:R-:W-:Y:S01]  /*9d80*/  FFMA.FTZ R11, R6, R2.reuse, -R7 ;  /* 0x00000002060b7223 */ /* 0x080fe20000010807 */
[--C-:B------:R-:W-:Y:S01]  /*9d90*/  HADD2.F32 R6, -RZ, R21.reuse.H1_H1 ;  /* 0x30000015ff067230 */ /* 0x100fe20000004100 */
[----:B------:R-:W-:Y:S01]  /*9da0*/  FFMA.FTZ R9, R9, R2, R0 ;  /* 0x0000000209097223 */ /* 0x000fe20000010000 */
[----:B------:R-:W-:Y:S01]  /*9db0*/  HADD2.F32 R0, -RZ, R21.H0_H0 ;  /* 0x20000015ff007230 */ /* 0x000fe20000004100 */
[----:B------:R-:W-:Y:S01]  /*9dc0*/  FFMA.FTZ R12, R8, R5, R10 ;  /* 0x00000005080c7223 */ /* 0x000fe2000001000a */
[--C-:B------:R-:W-:Y:S01]  /*9dd0*/  HADD2.F32 R5, -RZ, R25.reuse.H1_H1 ;  /* 0x30000019ff057230 */ /* 0x100fe20000004100 */
[-C--:B------:R-:W-:Y:S01]  /*9de0*/  FMUL.FTZ R8, R13, R6.reuse ;  /* 0x000000060d087220 */ /* 0x080fe20000410000 */
[----:B------:R-:W-:Y:S01]  /*9df0*/  HADD2.F32 R2, -RZ, R25.H0_H0 ;  /* 0x20000019ff027230 */ /* 0x000fe20000004100 */
[----:B------:R-:W-:Y:S01]  /*9e00*/  FMUL.FTZ R7, R14, R6 ;  /* 0x000000060e077220 */ /* 0x000fe20000410000 */
[----:B------:R-:W-:Y:S01]  /*9e10*/  F2FP.PACK_AB R9, R9, R11 ;  /* 0x0000000b0909723e */ /* 0x000fe200000000ff */
[----:B------:R-:W-:-:S02]  /*9e20*/  FMUL.FTZ R6, R15, R0 ;  /* 0x000000000f067220 */ /* 0x000fc40000410000 */
[----:B------:R-:W-:Y:S02]  /*9e30*/  FMUL.FTZ R0, R16, R0 ;  /* 0x0000000010007220 */ /* 0x000fe40000410000 */
[----:B------:R-:W-:Y:S01]  /*9e40*/  FFMA.FTZ R10, R14, R5, -R8 ;  /* 0x000000050e0a7223 */ /* 0x000fe20000010808 */
[----:B------:R-:W-:Y:S01]  /*9e50*/  F2FP.PACK_AB R8, R12, R17 ;  /* 0x000000110c08723e */ /* 0x000fe200000000ff */
[----:B------:R-:W-:Y:S02]  /*9e60*/  FFMA.FTZ R7, R13, R5, R7 ;  /* 0x000000050d077223 */ /* 0x000fe40000010007 */
[-C--:B------:R-:W-:Y:S02]  /*9e70*/  FFMA.FTZ R6, R16, R2.reuse, -R6 ;  /* 0x0000000210067223 */ /* 0x080fe40000010806 */
[----:B------:R-:W-:Y:S01]  /*9e80*/  FFMA.FTZ R0, R15, R2, R0 ;  /* 0x000000020f007223 */ /* 0x000fe20000010000 */
[----:B------:R-:W-:-:S04]  /*9e90*/  F2FP.PACK_AB R10, R7, R10 ;  /* 0x0000000a070a723e */ /* 0x000fc800000000ff */
[----:B------:R-:W-:-:S05]  /*9ea0*/  F2FP.PACK_AB R11, R0, R6 ;  /* 0x00000006000b723e */ /* 0x000fca00000000ff */
[----:B------:R1:W-:Y:S02]  /*9eb0*/  STS.128 [R18], R8 ;  /* 0x0000000812007388 */ /* 0x0003e40000000c00 */
.L_x_112:
[----:B------:R-:W-:Y:S05]  /*9ec0*/  BSYNC B0 ;  /* 0x0000000000007941 */ /* 0x000fea0003800000 */
.L_x_111:
[----:B------:R-:W-:-:S04]  /*9ed0*/  IADD3 R0, R22, 0x10, RZ ;  /* 0x0000001016007810 */ /* 0x000fc80007ffe0ff */
[----:B------:R-:W-:-:S13]  /*9ee0*/  ISETP.GE.AND P0, PT, R0, c[0x0][0x27c], PT ;  /* 0x00009f0000007a0c */ /* 0x000fda0003f06270 */
[----:B------:R-:W-:Y:S05]  /*9ef0*/  @P0 BRA `(.L_x_110) ;  /* 0x0000026000000947 */ /* 0x000fea0003800000 */
[----:B-1----:R-:W1:Y:S01]  /*9f00*/  LDS.128 R8, [R19] ;  /* 0x0000000013087984 */ /* 0x002e620000000c00 */
[--C-:B------:R-:W-:Y:S02]  /*9f10*/  HADD2.F32 R7, -RZ, R24.reuse.H0_H0 ;  /* 0x20000018ff077230 */ /* 0x100fe40000004100 */
[----:B------:R-:W-:Y:S02]  /*9f20*/  HADD2.F32 R0, -RZ, R24.H1_H1 ;  /* 0x30000018ff007230 */ /* 0x000fe40000004100 */
        /* <DEDUP_REMOVED lines=35> */
.L_x_110:
[----:B------:R-:W-:Y:S05]  /*a160*/  BSYNC B1 ;  /* 0x0000000000017941 */ /* 0x000fea0003800000 */
.L_x_109:
[----:B------:R-:W-:Y:S01]  /*a170*/  IADD3 R0, R31, 0x20, RZ ;  /* 0x000000201f007810 */ /* 0x000fe20007ffe0ff */
[----:B------:R-:W-:Y:S03]  /*a180*/  BSSY B1, `(.L_x_113) ;  /* 0x0000056000017945 */ /* 0x000fe60003800000 */
[----:B------:R-:W-:-:S13]  /*a190*/  ISETP.GE.AND P0, PT, R0, UR4, PT ;  /* 0x0000000400007c0c */ /* 0x000fda000bf06270 */
[----:B------:R-:W-:Y:S05]  /*a1a0*/  @P0 BRA `(.L_x_114) ;  /* 0x0000053000000947 */ /* 0x000fea0003800000 */
[----:B------:R-:W-:Y:S01]  /*a1b0*/  ISETP.GE.AND P0, PT, R22, c[0x0][0x27c], PT ;  /* 0x00009f0016007a0c */ /* 0x000fe20003f06270 */
[----:B------:R-:W-:-:S12]  /*a1c0*/  BSSY B0, `(.L_x_115) ;  /* 0x0000028000007945 */ /* 0x000fd80003800000 */
[----:B------:R-:W-:Y:S05]  /*a1d0*/  @P0 BRA `(.L_x_116) ;  /* 0x0000026000000947 */ /* 0x000fea0003800000 */
[----:B-1----:R-:W1:Y:S01]  /*a1e0*/  LDS.128 R8, [R18+0x1000] ;  /* 0x0010000012087984 */ /* 0x002e620000000c00 */
        /* <DEDUP_REMOVED lines=10> */
[C---:B------:R-:W-:Y:S01]  /*a290*/  FMUL.FTZ R10, R7.reuse, R12 ;  /* 0x0000000c070a7220 */ /* 0x040fe20000410000 */
[--C-:B------:R-:W-:Y:S02]  /*a2a0*/  HADD2.F32 R16, -RZ, R11.reuse.H0_H0 ;  /* 0x2000000bff107230 */ /* 0x100fe40000004100 */
[----:B------:R-:W-:Y:S01]  /*a2b0*/  HADD2.F32 R15, -RZ, R11.H1_H1 ;  /* 0x3000000bff0f7230 */ /* 0x000fe20000004100 */
[----:B------:R-:W-:-:S02]  /*a2c0*/  FMUL.FTZ R11, R7, R8 ;  /* 0x00000008070b7220 */ /* 0x000fc40000410000 */
[CC--:B------:R-:W-:Y:S02]  /*a2d0*/  FMUL.FTZ R7, R0.reuse, R9.reuse ;  /* 0x0000000900077220 */ /* 0x0c0fe40000410000 */
[----:B------:R-:W-:Y:S02]  /*a2e0*/  FMUL.FTZ R0, R0, R6 ;  /* 0x0000000600007220 */ /* 0x000fe40000410000 */
[C---:B------:R-:W-:Y:S02]  /*a2f0*/  FFMA.FTZ R17, R5.reuse, R12, -R11 ;  /* 0x0000000c05117223 */ /* 0x040fe4000001080b */
[C---:B------:R-:W-:Y:S01]  /*a300*/  FFMA.FTZ R11, R2.reuse, R6, -R7 ;  /* 0x00000006020b7223 */ /* 0x040fe20000010807 */
[--C-:B------:R-:W-:Y:S01]  /*a310*/  HADD2.F32 R6, -RZ, R21.reuse.H1_H1 ;  /* 0x30000015ff067230 */ /* 0x100fe20000004100 */
[----:B------:R-:W-:Y:S01]  /*a320*/  FFMA.FTZ R9, R2, R9, R0 ;  /* 0x0000000902097223 */ /* 0x000fe20000010000 */
[----:B------:R-:W-:Y:S01]  /*a330*/  HADD2.F32 R0, -RZ, R21.H0_H0 ;  /* 0x20000015ff007230 */ /* 0x000fe20000004100 */
[----:B------:R-:W-:Y:S01]  /*a340*/  FFMA.FTZ R12, R5, R8, R10 ;  /* 0x00000008050c7223 */ /* 0x000fe2000001000a */
[--C-:B------:R-:W-:Y:S01]  /*a350*/  HADD2.F32 R5, -RZ, R25.reuse.H1_H1 ;  /* 0x30000019ff057230 */ /* 0x100fe20000004100 */
[C---:B------:R-:W-:Y:S01]  /*a360*/  FMUL.FTZ R8, R6.reuse, R13 ;  /* 0x0000000d06087220 */ /* 0x040fe20000410000 */
[----:B------:R-:W-:Y:S01]  /*a370*/  HADD2.F32 R2, -RZ, R25.H0_H0 ;  /* 0x20000019ff027230 */ /* 0x000fe20000004100 */
[----:B------:R-:W-:Y:S01]  /*a380*/  FMUL.FTZ R7, R6, R14 ;  /* 0x0000000e06077220 */ /* 0x000fe20000410000 */
[----:B------:R-:W-:Y:S01]  /*a390*/  F2FP.PACK_AB R9, R9, R11 ;  /* 0x0000000b0909723e */ /* 0x000fe200000000ff */
[----:B------:R-:W-:-:S02]  /*a3a0*/  FMUL.FTZ R6, R0, R15 ;  /* 0x0000000f00067220 */ /* 0x000fc40000410000 */
[----:B------:R-:W-:Y:S02]  /*a3b0*/  FMUL.FTZ R0, R0, R16 ;  /* 0x0000001000007220 */ /* 0x000fe40000410000 */
[C---:B------:R-:W-:Y:S01]  /*a3c0*/  FFMA.FTZ R10, R5.reuse, R14, -R8 ;  /* 0x0000000e050a7223 */ /* 0x040fe20000010808 */
[----:B------:R-:W-:Y:S01]  /*a3d0*/  F2FP.PACK_AB R8, R12, R17 ;  /* 0x000000110c08723e */ /* 0x000fe200000000ff */
[----:B------:R-:W-:Y:S02]  /*a3e0*/  FFMA.FTZ R7, R5, R13, R7 ;  /* 0x0000000d05077223 */ /* 0x000fe40000010007 */
[C---:B------:R-:W-:Y:S02]  /*a3f0*/  FFMA.FTZ R6, R2.reuse, R16, -R6 ;  /* 0x0000001002067223 */ /* 0x040fe40000010806 */
[----:B------:R-:W-:Y:S01]  /*a400*/  FFMA.FTZ R0, R2, R15, R0 ;  /* 0x0000000f02007223 */ /* 0x000fe20000010000 */
[----:B------:R-:W-:-:S04]  /*a410*/  F2FP.PACK_AB R10, R7, R10 ;  /* 0x0000000a070a723e */ /* 0x000fc800000000ff */
[----:B------:R-:W-:-:S05]  /*a420*/  F2FP.PACK_AB R11, R0, R6 ;  /* 0x00000006000b723e */ /* 0x000fca00000000ff */
[----:B------:R1:W-:Y:S02]  /*a430*/  STS.128 [R18+0x1000], R8 ;  /* 0x0010000812007388 */ /* 0x0003e40000000c00 */
.L_x_116:
[----:B------:R-:W-:Y:S05]  /*a440*/  BSYNC B0 ;  /* 0x0000000000007941 */ /* 0x000fea0003800000 */
.L_x_115:
[----:B------:R-:W-:-:S04]  /*a450*/  IADD3 R0, R22, 0x10, RZ ;  /* 0x0000001016007810 */ /* 0x000fc80007ffe0ff */
[----:B------:R-:W-:-:S13]  /*a460*/  ISETP.GE.AND P0, PT, R0, c[0x0][0x27c], PT ;  /* 0x00009f0000007a0c */ /* 0x000fda0003f06270 */
[----:B------:R-:W-:Y:S05]  /*a470*/  @P0 BRA `(.L_x_114) ;  /* 0x0000026000000947 */ /* 0x000fea0003800000 */
[----:B-1----:R-:W1:Y:S01]  /*a480*/  LDS.128 R8, [R19+0x1000] ;  /* 0x0010000013087984 */ /* 0x002e620000000c00 */
        /* <DEDUP_REMOVED lines=37> */
.L_x_114:
[----:B------:R-:W-:Y:S05]  /*a6e0*/  BSYNC B1 ;  /* 0x0000000000017941 */ /* 0x000fea0003800000 */
.L_x_113:
        /* <DEDUP_REMOVED lines=45> */
.L_x_120:
[----:B------:R-:W-:Y:S05]  /*a9c0*/  BSYNC B0 ;  /* 0x0000000000007941 */ /* 0x000fea0003800000 */
.L_x_119:
        /* <DEDUP_REMOVED lines=41> */
.L_x_118:
[----:B------:R-:W-:Y:S05]  /*ac60*/  BSYNC B1 ;  /* 0x0000000000017941 */ /* 0x000fea0003800000 */
.L_x_117:
[----:B------:R-:W-:-:S04]  /*ac70*/  IADD3 R0, R31, 0x60, RZ ;  /* 0x000000601f007810 */ /* 0x000fc80007ffe0ff */
        /* <DEDUP_REMOVED lines=43> */
.L_x_123:
[----:B------:R-:W-:Y:S05]  /*af30*/  BSYNC B0 ;  /* 0x0000000000007941 */ /* 0x000fea0003800000 */
.L_x_122:
        /* <DEDUP_REMOVED lines=40> */
[----:B------:R1:W-:Y:S01]  /*b1c0*/  STS.128 [R19+0x3000], R8 ;  /* 0x0030000813007388 */ /* 0x0003e20000000c00 */
[----:B------:R-:W-:Y:S05]  /*b1d0*/  BRA `(.L_x_121) ;  /* 0x00001a3000007947 */ /* 0x000fea0003800000 */
.L_x_106:
[----:B------:R-:W-:Y:S01]  /*b1e0*/  ISETP.GE.AND P0, PT, R2, UR19, PT ;  /* 0x0000001302007c0c */ /* 0x000fe2000bf06270 */
[----:B------:R-:W-:Y:S01]  /*b1f0*/  BSSY B0, `(.L_x_124) ;  /* 0x000000d000007945 */ /* 0x000fe20003800000 */
[----:B------:R-:W-:Y:S01]  /*b200*/  CS2R R10, SRZ ;  /* 0x00000000000a7805 */ /* 0x000fe2000001ff00 */
[----:B------:R-:W-:Y:S01]  /*b210*/  CS2R R8, SRZ ;  /* 0x0000000000087805 */ /* 0x000fe2000001ff00 */
[----:B------:R-:W-:Y:S01]  /*b220*/  CS2R R14, SRZ ;  /* 0x00000000000e7805 */ /* 0x000fe2000001ff00 */
[----:B------:R-:W-:-:S08]  /*b230*/  CS2R R12, SRZ ;  /* 0x00000000000c7805 */ /* 0x000fd0000001ff00 */
[----:B------:R-:W-:Y:S05]  /*b240*/  @P0 BRA `(.L_x_125) ;  /* 0x0000007000000947 */ /* 0x000fea0003800000 */
[----:B------:R-:W-:Y:S01]  /*b250*/  ISETP.GE.AND P0, PT, R24, c[0x0][0x27c], PT ;  /* 0x00009f0018007a0c */ /* 0x000fe20003f06270 */
[----:B------:R-:W-:-:S12]  /*b260*/  CS2R R10, SRZ ;  /* 0x00000000000a7805 */ /* 0x000fd8000001ff00 */
[----:B------:R-:W-:Y:S05]  /*b270*/  @P0 BRA `(.L_x_125) ;  /* 0x0000004000000947 */ /* 0x000fea0003800000 */
[----:B------:R-:W-:-:S04]  /*b280*/  IMAD.WIDE R12, R24, 0x2, R18 ;  /* 0x00000002180c7825 */ /* 0x000fc800078e0212 */
[----:B------:R-:W-:Y:S02]  /*b290*/  IMAD.WIDE R8, R24, 0x2, R16 ;  /* 0x0000000218087825 */ /* 0x000fe400078e0210 */
[----:B------:R-:W5:Y:S04]  /*b2a0*/  LD.E.128 R12, [R12.64] ;  /* 0x000000160c0c7980 */ /* 0x000f68000c101d00 */
[----:B------:R-:W5:Y:S02]  /*b2b0*/  LD.E.128 R8, [R8.64] ;  /* 0x0000001608087980 */ /* 0x000f64000c101d00 */
.L_x_125:
[----:B------:R-:W-:Y:S05]  /*b2c0*/  BSYNC B0 ;  /* 0x0000000000007941 */ /* 0x000fea0003800000 */
.L_x_124:
[----:B------:R-:W-:Y:S01]  /*b2d0*/  UIMAD UR4, UR16, -0x80, UR19 ;  /* 0xffffff80100478a4 */ /* 0x000fe2000f8e0213 */
[----:B------:R-:W-:Y:S01]  /*b2e0*/  ISETP.GE.AND P0, PT, R24, c[0x0][0x27c], PT ;  /* 0x00009f0018007a0c */ /* 0x000fe20003f06270 */
[--C-:B-----5:R-:W-:Y:S01]  /*b2f0*/  IMAD.MOV.U32 R21, RZ, RZ, R13.reuse ;  /* 0x000000ffff157224 */ /* 0x120fe200078e000d */
[--C-:B------:R-:W-:Y:S01]  /*b300*/  SHF.R.U64 R20, R12, 0x10, R13.reuse ;  /* 0x000000100c147819 */ /* 0x100fe2000000120d */
[----:B------:R-:W-:Y:S01]  /*b310*/  UISETP.LT.AND UP0, UPT, UR4, 0x80, UPT ;  /* 0x000000800400788c */ /* 0x000fe2000bf01270 */
[----:B------:R-:W-:Y:S01]  /*b320*/  SHF.R.U32.HI R17, RZ, 0x10, R13 ;  /* 0x00000010ff117819 */ /* 0x000fe2000001160d */
[----:B------:R-:W-:Y:S01]  /*b330*/  IMAD.MOV.U32 R19, RZ, RZ, R14 ;  /* 0x000000ffff137224 */ /* 0x000fe200078e000e */
[--C-:B------:R-:W-:Y:S01]  /*b340*/  SHF.R.U64 R16, R14, 0x10, R15.reuse ;  /* 0x000000100e107819 */ /* 0x100fe2000000120f */
[----:B------:R-:W-:Y:S01]  /*b350*/  USEL UR4, UR4, 0x80, UP0 ;  /* 0x0000008004047887 */ /* 0x000fe20008000000 */
[----:B------:R-:W-:Y:S01]  /*b360*/  IMAD.MOV.U32 R22, RZ, RZ, R12 ;  /* 0x000000ffff167224 */ /* 0x000fe200078e000c */
[--C-:B------:R-:W-:Y:S01]  /*b370*/  SHF.R.U32.HI R12, RZ, 0x10, R15.reuse ;  /* 0x00000010ff0c7819 */ /* 0x100fe2000001160f */
[----:B------:R-:W-:Y:S01]  /*b380*/  IMAD.MOV.U32 R18, RZ, RZ, R15 ;  /* 0x000000ffff127224 */ /* 0x000fe200078e000f */
[--C-:B------:R-:W-:Y:S01]  /*b390*/  SHF.R.U32.HI R5, RZ, 0x10, R9.reuse ;  /* 0x00000010ff057819 */ /* 0x100fe20000011609 */
[----:B------:R-:W-:Y:S01]  /*b3a0*/  IMAD.MOV.U32 R14, RZ, RZ, R8 ;  /* 0x000000ffff0e7224 */ /* 0x000fe200078e0008 */
[----:B------:R-:W-:Y:S01]  /*b3b0*/  ISETP.GE.OR P1, PT, R31, UR4, P0 ;  /* 0x000000041f007c0c */ /* 0x000fe20008726670 */
[--C-:B------:R-:W-:Y:S01]  /*b3c0*/  IMAD.MOV.U32 R13, RZ, RZ, R9.reuse ;  /* 0x000000ffff0d7224 */ /* 0x100fe200078e0009 */
[----:B------:R-:W-:Y:S01]  /*b3d0*/  SHF.R.U64 R8, R8, 0x10, R9 ;  /* 0x0000001008087819 */ /* 0x000fe20000001209 */
[----:B------:R-:W-:Y:S01]  /*b3e0*/  IMAD.MOV.U32 R7, RZ, RZ, R10 ;  /* 0x000000ffff077224 */ /* 0x000fe200078e000a */
[--C-:B------:R-:W-:Y:S01]  /*b3f0*/  SHF.R.U64 R2, R10, 0x10, R11.reuse ;  /* 0x000000100a027819 */ /* 0x100fe2000000120b */
[--C-:B------:R-:W-:Y:S01]  /*b400*/  IMAD.MOV.U32 R6, RZ, RZ, R11.reuse ;  /* 0x000000ffff067224 */ /* 0x100fe200078e000b */
[----:B------:R-:W-:Y:S01]  /*b410*/  SHF.R.U32.HI R0, RZ, 0x10, R11 ;  /* 0x00000010ff007819 */ /* 0x000fe2000001160b */
[----:B------:R-:W-:-:S04]  /*b420*/  DEPBAR.LE SB0, 0x1 ;  /* 0x000080400000791a */ /* 0x000fc80000000000 */
[----:B------:R-:W-:Y:S01]  /*b430*/  BSSY B0, `(.L_x_126) ;  /* 0x0000062000007945 */ /* 0x000fe20003800000 */
[----:B------:R-:W-:Y:S02]  /*b440*/  PRMT R34, R22, 0x5410, R13 ;  /* 0x0000541016227816 */ /* 0x000fe4000000000d */
[----:B------:R-:W-:Y:S02]  /*b450*/  PRMT R37, R21, 0x5410, R17 ;  /* 0x0000541015257816 */ /* 0x000fe40000000011 */
[----:B------:R-:W-:Y:S02]  /*b460*/  PRMT R35, R5, 0x5410, R20 ;  /* 0x0000541005237816 */ /* 0x000fe40000000014 */
[----:B------:R-:W-:Y:S02]  /*b470*/  PRMT R39, R19, 0x5410, R6 ;  /* 0x0000541013277816 */ /* 0x000fe40000000006 */
[----:B------:R-:W-:Y:S02]  /*b480*/  PRMT R41, R12, 0x5410, R18 ;  /* 0x000054100c297816 */ /* 0x000fe40000000012 */
[----:B------:R-:W-:-:S02]  /*b490*/  PRMT R38, R0, 0x5410, R16 ;  /* 0x0000541000267816 */ /* 0x000fc40000000010 */
[----:B------:R-:W-:Y:S02]  /*b4a0*/  PRMT R33, R8, 0x5410, R14 ;  /* 0x0000541008217816 */ /* 0x000fe4000000000e */
[----:B------:R-:W-:Y:S01]  /*b4b0*/  PRMT R36, R7, 0x5410, R2 ;  /* 0x0000541007247816 */ /* 0x000fe20000000002 */
[----:B------:R-:W-:Y:S06]  /*b4c0*/  BAR.SYNC.DEFER_BLOCKING 0x0 ;  /* 0x0000000000007b1d */ /* 0x000fec0000010000 */
[----:B------:R-:W-:Y:S05]  /*b4d0*/  @P1 BRA `(.L_x_127) ;  /* 0x0000057000001947 */ /* 0x000fea0003800000 */
[----:B------:R-:W-:Y:S02]  /*b4e0*/  SHF.L.U32 R0, R31, 0x6, RZ ;  /* 0x000000061f007819 */ /* 0x000fe400000006ff */
[----:B------:R-:W-:-:S02]  /*b4f0*/  IADD3 R5, R24, c[0x0][0x27c], RZ ;  /* 0x00009f0018057a10 */ /* 0x000fc40007ffe0ff */
[----:B------:R-:W-:Y:S02]  /*b500*/  LOP3.LUT R0, R0, 0x1c0, RZ, 0xc0, !PT ;  /* 0x000001c000007812 */ /* 0x000fe400078ec0ff */
[----:B------:R-:W-:Y:S02]  /*b510*/  SHF.L.U32 R7, R49, 0x9, RZ ;  /* 0x0000000931077819 */ /* 0x000fe400000006ff */
[C---:B------:R-:W-:Y:S02]  /*b520*/  LOP3.LUT R2, R0.reuse, 0x38, R24, 0xf8, !PT ;  /* 0x0000003800027812 */ /* 0x040fe400078ef818 */
[----:B------:R-:W-:Y:S02]  /*b530*/  SHF.R.U32.HI R6, RZ, 0x3, R0 ;  /* 0x00000003ff067819 */ /* 0x000fe40000011600 */
[----:B------:R-:W-:Y:S02]  /*b540*/  LOP3.LUT R0, R0, 0x38, R5, 0xf8, !PT ;  /* 0x0000003800007812 */ /* 0x000fe400078ef805 */
[----:B------:R-:W-:-:S02]  /*b550*/  LOP3.LUT R2, R7, R2, R6, 0xf6, !PT ;  /* 0x0000000207027212 */ /* 0x000fc400078ef606 */
[----:B------:R-:W-:Y:S01]  /*b560*/  LOP3.LUT R0, R7, R0, R6, 0xf6, !PT ;  /* 0x0000000007007212 */ /* 0x000fe200078ef606 */
[--C-:B------:R-:W-:Y:S01]  /*b570*/  HADD2.F32 R7, -RZ, R33.reuse.H0_H0 ;  /* 0x20000021ff077230 */ /* 0x100fe20000004100 */
[----:B------:R-:W-:Y:S01]  /*b580*/  SHF.L.U32 R28, R2, 0x1, RZ ;  /* 0x00000001021c7819 */ /* 0x000fe200000006ff */
[----:B------:R-:W-:Y:S01]  /*b590*/  HADD2.F32 R2, -RZ, R33.H1_H1 ;  /* 0x30000021ff027230 */ /* 0x000fe20000004100 */
[----:B------:R-:W-:-:S03]  /*b5a0*/  SHF.L.U32 R26, R0, 0x1, RZ ;  /* 0x00000001001a7819 */ /* 0x000fc600000006ff */
[----:B------:R-:W1:Y:S04]  /*b5b0*/  LDS.128 R12, [R28+0x7100] ;  /* 0x007100001c0c7984 */ /* 0x000e680000000c00 */
[----:B------:R-:W2:Y:S01]  /*b5c0*/  LDS.128 R8, [R26+0x7100] ;  /* 0x007100001a087984 */ /* 0x000ea20000000c00 */
[--C-:B-1----:R-:W-:Y:S02]  /*b5d0*/  HADD2.F32 R17, -RZ, R13.reuse.H0_H0 ;  /* 0x2000000dff117230 */ /* 0x102fe40000004100 */
[----:B------:R-:W-:Y:S02]  /*b5e0*/  HADD2.F32 R18, -RZ, R13.H1_H1 ;  /* 0x3000000dff127230 */ /* 0x000fe40000004100 */
[----:B--2---:R-:W-:Y:S02]  /*b5f0*/  HADD2.F32 R13, -RZ, R8.H0_H0 ;  /* 0x20000008ff0d7230 */ /* 0x004fe40000004100 */
[----:B------:R-:W-:-:S02]  /*b600*/  HADD2.F32 R5, -RZ, R12.H0_H0 ;  /* 0x2000000cff057230 */ /* 0x000fc40000004100 */
[----:B------:R-:W-:Y:S01]  /*b610*/  HADD2.F32 R16, -RZ, R12.H1_H1 ;  /* 0x3000000cff107230 */ /* 0x000fe20000004100 */
[-C--:B------:R-:W-:Y:S01]  /*b620*/  FMUL.FTZ R0, R13, R2.reuse ;  /* 0x000000020d007220 */ /* 0x080fe20000410000 */
[--C-:B------:R-:W-:Y:S01]  /*b630*/  HADD2.F32 R20, -RZ, R14.reuse.H0_H0 ;  /* 0x2000000eff147230 */ /* 0x100fe20000004100 */
[C---:B------:R-:W-:Y:S01]  /*b640*/  FMUL.FTZ R6, R5.reuse, R2 ;  /* 0x0000000205067220 */ /* 0x040fe20000410000 */
[----:B------:R-:W-:Y:S02]  /*b650*/  HADD2.F32 R21, -RZ, R14.H1_H1 ;  /* 0x3000000eff157230 */ /* 0x000fe40000004100 */
[----:B------:R-:W-:Y:S02]  /*b660*/  HADD2.F32 R12, -RZ, R34.H0_H0 ;  /* 0x20000022ff0c7230 */ /* 0x000fe40000004100 */
[----:B------:R-:W-:Y:S01]  /*b670*/  HADD2.F32 R14, -RZ, R8.H1_H1 ;  /* 0x30000008ff0e7230 */ /* 0x000fe20000004100 */
[-C--:B------:R-:W-:Y:S01]  /*b680*/  FMUL.FTZ R8, R16, R7.reuse ;  /* 0x0000000710087220 */ /* 0x080fe20000410000 */
[--C-:B------:R-:W-:Y:S01]  /*b690*/  HADD2.F32 R23, -RZ, R15.reuse.H0_H0 ;  /* 0x2000000fff177230 */ /* 0x100fe20000004100 */
[-C--:B------:R-:W-:Y:S01]  /*b6a0*/  FFMA.FTZ R30, R5, R12.reuse, -R0 ;  /* 0x0000000c051e7223 */ /* 0x080fe20000010800 */
[----:B------:R-:W-:Y:S01]  /*b6b0*/  HADD2.F32 R25, -RZ, R15.H1_H1 ;  /* 0x3000000fff197230 */ /* 0x000fe20000004100 */
[----:B------:R-:W-:Y:S01]  /*b6c0*/  FMUL.FTZ R5, R14, R7 ;  /* 0x000000070e057220 */ /* 0x000fe20000410000 */
[----:B------:R-:W-:Y:S01]  /*b6d0*/  HADD2.F32 R2, -RZ, R35.H1_H1 ;  /* 0x30000023ff027230 */ /* 0x000fe20000004100 */
[----:B------:R-:W-:Y:S01]  /*b6e0*/  FFMA.FTZ R29, R13, R12, R6 ;  /* 0x0000000c0d1d7223 */ /* 0x000fe20000010006 */
[----:B------:R-:W-:-:S02]  /*b6f0*/  HADD2.F32 R15, -RZ, R9.H0_H0 ;  /* 0x20000009ff0f7230 */ /* 0x000fc40000004100 */
[----:B------:R-:W-:Y:S01]  /*b700*/  HADD2.F32 R0, -RZ, R34.H1_H1 ;  /* 0x30000022ff007230 */ /* 0x000fe20000004100 */
[-C--:B------:R-:W-:Y:S01]  /*b710*/  FFMA.FTZ R12, R16, R2.reuse, -R5 ;  /* 0x00000002100c7223 */ /* 0x080fe20000010805 */
[----:B------:R-:W-:Y:S01]  /*b720*/  HADD2.F32 R6, -RZ, R37.H0_H0 ;  /* 0x20000025ff067230 */ /* 0x000fe20000004100 */
[----:B------:R-:W-:Y:S01]  /*b730*/  FFMA.FTZ R27, R14, R2, R8 ;  /* 0x000000020e1b7223 */ /* 0x000fe20000010008 */
[----:B------:R-:W-:Y:S01]  /*b740*/  HADD2.F32 R9, -RZ, R9.H1_H1 ;  /* 0x30000009ff097230 */ /* 0x000fe20000004100 */
[-C--:B------:R-:W-:Y:S01]  /*b750*/  FMUL.FTZ R7, R15, R0.reuse ;  /* 0x000000000f077220 */ /* 0x080fe20000410000 */
[----:B------:R-:W-:Y:S01]  /*b760*/  HADD2.F32 R5, -RZ, R35.H0_H0 ;  /* 0x20000023ff057230 */ /* 0x000fe20000004100 */
[C---:B------:R-:W-:Y:S01]  /*b770*/  FMUL.FTZ R8, R17.reuse, R0 ;  /* 0x0000000011087220 */ /* 0x040fe20000410000 */
[----:B------:R-:W-:Y:S01]  /*b780*/  HADD2.F32 R0, -RZ, R37.H1_H1 ;  /* 0x30000025ff007230 */ /* 0x000fe20000004100 */
[----:B------:R-:W-:Y:S01]  /*b790*/  FFMA.FTZ R17, R17, R6, -R7 ;  /* 0x0000000611117223 */ /* 0x000fe20000010807 */
[--C-:B------:R-:W-:Y:S01]  /*b7a0*/  HADD2.F32 R19, -RZ, R10.reuse.H0_H0 ;  /* 0x2000000aff137230 */ /* 0x100fe20000004100 */
[CC--:B------:R-:W-:Y:S01]  /*b7b0*/  FMUL.FTZ R7, R9.reuse, R5.reuse ;  /* 0x0000000509077220 */ /* 0x0c0fe20000410000 */
[----:B------:R-:W-:Y:S01]  /*b7c0*/  HADD2.F32 R10, -RZ, R10.H1_H1 ;  /* 0x3000000aff0a7230 */ /* 0x000fe20000004100 */
[C---:B------:R-:W-:Y:S01]  /*b7d0*/  FMUL.FTZ R2, R18.reuse, R5 ;  /* 0x0000000512027220 */ /* 0x040fe20000410000 */
[--C-:B------:R-:W-:Y:S01]  /*b7e0*/  HADD2.F32 R5, -RZ, R36.reuse.H0_H0 ;  /* 0x20000024ff057230 */ /* 0x100fe20000004100 */
[-C--:B------:R-:W-:Y:S01]  /*b7f0*/  FFMA.FTZ R13, R18, R0.reuse, -R7 ;  /* 0x00000000120d7223 */ /* 0x080fe20000010807 */
[----:B------:R-:W-:Y:S01]  /*b800*/  HADD2.F32 R22, -RZ, R11.H0_H0 ;  /* 0x2000000bff167230 */ /* 0x000fe20000004100 */
[----:B------:R-:W-:Y:S01]  /*b810*/  FFMA.FTZ R9, R9, R0, R2 ;  /* 0x0000000009097223 */ /* 0x000fe20000010002 */
[----:B------:R-:W-:Y:S01]  /*b820*/  HADD2.F32 R0, -RZ, R36.H1_H1 ;  /* 0x30000024ff007230 */ /* 0x000fe20000004100 */
[----:B------:R-:W-:Y:S01]  /*b830*/  FFMA.FTZ R16, R15, R6, R8 ;  /* 0x000000060f107223 */ /* 0x000fe20000010008 */
[----:B------:R-:W-:Y:S01]  /*b840*/  HADD2.F32 R2, -RZ, R39.H0_H0 ;  /* 0x20000027ff027230 */ /* 0x000fe20000004100 */
[-C--:B------:R-:W-:Y:S01]  /*b850*/  FMUL.FTZ R8, R19, R5.reuse ;  /* 0x0000000513087220 */ /* 0x080fe20000410000 */
[--C-:B------:R-:W-:Y:S01]  /*b860*/  HADD2.F32 R6, -RZ, R38.reuse.H1_H1 ;  /* 0x30000026ff067230 */ /* 0x100fe20000004100 */
[----:B------:R-:W-:Y:S01]  /*b870*/  FMUL.FTZ R7, R20, R5 ;  /* 0x0000000514077220 */ /* 0x000fe20000410000 */
[----:B------:R-:W-:Y:S01]  /*b880*/  HADD2.F32 R11, -RZ, R11.H1_H1 ;  /* 0x3000000bff0b7230 */ /* 0x000fe20000004100 */
[----:B------:R-:W-:Y:S01]  /*b890*/  FMUL.FTZ R5, R10, R0 ;  /* 0x000000000a057220 */ /* 0x000fe20000410000 */
[----:B------:R-:W-:Y:S01]  /*b8a0*/  F2FP.PACK_AB R12, R12, R30 ;  /* 0x0000001e0c0c723e */ /* 0x000fe200000000ff */
[----:B------:R-:W-:Y:S01]  /*b8b0*/  FMUL.FTZ R0, R21, R0 ;  /* 0x0000000015007220 */ /* 0x000fe20000410000 */
[----:B------:R-:W-:Y:S01]  /*b8c0*/  F2FP.PACK_AB R13, R13, R17 ;  /* 0x000000110d0d723e */ /* 0x000fe200000000ff */
[----:B------:R-:W-:Y:S01]  /*b8d0*/  FFMA.FTZ R20, R20, R2, -R8 ;  /* 0x0000000214147223 */ /* 0x000fe20000010808 */
[----:B------:R-:W-:Y:S01]  /*b8e0*/  F2FP.PACK_AB R9, R9, R16 ;  /* 0x000000100909723e */ /* 0x000fe200000000ff */
[----:B------:R-:W-:Y:S01]  /*b8f0*/  FFMA.FTZ R19, R19, R2, R7 ;  /* 0x0000000213137223 */ /* 0x000fe20000010007 */
[----:B------:R-:W-:Y:S01]  /*b900*/  HADD2.F32 R2, -RZ, R39.H1_H1 ;  /* 0x30000027ff027230 */ /* 0x000fe20000004100 */
[-C--:B------:R-:W-:Y:S01]  /*b910*/  FFMA.FTZ R10, R10, R6.reuse, R0 ;  /* 0x000000060a0a7223 */ /* 0x080fe20000010000 */
[----:B------:R-:W-:Y:S01]  /*b920*/  HADD2.F32 R0, -RZ, R38.H0_H0 ;  /* 0x20000026ff007230 */ /* 0x000fe20000004100 */
[----:B------:R-:W-:Y:S01]  /*b930*/  FFMA.FTZ R14, R21, R6, -R5 ;  /* 0x00000006150e7223 */ /* 0x000fe20000010805 */
[--C-:B------:R-:W-:Y:S01]  /*b940*/  HADD2.F32 R6, -RZ, R41.reuse.H1_H1 ;  /* 0x30000029ff067230 */ /* 0x100fe20000004100 */
[-C--:B------:R-:W-:Y:S01]  /*b950*/  FMUL.FTZ R8, R22, R2.reuse ;  /* 0x0000000216087220 */ /* 0x080fe20000410000 */
[----:B------:R-:W-:Y:S01]  /*b960*/  HADD2.F32 R5, -RZ, R41.H0_H0 ;  /* 0x20000029ff057230 */ /* 0x000fe20000004100 */
[----:B------:R-:W-:Y:S01]  /*b970*/  FMUL.FTZ R7, R23, R2 ;  /* 0x0000000217077220 */ /* 0x000fe20000410000 */
[----:B------:R-:W-:Y:S01]  /*b980*/  F2FP.PACK_AB R14, R14, R20 ;  /* 0x000000140e0e723e */ /* 0x000fe200000000ff */
[-C--:B------:R-:W-:Y:S01]  /*b990*/  FMUL.FTZ R2, R11, R0.reuse ;  /* 0x000000000b027220 */ /* 0x080fe20000410000 */
[----:B------:R-:W-:Y:S01]  /*b9a0*/  F2FP.PACK_AB R10, R10, R19 ;  /* 0x000000130a0a723e */ /* 0x000fe200000000ff */
[----:B------:R-:W-:-:S02]  /*b9b0*/  FMUL.FTZ R0, R25, R0 ;  /* 0x0000000019007220 */ /* 0x000fc40000410000 */
[-C--:B------:R-:W-:Y:S01]  /*b9c0*/  FFMA.FTZ R15, R23, R6.reuse, -R8 ;  /* 0x00000006170f7223 */ /* 0x080fe20000010808 */
[----:B------:R-:W-:Y:S01]  /*b9d0*/  F2FP.PACK_AB R8, R27, R29 ;  /* 0x0000001d1b08723e */ /* 0x000fe200000000ff */
[-C--:B------:R-:W-:Y:S02]  /*b9e0*/  FFMA.FTZ R2, R25, R5.reuse, -R2 ;  /* 0x0000000519027223 */ /* 0x080fe40000010802 */
[----:B------:R-:W-:Y:S02]  /*b9f0*/  FFMA.FTZ R7, R22, R6, R7 ;  /* 0x0000000616077223 */ /* 0x000fe40000010007 */
[----:B------:R-:W-:Y:S01]  /*ba00*/  FFMA.FTZ R0, R11, R5, R0 ;  /* 0x000000050b007223 */ /* 0x000fe20000010000 */
[----:B------:R-:W-:-:S04]  /*ba10*/  F2FP.PACK_AB R15, R2, R15 ;  /* 0x0000000f020f723e */ /* 0x000fc800000000ff */
[----:B------:R-:W-:Y:S01]  /*ba20*/  F2FP.PACK_AB R11, R0, R7 ;  /* 0x00000007000b723e */ /* 0x000fe200000000ff */
[----:B------:R1:W-:Y:S04]  /*ba30*/  STS.128 [R28+0x7100], R12 ;  /* 0x0071000c1c007388 */ /* 0x0003e80000000c00 */
[----:B------:R1:W-:Y:S02]  /*ba40*/  STS.128 [R26+0x7100], R8 ;  /* 0x007100081a007388 */ /* 0x0003e40000000c00 */
.L_x_127:
[----:B------:R-:W-:Y:S05]  /*ba50*/  BSYNC B0 ;  /* 0x0000000000007941 */ /* 0x000fea0003800000 */
.L_x_126:
[----:B------:R-:W-:Y:S01]  /*ba60*/  IADD3 R0, R31, 0x20, RZ ;  /* 0x000000201f007810 */ /* 0x000fe20007ffe0ff */
[----:B------:R-:W-:Y:S03]  /*ba70*/  BSSY B0, `(.L_x_128) ;  /* 0x000005d000007945 */ /* 0x000fe60003800000 */
[----:B------:R-:W-:-:S13]  /*ba80*/  ISETP.GE.OR P1, PT, R0, UR4, P0 ;  /* 0x0000000400007c0c */ /* 0x000fda0008726670 */
[----:B------:R-:W-:Y:S05]  /*ba90*/  @P1 BRA `(.L_x_129) ;  /* 0x000005a000001947 */ /* 0x000fea0003800000 */
[----:B------:R-:W-:Y:S02]  /*baa0*/  SHF.R.S32.HI R2, RZ, 0x1f, R0 ;  /* 0x0000001fff027819 */ /* 0x000fe40000011400 */
[----:B------:R-:W-:Y:S02]  /*bab0*/  SHF.L.U32 R5, R0, 0x6, RZ ;  /* 0x0000000600057819 */ /* 0x000fe400000006ff */
[----:B------:R-:W-:Y:S02]  /*bac0*/  LEA.HI R2, R2, R0, RZ, 0x3 ;  /* 0x0000000002027211 */ /* 0x000fe400078f18ff */
[----:B------:R-:W-:Y:S02]  /*bad0*/  LOP3.LUT R0, R5, 0x1c0, RZ, 0xc0, !PT ;  /* 0x000001c005007812 */ /* 0x000fe400078ec0ff */
[----:B------:R-:W-:Y:S02]  /*bae0*/  SHF.L.U32 R2, R2, 0x6, RZ ;  /* 0x0000000602027819 */ /* 0x000fe400000006ff */
[----:B------:R-:W-:-:S02]  /*baf0*/  IADD3 R6, R24, c[0x0][0x27c], RZ ;  /* 0x00009f0018067a10 */ /* 0x000fc40007ffe0ff */
[----:B------:R-:W-:Y:S02]  /*bb00*/  LOP3.LUT R5, R0, 0x38, R24, 0xf8, !PT ;  /* 0x0000003800057812 */ /* 0x000fe400078ef818 */
[----:B------:R-:W-:Y:S02]  /*bb10*/  SHF.R.U32.HI R7, RZ, 0x3, R0 ;  /* 0x00000003ff077819 */ /* 0x000fe40000011600 */
[----:B------:R-:W-:Y:S02]  /*bb20*/  LOP3.LUT R2, R2, 0xfffffe00, RZ, 0xc0, !PT ;  /* 0xfffffe0002027812 */ /* 0x000fe400078ec0ff */
[----:B------:R-:W-:Y:S02]  /*bb30*/  LOP3.LUT R0, R0, 0x38, R6, 0xf8, !PT ;  /* 0x0000003800007812 */ /* 0x000fe400078ef806 */
[C-C-:B------:R-:W-:Y:S02]  /*bb40*/  LOP3.LUT R5, R2.reuse, R5, R7.reuse, 0xf6, !PT ;  /* 0x0000000502057212 */ /* 0x140fe400078ef607 */
[----:B------:R-:W-:Y:S01]  /*bb50*/  LOP3.LUT R2, R2, R0, R7, 0xf6, !PT ;  /* 0x0000000002027212 */ /* 0x000fe200078ef607 */
[----:B------:R-:W-:Y:S01]  /*bb60*/  HADD2.F32 R7, -RZ, R33.H0_H0 ;  /* 0x20000021ff077230 */ /* 0x000fe20000004100 */
[----:B-1----:R-:W-:-:S02]  /*bb70*/  SHF.L.U32 R28, R5, 0x1, RZ ;  /* 0x00000001051c7819 */ /* 0x002fc400000006ff */
[----:B------:R-:W-:Y:S01]  /*bb80*/  SHF.L.U32 R26, R2, 0x1, RZ ;  /* 0x00000001021a7819 */ /* 0x000fe200000006ff */
[----:B------:R-:W-:Y:S02]  /*bb90*/  HADD2.F32 R2, -RZ, R33.H1_H1 ;  /* 0x30000021ff027230 */ /* 0x000fe40000004100 */
[----:B------:R-:W1:Y:S04]  /*bba0*/  LDS.128 R12, [R28+0x7100] ;  /* 0x007100001c0c7984 */ /* 0x000e680000000c00 */
[----:B------:R-:W2:Y:S01]  /*bbb0*/  LDS.128 R8, [R26+0x7100] ;  /* 0x007100001a087984 */ /* 0x000ea20000000c00 */
[--C-:B-1----:R-:W-:Y:S02]  /*bbc0*/  HADD2.F32 R17, -RZ, R13.reuse.H0_H0 ;  /* 0x2000000dff117230 */ /* 0x102fe40000004100 */
[----:B------:R-:W-:-:S02]  /*bbd0*/  HADD2.F32 R18, -RZ, R13.H1_H1 ;  /* 0x3000000dff127230 */ /* 0x000fc40000004100 */
[----:B--2---:R-:W-:Y:S02]  /*bbe0*/  HADD2.F32 R13, -RZ, R8.H0_H0 ;  /* 0x20000008ff0d7230 */ /* 0x004fe40000004100 */
[--C-:B------:R-:W-:Y:S02]  /*bbf0*/  HADD2.F32 R5, -RZ, R12.reuse.H0_H0 ;  /* 0x2000000cff057230 */ /* 0x100fe40000004100 */
[----:B------:R-:W-:Y:S01]  /*bc00*/  HADD2.F32 R16, -RZ, R12.H1_H1 ;  /* 0x3000000cff107230 */ /* 0x000fe20000004100 */
[C---:B------:R-:W-:Y:S01]  /*bc10*/  FMUL.FTZ R0, R2.reuse, R13 ;  /* 0x0000000d02007220 */ /* 0x040fe20000410000 */
[--C-:B------:R-:W-:Y:S01]  /*bc20*/  HADD2.F32 R20, -RZ, R14.reuse.H0_H0 ;  /* 0x2000000eff147230 */ /* 0x100fe20000004100 */
[----:B------:R-:W-:Y:S01]  /*bc30*/  FMUL.FTZ R6, R2, R5 ;  /* 0x0000000502067220 */ /* 0x000fe20000410000 */
[----:B------:R-:W-:Y:S02]  /*bc40*/  HADD2.F32 R21, -RZ, R14.H1_H1 ;  /* 0x3000000eff157230 */ /* 0x000fe40000004100 */
[----:B------:R-:W-:-:S02]  /*bc50*/  HADD2.F32 R12, -RZ, R34.H0_H0 ;  /* 0x20000022ff0c7230 */ /* 0x000fc40000004100 */
[----:B------:R-:W-:Y:S01]  /*bc60*/  HADD2.F32 R14, -RZ, R8.H1_H1 ;  /* 0x30000008ff0e7230 */ /* 0x000fe20000004100 */
[C---:B------:R-:W-:Y:S01]  /*bc70*/  FMUL.FTZ R8, R7.reuse, R16 ;  /* 0x0000001007087220 */ /* 0x040fe20000410000 */
[--C-:B------:R-:W-:Y:S01]  /*bc80*/  HADD2.F32 R23, -RZ, R15.reuse.H0_H0 ;  /* 0x2000000fff177230 */ /* 0x100fe20000004100 */
[C---:B------:R-:W-:Y:S01]  /*bc90*/  FFMA.FTZ R30, R12.reuse, R5, -R0 ;  /* 0x000000050c1e7223 */ /* 0x040fe20000010800 */
[----:B------:R-:W-:Y:S01]  /*bca0*/  HADD2.F32 R25, -RZ, R15.H1_H1 ;  /* 0x3000000fff197230 */ /* 0x000fe20000004100 */
[----:B------:R-:W-:Y:S01]  /*bcb0*/  FMUL.FTZ R5, R7, R14 ;  /* 0x0000000e07057220 */ /* 0x000fe20000410000 */
[----:B------:R-:W-:Y:S01]  /*bcc0*/  HADD2.F32 R2, -RZ, R35.H1_H1 ;  /* 0x30000023ff027230 */ /* 0x000fe20000004100 */
[----:B------:R-:W-:Y:S01]  /*bcd0*/  FFMA.FTZ R29, R12, R13, R6 ;  /* 0x0000000d0c1d7223 */ /* 0x000fe20000010006 */
[----:B------:R-:W-:Y:S02]  /*bce0*/  HADD2.F32 R15, -RZ, R9.H0_H0 ;  /* 0x20000009ff0f7230 */ /* 0x000fe40000004100 */
[----:B------:R-:W-:Y:S01]  /*bcf0*/  HADD2.F32 R0, -RZ, R34.H1_H1 ;  /* 0x30000022ff007230 */ /* 0x000fe20000004100 */
[C---:B------:R-:W-:Y:S01]  /*bd00*/  FFMA.FTZ R12, R2.reuse, R16, -R5 ;  /* 0x00000010020c7223 */ /* 0x040fe20000010805 */
[----:B------:R-:W-:Y:S01]  /*bd10*/  HADD2.F32 R6, -RZ, R37.H0_H0 ;  /* 0x20000025ff067230 */ /* 0x000fe20000004100 */
[----:B------:R-:W-:Y:S01]  /*bd20*/  FFMA.FTZ R27, R2, R14, R8 ;  /* 0x0000000e021b7223 */ /* 0x000fe20000010008 */
[----:B------:R-:W-:Y:S01]  /*bd30*/  HADD2.F32 R9, -RZ, R9.H1_H1 ;  /* 0x30000009ff097230 */ /* 0x000fe20000004100 */
[C---:B------:R-:W-:Y:S01]  /*bd40*/  FMUL.FTZ R7, R0.reuse, R15 ;  /* 0x0000000f00077220 */ /* 0x040fe20000410000 */
[----:B------:R-:W-:Y:S01]  /*bd50*/  HADD2.F32 R5, -RZ, R35.H0_H0 ;  /* 0x20000023ff057230 */ /* 0x000fe20000004100 */
[-C--:B------:R-:W-:Y:S01]  /*bd60*/  FMUL.FTZ R8, R0, R17.reuse ;  /* 0x0000001100087220 */ /* 0x080fe20000410000 */
[----:B------:R-:W-:Y:S01]  /*bd70*/  HADD2.F32 R0, -RZ, R37.H1_H1 ;  /* 0x30000025ff007230 */ /* 0x000fe20000004100 */
[----:B------:R-:W-:Y:S01]  /*bd80*/  FFMA.FTZ R17, R6, R17, -R7 ;  /* 0x0000001106117223 */ /* 0x000fe20000010807 */
[--C-:B------:R-:W-:Y:S01]  /*bd90*/  HADD2.F32 R19, -RZ, R10.reuse.H0_H0 ;  /* 0x2000000aff137230 */ /* 0x100fe20000004100 */
[CC--:B------:R-:W-:Y:S01]  /*bda0*/  FMUL.FTZ R7, R5.reuse, R9.reuse ;  /* 0x0000000905077220 */ /* 0x0c0fe20000410000 */
[----:B------:R-:W-:Y:S01]  /*bdb0*/  HADD2.F32 R10, -RZ, R10.H1_H1 ;  /* 0x3000000aff0a7230 */ /* 0x000fe20000004100 */
[-C--:B------:R-:W-:Y:S01]  /*bdc0*/  FMUL.FTZ R2, R5, R18.reuse ;  /* 0x0000001205027220 */ /* 0x080fe20000410000 */
[--C-:B------:R-:W-:Y:S01]  /*bdd0*/  HADD2.F32 R5, -RZ, R36.reuse.H0_H0 ;  /* 0x20000024ff057230 */ /* 0x100fe20000004100 */
[C---:B------:R-:W-:Y:S01]  /*bde0*/  FFMA.FTZ R13, R0.reuse, R18, -R7 ;  /* 0x00000012000d7223 */ /* 0x040fe20000010807 */
[----:B------:R-:W-:Y:S01]  /*bdf0*/  HADD2.F32 R22, -RZ, R11.H0_H0 ;  /* 0x2000000bff167230 */ /* 0x000fe20000004100 */
[----:B------:R-:W-:Y:S01]  /*be00*/  FFMA.FTZ R9, R0, R9, R2 ;  /* 0x0000000900097223 */ /* 0x000fe20000010002 */
[----:B------:R-:W-:Y:S01]  /*be10*/  HADD2.F32 R0, -RZ, R36.H1_H1 ;  /* 0x30000024ff007230 */ /* 0x000fe20000004100 */
[----:B------:R-:W-:Y:S01]  /*be20*/  FFMA.FTZ R16, R6, R15, R8 ;  /* 0x0000000f06107223 */ /* 0x000fe20000010008 */
[----:B------:R-:W-:Y:S01]  /*be30*/  HADD2.F32 R2, -RZ, R39.H0_H0 ;  /* 0x20000027ff027230 */ /* 0x000fe20000004100 */
[C---:B------:R-:W-:Y:S01]  /*be40*/  FMUL.FTZ R8, R5.reuse, R19 ;  /* 0x0000001305087220 */ /* 0x040fe20000410000 */
[--C-:B------:R-:W-:Y:S01]  /*be50*/  HADD2.F32 R6, -RZ, R38.reuse.H1_H1 ;  /* 0x30000026ff067230 */ /* 0x100fe20000004100 */
[----:B------:R-:W-:Y:S01]  /*be60*/  FMUL.FTZ R7, R5, R20 ;  /* 0x0000001405077220 */ /* 0x000fe20000410000 */
[----:B------:R-:W-:Y:S01]  /*be70*/  HADD2.F32 R11, -RZ, R11.H1_H1 ;  /* 0x3000000bff0b7230 */ /* 0x000fe20000004100 */
[----:B------:R-:W-:Y:S01]  /*be80*/  FMUL.FTZ R5, R0, R10 ;  /* 0x0000000a00057220 */ /* 0x000fe20000410000 */
[----:B------:R-:W-:Y:S01]  /*be90*/  F2FP.PACK_AB R12, R12, R30 ;  /* 0x0000001e0c0c723e */ /* 0x000fe200000000ff */
[----:B------:R-:W-:Y:S01]  /*bea0*/  FMUL.FTZ R0, R0, R21 ;  /* 0x0000001500007220 */ /* 0x000fe20000410000 */
[----:B------:R-:W-:Y:S01]  /*beb0*/  F2FP.PACK_AB R13, R13, R17 ;  /* 0x000000110d0d723e */ /* 0x000fe200000000ff */
[C---:B------:R-:W-:Y:S01]  /*bec0*/  FFMA.FTZ R20, R2.reuse, R20, -R8 ;  /* 0x0000001402147223 */ /* 0x040fe20000010808 */
[----:B------:R-:W-:Y:S01]  /*bed0*/  F2FP.PACK_AB R9, R9, R16 ;  /* 0x000000100909723e */ /* 0x000fe200000000ff */
[----:B------:R-:W-:Y:S01]  /*bee0*/  FFMA.FTZ R19, R2, R19, R7 ;  /* 0x0000001302137223 */ /* 0x000fe20000010007 */
[----:B------:R-:W-:Y:S01]  /*bef0*/  HADD2.F32 R2, -RZ, R39.H1_H1 ;  /* 0x30000027ff027230 */ /* 0x000fe20000004100 */
[C---:B------:R-:W-:Y:S01]  /*bf00*/  FFMA.FTZ R10, R6.reuse, R10, R0 ;  /* 0x0000000a060a7223 */ /* 0x040fe20000010000 */
[----:B------:R-:W-:Y:S01]  /*bf10*/  HADD2.F32 R0, -RZ, R38.H0_H0 ;  /* 0x20000026ff007230 */ /* 0x000fe20000004100 */
[----:B------:R-:W-:Y:S01]  /*bf20*/  FFMA.FTZ R14, R6, R21, -R5 ;  /* 0x00000015060e7223 */ /* 0x000fe20000010805 */
[--C-:B------:R-:W-:Y:S01]  /*bf30*/  HADD2.F32 R6, -RZ, R41.reuse.H1_H1 ;  /* 0x30000029ff067230 */ /* 0x100fe20000004100 */
[C---:B------:R-:W-:Y:S01]  /*bf40*/  FMUL.FTZ R8, R2.reuse, R22 ;  /* 0x0000001602087220 */ /* 0x040fe20000410000 */
[----:B------:R-:W-:Y:S01]  /*bf50*/  HADD2.F32 R5, -RZ, R41.H0_H0 ;  /* 0x20000029ff057230 */ /* 0x000fe20000004100 */
[----:B------:R-:W-:Y:S01]  /*bf60*/  FMUL.FTZ R7, R2, R23 ;  /* 0x0000001702077220 */ /* 0x000fe20000410000 */
[----:B------:R-:W-:Y:S01]  /*bf70*/  F2FP.PACK_AB R14, R14, R20 ;  /* 0x000000140e0e723e */ /* 0x000fe200000000ff */
[----:B------:R-:W-:Y:S01]  /*bf80*/  FMUL.FTZ R2, R0, R11 ;  /* 0x0000000b00027220 */ /* 0x000fe20000410000 */
[----:B------:R-:W-:Y:S01]  /*bf90*/  F2FP.PACK_AB R10, R10, R19 ;  /* 0x000000130a0a723e */ /* 0x000fe200000000ff */
[----:B------:R-:W-:-:S02]  /*bfa0*/  FMUL.FTZ R0, R0, R25 ;  /* 0x0000001900007220 */ /* 0x000fc40000410000 */
[C---:B------:R-:W-:Y:S01]  /*bfb0*/  FFMA.FTZ R15, R6.reuse, R23, -R8 ;  /* 0x00000017060f7223 */ /* 0x040fe20000010808 */
[----:B------:R-:W-:Y:S01]  /*bfc0*/  F2FP.PACK_AB R8, R27, R29 ;  /* 0x0000001d1b08723e */ /* 0x000fe200000000ff */
[C---:B------:R-:W-:Y:S02]  /*bfd0*/  FFMA.FTZ R2, R5.reuse, R25, -R2 ;  /* 0x0000001905027223 */ /* 0x040fe40000010802 */
[----:B------:R-:W-:Y:S02]  /*bfe0*/  FFMA.FTZ R7, R6, R22, R7 ;  /* 0x0000001606077223 */ /* 0x000fe40000010007 */
[----:B------:R-:W-:Y:S01]  /*bff0*/  FFMA.FTZ R0, R5, R11, R0 ;  /* 0x0000000b05007223 */ /* 0x000fe20000010000 */
[----:B------:R-:W-:-:S04]  /*c000*/  F2FP.PACK_AB R15, R2, R15 ;  /* 0x0000000f020f723e */ /* 0x000fc800000000ff */
[----:B------:R-:W-:Y:S01]  /*c010*/  F2FP.PACK_AB R11, R0, R7 ;  /* 0x00000007000b723e */ /* 0x000fe200000000ff */
[----:B------:R1:W-:Y:S04]  /*c020*/  STS.128 [R28+0x7100], R12 ;  /* 0x0071000c1c007388 */ /* 0x0003e80000000c00 */
[----:B------:R1:W-:Y:S02]  /*c030*/  STS.128 [R26+0x7100], R8 ;  /* 0x007100081a007388 */ /* 0x0003e40000000c00 */
.L_x_129:
[----:B------:R-:W-:Y:S05]  /*c040*/  BSYNC B0 ;  /* 0x0000000000007941 */ /* 0x000fea0003800000 */
.L_x_128:
        /* <DEDUP_REMOVED lines=94> */
.L_x_131:
[----:B------:R-:W-:Y:S05]  /*c630*/  BSYNC B0 ;  /* 0x0000000000007941 */ /* 0x000fea0003800000 */
.L_x_130:
[----:B------:R-:W-:-:S04]  /*c640*/  IADD3 R0, R31, 0x60, RZ ;  /* 0x000000601f007810 */ /* 0x000fc80007ffe0ff */
        /* <DEDUP_REMOVED lines=15> */
[----:B------:R-:W-:-:S02]  /*c740*/  SHF.L.U32 R27, R5, 0x1, RZ ;  /* 0x00000001051b7819 */ /* 0x000fc400000006ff */
[----:B------:R-:W-:Y:S01]  /*c750*/  SHF.L.U32 R25, R2, 0x1, RZ ;  /* 0x0000000102197819 */ /* 0x000fe200000006ff */
[----:B------:R-:W-:Y:S02]  /*c760*/  HADD2.F32 R2, -RZ, R33.H1_H1 ;  /* 0x30000021ff027230 */ /* 0x000fe40000004100 */
[----:B-1----:R-:W1:Y:S04]  /*c770*/  LDS.128 R12, [R27+0x7100] ;  /* 0x007100001b0c7984 */ /* 0x002e680000000c00 */
        /* <DEDUP_REMOVED lines=64> */
[----:B------:R-:W-:Y:S01]  /*cb80*/  FFMA.FTZ R15, R6, R23, -R8 ;  /* 0x00000017060f7223 */ /* 0x000fe20000010808 */
        /* <DEDUP_REMOVED lines=8> */
.L_x_121:
[----:B------:R-:W-:Y:S05]  /*cc10*/  BSYNC B2 ;  /* 0x0000000000027941 */ /* 0x000fea0003800000 */
.L_x_105:
[----:B------:R-:W-:Y:S01]  /*cc20*/  IMAD R0, R45, c[0x0][0x208], RZ ;  /* 0x000082002d007a24 */ /* 0x000fe200078e02ff */
[----:B------:R-:W-:Y:S01]  /*cc30*/  SHF.L.U32 R5, R43, 0x6, RZ ;  /* 0x000000062b057819 */ /* 0x000fe200000006ff */
[----:B------:R-:W-:Y:S01]  /*cc40*/  IMAD.WIDE.U32 R6, R51, c[0x0][0x208], RZ ;  /* 0x0000820033067a25 */ /* 0x000fe200078e00ff */
[----:B-1----:R-:W-:Y:S01]  /*cc50*/  SHF.R.S32.HI R10, RZ, 0x4, R48 ;  /* 0x00000004ff0a7819 */ /* 0x002fe20000011430 */
[----:B------:R-:W-:-:S04]  /*cc60*/  DEPBAR.LE SB0, 0x0 ;  /* 0x000080000000791a */ /* 0x000fc80000000000 */
[----:B------:R-:W-:Y:S01]  /*cc70*/  IMAD R2, R51, c[0x0][0x20c], R0 ;  /* 0x0000830033027a24 */ /* 0x000fe200078e0200 */
[----:B------:R-:W-:Y:S01]  /*cc80*/  SHF.L.U32 R9, R42, 0x3, RZ ;  /* 0x000000032a097819 */ /* 0x000fe200000006ff */
[----:B------:R-:W-:Y:S01]  /*cc90*/  IMAD R8, R47, c[0x0][0x218], RZ ;  /* 0x000086002f087a24 */ /* 0x000fe200078e02ff */
[----:B------:R-:W-:Y:S01]  /*cca0*/  LOP3.LUT R0, R5, 0x1c0, RZ, 0xc0, !PT ;  /* 0x000001c005007812 */ /* 0x000fe200078ec0ff */
[----:B------:R-:W-:Y:S01]  /*ccb0*/  UISETP.GE.AND UP0, UPT, UR13, 0x71, UPT ;  /* 0x000000710d00788c */ /* 0x000fe2000bf06270 */
[----:B------:R-:W-:Y:S02]  /*ccc0*/  LEA.HI R5, R48, R10, RZ, 0x1 ;  /* 0x0000000a30057211 */ /* 0x000fe400078f08ff */
[----:B------:R-:W-:Y:S02]  /*ccd0*/  IADD3 R7, R7, R2, RZ ;  /* 0x0000000207077210 */ /* 0x000fe40007ffe0ff */
[----:B------:R-:W-:Y:S02]  /*cce0*/  LOP3.LUT R9, R0, 0x8, R9, 0xf8, !PT ;  /* 0x0000000800097812 */ /* 0x000fe400078ef809 */
[----:B------:R-:W-:Y:S01]  /*ccf0*/  SHF.R.U32.HI R0, RZ, 0x3, R0 ;  /* 0x00000003ff007819 */ /* 0x000fe20000011600 */
[----:B------:R-:W-:Y:S01]  /*cd00*/  IMAD.WIDE.U32 R6, R50, c[0x0][0x218], R6 ;  /* 0x0000860032067a25 */ /* 0x000fe200078e0006 */
[----:B------:R-:W-:-:S02]  /*cd10*/  LOP3.LUT R5, R5, 0xfffffffe, RZ, 0xc0, !PT ;  /* 0xfffffffe05057812 */ /* 0x000fc400078ec0ff */
[----:B------:R-:W-:Y:S02]  /*cd20*/  LOP3.LUT R9, R9, R0, RZ, 0x3c, !PT ;  /* 0x0000000009097212 */ /* 0x000fe400078e3cff */
[----:B------:R-:W-:Y:S02]  /*cd30*/  SHF.L.U32 R2, R44, 0x6, RZ ;  /* 0x000000062c027819 */ /* 0x000fe400000006ff */
[----:B------:R-:W-:Y:S01]  /*cd40*/  IADD3 R0, R10, -R5, RZ ;  /* 0x800000050a007210 */ /* 0x000fe20007ffe0ff */
[----:B------:R-:W-:Y:S01]  /*cd50*/  IMAD R5, R50, c[0x0][0x21c], R8 ;  /* 0x0000870032057a24 */ /* 0x000fe200078e0208 */
[----:B------:R-:W-:Y:S01]  /*cd60*/  BAR.SYNC.DEFER_BLOCKING 0x0 ;  /* 0x0000000000007b1d */ /* 0x000fe20000010000 */
[----:B------:R-:W-:Y:S02]  /*cd70*/  IADD3 R6, P0, R6, UR26, RZ ;  /* 0x0000001a06067c10 */ /* 0x000fe4000ff1e0ff */
[----:B------:R-:W-:Y:S02]  /*cd80*/  LOP3.LUT R2, R2, 0x1c0, RZ, 0xc0, !PT ;  /* 0x000001c002027812 */ /* 0x000fe400078ec0ff */
[----:B------:R-:W-:-:S02]  /*cd90*/  SHF.L.U32 R8, R0, 0x3, RZ ;  /* 0x0000000300087819 */ /* 0x000fc400000006ff */
[----:B------:R-:W-:Y:S02]  /*cda0*/  LEA R0, R0, R9, 0x9 ;  /* 0x0000000900007211 */ /* 0x000fe400078e48ff */
[----:B------:R-:W-:Y:S02]  /*cdb0*/  LOP3.LUT P1, RZ, R43, 0x2, RZ, 0xc0, !PT ;  /* 0x000000022bff7812 */ /* 0x000fe4000782c0ff */
[----:B------:R-:W-:Y:S02]  /*cdc0*/  IADD3.X R7, R7, UR5, R5, P0, !PT ;  /* 0x0000000507077c10 */ /* 0x000fe400087fe405 */
[----:B------:R-:W-:Y:S02]  /*cdd0*/  LOP3.LUT R8, R2, 0x8, R8, 0xf8, !PT ;  /* 0x0000000802087812 */ /* 0x000fe400078ef808 */
[----:B------:R-:W-:Y:S02]  /*cde0*/  SHF.R.U32.HI R5, RZ, 0x3, R2 ;  /* 0x00000003ff057819 */ /* 0x000fe40000011602 */
[----:B------:R-:W-:-:S02]  /*cdf0*/  LEA R2, P0, R6, c[0x0][0x1f8], 0x1 ;  /* 0x00007e0006027a11 */ /* 0x000fc400078008ff */
[----:B------:R-:W-:Y:S02]  /*ce00*/  SHF.L.U32 R119, R0, 0x1, RZ ;  /* 0x0000000100777819 */ /* 0x000fe400000006ff */
[----:B------:R-:W-:Y:S01]  /*ce10*/  LOP3.LUT R117, R8, R5, RZ, 0x3c, !PT ;  /* 0x0000000508757212 */ /* 0x000fe200078e3cff */
[----:B------:R-:W1:Y:S01]  /*ce20*/  SHFL.IDX PT, R11, R2, 0x1, 0x181f ;  /* 0x00381f00020b7f89 */ /* 0x000e6200000e0000 */
[----:B------:R-:W-:Y:S02]  /*ce30*/  LEA.HI.X R5, R6, c[0x0][0x1fc], R7, 0x1, P0 ;  /* 0x00007f0006057a11 */ /* 0x000fe400000f0c07 */
[C---:B------:R-:W-:Y:S01]  /*ce40*/  IADD3 R0, R119.reuse, 0x3900, RZ ;  /* 0x0000390077007810 */ /* 0x040fe20007ffe0ff */
[----:B------:R-:W2:Y:S01]  /*ce50*/  SHFL.IDX PT, R12, R2, RZ, 0x181f ;  /* 0x00181fff020c7589 */ /* 0x000ea200000e0000 */
[----:B------:R-:W-:Y:S02]  /*ce60*/  IADD3 R234, R119, 0x3920, RZ ;  /* 0x0000392077ea7810 */ /* 0x000fe40007ffe0ff */
[----:B------:R-:W-:Y:S01]  /*ce70*/  @P1 IADD3 R234, R0, -0x20, RZ ;  /* 0xffffffe000ea1810 */ /* 0x000fe20007ffe0ff */
[----:B------:R-:W3:Y:S01]  /*ce80*/  SHFL.IDX PT, R8, R5, 0x1, 0x181f ;  /* 0x00381f0005087f89 */ /* 0x000ee200000e0000 */
[----:B------:R-:W-:-:S02]  /*ce90*/  SHF.L.U64.HI R241, R242, 0x1, R241 ;  /* 0x00000001f2f17819 */ /* 0x000fc400000102f1 */
[C---:B------:R-:W-:Y:S01]  /*cea0*/  ISETP.GE.AND P0, PT, R242.reuse, c[0x0][0x1d4], PT ;  /* 0x00007500f2007a0c */ /* 0x040fe20003f06270 */
[----:B------:R-:W4:Y:S01]  /*ceb0*/  SHFL.IDX PT, R13, R5, RZ, 0x181f ;  /* 0x00181fff050d7589 */ /* 0x000f2200000e0000 */
[----:B------:R-:W-:Y:S02]  /*cec0*/  SHF.L.U32 R242, R242, 0x1, RZ ;  /* 0x00000001f2f27819 */ /* 0x000fe400000006ff */
[----:B------:R-:W-:Y:S01]  /*ced0*/  SHF.L.U32 R9, R46, 0x6, RZ ;  /* 0x000000062e097819 */ /* 0x000fe200000006ff */
[----:B------:R-:W5:Y:S01]  /*cee0*/  SHFL.IDX PT, R6, R2, 0x3, 0x181f ;  /* 0x00781f0002067f89 */ /* 0x000f6200000e0000 */
[----:B------:R-:W-:Y:S02]  /*cef0*/  ISETP.LT.OR P6, PT, R40, 0x1, P0 ;  /* 0x000000012800780c */ /* 0x000fe400007c1670 */
[----:B------:R-:W-:Y:S01]  /*cf00*/  LOP3.LUT R116, R9, 0xfffffe00, RZ, 0xc0, !PT ;  /* 0xfffffe0009747812 */ /* 0x000fe200078ec0ff */
[----:B------:R-:W5:Y:S01]  /*cf10*/  SHFL.IDX PT, R0, R2, 0x4, 0x181f ;  /* 0x00981f0002007f89 */ /* 0x000f6200000e0000 */
[----:B------:R-:W-:-:S02]  /*cf20*/  SHF.L.U32 R195, R32, 0x1, RZ ;  /* 0x0000000120c37819 */ /* 0x000fc400000006ff */
[C---:B------:R-:W-:Y:S01]  /*cf30*/  IADD3 R240, R234.reuse, 0x800, RZ ;  /* 0x00000800eaf07810 */ /* 0x040fe20007ffe0ff */
[----:B------:R-:W5:Y:S01]  /*cf40*/  SHFL.IDX PT, R10, R2, 0x2, 0x181f ;  /* 0x00581f00020a7f89 */ /* 0x000f6200000e0000 */
[-C--:B-1----:R-:W-:Y:S02]  /*cf50*/  IADD3 R14, P1, R11, R242.reuse, RZ ;  /* 0x000000f20b0e7210 */ /* 0x082fe40007f3e0ff */
[----:B------:R-:W-:Y:S01]  /*cf60*/  IADD3 R239, R234, 0x1000, RZ ;  /* 0x00001000eaef7810 */ /* 0x000fe20007ffe0ff */
[----:B------:R-:W1:Y:S01]  /*cf70*/  SHFL.IDX PT, R19, R5, 0x3, 0x181f ;  /* 0x00781f0005137f89 */ /* 0x000e6200000e0000 */
[----:B--2---:R-:W-:Y:S02]  /*cf80*/  IADD3 R16, P2, R12, R242, RZ ;  /* 0x000000f20c107210 */ /* 0x004fe40007f5e0ff */
[----:B------:R-:W-:Y:S01]  /*cf90*/  IADD3 R238, R234, 0x1800, RZ ;  /* 0x00001800eaee7810 */ /* 0x000fe20007ffe0ff */
[----:B------:R-:W2:Y:S01]  /*cfa0*/  SHFL.IDX PT, R18, R2, 0x5, 0x181f ;  /* 0x00b81f0002127f89 */ /* 0x000ea200000e0000 */
[----:B---3--:R-:W-:-:S02]  /*cfb0*/  IADD3.X R15, R8, R241, RZ, P1, !PT ;  /* 0x000000f1080f7210 */ /* 0x008fc40000ffe4ff */
[C---:B------:R-:W-:Y:S01]  /*cfc0*/  IADD3 R237, R234.reuse, 0x2000, RZ ;  /* 0x00002000eaed7810 */ /* 0x040fe20007ffe0ff */
[----:B------:R-:W3:Y:S01]  /*cfd0*/  SHFL.IDX PT, R7, R5, 0x2, 0x181f ;  /* 0x00581f0005077f89 */ /* 0x000ee200000e0000 */
[----:B----4-:R-:W-:Y:S02]  /*cfe0*/  IADD3.X R17, R13, R241, RZ, P2, !PT ;  /* 0x000000f10d117210 */ /* 0x010fe400017fe4ff */
[----:B------:R-:W-:Y:S01]  /*cff0*/  IADD3 R236, R234, 0x2800, RZ ;  /* 0x00002800eaec7810 */ /* 0x000fe20007ffe0ff */
[----:B------:R-:W4:Y:S01]  /*d000*/  SHFL.IDX PT, R20, R5, 0x4, 0x181f ;  /* 0x00981f0005147f89 */ /* 0x000f2200000e0000 */
[-C--:B-----5:R-:W-:Y:S02]  /*d010*/  IADD3 R8, P1, R6, R242.reuse, RZ ;  /* 0x000000f206087210 */ /* 0x0a0fe40007f3e0ff */
[----:B------:R-:W-:Y:S01]  /*d020*/  IADD3 R235, R234, 0x3000, RZ ;  /* 0x00003000eaeb7810 */ /* 0x000fe20007ffe0ff */
[----:B------:R-:W5:Y:S01]  /*d030*/  SHFL.IDX PT, R21, R5, 0x5, 0x181f ;  /* 0x00b81f0005157f89 */ /* 0x000f6200000e0000 */
[----:B------:R-:W-:-:S02]  /*d040*/  IADD3 R6, P2, R0, R242, RZ ;  /* 0x000000f200067210 */ /* 0x000fc40007f5e0ff */
[----:B------:R-:W-:Y:S01]  /*d050*/  LEA R0, R49, R116, 0xa ;  /* 0x0000007431007211 */ /* 0x000fe200078e50ff */
[----:B------:R-:W-:Y:S01]  /*d060*/  SHFL.IDX PT, R2, R2, 0x6, 0x181f ;  /* 0x00d81f0002027f89 */ /* 0x000fe200000e0000 */
[----:B------:R-:W-:Y:S02]  /*d070*/  IADD3 R12, P4, R10, R242, RZ ;  /* 0x000000f20a0c7210 */ /* 0x000fe40007f9e0ff */
[----:B------:R-:W-:Y:S01]  /*d080*/  IADD3 R0, R117, R0, RZ ;  /* 0x0000000075007210 */ /* 0x000fe20007ffe0ff */
[----:B------:R-:W-:Y:S01]  /*d090*/  LDSM.16.M88.4 R48, [R119+0x3900] ;  /* 0x003900007730783b */ /* 0x000fe20000000200 */
[----:B-1----:R-:W-:Y:S02]  /*d0a0*/  IADD3.X R9, R19, R241, RZ, P1, !PT ;  /* 0x000000f113097210 */ /* 0x002fe40000ffe4ff */
[----:B------:R-:W-:Y:S01]  /*d0b0*/  SHF.L.U32 R230, R0, 0x1, RZ ;  /* 0x0000000100e67819 */ /* 0x000fe200000006ff */
[----:B------:R-:W-:Y:S01]  /*d0c0*/  SHFL.IDX PT, R5, R5, 0x6, 0x181f ;  /* 0x00d81f0005057f89 */ /* 0x000fe200000e0000 */
[----:B--2---:R-:W-:-:S02]  /*d0d0*/  IADD3 R10, P1, R18, R242, RZ ;  /* 0x000000f2120a7210 */ /* 0x004fc40007f3e0ff */
[----:B------:R-:W-:Y:S01]  /*d0e0*/  LEA R233, R3, R230, 0x1 ;  /* 0x000000e603e97211 */ /* 0x000fe200078e08ff */
[----:B------:R-:W1:Y:S01]  /*d0f0*/  LDSM.16.M88.4 R36, [R230+0x7100] ;  /* 0x00710000e624783b */ /* 0x000e620000000200 */
[-C--:B---3--:R-:W-:Y:S02]  /*d100*/  IADD3.X R13, R7, R241.reuse, RZ, P4, !PT ;  /* 0x000000f1070d7210 */ /* 0x088fe400027fe4ff */
[----:B------:R-:W-:Y:S01]  /*d110*/  ISETP.LT.OR P4, PT, R40, 0x11, P0 ;  /* 0x000000112800780c */ /* 0x000fe20000781670 */
[----:B------:R-:W2:Y:S01]  /*d120*/  LDSM.16.M88.4 R32, [R230+0x9100] ;  /* 0x00910000e620783b */ /* 0x000ea20000000200 */
[-C--:B----4-:R-:W-:Y:S02]  /*d130*/  IADD3.X R7, R20, R241.reuse, RZ, P2, !PT ;  /* 0x000000f114077210 */ /* 0x090fe400017fe4ff */
[----:B------:R-:W-:Y:S01]  /*d140*/  ISETP.LT.OR P2, PT, R40, 0x21, P0 ;  /* 0x000000212800780c */ /* 0x000fe20000741670 */
[----:B------:R-:W-:Y:S01]  /*d150*/  LDSM.16.M88.4 R80, [R119+0x4100] ;  /* 0x004100007750783b */ /* 0x000fe20000000200 */
[----:B-----5:R-:W-:-:S02]  /*d160*/  IADD3.X R11, R21, R241, RZ, P1, !PT ;  /* 0x000000f1150b7210 */ /* 0x020fc40000ffe4ff */
[----:B------:R-:W-:Y:S01]  /*d170*/  ISETP.LT.OR P1, PT, R40, 0x31, P0 ;  /* 0x000000312800780c */ /* 0x000fe20000721670 */
[----:B------:R-:W-:Y:S01]  /*d180*/  LDSM.16.M88.4 R88, [R119+0x4900] ;  /* 0x004900007758783b */ /* 0x000fe20000000200 */
[----:B------:R-:W-:Y:S02]  /*d190*/  MOV R0, 0x40 ;  /* 0x0000004000007802 */ /* 0x000fe40000000f00 */
[----:B------:R-:W-:Y:S01]  /*d1a0*/  LEA R231, R4, R230, 0x1 ;  /* 0x000000e604e77211 */ /* 0x000fe200078e08ff */
[----:B------:R-:W-:Y:S03]  /*d1b0*/  LDSM.16.M88.4 R96, [R119+0x5100] ;  /* 0x005100007760783b */ /* 0x000fe60000000200 */
[----:B------:R-:W-:Y:S01]  /*d1c0*/  LEA R232, R3, R231, 0x1 ;  /* 0x000000e703e87211 */ /* 0x000fe200078e08ff */
[----:B------:R-:W-:Y:S04]  /*d1d0*/  LDSM.16.M88.4 R104, [R119+0x5900] ;  /* 0x005900007768783b */ /* 0x000fe80000000200 */
[----:B------:R-:W-:Y:S04]  /*d1e0*/  LDSM.16.M88.4 R112, [R119+0x6100] ;  /* 0x006100007770783b */ /* 0x000fe80000000200 */
[----:B------:R-:W-:Y:S04]  /*d1f0*/  LDSM.16.M88.4 R124, [R119+0x6900] ;  /* 0x00690000777c783b */ /* 0x000fe80000000200 */
[----:B------:R-:W-:Y:S04]  /*d200*/  LDSM.16.M88.4 R52, [R234] ;  /* 0x00000000ea34783b */ /* 0x000fe80000000200 */
[----:B------:R-:W-:Y:S04]  /*d210*/  LDSM.16.M88.4 R84, [R234+0x800] ;  /* 0x00080000ea54783b */ /* 0x000fe80000000200 */
[----:B------:R-:W-:Y:S01]  /*d220*/  LDSM.16.M88.4 R92, [R234+0x1000] ;  /* 0x00100000ea5c783b */ /* 0x000fe20000000200 */
[----:B-1----:R-:W-:Y:S03]  /*d230*/  HMMA.16816.F32 R68, R36, R50, RZ ;  /* 0x000000322444723c */ /* 0x002fe600000018ff */
[----:B------:R-:W-:Y:S04]  /*d240*/  LDSM.16.M88.4 R100, [R234+0x1800] ;  /* 0x00180000ea64783b */ /* 0x000fe80000000200 */
[----:B------:R-:W-:Y:S01]  /*d250*/  LDSM.16.M88.4 R108, [R234+0x2000] ;  /* 0x00200000ea6c783b */ /* 0x000fe20000000200 */
[----:B--2---:R-:W-:Y:S03]  /*d260*/  HMMA.16816.F32 R56, R32, R48, RZ ;  /* 0x000000302038723c */ /* 0x004fe600000018ff */
[----:B------:R-:W-:Y:S04]  /*d270*/  LDSM.16.M88.4 R120, [R234+0x2800] ;  /* 0x00280000ea78783b */ /* 0x000fe80000000200 */
[----:B------:R-:W-:Y:S04]  /*d280*/  LDSM.16.M88.4 R128, [R234+0x3000] ;  /* 0x00300000ea80783b */ /* 0x000fe80000000200 */
[----:B------:R-:W-:Y:S04]  /*d290*/  LDSM.16.M88.4 R28, [R233+0x7100] ;  /* 0x00710000e91c783b */ /* 0x000fe80000000200 */
[----:B------:R-:W1:Y:S04]  /*d2a0*/  LDSM.16.M88.4 R24, [R233+0x9100] ;  /* 0x00910000e918783b */ /* 0x000e680000000200 */
        /* <DEDUP_REMOVED lines=8> */
[----:B------:R-:W-:Y:S02]  /*d330*/  ISETP.LT.OR P2, PT, R40, 0x51, P0 ;  /* 0x000000512800780c */ /* 0x000fe40000741670 */
[----:B------:R-:W-:Y:S01]  /*d340*/  SEL R0, R0, 0xffffffc0, !P4 ;  /* 0xffffffc000007807 */ /* 0x000fe20006000000 */
[----:B------:R4:W-:Y:S01]  /*d350*/  LDGSTS.E.BYPASS.LTC128B.128 [R195+0x1900], [R8.64], !P1 ;  /* 0x0190000008c37fae */ /* 0x0009e2000c901d56 */
[----:B------:R-:W-:Y:S02]  /*d360*/  ISETP.LT.OR P1, PT, R40, 0x61, P0 ;  /* 0x000000612800780c */ /* 0x000fe40000721670 */
[----:B------:R-:W-:Y:S01]  /*d370*/  IADD3 R229, R119, R0, RZ ;  /* 0x0000000077e57210 */ /* 0x000fe20007ffe0ff */
[----:B------:R5:W-:Y:S01]  /*d380*/  LDGSTS.E.BYPASS.LTC128B.128 [R195+0x2100], [R6.64], !P6 ;  /* 0x0210000006c37fae */ /* 0x000be2000f101d56 */
[----:B------:R-:W-:Y:S02]  /*d390*/  IADD3 R228, R0, R234, RZ ;  /* 0x000000ea00e47210 */ /* 0x000fe40007ffe0ff */
[----:B------:R-:W-:Y:S01]  /*d3a0*/  PLOP3.LUT P6, PT, PT, PT, UP0, 0x80, 0x0 ;  /* 0x000000000000781c */ /* 0x000fe20003fcf008 */
[----:B------:R-:W-:Y:S04]  /*d3b0*/  STL [R1], R195 ;  /* 0x000000c301007387 */ /* 0x000fe80000100800 */
[----:B------:R4:W-:Y:S01]  /*d3c0*/  LDGSTS.E.BYPASS.LTC128B.128 [R195+0x2900], [R10.64], !P2 ;  /* 0x029000000ac37fae */ /* 0x0009e2000d101d56 */
[----:B---3--:R-:W-:Y:S01]  /*d3d0*/  HMMA.16816.F32 R12, R36, R48, RZ ;  /* 0x00000030240c723c */ /* 0x008fe200000018ff */
[----:B-----5:R-:W-:-:S07]  /*d3e0*/  IADD3 R6, P0, R2, R242, RZ ;  /* 0x000000f202067210 */ /* 0x020fce0007f1e0ff */
[----:B-1----:R-:W-:Y:S01]  /*d3f0*/  HMMA.16816.F32 R56, R24, R52, R56 ;  /* 0x000000341838723c */ /* 0x002fe20000001838 */
[----:B------:R-:W-:-:S05]  /*d400*/  IADD3.X R7, R5, R241, RZ, P0, !PT ;  /* 0x000000f105077210 */ /* 0x000fca00007fe4ff */
[----:B------:R1:W-:Y:S04]  /*d410*/  LDGSTS.E.BYPASS.LTC128B.128 [R195+0x3100], [R6.64], !P1 ;  /* 0x0310000006c37fae */ /* 0x0003e8000c901d56 */
[----:B------:R-:W-:Y:S06]  /*d420*/  LDSM.16.M88.4 R40, [R229+0x3900] ;  /* 0x00390000e528783b */ /* 0x000fec0000000200 */
[----:B------:R-:W-:Y:S01]  /*d430*/  HMMA.16816.F32 R60, R28, R52, R12 ;  /* 0x000000341c3c723c */ /* 0x000fe2000000180c */
[----:B------:R-:W3:Y:S04]  /*d440*/  LDSM.16.M88.4 R20, [R231+0x7100] ;  /* 0x00710000e714783b */ /* 0x000ee80000000200 */
[----:B--2---:R-:W2:Y:S04]  /*d450*/  LDSM.16.M88.4 R16, [R231+0x9100] ;  /* 0x00910000e710783b */ /* 0x004ea80000000200 */
[----:B------:R-:W-:Y:S04]  /*d460*/  LDSM.16.M88.4 R44, [R228] ;  /* 0x00000000e42c783b */ /* 0x000fe80000000200 */
[----:B------:R-:W5:Y:S04]  /*d470*/  LDSM.16.M88.4 R12, [R232+0x7100] ;  /* 0x00710000e80c783b */ /* 0x000f680000000200 */
[----:B----4-:R-:W4:Y:S04]  /*d480*/  LDSM.16.M88.4 R8, [R232+0x9100] ;  /* 0x00910000e808783b */ /* 0x010f280000000200 */
[----:B------:R-:W0:Y:S03]  /*d490*/  LDGDEPBAR ;  /* 0x00000000000079af */ /* 0x000e260000000000 */
[----:B---3--:R-:W-:Y:S08]  /*d4a0*/  HMMA.16816.F32 R64, R20, R40, R60 ;  /* 0x000000281440723c */ /* 0x008ff0000000183c */
[----:B------:R-:W-:Y:S08]  /*d4b0*/  HMMA.16816.F32 R60, R32, R50, RZ ;  /* 0x00000032203c723c */ /* 0x000ff000000018ff */
[----:B--2---:R-:W-:Y:S08]  /*d4c0*/  HMMA.16816.F32 R48, R16, R40, R56 ;  /* 0x000000281030723c */ /* 0x004ff00000001838 */
[----:B------:R-:W-:Y:S08]  /*d4d0*/  HMMA.16816.F32 R56, R28, R54, R68 ;  /* 0x000000361c38723c */ /* 0x000ff00000001844 */
[----:B-----5:R-:W-:Y:S08]  /*d4e0*/  HMMA.16816.F32 R68, R12, R44, R64 ;  /* 0x0000002c0c44723c */ /* 0x020ff00000001840 */
[----:B------:R-:W-:Y:S08]  /*d4f0*/  HMMA.16816.F32 R64, R24, R54, R60 ;  /* 0x000000361840723c */ /* 0x000ff0000000183c */
[----:B------:R-:W-:Y:S08]  /*d500*/  HMMA.16816.F32 R60, R36, R80, RZ ;  /* 0x00000050243c723c */ /* 0x000ff000000018ff */
[----:B----4-:R-:W-:Y:S01]  /*d510*/  HMMA.16816.F32 R76, R8, R44, R48 ;  /* 0x0000002c084c723c */ /* 0x010fe20000001830 */
[----:B------:R-:W2:Y:S01]  /*d520*/  LDSM.16.M88.4 R48, [R229+0x4100] ;  /* 0x00410000e530783b */ /* 0x000ea20000000200 */
        /* <DEDUP_REMOVED lines=10> */
[----:B------:R3:W1:Y:S10]  /*d5d0*/  MUFU.TANH R190, R0 ;  /* 0x0000000000be7308 */ /* 0x0006740000002400 */
[----:B--2---:R-:W-:Y:S08]  /*d5e0*/  HMMA.16816.F32 R60, R20, R48, R60 ;  /* 0x00000030143c723c */ /* 0x004ff0000000183c */
[----:B------:R-:W-:Y:S01]  /*d5f0*/  HMMA.16816.F32 R72, R8, R46, R64 ;  /* 0x0000002e0848723c */ /* 0x000fe20000001840 */
[----:B---3--:R-:W-:-:S07]  /*d600*/  FMUL.FTZ R0, R71, c[0x0][0x320] ;  /* 0x0000c80047007a20 */ /* 0x008fce0000410000 */
[----:B------:R-:W-:Y:S01]  /*d610*/  HMMA.16816.F32 R68, R12, R46, R52 ;  /* 0x0000002e0c44723c */ /* 0x000fe20000001834 */
[----:B------:R2:W3:Y:S07]  /*d620*/  MUFU.TANH R189, R0 ;  /* 0x0000000000bd7308 */ /* 0x0004ee0000002400 */
[----:B------:R-:W-:Y:S08]  /*d630*/  HMMA.16816.F32 R52, R24, R84, R56 ;  /* 0x000000541834723c */ /* 0x000ff00000001838 */
[----:B------:R-:W-:Y:S01]  /*d640*/  HMMA.16816.F32 R56, R36, R82, RZ ;  /* 0x000000522438723c */ /* 0x000fe200000018ff */
[----:B--2---:R-:W-:-:S04]  /*d650*/  FMUL.FTZ R0, R76, c[0x0][0x320] ;  /* 0x0000c8004c007a20 */ /* 0x004fc80000410000 */
[----:B------:R2:W1:Y:S03]  /*d660*/  MUFU.TANH R188, R0 ;  /* 0x0000000000bc7308 */ /* 0x0004660000002400 */
[----:B------:R-:W-:Y:S08]  /*d670*/  HMMA.16816.F32 R64, R32, R82, RZ ;  /* 0x000000522040723c */ /* 0x000ff000000018ff */
[----:B------:R-:W-:Y:S01]  /*d680*/  HMMA.16816.F32 R44, R16, R48, R52 ;  /* 0x00000030102c723c */ /* 0x000fe20000001834 */
[----:B--2---:R-:W-:-:S07]  /*d690*/  FMUL.FTZ R0, R77, c[0x0][0x320] ;  /* 0x0000c8004d007a20 */ /* 0x004fce0000410000 */
[-C--:B------:R-:W-:Y:S01]  /*d6a0*/  HMMA.16816.F32 R52, R28, R86.reuse, R56 ;  /* 0x000000561c34723c */ /* 0x080fe20000001838 */
[----:B------:R2:W1:Y:S07]  /*d6b0*/  MUFU.TANH R187, R0 ;  /* 0x0000000000bb7308 */ /* 0x00046e0000002400 */
[----:B------:R-:W-:Y:S08]  /*d6c0*/  HMMA.16816.F32 R64, R24, R86, R64 ;  /* 0x000000561840723c */ /* 0x000ff00000001840 */
[----:B------:R-:W-:Y:S01]  /*d6d0*/  HMMA.16816.F32 R56, R32, R88, RZ ;  /* 0x000000582038723c */ /* 0x000fe200000018ff */
[----:B--2---:R-:W-:-:S04]  /*d6e0*/  FMUL.FTZ R0, R78, c[0x0][0x320] ;  /* 0x0000c8004e007a20 */ /* 0x004fc80000410000 */
[----:B------:R2:W1:Y:S03]  /*d6f0*/  MUFU.TANH R183, R0 ;  /* 0x0000000000b77308 */ /* 0x0004660000002400 */
[-C--:B------:R-:W-:Y:S08]  /*d700*/  HMMA.16816.F32 R52, R20, R50.reuse, R52 ;  /* 0x000000321434723c */ /* 0x080ff00000001834 */
[----:B------:R-:W-:Y:S01]  /*d710*/  HMMA.16816.F32 R64, R16, R50, R64 ;  /* 0x000000321040723c */ /* 0x000fe20000001840 */
[----:B------:R-:W-:Y:S01]  /*d720*/  LDSM.16.M88.4 R48, [R228+0x1000] ;  /* 0x00100000e430783b */ /* 0x000fe20000000200 */
[----:B--2---:R-:W-:-:S06]  /*d730*/  FMUL.FTZ R0, R79, c[0x0][0x320] ;  /* 0x0000c8004f007a20 */ /* 0x004fcc0000410000 */
[----:B-----5:R-:W-:Y:S01]  /*d740*/  HMMA.16816.F32 R76, R8, R40, R44 ;  /* 0x00000028084c723c */ /* 0x020fe2000000182c */
[----:B------:R-:W2:Y:S01]  /*d750*/  LDSM.16.M88.4 R44, [R229+0x4900] ;  /* 0x00490000e52c783b */ /* 0x000ea20000000200 */
        /* <DEDUP_REMOVED lines=18> */
[----:B--2---:R-:W-:Y:S01]  /*d880*/  HMMA.16816.F32 R60, R20, R44, R60 ;  /* 0x0000002c143c723c */ /* 0x004fe2000000183c */
[----:B-----5:R-:W-:-:S04]  /*d890*/  FMUL.FTZ R0, R74, c[0x0][0x320] ;  /* 0x0000c8004a007a20 */ /* 0x020fc80000410000 */
[----:B------:R2:W1:Y:S02]  /*d8a0*/  MUFU.TANH R175, R0 ;  /* 0x0000000000af7308 */ /* 0x0004640000002400 */
[----:B--2---:R-:W-:Y:S02]  /*d8b0*/  FMUL.FTZ R0, R75, c[0x0][0x320] ;  /* 0x0000c8004b007a20 */ /* 0x004fe40000410000 */
[----:B------:R-:W-:Y:S04]  /*d8c0*/  HMMA.16816.F32 R72, R8, R42, R64 ;  /* 0x0000002a0848723c */ /* 0x000fe80000001840 */
[----:B------:R2:W1:Y:S04]  /*d8d0*/  MUFU.TANH R176, R0 ;  /* 0x0000000000b07308 */ /* 0x0004680000002400 */
[----:B------:R-:W-:Y:S01]  /*d8e0*/  HMMA.16816.F32 R64, R32, R90, RZ ;  /* 0x0000005a2040723c */ /* 0x000fe200000018ff */
[----:B--2---:R-:W-:-:S04]  /*d8f0*/  FMUL.FTZ R0, R68, c[0x0][0x320] ;  /* 0x0000c80044007a20 */ /* 0x004fc80000410000 */
[----:B------:R2:W1:Y:S11]  /*d900*/  MUFU.TANH R178, R0 ;  /* 0x0000000000b27308 */ /* 0x0004760000002400 */
[----:B------:R-:W-:Y:S08]  /*d910*/  @!UPT UIADD3 URZ, URZ, URZ, URZ ;  /* 0x0000003f3f3ff290 */ /* 0x000ff0000fffe03f */
[----:B------:R-:W-:Y:S01]  /*d920*/  HMMA.16816.F32 R64, R24, R94, R64 ;  /* 0x0000005e1840723c */ /* 0x000fe20000001840 */
[----:B--2---:R-:W-:-:S04]  /*d930*/  FMUL.FTZ R0, R69, c[0x0][0x320] ;  /* 0x0000c80045007a20 */ /* 0x004fc80000410000 */
[----:B------:R2:W1:Y:S11]  /*d940*/  MUFU.TANH R177, R0 ;  /* 0x0000000000b17308 */ /* 0x0004760000002400 */
[----:B------:R-:W-:Y:S08]  /*d950*/  @!UPT UIADD3 URZ, URZ, URZ, URZ ;  /* 0x0000003f3f3ff290 */ /* 0x000ff0000fffe03f */
[----:B------:R-:W-:Y:S01]  /*d960*/  HMMA.16816.F32 R64, R16, R46, R64 ;  /* 0x0000002e1040723c */ /* 0x000fe20000001840 */
[----:B--2---:R-:W-:-:S04]  /*d970*/  FMUL.FTZ R0, R70, c[0x0][0x320] ;  /* 0x0000c80046007a20 */ /* 0x004fc80000410000 */
[----:B------:R2:W1:Y:S02]  /*d980*/  MUFU.TANH R174, R0 ;  /* 0x0000000000ae7308 */ /* 0x0004640000002400 */
[----:B--2---:R-:W-:Y:S02]  /*d990*/  FMUL.FTZ R0, R71, c[0x0][0x320] ;  /* 0x0000c80047007a20 */ /* 0x004fe40000410000 */
[----:B------:R-:W-:Y:S04]  /*d9a0*/  HMMA.16816.F32 R68, R12, R42, R52 ;  /* 0x0000002a0c44723c */ /* 0x000fe80000001834 */
[----:B------:R2:W1:Y:S04]  /*d9b0*/  MUFU.TANH R173, R0 ;  /* 0x0000000000ad7308 */ /* 0x0004680000002400 */
[----:B------:R-:W-:Y:S08]  /*d9c0*/  HMMA.16816.F32 R52, R24, R92, R56 ;  /* 0x0000005c1834723c */ /* 0x000ff00000001838 */
[----:B------:R-:W-:Y:S01]  /*d9d0*/  HMMA.16816.F32 R56, R36, R90, RZ ;  /* 0x0000005a2438723c */ /* 0x000fe200000018ff */
[----:B--2---:R-:W-:-:S04]  /*d9e0*/  FMUL.FTZ R0, R76, c[0x0][0x320] ;  /* 0x0000c8004c007a20 */ /* 0x004fc80000410000 */
[----:B------:R2:W1:Y:S11]  /*d9f0*/  MUFU.TANH R172, R0 ;  /* 0x0000000000ac7308 */ /* 0x0004760000002400 */
[----:B------:R-:W-:Y:S01]  /*da00*/  HMMA.16816.F32 R40, R16, R44, R52 ;  /* 0x0000002c1028723c */ /* 0x000fe20000001834 */
[----:B--2---:R-:W-:-:S07]  /*da10*/  FMUL.FTZ R0, R77, c[0x0][0x320] ;  /* 0x0000c8004d007a20 */ /* 0x004fce0000410000 */
[----:B------:R-:W-:Y:S01]  /*da20*/  HMMA.16816.F32 R52, R28, R94, R56 ;  /* 0x0000005e1c34723c */ /* 0x000fe20000001838 */
[----:B------:R2:W1:Y:S07]  /*da30*/  MUFU.TANH R171, R0 ;  /* 0x0000000000ab7308 */ /* 0x00046e0000002400 */
[----:B------:R-:W-:Y:S01]  /*da40*/  HMMA.16816.F32 R56, R32, R96, RZ ;  /* 0x000000602038723c */ /* 0x000fe200000018ff */
[----:B--2---:R-:W-:-:S04]  /*da50*/  FMUL.FTZ R0, R78, c[0x0][0x320] ;  /* 0x0000c8004e007a20 */ /* 0x004fc80000410000 */
[----:B------:R2:W1:Y:S02]  /*da60*/  MUFU.TANH R93, R0 ;  /* 0x00000000005d7308 */ /* 0x0004640000002400 */
[----:B--2---:R-:W-:Y:S02]  /*da70*/  FMUL.FTZ R0, R79, c[0x0][0x320] ;  /* 0x0000c8004f007a20 */ /* 0x004fe40000410000 */
[----:B------:R-:W-:Y:S04]  /*da80*/  HMMA.16816.F32 R76, R8, R48, R40 ;  /* 0x00000030084c723c */ /* 0x000fe80000001828 */
[----:B------:R2:W1:Y:S04]  /*da90*/  MUFU.TANH R168, R0 ;  /* 0x0000000000a87308 */ /* 0x0004680000002400 */
[----:B------:R-:W-:Y:S01]  /*daa0*/  HMMA.16816.F32 R40, R20, R46, R52 ;  /* 0x0000002e1428723c */ /* 0x000fe20000001834 */
[----:B------:R-:W5:Y:S07]  /*dab0*/  LDSM.16.M88.4 R52, [R229+0x5100] ;  /* 0x00510000e534783b */ /* 0x000f6e0000000200 */
[----:B------:R-:W-:Y:S01]  /*dac0*/  HMMA.16816.F32 R44, R24, R100, R56 ;  /* 0x00000064182c723c */ /* 0x000fe20000001838 */
[----:B--2---:R-:W-:-:S04]  /*dad0*/  FMUL.FTZ R0, R68, c[0x0][0x320] ;  /* 0x0000c80044007a20 */ /* 0x004fc80000410000 */
[----:B------:R2:W1:Y:S02]  /*dae0*/  MUFU.TANH R170, R0 ;  /* 0x0000000000aa7308 */ /* 0x0004640000002400 */
[----:B--2---:R-:W-:-:S06]  /*daf0*/  FMUL.FTZ R0, R69, c[0x0][0x320] ;  /* 0x0000c80045007a20 */ /* 0x004fcc0000410000 */
[----:B------:R2:W1:Y:S11]  /*db00*/  MUFU.TANH R169, R0 ;  /* 0x0000000000a97308 */ /* 0x0004760000002400 */
[----:B-----5:R-:W-:Y:S01]  /*db10*/  HMMA.16816.F32 R44, R16, R52, R44 ;  /* 0x00000034102c723c */ /* 0x020fe2000000182c */
[----:B--2---:R-:W-:-:S04]  /*db20*/  FMUL.FTZ R0, R70, c[0x0][0x320] ;  /* 0x0000c80046007a20 */ /* 0x004fc80000410000 */
        /* <DEDUP_REMOVED lines=14> */
[----:B------:R2:W1:Y:S03]  /*dc10*/  MUFU.TANH R92, R0 ;  /* 0x00000000005c7308 */ /* 0x0004660000002400 */
[----:B------:R-:W-:Y:S01]  /*dc20*/  HMMA.16816.F32 R60, R32, R98, RZ ;  /* 0x00000062203c723c */ /* 0x000fe200000018ff */
[----:B--2---:R-:W-:-:S07]  /*dc30*/  FMUL.FTZ R0, R75, c[0x0][0x320] ;  /* 0x0000c8004b007a20 */ /* 0x004fce0000410000 */
[----:B------:R-:W-:Y:S01]  /*dc40*/  HMMA.16816.F32 R72, R8, R50, R64 ;  /* 0x000000320848723c */ /* 0x000fe20000001840 */
[----:B------:R2:W1:Y:S11]  /*dc50*/  MUFU.TANH R118, R0 ;  /* 0x0000000000767308 */ /* 0x0004760000002400 */
[----:B------:R-:W-:Y:S04]  /*dc60*/  @!UPT UIADD3 URZ, URZ, URZ, URZ ;  /* 0x0000003f3f3ff290 */ /* 0x000fe8000fffe03f */
[----:B------:R-:W-:Y:S08]  /*dc70*/  HMMA.16816.F32 R64, R24, R102, R60 ;  /* 0x000000661840723c */ /* 0x000ff0000000183c */
[----:B------:R-:W-:Y:S01]  /*dc80*/  HMMA.16816.F32 R60, R36, R104, RZ ;  /* 0x00000068243c723c */ /* 0x000fe200000018ff */
[----:B--2---:R-:W-:-:S04]  /*dc90*/  FMUL.FTZ R0, R68, c[0x0][0x320] ;  /* 0x0000c80044007a20 */ /* 0x004fc80000410000 */
[----:B------:R2:W1:Y:S11]  /*dca0*/  MUFU.TANH R161, R0 ;  /* 0x0000000000a17308 */ /* 0x0004760000002400 */
[----:B------:R-:W-:Y:S01]  /*dcb0*/  HMMA.16816.F32 R64, R16, R54, R64 ;  /* 0x000000361040723c */ /* 0x000fe20000001840 */
[----:B--2---:R-:W-:-:S07]  /*dcc0*/  FMUL.FTZ R0, R69, c[0x0][0x320] ;  /* 0x0000c80045007a20 */ /* 0x004fce0000410000 */
[----:B------:R-:W-:Y:S01]  /*dcd0*/  HMMA.16816.F32 R60, R28, R108, R60 ;  /* 0x0000006c1c3c723c */ /* 0x000fe2000000183c */
[----:B------:R2:W1:Y:S02]  /*dce0*/  MUFU.TANH R158, R0 ;  /* 0x00000000009e7308 */ /* 0x0004640000002400 */
[----:B--2---:R-:W-:-:S06]  /*dcf0*/  FMUL.FTZ R0, R70, c[0x0][0x320] ;  /* 0x0000c80046007a20 */ /* 0x004fcc0000410000 */
[----:B------:R2:W1:Y:S02]  /*dd00*/  MUFU.TANH R157, R0 ;  /* 0x00000000009d7308 */ /* 0x0004640000002400 */
[----:B--2---:R-:W-:Y:S02]  /*dd10*/  FMUL.FTZ R0, R71, c[0x0][0x320] ;  /* 0x0000c80047007a20 */ /* 0x004fe40000410000 */
[----:B------:R-:W-:Y:S01]  /*dd20*/  HMMA.16816.F32 R68, R12, R50, R40 ;  /* 0x000000320c44723c */ /* 0x000fe20000001828 */
[----:B------:R-:W2:Y:S03]  /*dd30*/  LDSM.16.M88.4 R40, [R228+0x1800] ;  /* 0x00180000e428783b */ /* 0x000ea60000000200 */
        /* <DEDUP_REMOVED lines=13> */
[----:B--2---:R-:W-:Y:S01]  /*de10*/  HMMA.16816.F32 R76, R8, R40, R44 ;  /* 0x00000028084c723c */ /* 0x004fe2000000182c */
[----:B------:R-:W2:Y:S03]  /*de20*/  LDSM.16.M88.4 R44, [R229+0x5900] ;  /* 0x00590000e52c783b */ /* 0x000ea60000000200 */
[----:B------:R5:W1:Y:S02]  /*de30*/  MUFU.TANH R134, R0 ;  /* 0x0000000000867308 */ /* 0x000a640000002400 */
[----:B-----5:R-:W-:-:S06]  /*de40*/  FMUL.FTZ R0, R68, c[0x0][0x320] ;  /* 0x0000c80044007a20 */ /* 0x020fcc0000410000 */
[----:B------:R5:W1:Y:S02]  /*de50*/  MUFU.TANH R153, R0 ;  /* 0x0000000000997308 */ /* 0x000a640000002400 */
[----:B-----5:R-:W-:Y:S01]  /*de60*/  FMUL.FTZ R0, R69, c[0x0][0x320] ;  /* 0x0000c80045007a20 */ /* 0x020fe20000410000 */
[----:B--2---:R-:W-:Y:S05]  /*de70*/  HMMA.16816.F32 R60, R20, R44, R60 ;  /* 0x0000002c143c723c */ /* 0x004fea000000183c */
[----:B------:R2:W1:Y:S02]  /*de80*/  MUFU.TANH R139, R0 ;  /* 0x00000000008b7308 */ /* 0x0004640000002400 */
[----:B--2---:R-:W-:-:S06]  /*de90*/  FMUL.FTZ R0, R70, c[0x0][0x320] ;  /* 0x0000c80046007a20 */ /* 0x004fcc0000410000 */
        /* <DEDUP_REMOVED lines=9> */
[----:B--2---:R-:W-:-:S07]  /*df30*/  FMUL.FTZ R0, R73, c[0x0][0x320] ;  /* 0x0000c80049007a20 */ /* 0x004fce0000410000 */
[----:B------:R-:W-:Y:S01]  /*df40*/  HMMA.16816.F32 R56, R36, R106, RZ ;  /* 0x0000006a2438723c */ /* 0x000fe200000018ff */
        /* <DEDUP_REMOVED lines=18> */
[----:B------:R-:W-:Y:S01]  /*e070*/  HMMA.16816.F32 R68, R12, R42, R48 ;  /* 0x0000002a0c44723c */ /* 0x000fe20000001830 */
[----:B------:R-:W2:Y:S03]  /*e080*/  LDSM.16.M88.4 R48, [R228+0x2000] ;  /* 0x00200000e430783b */ /* 0x000ea60000000200 */
        /* <DEDUP_REMOVED lines=11> */
[----:B--2---:R-:W-:Y:S04]  /*e140*/  HMMA.16816.F32 R76, R8, R48, R40 ;  /* 0x00000030084c723c */ /* 0x004fe80000001828 */
        /* <DEDUP_REMOVED lines=33> */
[----:B------:R2:W1:Y:S02]  /*e360*/  MUFU.TANH R156, R0 ;  /* 0x00000000009c7308 */ /* 0x0004640000002400 */
[----:B--2---:R-:W-:Y:S11]  /*e370*/  FMUL.FTZ R0, R69, c[0x0][0x320] ;  /* 0x0000c80045007a20 */ /* 0x004ff60000410000 */
[----:B------:R-:W-:Y:S06]  /*e380*/  @!UPT UIADD3 URZ, URZ, URZ, URZ ;  /* 0x0000003f3f3ff290 */ /* 0x000fec000fffe03f */
        /* <DEDUP_REMOVED lines=22> */
[C---:B--2---:R-:W-:Y:S01]  /*e4f0*/  HMMA.16816.F32 R76, R8.reuse, R40, R44 ;  /* 0x00000028084c723c */ /* 0x044fe2000000182c */
[----:B------:R-:W2:Y:S01]  /*e500*/  LDSM.16.M88.4 R44, [R229+0x6900] ;  /* 0x00690000e52c783b */ /* 0x000ea20000000200 */
        /* <DEDUP_REMOVED lines=32> */
[----:B------:R5:W1:Y:S11]  /*e710*/  MUFU.TANH R85, R0 ;  /* 0x0000000000557308 */ /* 0x000a760000002400 */
[----:B------:R-:W-:Y:S08]  /*e720*/  @!UPT UIADD3 URZ, URZ, URZ, URZ ;  /* 0x0000003f3f3ff290 */ /* 0x000ff0000fffe03f */
[----:B--2---:R-:W-:Y:S01]  /*e730*/  HMMA.16816.F32 R32, R16, R44, R56 ;  /* 0x0000002c1020723c */ /* 0x004fe20000001838 */
[----:B-----5:R-:W-:-:S07]  /*e740*/  FMUL.FTZ R0, R74, c[0x0][0x320] ;  /* 0x0000c8004a007a20 */ /* 0x020fce0000410000 */
[----:B------:R-:W-:Y:S01]  /*e750*/  HMMA.16816.F32 R16, R16, R46, R36 ;  /* 0x0000002e1010723c */ /* 0x000fe20000001824 */
[----:B------:R2:W1:Y:S02]  /*e760*/  MUFU.TANH R84, R0 ;  /* 0x0000000000547308 */ /* 0x0004640000002400 */
[----:B--2---:R-:W-:-:S06]  /*e770*/  FMUL.FTZ R0, R75, c[0x0][0x320] ;  /* 0x0000c8004b007a20 */ /* 0x004fcc0000410000 */
[----:B------:R2:W1:Y:S02]  /*e780*/  MUFU.TANH R83, R0 ;  /* 0x0000000000537308 */ /* 0x0004640000002400 */
[----:B--2---:R-:W-:-:S06]  /*e790*/  FMUL.FTZ R0, R68, c[0x0][0x320] ;  /* 0x0000c80044007a20 */ /* 0x004fcc0000410000 */
[----:B------:R2:W1:Y:S02]  /*e7a0*/  MUFU.TANH R82, R0 ;  /* 0x0000000000527308 */ /* 0x0004640000002400 */
[----:B--2---:R-:W-:-:S06]  /*e7b0*/  FMUL.FTZ R0, R69, c[0x0][0x320] ;  /* 0x0000c80045007a20 */ /* 0x004fcc0000410000 */
[----:B------:R2:W1:Y:S02]  /*e7c0*/  MUFU.TANH R81, R0 ;  /* 0x0000000000517308 */ /* 0x0004640000002400 */
[----:B--2---:R-:W-:-:S06]  /*e7d0*/  FMUL.FTZ R0, R70, c[0x0][0x320] ;  /* 0x0000c80046007a20 */ /* 0x004fcc0000410000 */
[----:B------:R2:W1:Y:S02]  /*e7e0*/  MUFU.TANH R80, R0 ;  /* 0x0000000000507308 */ /* 0x0004640000002400 */
[----:B--2---:R-:W-:Y:S02]  /*e7f0*/  FMUL.FTZ R0, R71, c[0x0][0x320] ;  /* 0x0000c80047007a20 */ /* 0x004fe40000410000 */
[----:B------:R-:W-:Y:S01]  /*e800*/  HMMA.16816.F32 R68, R12, R42, R48 ;  /* 0x0000002a0c44723c */ /* 0x000fe20000001830 */
[----:B------:R-:W2:Y:S03]  /*e810*/  LDSM.16.M88.4 R48, [R228+0x3000] ;  /* 0x00300000e430783b */ /* 0x000ea60000000200 */
        /* <DEDUP_REMOVED lines=10> */
[----:B------:R-:W1:Y:S01]  /*e8c0*/  MUFU.TANH R62, R68 ;  /* 0x00000044003e7308 */ /* 0x000e620000002400 */
[----:B-----5:R-:W-:-:S07]  /*e8d0*/  FMUL.FTZ R0, R67, c[0x0][0x320] ;  /* 0x0000c80043007a20 */ /* 0x020fce0000410000 */
[----:B------:R-:W1:Y:S01]  /*e8e0*/  MUFU.TANH R61, R69 ;  /* 0x00000045003d7308 */ /* 0x000e620000002400 */
[-C--:B--2---:R-:W-:Y:S07]  /*e8f0*/  HMMA.16816.F32 R40, R12, R48.reuse, R40 ;  /* 0x000000300c28723c */ /* 0x084fee0000001828 */
[----:B------:R-:W2:Y:S01]  /*e900*/  MUFU.TANH R60, R70 ;  /* 0x00000046003c7308 */ /* 0x000ea20000002400 */
        /* <DEDUP_REMOVED lines=10> */
[----:B------:R-:W-:Y:S01]  /*e9b0*/  FMUL.FTZ R24, R24, c[0x0][0x320] ;  /* 0x0000c80018187a20 */ /* 0x000fe20000410000 */
[----:B------:R-:W-:Y:S01]  /*e9c0*/  P2R R19, PR, RZ, 0x40 ;  /* 0x00000040ff137803 */ /* 0x000fe20000000000 */
        /* <DEDUP_REMOVED lines=14> */
[----:B------:R1:W1:Y:S08]  /*eab0*/  MUFU.TANH R48, R41 ;  /* 0x0000002900307308 */ /* 0x0002700000002400 */
[----:B------:R-:W1:Y:S08]  /*eac0*/  MUFU.TANH R43, R43 ;  /* 0x0000002b002b7308 */ /* 0x000e700000002400 */
[----:B------:R-:W1:Y:S08]  /*ead0*/  MUFU.TANH R24, R24 ;  /* 0x0000001800187308 */ /* 0x000e700000002400 */
        /* <DEDUP_REMOVED lines=12> */
[----:B--234-:R-:W-:Y:S01]  /*eba0*/  IMAD.U32 R2, RZ, RZ, UR17 ;  /* 0x00000011ff027e24 */ /* 0x01cfe2000f8e00ff */
[----:B------:R-:W-:Y:S01]  /*ebb0*/  ISETP.NE.AND P6, PT, R197, 0x1, PT ;  /* 0x00000001c500780c */ /* 0x000fe20003fc5270 */
[----:B-1----:R-:W-:-:S03]  /*ebc0*/  IMAD.MOV.U32 R9, RZ, RZ, RZ ;  /* 0x000000ffff097224 */ /* 0x002fc600078e00ff */
[----:B------:R-:W-:-:S04]  /*ebd0*/  IADD3 R2, R196, UR6, R2 ;  /* 0x00000006c4027c10 */ /* 0x000fc8000fffe002 */
[----:B------:R-:W-:-:S05]  /*ebe0*/  IADD3 R5, R2, -0x70, RZ ;  /* 0xffffff9002057810 */ /* 0x000fca0007ffe0ff */
[----:B------:R-:W-:-:S04]  /*ebf0*/  @P6 IMAD.HI.U32 R6, R5, c[0x0][0x2bc], RZ ;  /* 0x0000af0005066a27 */ /* 0x000fc800078e00ff */
[----:B------:R-:W-:Y:S01]  /*ec00*/  IMAD.MOV.U32 R2, RZ, RZ, R5 ;  /* 0x000000ffff027224 */ /* 0x000fe200078e0005 */
[----:B------:R-:W-:-:S04]  /*ec10*/  @P6 SHF.R.U32.HI R2, RZ, c[0x0][0x2c0], R6 ;  /* 0x0000b000ff026a19 */ /* 0x000fc80000011606 */
[----:B------:R-:W-:-:S04]  /*ec20*/  @!P5 IADD3 R7, P0, R2, UR8, RZ ;  /* 0x000000080207dc10 */ /* 0x000fc8000ff1e0ff */
[----:B------:R-:W-:Y:S02]  /*ec30*/  @!P5 LEA.HI.X.SX32 R8, R2, UR7, 0x1, P0 ;  /* 0x000000070208dc11 */ /* 0x000fe400080f0eff */
        /* <DEDUP_REMOVED lines=12> */
[----:B------:R-:W-:Y:S01]  /*ed00*/  IMAD.WIDE.U32 R6, R9, c[0x0][0x1f0], R6 ;  /* 0x00007c0009067a25 */ /* 0x000fe200078e0006 */
[----:B------:R-:W-:Y:S03]  /*ed10*/  STL [R1+0x8], R9 ;  /* 0x0000080901007387 */ /* 0x000fe60000100800 */
        /* <DEDUP_REMOVED lines=18> */
[----:B---3--:R-:W-:-:S03]  /*ee40*/  IMAD.X R9, R9, 0x1, R241, P1 ;  /* 0x0000000109097824 */ /* 0x008fc600008e06f1 */
[----:B------:R-:W-:Y:S01]  /*ee50*/  SHFL.IDX PT, R18, R2, 0x3, 0x181f ;  /* 0x00781f0002127f89 */ /* 0x000fe200000e0000 */
[----:B----4-:R-:W-:Y:S01]  /*ee60*/  IMAD.X R7, R7, 0x1, R241, P0 ;  /* 0x0000000107077824 */ /* 0x010fe200000e06f1 */
[-C--:B------:R-:W-:Y:S02]  /*ee70*/  IADD3 R14, P0, R14, R242.reuse, RZ ;  /* 0x000000f20e0e7210 */ /* 0x080fe40007f1e0ff */
[----:B------:R-:W2:Y:S01]  /*ee80*/  SHFL.IDX PT, R17, R2, 0x4, 0x181f ;  /* 0x00981f0002117f89 */ /* 0x000ea200000e0000 */
[----:B-----5:R-:W-:-:S03]  /*ee90*/  IADD3 R12, P4, R12, R242, RZ ;  /* 0x000000f20c0c7210 */ /* 0x020fc60007f9e0ff */
[----:B------:R-:W3:Y:S01]  /*eea0*/  SHFL.IDX PT, R16, R2, 0x5, 0x181f ;  /* 0x00b81f0002107f89 */ /* 0x000ee200000e0000 */
[----:B------:R-:W-:-:S03]  /*eeb0*/  IADD3 R10, P2, R10, R242, RZ ;  /* 0x000000f20a0a7210 */ /* 0x000fc60007f5e0ff */
[----:B------:R-:W4:Y:S01]  /*eec0*/  SHFL.IDX PT, R2, R2, 0x6, 0x181f ;  /* 0x00d81f0002027f89 */ /* 0x000f2200000e0000 */
[----:B-1----:R-:W-:-:S03]  /*eed0*/  IMAD.X R15, R11, 0x1, R241, P0 ;  /* 0x000000010b0f7824 */ /* 0x002fc600000e06f1 */
        /* <DEDUP_REMOVED lines=13> */
.L_x_132:
        /* <DEDUP_REMOVED lines=13> */
[C---:B------:R-:W-:Y:S02]  /*f080*/  ISETP.GT.AND P0, PT, R2.reuse, RZ, PT ;  /* 0x000000ff0200720c */ /* 0x040fe40003f04270 */
[C---:B------:R-:W-:Y:S02]  /*f090*/  ISETP.GT.AND P1, PT, R2.reuse, 0x1, PT ;  /* 0x000000010200780c */ /* 0x040fe40003f24270 */
[----:B------:R-:W-:Y:S02]  /*f0a0*/  ISETP.GT.AND P2, PT, R2, 0x8, PT ;  /* 0x000000080200780c */ /* 0x000fe40003f44270 */
[----:B------:R-:W-:Y:S02]  /*f0b0*/  FSEL R10, R192, -INF , P0 ;  /* 0xff800000c00a7808 */ /* 0x000fe40000000000 */
[----:B------:R-:W-:Y:S02]  /*f0c0*/  FSEL R29, R191, -INF , P1 ;  /* 0xff800000bf1d7808 */ /* 0x000fe40000800000 */
[----:B------:R-:W-:-:S02]  /*f0d0*/  FSEL R16, R183, -INF , P0 ;  /* 0xff800000b7107808 */ /* 0x000fc40000000000 */
[----:B------:R-:W-:Y:S02]  /*f0e0*/  FSEL R12, R188, -INF , P0 ;  /* 0xff800000bc0c7808 */ /* 0x000fe40000000000 */
[----:B------:R-:W-:Y:S02]  /*f0f0*/  FSEL R32, R190, -INF , P0 ;  /* 0xff800000be207808 */ /* 0x000fe40000000000 */
[----:B------:R-:W-:Y:S02]  /*f100*/  ISETP.GT.AND P0, PT, R2, 0x9, PT ;  /* 0x000000090200780c */ /* 0x000fe40003f04270 */
[----:B------:R-:W-:Y:S02]  /*f110*/  FSEL R13, R187, -INF , P1 ;  /* 0xff800000bb0d7808 */ /* 0x000fe40000800000 */
[----:B------:R-:W-:Y:S02]  /*f120*/  FSEL R30, R186, -INF , P2 ;  /* 0xff800000ba1e7808 */ /* 0x000fe40001000000 */
[----:B------:R-:W-:-:S02]  /*f130*/  FMNMX.FTZ R5, R10, R29, !PT ;  /* 0x0000001d0a057209 */ /* 0x000fc40007810000 */
[----:B------:R-:W-:Y:S02]  /*f140*/  FSEL R17, R184, -INF , P1 ;  /* 0xff800000b8117808 */ /* 0x000fe40000800000 */
[----:B------:R-:W-:Y:S02]  /*f150*/  FSEL R33, R189, -INF , P1 ;  /* 0xff800000bd217808 */ /* 0x000fe40000800000 */
[----:B------:R-:W-:Y:S02]  /*f160*/  ISETP.GT.AND P1, PT, R2, 0x10, PT ;  /* 0x000000100200780c */ /* 0x000fe40003f24270 */
[----:B------:R-:W-:Y:S02]  /*f170*/  FSEL R14, R180, -INF , P2 ;  /* 0xff800000b40e7808 */ /* 0x000fe40001000000 */
[----:B------:R-:W-:Y:S02]  /*f180*/  FSEL R31, R185, -INF , P0 ;  /* 0xff800000b91f7808 */ /* 0x000fe40000000000 */
[----:B------:R-:W-:-:S02]  /*f190*/  FMNMX.FTZ R6, R12, R13, !PT ;  /* 0x0000000d0c067209 */ /* 0x000fc40007810000 */
[----:B------:R-:W-:Y:S02]  /*f1a0*/  FMNMX.FTZ R5, R30, R5, !PT ;  /* 0x000000051e057209 */ /* 0x000fe40007810000 */
[----:B------:R-:W-:Y:S02]  /*f1b0*/  FSEL R18, R175, -INF , P2 ;  /* 0xff800000af127808 */ /* 0x000fe40001000000 */
[----:B------:R-:W-:Y:S02]  /*f1c0*/  FSEL R34, R182, -INF , P2 ;  /* 0xff800000b6227808 */ /* 0x000fe40001000000 */
[----:B------:R-:W-:Y:S02]  /*f1d0*/  FSEL R70, R93, -INF , P1 ;  /* 0xff8000005d467808 */ /* 0x000fe40000800000 */
[----:B------:R-:W-:Y:S02]  /*f1e0*/  ISETP.GT.AND P2, PT, R2, 0x11, PT ;  /* 0x000000110200780c */ /* 0x000fe40003f44270 */
[----:B------:R-:W-:-:S02]  /*f1f0*/  FSEL R15, R179, -INF , P0 ;  /* 0xff800000b30f7808 */ /* 0x000fc40000000000 */
[----:B------:R-:W-:Y:S02]  /*f200*/  FSEL R93, R178, -INF , P1 ;  /* 0xff800000b25d7808 */ /* 0x000fe40000800000 */
[----:B------:R-:W-:Y:S02]  /*f210*/  FMNMX.FTZ R6, R14, R6, !PT ;  /* 0x000000060e067209 */ /* 0x000fe40007810000 */
[----:B------:R-:W-:Y:S02]  /*f220*/  FMNMX.FTZ R5, R31, R5, !PT ;  /* 0x000000051f057209 */ /* 0x000fe40007810000 */
[----:B------:R-:W-:Y:S02]  /*f230*/  FSEL R28, R176, -INF , P0 ;  /* 0xff800000b01c7808 */ /* 0x000fe40000000000 */
[----:B------:R-:W-:Y:S02]  /*f240*/  FSEL R35, R181, -INF , P0 ;  /* 0xff800000b5237808 */ /* 0x000fe40000000000 */
[----:B------:R-:W-:-:S02]  /*f250*/  ISETP.GT.AND P0, PT, R2, 0x18, PT ;  /* 0x000000180200780c */ /* 0x000fc40003f04270 */
[----:B------:R-:W-:Y:S02]  /*f260*/  FSEL R40, R172, -INF , P1 ;  /* 0xff800000ac287808 */ /* 0x000fe40000800000 */
[----:B------:R-:W-:Y:S02]  /*f270*/  FSEL R94, R177, -INF , P2 ;  /* 0xff800000b15e7808 */ /* 0x000fe40001000000 */
[----:B------:R-:W-:Y:S02]  /*f280*/  FMNMX.FTZ R6, R15, R6, !PT ;  /* 0x000000060f067209 */ /* 0x000fe40007810000 */
[----:B------:R-:W-:Y:S02]  /*f290*/  FMNMX.FTZ R5, R93, R5, !PT ;  /* 0x000000055d057209 */ /* 0x000fe40007810000 */
[----:B------:R-:W-:Y:S02]  /*f2a0*/  FSEL R97, R174, -INF , P1 ;  /* 0xff800000ae617808 */ /* 0x000fe40000800000 */
[----:B------:R-:W-:-:S02]  /*f2b0*/  ISETP.GT.AND P1, PT, R2, 0x19, PT ;  /* 0x000000190200780c */ /* 0x000fc40003f24270 */
[----:B------:R-:W-:Y:S02]  /*f2c0*/  FSEL R41, R171, -INF , P2 ;  /* 0xff800000ab297808 */ /* 0x000fe40001000000 */
[----:B------:R-:W-:Y:S02]  /*f2d0*/  FSEL R95, R170, -INF , P0 ;  /* 0xff800000aa5f7808 */ /* 0x000fe40000000000 */
[----:B------:R-:W-:Y:S02]  /*f2e0*/  FMNMX.FTZ R6, R40, R6, !PT ;  /* 0x0000000628067209 */ /* 0x000fe40007810000 */
[----:B------:R-:W-:Y:S02]  /*f2f0*/  FMNMX.FTZ R5, R94, R5, !PT ;  /* 0x000000055e057209 */ /* 0x000fe40007810000 */
[----:B------:R-:W-:Y:S02]  /*f300*/  FSEL R74, R168, -INF , P2 ;  /* 0xff800000a84a7808 */ /* 0x000fe40001000000 */
[----:B------:R-:W-:-:S02]  /*f310*/  FSEL R116, R173, -INF , P2 ;  /* 0xff800000ad747808 */ /* 0x000fc40001000000 */
[----:B------:R-:W-:Y:S02]  /*f320*/  ISETP.GT.AND P2, PT, R2, 0x20, PT ;  /* 0x000000200200780c */ /* 0x000fe40003f44270 */
[----:B------:R-:W-:Y:S02]  /*f330*/  FSEL R68, R165, -INF , P0 ;  /* 0xff800000a5447808 */ /* 0x000fe40000000000 */
[----:B------:R-:W-:Y:S02]  /*f340*/  FSEL R96, R169, -INF , P1 ;  /* 0xff800000a9607808 */ /* 0x000fe40000800000 */
[----:B------:R-:W-:Y:S02]  /*f350*/  FMNMX.FTZ R6, R41, R6, !PT ;  /* 0x0000000629067209 */ /* 0x000fe40007810000 */
[----:B------:R-:W-:Y:S02]  /*f360*/  FMNMX.FTZ R5, R95, R5, !PT ;  /* 0x000000055f057209 */ /* 0x000fe40007810000 */
[----:B------:R-:W-:-:S02]  /*f370*/  FSEL R75, R92, -INF , P0 ;  /* 0xff8000005c4b7808 */ /* 0x000fc40000000000 */
[----:B------:R-:W-:Y:S02]  /*f380*/  FSEL R117, R167, -INF , P0 ;  /* 0xff800000a7757808 */ /* 0x000fe40000000000 */
[----:B------:R-:W-:Y:S02]  /*f390*/  ISETP.GT.AND P0, PT, R2, 0x21, PT ;  /* 0x000000210200780c */ /* 0x000fe40003f04270 */
[----:B------:R-:W-:Y:S02]  /*f3a0*/  FSEL R69, R164, -INF , P1 ;  /* 0xff800000a4457808 */ /* 0x000fe40000800000 */
[----:B------:R-:W-:Y:S02]  /*f3b0*/  FSEL R128, R161, -INF , P2 ;  /* 0xff800000a1807808 */ /* 0x000fe40001000000 */
[----:B------:R-:W-:Y:S02]  /*f3c0*/  FMNMX.FTZ R6, R68, R6, !PT ;  /* 0x0000000644067209 */ /* 0x000fe40007810000 */
[----:B------:R-:W-:-:S02]  /*f3d0*/  FMNMX.FTZ R5, R96, R5, !PT ;  /* 0x0000000560057209 */ /* 0x000fc40007810000 */
[----:B------:R-:W-:Y:S02]  /*f3e0*/  FSEL R92, R118, -INF , P1 ;  /* 0xff800000765c7808 */ /* 0x000fe40000800000 */
[----:B------:R-:W-:Y:S02]  /*f3f0*/  FSEL R118, R166, -INF , P1 ;  /* 0xff800000a6767808 */ /* 0x000fe40000800000 */
[----:B------:R-:W-:Y:S02]  /*f400*/  ISETP.GT.AND P1, PT, R2, 0x28, PT ;  /* 0x000000280200780c */ /* 0x000fe40003f24270 */
[----:B------:R-:W-:Y:S02]  /*f410*/  FSEL R130, R137, -INF , P0 ;  /* 0xff80000089827808 */ /* 0x000fe40000000000 */
[----:B------:R-:W-:Y:S02]  /*f420*/  FSEL R129, R141, -INF , P2 ;  /* 0xff8000008d817808 */ /* 0x000fe40001000000 */
[----:B------:R-:W-:-:S02]  /*f430*/  FSEL R137, R158, -INF , P0 ;  /* 0xff8000009e897808 */ /* 0x000fc40000000000 */
[----:B------:R-:W-:Y:S02]  /*f440*/  FMNMX.FTZ R6, R69, R6, !PT ;  /* 0x0000000645067209 */ /* 0x000fe40007810000 */
[----:B------:R-:W-:Y:S02]  /*f450*/  FMNMX.FTZ R5, R128, R5, !PT ;  /* 0x0000000580057209 */ /* 0x000fe40007810000 */
[----:B------:R-:W-:Y:S02]  /*f460*/  FSEL R134, R134, -INF , P0 ;  /* 0xff80000086867808 */ /* 0x000fe40000000000 */
[----:B------:R-:W-:Y:S02]  /*f470*/  FSEL R142, R142, -INF , P0 ;  /* 0xff8000008e8e7808 */ /* 0x000fe40000000000 */
[----:B------:R-:W-:Y:S02]  /*f480*/  FMNMX.FTZ R7, R16, R17, !PT ;  /* 0x0000001110077209 */ /* 0x000fe40007810000 */
[----:B------:R-:W-:-:S02]  /*f490*/  FSEL R133, R133, -INF , P2 ;  /* 0xff80000085857808 */ /* 0x000fc40001000000 */
[----:B------:R-:W-:Y:S02]  /*f4a0*/  FSEL R141, R157, -INF , P2 ;  /* 0xff8000009d8d7808 */ /* 0x000fe40001000000 */
[----:B------:R-:W-:Y:S02]  /*f4b0*/  ISETP.GT.AND P0, PT, R2, 0x30, PT ;  /* 0x000000300200780c */ /* 0x000fe40003f04270 */
[----:B------:R-:W-:Y:S02]  /*f4c0*/  FSEL R131, R138, -INF , P1 ;  /* 0xff8000008a837808 */ /* 0x000fe40000800000 */
[----:B------:R-:W-:Y:S02]  /*f4d0*/  ISETP.GT.AND P2, PT, R2, 0x29, PT ;  /* 0x000000290200780c */ /* 0x000fe40003f44270 */
[----:B------:R-:W-:Y:S02]  /*f4e0*/  FSEL R138, R153, -INF , P1 ;  /* 0xff800000998a7808 */ /* 0x000fe40000800000 */
        /* <DEDUP_REMOVED lines=26> */
[----:B------:R-:W-:Y:S02]  /*f690*/  FMNMX.FTZ R6, R131, R6, !PT ;  /* 0x0000000683067209 */ /* 0x000fe40007810000 */
[----:B------:R-:W-:Y:S02]  /*f6a0*/  FMNMX.FTZ R5, R139, R5, !PT ;  /* 0x000000058b057209 */ /* 0x000fe40007810000 */
[C---:B------:R-:W-:Y:S02]  /*f6b0*/  ISETP.GT.AND P2, PT, R2.reuse, 0x38, PT ;  /* 0x000000380200780c */ /* 0x040fe40003f44270 */
[C---:B------:R-:W-:Y:S02]  /*f6c0*/  ISETP.GT.AND P1, PT, R2.reuse, 0x40, PT ;  /* 0x000000400200780c */ /* 0x040fe40003f24270 */
[----:B------:R-:W-:-:S02]  /*f6d0*/  ISETP.GT.AND P4, PT, R2, 0x41, PT ;  /* 0x000000410200780c */ /* 0x000fc40003f84270 */
[----:B------:R-:W-:Y:S02]  /*f6e0*/  ISETP.GT.AND P0, PT, R2, 0x48, PT ;  /* 0x000000480200780c */ /* 0x000fe40003f04270 */
[----:B------:R-:W-:Y:S02]  /*f6f0*/  FMNMX.FTZ R7, R70, R7, !PT ;  /* 0x0000000746077209 */ /* 0x000fe40007810000 */
        /* <DEDUP_REMOVED lines=18> */
[C---:B------:R-:W-:Y:S02]  /*f820*/  ISETP.GT.AND P2, PT, R2.reuse, 0x49, PT ;  /* 0x000000490200780c */ /* 0x040fe40003f44270 */
[C---:B------:R-:W-:Y:S02]  /*f830*/  ISETP.GT.AND P4, PT, R2.reuse, 0x50, PT ;  /* 0x000000500200780c */ /* 0x040fe40003f84270 */
        /* <DEDUP_REMOVED lines=22> */
[C---:B------:R-:W-:Y:S02]  /*f9a0*/  ISETP.GT.AND P6, PT, R2.reuse, 0x59, PT ;  /* 0x000000590200780c */ /* 0x040fe40003fc4270 */
[C---:B------:R-:W-:Y:S02]  /*f9b0*/  ISETP.GT.AND P4, PT, R2.reuse, 0x60, PT ;  /* 0x000000600200780c */ /* 0x040fe40003f84270 */
[C---:B------:R-:W-:Y:S02]  /*f9c0*/  ISETP.GT.AND P2, PT, R2.reuse, 0x61, PT ;  /* 0x000000610200780c */ /* 0x040fe40003f44270 */
[----:B------:R-:W-:-:S02]  /*f9d0*/  ISETP.GT.AND P1, PT, R2, 0x68, PT ;  /* 0x000000680200780c */ /* 0x000fc40003f24270 */
[----:B------:R-:W-:Y:S02]  /*f9e0*/  ISETP.GT.AND P0, PT, R2, 0x69, PT ;  /* 0x000000690200780c */ /* 0x000fe40003f04270 */
        /* <DEDUP_REMOVED lines=41> */
[----:B------:R-:W-:Y:S01]  /*fc80*/  FMNMX.FTZ R5, R185, R5, !PT ;  /* 0x00000005b9057209 */ /* 0x000fe20007810000 */
[----:B------:R-:W-:Y:S01]  /*fc90*/  IMAD.MOV.U32 R4, RZ, RZ, R110 ;  /* 0x000000ffff047224 */ /* 0x000fe200078e006e */
        /* <DEDUP_REMOVED lines=25> */
[----:B------:R-:W-:-:S02]  /*fe30*/  FSEL R181, R44, -INF , P6 ;  /* 0xff8000002cb57808 */ /* 0x000fc40003000000 */
[----:B------:R-:W-:Y:S02]  /*fe40*/  FMNMX.FTZ R6, R182, R6, !PT ;  /* 0x00000006b6067209 */ /* 0x000fe40007810000 */
[----:B------:R-:W-:Y:S02]  /*fe50*/  FMNMX.FTZ R7, R144, R7, !PT ;  /* 0x0000000790077209 */ /* 0x000fe40007810000 */
[----:B------:R-:W-:Y:S02]  /*fe60*/  FSEL R107, R26, -INF , P4 ;  /* 0xff8000001a6b7808 */ /* 0x000fe40002000000 */
[----:B------:R-:W-:Y:S02]  /*fe70*/  FMNMX.FTZ R6, R181, R6, !PT ;  /* 0x00000006b5067209 */ /* 0x000fe40007810000 */
[----:B------:R-:W-:Y:S02]  /*fe80*/  FMNMX.FTZ R7, R159, R7, !PT ;  /* 0x000000079f077209 */ /* 0x000fe40007810000 */
[----:B------:R-:W-:-:S02]  /*fe90*/  FSEL R211, R37, -INF , P2 ;  /* 0xff80000025d37808 */ /* 0x000fc40001000000 */
[----:B------:R-:W-:Y:S02]  /*fea0*/  FMNMX.FTZ R6, R107, R6, !PT ;  /* 0x000000066b067209 */ /* 0x000fe40007810000 */
[----:B------:R-:W-:Y:S02]  /*feb0*/  FMNMX.FTZ R7, R160, R7, !PT ;  /* 0x00000007a0077209 */ /* 0x000fe40007810000 */
[----:B------:R-:W-:Y:S02]  /*fec0*/  FSEL R217, R36, -INF , P1 ;  /* 0xff80000024d97808 */ /* 0x000fe40000800000 */
[----:B------:R-:W-:Y:S02]  /*fed0*/  FMNMX.FTZ R6, R211, R6, !PT ;  /* 0x00000006d3067209 */ /* 0x000fe40007810000 */
[----:B------:R-:W-:Y:S02]  /*fee0*/  FMNMX.FTZ R7, R162, R7, !PT ;  /* 0x00000007a2077209 */ /* 0x000fe40007810000 */
[----:B------:R-:W-:-:S02]  /*fef0*/  FSEL R213, R27, -INF , P0 ;  /* 0xff8000001bd57808 */ /* 0x000fc40000000000 */
[----:B------:R-:W-:Y:S01]  /*ff00*/  FMNMX.FTZ R6, R217, R6, !PT ;  /* 0x00000006d9067209 */ /* 0x000fe20007810000 */
[----:B------:R-:W-:Y:S01]  /*ff10*/  LDSM.16.MT88.4 R24, [R225+0x100] ;  /* 0x00010000e118783b */ /* 0x000fe20000004200 */
[----:B------:R-:W-:Y:S02]  /*ff20*/  FMNMX.FTZ R7, R163, R7, !PT ;  /* 0x00000007a3077209 */ /* 0x000fe40007810000 */
[----:B-1----:R-:W-:Y:S02]  /*ff30*/  FMNMX.FTZ R5, R5, R8, !PT ;  /* 0x0000000805057209 */ /* 0x002fe40007810000 */
[----:B------:R-:W-:Y:S02]  /*ff40*/  FMNMX.FTZ R6, R213, R6, !PT ;  /* 0x00000006d5067209 */ /* 0x000fe40007810000 */
[----:B------:R-:W-:Y:S01]  /*ff50*/  FMNMX.FTZ R7, R173, R7, !PT ;  /* 0x00000007ad077209 */ /* 0x000fe20007810000 */
[----:B------:R-:W1:Y:S01]  /*ff60*/  SHFL.BFLY PT, R73, R5, 0x1, 0x1f ;  /* 0x0c201f0005497f89 */ /* 0x000e6200000e0000 */
[----:B--2---:R-:W-:-:S02]  /*ff70*/  FMNMX.FTZ R2, R2, R9, !PT ;  /* 0x0000000902027209 */ /* 0x004fc40007810000 */
[----:B------:R-:W-:Y:S01]  /*ff80*/  FMNMX.FTZ R7, R172, R7, !PT ;  /* 0x00000007ac077209 */ /* 0x000fe20007810000 */
[----:B------:R-:W2:Y:S01]  /*ff90*/  SHFL.BFLY PT, R9, R6, 0x2, 0x1f ;  /* 0x0c401f0006097f89 */ /* 0x000ea200000e0000 */
[----:B------:R-:W-:Y:S02]  /*ffa0*/  FSEL R184, R71, -INF , P6 ;  /* 0xff80000047b87808 */ /* 0x000fe40003000000 */
[----:B------:R-:W-:Y:S01]  /*ffb0*/  FMNMX.FTZ R7, R174, R7, !PT ;  /* 0x00000007ae077209 */ /* 0x000fe20007810000 */
[----:B------:R-:W3:Y:S01]  /*ffc0*/  SHFL.BFLY PT, R71, R2, 0x1, 0x1f ;  /* 0x0c201f0002477f89 */ /* 0x000ee200000e0000 */
[----:B------:R-:W-:Y:S02]  /*ffd0*/  FSEL R190, R42, -INF , P4 ;  /* 0xff8000002abe7808 */ /* 0x000fe40002000000 */
[----:B------:R-:W-:Y:S02]  /*ffe0*/  FMNMX.FTZ R7, R175, R7, !PT ;  /* 0x00000007af077209 */ /* 0x000fe40007810000 */
[----:B------:R-:W-:-:S02]  /*fff0*/  FSEL R251, R43, -INF , P2 ;  /* 0xff8000002bfb7808 */ /* 0x000fc40001000000 */
[----:B------:R-:W-:Y:S02]  /*10000*/  FMNMX.FTZ R7, R194, R7, !PT ;  /* 0x00000007c2077209 */ /* 0x000fe40007810000 */
[----:B------:R-:W-:Y:S02]  /*10010*/  FSEL R199, R38, -INF , P1 ;  /* 0xff80000026c77808 */ /* 0x000fe40000800000 */
[----:B------:R-:W-:Y:S02]  /*10020*/  FMNMX.FTZ R7, R187, R7, !PT ;  /* 0x00000007bb077209 */ /* 0x000fe40007810000 */
[----:B------:R-:W-:Y:S02]  /*10030*/  FSEL R109, R39, -INF , P0 ;  /* 0xff800000276d7808 */ /* 0x000fe40000000000 */
[----:B------:R-:W-:Y:S01]  /*10040*/  FMNMX.FTZ R7, R192, R7, !PT ;  /* 0x00000007c0077209 */ /* 0x000fe20007810000 */
[----:B------:R-:W-:Y:S01]  /*10050*/  LDSM.16.MT88.4 R36, [R226+0x100] ;  /* 0x00010000e224783b */ /* 0x000fe20000004200 */
[----:B-1----:R-:W-:-:S02]  /*10060*/  FMNMX.FTZ R73, R5, R73, !PT ;  /* 0x0000004905497209 */ /* 0x002fc40007810000 */
[----:B------:R-:W-:Y:S02]  /*10070*/  FMNMX.FTZ R5, R184, R7, !PT ;  /* 0x00000007b8057209 */ /* 0x000fe40007810000 */
[----:B--2---:R-:W-:Y:S01]  /*10080*/  FMNMX.FTZ R9, R6, R9, !PT ;  /* 0x0000000906097209 */ /* 0x004fe20007810000 */
[C---:B------:R-:W-:Y:S01]  /*10090*/  FMUL.FTZ R7, R73.reuse, c[0x0][0x2d0] ;  /* 0x0000b40049077a20 */ /* 0x040fe20000410000 */
[----:B------:R-:W-:Y:S02]  /*100a0*/  FSETP.NEU.FTZ.AND P2, PT, R73, -INF , PT ;  /* 0xff8000004900780b */ /* 0x000fe40003f5d000 */
[----:B---3--:R-:W-:Y:S01]  /*100b0*/  FMNMX.FTZ R71, R2, R71, !PT ;  /* 0x0000004702477209 */ /* 0x008fe20007810000 */
[----:B------:R-:W-:Y:S01]  /*100c0*/  SHFL.BFLY PT, R11, R9, 0x1, 0x1f ;  /* 0x0c201f00090b7f89 */ /* 0x000fe200000e0000 */
[----:B------:R-:W-:Y:S02]  /*100d0*/  FMNMX.FTZ R2, R190, R5, !PT ;  /* 0x00000005be027209 */ /* 0x000fe40007810000 */
[----:B------:R-:W-:Y:S01]  /*100e0*/  FSEL R7, R7, RZ, P2 ;  /* 0x000000ff07077208 */ /* 0x000fe20001000000 */
[----:B------:R-:W-:Y:S01]  /*100f0*/  FMUL.FTZ R6, R71, c[0x0][0x2d0] ;  /* 0x0000b40047067a20 */ /* 0x000fe20000410000 */
[----:B------:R-:W-:-:S02]  /*10100*/  FMNMX.FTZ R2, R251, R2, !PT ;  /* 0x00000002fb027209 */ /* 0x000fc40007810000 */
[----:B------:R-:W-:Y:S02]  /*10110*/  FSETP.NEU.FTZ.AND P1, PT, R71, -INF , PT ;  /* 0xff8000004700780b */ /* 0x000fe40003f3d000 */
[----:B------:R-:W-:Y:S01]  /*10120*/  FMNMX.FTZ R8, R199, R2, !PT ;  /* 0x00000002c7087209 */ /* 0x000fe20007810000 */
[----:B------:R-:W-:Y:S01]  /*10130*/  FFMA.FTZ R2, R10, c[0x0][0x2d0], -R7 ;  /* 0x0000b4000a027a23 */ /* 0x000fe20000010807 */
[----:B------:R-:W-:Y:S02]  /*10140*/  FSEL R6, R6, RZ, P1 ;  /* 0x000000ff06067208 */ /* 0x000fe40000800000 */
[----:B------:R-:W-:Y:S01]  /*10150*/  FMNMX.FTZ R8, R109, R8, !PT ;  /* 0x000000086d087209 */ /* 0x000fe20007810000 */
[----:B------:R1:W-:Y:S01]  /*10160*/  MUFU.EX2 R106, R2 ;  /* 0x00000002006a7308 */ /* 0x0003e20000000800 */
[----:B------:R-:W-:Y:S01]  /*10170*/  ISETP.NE.AND P6, PT, R19, RZ, PT ;  /* 0x000000ff1300720c */ /* 0x000fe20003fc5270 */
[--C-:B------:R-:W-:Y:S02]  /*10180*/  FFMA.FTZ R5, R13, c[0x0][0x2d0], -R6.reuse ;  /* 0x0000b4000d057a23 */ /* 0x100fe40000010806 */
[----:B------:R-:W2:Y:S04]  /*10190*/  SHFL.BFLY PT, R10, R8, 0x2, 0x1f ;  /* 0x0c401f00080a7f89 */ /* 0x000ea800000e0000 */
[----:B------:R-:W-:Y:S01]  /*101a0*/  MUFU.EX2 R105, R5 ;  /* 0x0000000500697308 */ /* 0x000fe20000000800 */
[----:B-1----:R-:W-:-:S07]  /*101b0*/  FFMA.FTZ R2, R12, c[0x0][0x2d0], -R6 ;  /* 0x0000b4000c027a23 */ /* 0x002fce0000010806 */
[----:B------:R1:W-:Y:S01]  /*101c0*/  MUFU.EX2 R111, R2 ;  /* 0x00000002006f7308 */ /* 0x0003e20000000800 */
[----:B--2---:R-:W-:Y:S02]  /*101d0*/  FMNMX.FTZ R8, R8, R10, !PT ;  /* 0x0000000a08087209 */ /* 0x004fe40007810000 */
[----:B-1----:R-:W-:Y:S01]  /*101e0*/  FMNMX.FTZ R2, R11, R9, !PT ;  /* 0x000000090b027209 */ /* 0x002fe20007810000 */
[----:B------:R-:W-:-:S03]  /*101f0*/  FFMA.FTZ R9, R14, c[0x0][0x2d0], -R6 ;  /* 0x0000b4000e097a23 */ /* 0x000fc60000010806 */
[C---:B------:R-:W-:Y:S01]  /*10200*/  FSETP.NEU.FTZ.AND P0, PT, R2.reuse, -INF , PT ;  /* 0xff8000000200780b */ /* 0x040fe20003f1d000 */
[----:B------:R-:W-:Y:S01]  /*10210*/  FMUL.FTZ R5, R2, c[0x0][0x2d0] ;  /* 0x0000b40002057a20 */ /* 0x000fe20000410000 */
[----:B------:R1:W-:Y:S04]  /*10220*/  MUFU.EX2 R201, R9 ;  /* 0x0000000900c97308 */ /* 0x0003e80000000800 */
[----:B------:R-:W-:-:S05]  /*10230*/  FSEL R5, R5, RZ, P0 ;  /* 0x000000ff05057208 */ /* 0x000fca0000000000 */
[----:B------:R-:W-:-:S04]  /*10240*/  FFMA.FTZ R0, R17, c[0x0][0x2d0], -R5 ;  /* 0x0000b40011007a23 */ /* 0x000fc80000010805 */
[----:B------:R2:W-:Y:S01]  /*10250*/  MUFU.EX2 R246, R0 ;  /* 0x0000000000f67308 */ /* 0x0005e20000000800 */
[----:B-1----:R-:W-:-:S07]  /*10260*/  FFMA.FTZ R9, R15, c[0x0][0x2d0], -R6 ;  /* 0x0000b4000f097a23 */ /* 0x002fce0000010806 */
[----:B------:R1:W3:Y:S01]  /*10270*/  MUFU.EX2 R197, R9 ;  /* 0x0000000900c57308 */ /* 0x0002e20000000800 */
[----:B--2---:R-:W-:-:S07]  /*10280*/  FFMA.FTZ R0, R18, c[0x0][0x2d0], -R5 ;  /* 0x0000b40012007a23 */ /* 0x004fce0000010805 */
[----:B------:R2:W-:Y:S01]  /*10290*/  MUFU.EX2 R108, R0 ;  /* 0x00000000006c7308 */ /* 0x0005e20000000800 */
[--C-:B-1----:R-:W-:Y:S01]  /*102a0*/  FFMA.FTZ R9, R16, c[0x0][0x2d0], -R5.reuse ;  /* 0x0000b40010097a23 */ /* 0x102fe20000010805 */
[----:B---3--:R-:W-:Y:S01]  /*102b0*/  F2FP.PACK_AB R10, R197, R201 ;  /* 0x000000c9c50a723e */ /* 0x008fe200000000ff */
[----:B------:R-:W-:Y:S05]  /*102c0*/  LDSM.16.MT88.4 R16, [R227+0x100] ;  /* 0x00010000e310783b */ /* 0x000fea0000004200 */
[----:B------:R1:W-:Y:S01]  /*102d0*/  MUFU.EX2 R202, R9 ;  /* 0x0000000900ca7308 */ /* 0x0003e20000000800 */
[----:B--2---:R-:W-:-:S07]  /*102e0*/  FFMA.FTZ R0, R28, c[0x0][0x2d0], -R5 ;  /* 0x0000b4001c007a23 */ /* 0x004fce0000010805 */
[----:B------:R2:W3:Y:S01]  /*102f0*/  MUFU.EX2 R198, R0 ;  /* 0x0000000000c67308 */ /* 0x0004e20000000800 */
[----:B-1----:R-:W1:Y:S01]  /*10300*/  SHFL.BFLY PT, R9, R8, 0x1, 0x1f ;  /* 0x0c201f0008097f89 */ /* 0x002e6200000e0000 */
[----:B--2---:R-:W-:Y:S01]  /*10310*/  FFMA.FTZ R0, R29, c[0x0][0x2d0], -R7 ;  /* 0x0000b4001d007a23 */ /* 0x004fe20000010807 */
[----:B---3--:R-:W-:-:S05]  /*10320*/  F2FP.PACK_AB R11, R198, R108 ;  /* 0x0000006cc60b723e */ /* 0x008fca00000000ff */
[----:B------:R2:W3:Y:S01]  /*10330*/  MUFU.EX2 R245, R0 ;  /* 0x0000000000f57308 */ /* 0x0004e20000000800 */
[----:B-1----:R-:W-:Y:S02]  /*10340*/  FMNMX.FTZ R72, R8, R9, !PT ;  /* 0x0000000908487209 */ /* 0x002fe40007810000 */
[----:B------:R-:W-:Y:S02]  /*10350*/  F2FP.PACK_AB R8, R105, R111 ;  /* 0x0000006f6908723e */ /* 0x000fe400000000ff */
[C---:B------:R-:W-:Y:S01]  /*10360*/  FSETP.NEU.FTZ.AND P0, PT, R72.reuse, -INF , PT ;  /* 0xff8000004800780b */ /* 0x040fe20003f1d000 */
[----:B------:R-:W-:Y:S01]  /*10370*/  FMUL.FTZ R3, R72, c[0x0][0x2d0] ;  /* 0x0000b40048037a20 */ /* 0x000fe20000410000 */
[----:B------:R-:W-:Y:S01]  /*10380*/  F2FP.PACK_AB R9, R246, R202 ;  /* 0x000000caf609723e */ /* 0x000fe200000000ff */
[----:B--2---:R-:W-:Y:S01]  /*10390*/  FFMA.FTZ R0, R30, c[0x0][0x2d0], -R7 ;  /* 0x0000b4001e007a23 */ /* 0x004fe20000010807 */
[----:B---3--:R-:W-:-:S03]  /*103a0*/  F2FP.PACK_AB R12, R245, R106 ;  /* 0x0000006af50c723e */ /* 0x008fc600000000ff */
[----:B------:R1:W-:Y:S02]  /*103b0*/  MUFU.EX2 R244, R0 ;  /* 0x0000000000f47308 */ /* 0x0003e40000000800 */
        /* <DEDUP_REMOVED lines=11> */
[----:B------:R1:W-:Y:S03]  /*10470*/  MUFU.EX2 R220, R3 ;  /* 0x0000000300dc7308 */ /* 0x0003e60000000800 */
[C---:B------:R-:W-:Y:S08]  /*10480*/  HMMA.16816.F32 R52, R8.reuse, R24, RZ ;  /* 0x000000180834723c */ /* 0x040ff000000018ff */
        /* <DEDUP_REMOVED lines=11> */
[----:B------:R1:W2:Y:S02]  /*10540*/  MUFU.EX2 R113, R3 ;  /* 0x0000000300717308 */ /* 0x0002a40000000800 */
[C---:B------:R-:W-:Y:S08]  /*10550*/  HMMA.16816.F32 R88, R12.reuse, R20, RZ ;  /* 0x000000140c58723c */ /* 0x040ff000000018ff */
[----:B------:R-:W-:Y:S01]  /*10560*/  HMMA.16816.F32 R100, R12, R22, RZ ;  /* 0x000000160c64723c */ /* 0x000fe200000018ff */
[----:B------:R-:W3:Y:S01]  /*10570*/  LDSM.16.MT88.4 R20, [R224+0x900] ;  /* 0x00090000e014783b */ /* 0x000ee20000004200 */
[----:B-1----:R-:W-:-:S04]  /*10580*/  FFMA.FTZ R3, R41, c[0x0][0x2d0], -R6 ;  /* 0x0000b40029037a23 */ /* 0x002fc80000010806 */
[----:B------:R1:W4:Y:S02]  /*10590*/  MUFU.EX2 R112, R3 ;  /* 0x0000000300707308 */ /* 0x0003240000000800 */
[----:B------:R-:W-:Y:S08]  /*105a0*/  HMMA.16816.F32 R84, R12, R16, RZ ;  /* 0x000000100c54723c */ /* 0x000ff000000018ff */
[----:B------:R-:W-:Y:S01]  /*105b0*/  HMMA.16816.F32 R40, R8, R38, RZ ;  /* 0x000000260828723c */ /* 0x000fe200000018ff */
[----:B-1----:R-:W-:-:S07]  /*105c0*/  FFMA.FTZ R3, R68, c[0x0][0x2d0], -R6 ;  /* 0x0000b40044037a23 */ /* 0x002fce0000010806 */
[C---:B------:R-:W-:Y:S01]  /*105d0*/  HMMA.16816.F32 R80, R12.reuse, R24, RZ ;  /* 0x000000180c50723c */ /* 0x040fe200000018ff */
[----:B--2---:R-:W-:Y:S01]  /*105e0*/  IMAD.MOV.U32 R68, RZ, RZ, R113 ;  /* 0x000000ffff447224 */ /* 0x004fe200078e0071 */
[----:B------:R1:W-:Y:S06]  /*105f0*/  MUFU.EX2 R200, R3 ;  /* 0x0000000300c87308 */ /* 0x0003ec0000000800 */
[C---:B------:R-:W-:Y:S08]  /*10600*/  HMMA.16816.F32 R124, R12.reuse, R26, RZ ;  /* 0x0000001a0c7c723c */ /* 0x040ff000000018ff */
[----:B------:R-:W-:Y:S01]  /*10610*/  HMMA.16816.F32 R24, R12, R36, RZ ;  /* 0x000000240c18723c */ /* 0x000fe200000018ff */
[----:B-1----:R-:W-:-:S04]  /*10620*/  FFMA.FTZ R3, R69, c[0x0][0x2d0], -R6 ;  /* 0x0000b40045037a23 */ /* 0x002fc80000010806 */
[----:B------:R1:W2:Y:S02]  /*10630*/  MUFU.EX2 R196, R3 ;  /* 0x0000000300c47308 */ /* 0x0002a40000000800 */
[----:B------:R-:W-:Y:S02]  /*10640*/  IMAD.MOV.U32 R37, RZ, RZ, R109 ;  /* 0x000000ffff257224 */ /* 0x000fe400078e006d */
[----:B------:R-:W-:Y:S02]  /*10650*/  IMAD.MOV.U32 R36, RZ, RZ, R107 ;  /* 0x000000ffff247224 */ /* 0x000fe400078e006b */
[----:B-1----:R-:W-:Y:S01]  /*10660*/  FFMA.FTZ R3, R70, c[0x0][0x2d0], -R5 ;  /* 0x0000b40046037a23 */ /* 0x002fe20000010805 */
[----:B----4-:R-:W-:Y:S02]  /*10670*/  MOV R70, R112 ;  /* 0x0000007000467202 */ /* 0x010fe40000000f00 */
[----:B------:R-:W-:Y:S01]  /*10680*/  HMMA.16816.F32 R112, R12, R18, RZ ;  /* 0x000000120c70723c */ /* 0x000fe200000018ff */
[----:B------:R1:W-:Y:S01]  /*10690*/  MUFU.EX2 R249, R3 ;  /* 0x0000000300f97308 */ /* 0x0003e20000000800 */
[----:B------:R-:W4:Y:S01]  /*106a0*/  LDSM.16.MT88.4 R16, [R225+0x900] ;  /* 0x00090000e110783b */ /* 0x000f220000004200 */
[----:B------:R-:W-:-:S02]  /*106b0*/  F2FP.PACK_AB R8, R70, R68 ;  /* 0x000000444608723e */ /* 0x000fc400000000ff */
[----:B--2---:R-:W-:Y:S01]  /*106c0*/  F2FP.PACK_AB R10, R196, R200 ;  /* 0x000000c8c40a723e */ /* 0x004fe200000000ff */
[----:B-1----:R-:W-:Y:S02]  /*106d0*/  FFMA.FTZ R3, R74, c[0x0][0x2d0], -R5 ;  /* 0x0000b4004a037a23 */ /* 0x002fe40000010805 */
[----:B------:R-:W-:Y:S02]  /*106e0*/  IMAD.MOV.U32 R74, RZ, RZ, R111 ;  /* 0x000000ffff4a7224 */ /* 0x000fe400078e006f */
[----:B------:R1:W2:Y:S02]  /*106f0*/  MUFU.EX2 R248, R3 ;  /* 0x0000000300f87308 */ /* 0x0002a40000000800 */
[----:B-1----:R-:W-:Y:S01]  /*10700*/  FFMA.FTZ R3, R75, c[0x0][0x2d0], -R5 ;  /* 0x0000b4004b037a23 */ /* 0x002fe20000010805 */
[----:B--2---:R-:W-:Y:S01]  /*10710*/  F2FP.PACK_AB R9, R248, R249 ;  /* 0x000000f9f809723e */ /* 0x004fe200000000ff */
[----:B------:R-:W-:-:S04]  /*10720*/  IMAD.MOV.U32 R75, RZ, RZ, R108 ;  /* 0x000000ffff4b7224 */ /* 0x000fc800078e006c */
[----:B------:R1:W-:Y:S01]  /*10730*/  MUFU.EX2 R69, R3 ;  /* 0x0000000300457308 */ /* 0x0003e20000000800 */
[----:B------:R-:W-:Y:S01]  /*10740*/  HMMA.16816.F32 R108, R12, R38, RZ ;  /* 0x000000260c6c723c */ /* 0x000fe200000018ff */
[----:B------:R-:W2:Y:S06]  /*10750*/  LDSM.16.MT88.4 R12, [R224+0x1100] ;  /* 0x00110000e00c783b */ /* 0x000eac0000004200 */
[----:B------:R-:W-:Y:S02]  /*10760*/  IMAD.MOV.U32 R39, RZ, RZ, R106 ;  /* 0x000000ffff277224 */ /* 0x000fe400078e006a */
[----:B------:R-:W-:-:S02]  /*10770*/  IMAD.MOV.U32 R38, RZ, RZ, R105 ;  /* 0x000000ffff267224 */ /* 0x000fc400078e0069 */
[----:B-1----:R-:W-:-:S04]  /*10780*/  FFMA.FTZ R3, R92, c[0x0][0x2d0], -R5 ;  /* 0x0000b4005c037a23 */ /* 0x002fc80000010805 */
[----:B------:R1:W5:Y:S02]  /*10790*/  MUFU.EX2 R193, R3 ;  /* 0x0000000300c17308 */ /* 0x0003640000000800 */
[----:B-1----:R-:W-:Y:S01]  /*107a0*/  FFMA.FTZ R3, R93, c[0x0][0x2d0], -R7 ;  /* 0x0000b4005d037a23 */ /* 0x002fe20000010807 */
[----:B-----5:R-:W-:-:S05]  /*107b0*/  F2FP.PACK_AB R11, R193, R69 ;  /* 0x00000045c10b723e */ /* 0x020fca00000000ff */
[----:B------:R1:W-:Y:S02]  /*107c0*/  MUFU.EX2 R216, R3 ;  /* 0x0000000300d87308 */ /* 0x0003e40000000800 */
[C---:B---3--:R-:W-:Y:S08]  /*107d0*/  HMMA.16816.F32 R120, R8.reuse, R20, R76 ;  /* 0x000000140878723c */ /* 0x048ff0000000184c */
[----:B------:R-:W-:Y:S01]  /*107e0*/  HMMA.16816.F32 R104, R8, R32, R60 ;  /* 0x000000200868723c */ /* 0x000fe2000000183c */
[----:B-1----:R-:W-:-:S04]  /*107f0*/  FFMA.FTZ R3, R94, c[0x0][0x2d0], -R7 ;  /* 0x0000b4005e037a23 */ /* 0x002fc80000010807 */
[----:B------:R1:W3:Y:S03]  /*10800*/  MUFU.EX2 R215, R3 ;  /* 0x0000000300d77308 */ /* 0x0002e60000000800 */
[C---:B------:R-:W-:Y:S08]  /*10810*/  HMMA.16816.F32 R76, R8.reuse, R22, R64 ;  /* 0x00000016084c723c */ /* 0x040ff00000001840 */
[----:B------:R-:W-:Y:S01]  /*10820*/  HMMA.16816.F32 R64, R8, R34, R56 ;  /* 0x000000220840723c */ /* 0x000fe20000001838 */
[----:B-1----:R-:W-:-:S07]  /*10830*/  FFMA.FTZ R3, R95, c[0x0][0x2d0], -R7 ;  /* 0x0000b4005f037a23 */ /* 0x002fce0000010807 */
[C---:B----4-:R-:W-:Y:S01]  /*10840*/  HMMA.16816.F32 R60, R8.reuse, R18, R48 ;  /* 0x00000012083c723c */ /* 0x050fe20000001830 */
[----:B------:R1:W-:Y:S07]  /*10850*/  MUFU.EX2 R212, R3 ;  /* 0x0000000300d47308 */ /* 0x0003ee0000000800 */
[C---:B------:R-:W-:Y:S08]  /*10860*/  HMMA.16816.F32 R92, R8.reuse, R28, R44 ;  /* 0x0000001c085c723c */ /* 0x040ff0000000182c */
[----:B------:R-:W-:Y:S01]  /*10870*/  HMMA.16816.F32 R44, R8, R30, R40 ;  /* 0x0000001e082c723c */ /* 0x000fe20000001828 */
[----:B-1----:R-:W-:-:S04]  /*10880*/  FFMA.FTZ R3, R96, c[0x0][0x2d0], -R7 ;  /* 0x0000b40060037a23 */ /* 0x002fc80000010807 */
[----:B------:R1:W4:Y:S02]  /*10890*/  MUFU.EX2 R214, R3 ;  /* 0x0000000300d67308 */ /* 0x0003240000000800 */
[----:B-1----:R-:W-:Y:S02]  /*108a0*/  FFMA.FTZ R3, R97, c[0x0][0x2d0], -R0 ;  /* 0x0000b40061037a23 */ /* 0x002fe40000010800 */
[----:B------:R-:W-:Y:S04]  /*108b0*/  HMMA.16816.F32 R96, R8, R16, R52 ;  /* 0x000000100860723c */ /* 0x000fe80000001834 */
[----:B------:R1:W-:Y:S03]  /*108c0*/  MUFU.EX2 R206, R3 ;  /* 0x0000000300ce7308 */ /* 0x0003e60000000800 */
[----:B---3--:R-:W-:-:S02]  /*108d0*/  F2FP.PACK_AB R8, R215, R216 ;  /* 0x000000d8d708723e */ /* 0x008fc400000000ff */
[----:B----4-:R-:W-:Y:S01]  /*108e0*/  F2FP.PACK_AB R10, R214, R212 ;  /* 0x000000d4d60a723e */ /* 0x010fe200000000ff */
[--C-:B-1----:R-:W-:Y:S02]  /*108f0*/  FFMA.FTZ R3, R116, c[0x0][0x2d0], -R0.reuse ;  /* 0x0000b40074037a23 */ /* 0x102fe40000010800 */
[----:B------:R-:W-:Y:S02]  /*10900*/  IMAD.MOV.U32 R116, RZ, RZ, R37 ;  /* 0x000000ffff747224 */ /* 0x000fe400078e0025 */
[----:B------:R1:W3:Y:S02]  /*10910*/  MUFU.EX2 R208, R3 ;  /* 0x0000000300d07308 */ /* 0x0002e40000000800 */
[----:B-1----:R-:W-:Y:S01]  /*10920*/  FFMA.FTZ R3, R117, c[0x0][0x2d0], -R0 ;  /* 0x0000b40075037a23 */ /* 0x002fe20000010800 */
[----:B---3--:R-:W-:Y:S01]  /*10930*/  F2FP.PACK_AB R9, R208, R206 ;  /* 0x000000ced009723e */ /* 0x008fe200000000ff */
[----:B------:R-:W-:-:S04]  /*10940*/  IMAD.MOV.U32 R117, RZ, RZ, R202 ;  /* 0x000000ffff757224 */ /* 0x000fc800078e00ca */
[----:B------:R1:W-:Y:S02]  /*10950*/  MUFU.EX2 R210, R3 ;  /* 0x0000000300d27308 */ /* 0x0003e40000000800 */
[----:B-1----:R-:W-:Y:S02]  /*10960*/  FFMA.FTZ R3, R118, c[0x0][0x2d0], -R0 ;  /* 0x0000b40076037a23 */ /* 0x002fe40000010800 */
[----:B------:R-:W-:-:S04]  /*10970*/  IMAD.MOV.U32 R118, RZ, RZ, R201 ;  /* 0x000000ffff767224 */ /* 0x000fc800078e00c9 */
[----:B------:R1:W3:Y:S02]  /*10980*/  MUFU.EX2 R207, R3 ;  /* 0x0000000300cf7308 */ /* 0x0002e40000000800 */
[----:B-1----:R-:W-:Y:S01]  /*10990*/  FFMA.FTZ R3, R128, c[0x0][0x2d0], -R7 ;  /* 0x0000b40080037a23 */ /* 0x002fe20000010807 */
[----:B---3--:R-:W-:-:S05]  /*109a0*/  F2FP.PACK_AB R11, R207, R210 ;  /* 0x000000d2cf0b723e */ /* 0x008fca00000000ff */
[----:B------:R1:W-:Y:S02]  /*109b0*/  MUFU.EX2 R209, R3 ;  /* 0x0000000300d17308 */ /* 0x0003e40000000800 */
[C---:B------:R-:W-:Y:S07]  /*109c0*/  HMMA.16816.F32 R52, R8.reuse, R32, R84 ;  /* 0x000000200834723c */ /* 0x040fee0000001854 */
[----:B------:R-:W-:Y:S01]  /*109d0*/  IMAD.MOV.U32 R84, RZ, RZ, R200 ;  /* 0x000000ffff547224 */ /* 0x000fe200078e00c8 */
[----:B------:R-:W-:Y:S01]  /*109e0*/  HMMA.16816.F32 R80, R8, R16, R80 ;  /* 0x000000100850723c */ /* 0x000fe20000001850 */
[----:B------:R-:W-:Y:S01]  /*109f0*/  MOV R87, R38 ;  /* 0x0000002600577202 */ /* 0x000fe20000000f00 */
[----:B------:R-:W-:-:S02]  /*10a00*/  IMAD.MOV.U32 R86, RZ, RZ, R39 ;  /* 0x000000ffff567224 */ /* 0x000fc400078e0027 */
[----:B-1----:R-:W-:Y:S02]  /*10a10*/  FFMA.FTZ R3, R129, c[0x0][0x2d0], -R6 ;  /* 0x0000b40081037a23 */ /* 0x002fe40000010806 */
[----:B------:R-:W-:Y:S01]  /*10a20*/  IMAD.MOV.U32 R85, RZ, RZ, R36 ;  /* 0x000000ffff557224 */ /* 0x000fe200078e0024 */
[----:B------:R-:W-:Y:S01]  /*10a30*/  MOV R16, R198 ;  /* 0x000000c600107202 */ /* 0x000fe20000000f00 */
[----:B------:R1:W-:Y:S01]  /*10a40*/  MUFU.EX2 R204, R3 ;  /* 0x0000000300cc7308 */ /* 0x0003e20000000800 */
[----:B------:R-:W-:Y:S01]  /*10a50*/  IMAD.MOV.U32 R17, RZ, RZ, R197 ;  /* 0x000000ffff117224 */ /* 0x000fe200078e00c5 */
[C---:B------:R-:W-:Y:S01]  /*10a60*/  HMMA.16816.F32 R36, R8.reuse, R34, R112 ;  /* 0x000000220824723c */ /* 0x040fe20000001870 */
[----:B------:R-:W-:Y:S06]  /*10a70*/  LDSM.16.MT88.4 R32, [R226+0x1100] ;  /* 0x00110000e220783b */ /* 0x000fec0000004200 */
[----:B------:R-:W-:Y:S01]  /*10a80*/  IMAD.MOV.U32 R114, RZ, RZ, R196 ;  /* 0x000000ffff727224 */ /* 0x000fe200078e00c4 */
[----:B------:R-:W-:Y:S01]  /*10a90*/  MOV R113, R195 ;  /* 0x000000c300717202 */ /* 0x000fe20000000f00 */
[----:B------:R-:W-:Y:S01]  /*10aa0*/  HMMA.16816.F32 R48, R8, R20, R88 ;  /* 0x000000140830723c */ /* 0x000fe20000001858 */
[----:B------:R-:W-:-:S02]  /*10ab0*/  IMAD.MOV.U32 R115, RZ, RZ, R193 ;  /* 0x000000ffff737224 */ /* 0x000fc400078e00c1 */
[----:B-1----:R-:W-:-:S05]  /*10ac0*/  FFMA.FTZ R3, R130, c[0x0][0x2d0], -R6 ;  /* 0x0000b40082037a23 */ /* 0x002fca0000010806 */
[C---:B------:R-:W-:Y:S01]  /*10ad0*/  HMMA.16816.F32 R40, R8.reuse, R22, R100 ;  /* 0x000000160828723c */ /* 0x040fe20000001864 */
[----:B------:R1:W3:Y:S01]  /*10ae0*/  MUFU.EX2 R205, R3 ;  /* 0x0000000300cd7308 */ /* 0x0002e20000000800 */
[----:B------:R-:W4:Y:S06]  /*10af0*/  LDSM.16.MT88.4 R20, [R227+0x1100] ;  /* 0x00110000e314783b */ /* 0x000f2c0000004200 */
[C---:B------:R-:W-:Y:S07]  /*10b00*/  HMMA.16816.F32 R88, R8.reuse, R30, R108 ;  /* 0x0000001e0858723c */ /* 0x040fee000000186c */
[----:B------:R-:W-:Y:S01]  /*10b10*/  IMAD.MOV.U32 R110, RZ, RZ, R16 ;  /* 0x000000ffff6e7224 */ /* 0x000fe200078e0010 */
[----:B------:R-:W-:Y:S01]  /*10b20*/  HMMA.16816.F32 R56, R8, R18, R124 ;  /* 0x000000120838723c */ /* 0x000fe2000000187c */
[----:B-1----:R-:W-:-:S02]  /*10b30*/  FFMA.FTZ R3, R131, c[0x0][0x2d0], -R6 ;  /* 0x0000b40083037a23 */ /* 0x002fc40000010806 */
[----:B------:R-:W-:Y:S02]  /*10b40*/  IMAD.MOV.U32 R16, RZ, RZ, R85 ;  /* 0x000000ffff107224 */ /* 0x000fe400078e0055 */
[----:B------:R1:W-:Y:S01]  /*10b50*/  MUFU.EX2 R203, R3 ;  /* 0x0000000300cb7308 */ /* 0x0003e20000000800 */
[----:B------:R-:W-:Y:S02]  /*10b60*/  IMAD.MOV.U32 R108, RZ, RZ, R17 ;  /* 0x000000ffff6c7224 */ /* 0x000fe400078e0011 */
[----:B------:R-:W-:Y:S01]  /*10b70*/  HMMA.16816.F32 R128, R8, R28, R24 ;  /* 0x0000001c0880723c */ /* 0x000fe20000001818 */
[----:B------:R-:W5:Y:S01]  /*10b80*/  LDSM.16.MT88.4 R24, [R225+0x1100] ;  /* 0x00110000e118783b */ /* 0x000f620000004200 */
[----:B------:R-:W-:Y:S02]  /*10b90*/  IMAD.MOV.U32 R127, RZ, RZ, R115 ;  /* 0x000000ffff7f7224 */ /* 0x000fe400078e0073 */
[----:B------:R-:W-:-:S03]  /*10ba0*/  IMAD.MOV.U32 R17, RZ, RZ, R84 ;  /* 0x000000ffff117224 */ /* 0x000fc600078e0054 */
[----:B------:R-:W-:Y:S01]  /*10bb0*/  MOV R28, R74 ;  /* 0x0000004a001c7202 */ /* 0x000fe20000000f00 */
[----:B------:R-:W-:Y:S01]  /*10bc0*/  IMAD.MOV.U32 R74, RZ, RZ, R191 ;  /* 0x000000ffff4a7224 */ /* 0x000fe200078e00bf */
[----:B---3--:R-:W-:Y:S01]  /*10bd0*/  F2FP.PACK_AB R8, R205, R204 ;  /* 0x000000cccd08723e */ /* 0x008fe200000000ff */
[----:B------:R-:W-:Y:S02]  /*10be0*/  IMAD.MOV.U32 R29, RZ, RZ, R87 ;  /* 0x000000ffff1d7224 */ /* 0x000fe400078e0057 */
[----:B-1----:R-:W-:Y:S02]  /*10bf0*/  FFMA.FTZ R3, R132, c[0x0][0x2d0], -R6 ;  /* 0x0000b40084037a23 */ /* 0x002fe40000010806 */
        /* <DEDUP_REMOVED lines=8> */
[----:B------:R1:W3:Y:S01]  /*10c80*/  MUFU.EX2 R200, R3 ;  /* 0x0000000300c87308 */ /* 0x0002e20000000800 */
[----:B------:R-:W-:Y:S01]  /*10c90*/  IMAD.MOV.U32 R70, RZ, RZ, R192 ;  /* 0x000000ffff467224 */ /* 0x000fe200078e00c0 */
[----:B------:R-:W-:Y:S01]  /*10ca0*/  MOV R115, R134 ;  /* 0x0000008600737202 */ /* 0x000fe20000000f00 */
[----:B------:R-:W-:Y:S02]  /*10cb0*/  IMAD.MOV.U32 R134, RZ, RZ, R29 ;  /* 0x000000ffff867224 */ /* 0x000fe400078e001d */
[----:B------:R-:W-:Y:S02]  /*10cc0*/  IMAD.MOV.U32 R29, RZ, RZ, R16 ;  /* 0x000000ffff1d7224 */ /* 0x000fe400078e0010 */
[----:B------:R-:W-:Y:S01]  /*10cd0*/  IMAD.MOV.U32 R16, RZ, RZ, R132 ;  /* 0x000000ffff107224 */ /* 0x000fe200078e0084 */
[----:B------:R-:W-:Y:S01]  /*10ce0*/  MOV R132, R117 ;  /* 0x0000007500847202 */ /* 0x000fe20000000f00 */
[----:B------:R-:W-:Y:S02]  /*10cf0*/  IMAD.MOV.U32 R117, RZ, RZ, R75 ;  /* 0x000000ffff757224 */ /* 0x000fe400078e004b */
[----:B------:R-:W-:-:S02]  /*10d00*/  IMAD.MOV.U32 R75, RZ, RZ, R188 ;  /* 0x000000ffff4b7224 */ /* 0x000fc400078e00bc */
[----:B------:R-:W-:Y:S02]  /*10d10*/  IMAD.MOV.U32 R124, RZ, RZ, R16 ;  /* 0x000000ffff7c7224 */ /* 0x000fe400078e0010 */
[--C-:B-1----:R-:W-:Y:S01]  /*10d20*/  FFMA.FTZ R3, R135, c[0x0][0x2d0], -R5.reuse ;  /* 0x0000b40087037a23 */ /* 0x102fe20000010805 */
[----:B---3--:R-:W-:Y:S01]  /*10d30*/  F2FP.PACK_AB R9, R200, R201 ;  /* 0x000000c9c809723e */ /* 0x008fe200000000ff */
[----:B------:R-:W-:Y:S02]  /*10d40*/  IMAD.MOV.U32 R135, RZ, RZ, R68 ;  /* 0x000000ffff877224 */ /* 0x000fe400078e0044 */
[----:B------:R1:W-:Y:S01]  /*10d50*/  MUFU.EX2 R199, R3 ;  /* 0x0000000300c77308 */ /* 0x0003e20000000800 */
[----:B------:R-:W-:Y:S02]  /*10d60*/  IMAD.MOV.U32 R68, RZ, RZ, R194 ;  /* 0x000000ffff447224 */ /* 0x000fe400078e00c2 */
[----:B-1----:R-:W-:Y:S02]  /*10d70*/  FFMA.FTZ R3, R136, c[0x0][0x2d0], -R5 ;  /* 0x0000b40088037a23 */ /* 0x002fe40000010805 */
[----:B------:R-:W-:-:S03]  /*10d80*/  IMAD.MOV.U32 R136, RZ, RZ, R114 ;  /* 0x000000ffff887224 */ /* 0x000fc600078e0072 */
[----:B------:R-:W1:Y:S01]  /*10d90*/  MUFU.EX2 R198, R3 ;  /* 0x0000000300c67308 */ /* 0x000e620000000800 */
[----:B------:R-:W-:Y:S02]  /*10da0*/  IMAD.MOV.U32 R114, RZ, RZ, R135 ;  /* 0x000000ffff727224 */ /* 0x000fe400078e0087 */
[----:B------:R-:W-:Y:S02]  /*10db0*/  IMAD.MOV.U32 R135, RZ, RZ, R28 ;  /* 0x000000ffff877224 */ /* 0x000fe400078e001c */
[----:B------:R-:W-:Y:S02]  /*10dc0*/  IMAD.MOV.U32 R28, RZ, RZ, R133 ;  /* 0x000000ffff1c7224 */ /* 0x000fe400078e0085 */
[----:B------:R-:W-:Y:S02]  /*10dd0*/  IMAD.MOV.U32 R133, RZ, RZ, R17 ;  /* 0x000000ffff857224 */ /* 0x000fe400078e0011 */
[----:B------:R-:W-:Y:S02]  /*10de0*/  IMAD.MOV.U32 R17, RZ, RZ, R118 ;  /* 0x000000ffff117224 */ /* 0x000fe400078e0076 */
[----:B------:R-:W-:-:S02]  /*10df0*/  IMAD.MOV.U32 R118, RZ, RZ, R116 ;  /* 0x000000ffff767224 */ /* 0x000fc400078e0074 */
[----:B------:R-:W-:Y:S02]  /*10e00*/  IMAD.MOV.U32 R116, RZ, RZ, R186 ;  /* 0x000000ffff747224 */ /* 0x000fe400078e00ba */
[----:B------:R-:W-:Y:S01]  /*10e10*/  IMAD.MOV.U32 R125, RZ, RZ, R133 ;  /* 0x000000ffff7d7224 */ /* 0x000fe200078e0085 */
[----:B-1----:R-:W-:Y:S01]  /*10e20*/  F2FP.PACK_AB R11, R198, R199 ;  /* 0x000000c7c60b723e */ /* 0x002fe200000000ff */
[----:B------:R-:W-:Y:S02]  /*10e30*/  FFMA.FTZ R3, R137, c[0x0][0x2d0], -R7 ;  /* 0x0000b40089037a23 */ /* 0x000fe40000010807 */
[----:B------:R-:W-:Y:S02]  /*10e40*/  IMAD.MOV.U32 R133, RZ, RZ, R117 ;  /* 0x000000ffff857224 */ /* 0x000fe400078e0075 */
[----:B------:R1:W3:Y:S01]  /*10e50*/  MUFU.EX2 R197, R3 ;  /* 0x0000000300c57308 */ /* 0x0002e20000000800 */
[----:B------:R-:W-:Y:S01]  /*10e60*/  IMAD.MOV.U32 R137, RZ, RZ, R29 ;  /* 0x000000ffff897224 */ /* 0x000fe200078e001d */
[----:B--2---:R-:W-:Y:S01]  /*10e70*/  HMMA.16816.F32 R84, R8, R14, R76 ;  /* 0x0000000e0854723c */ /* 0x004fe2000000184c */
[----:B------:R-:W-:-:S02]  /*10e80*/  IMAD.MOV.U32 R126, RZ, RZ, R17 ;  /* 0x000000ffff7e7224 */ /* 0x000fc400078e0011 */
[----:B------:R-:W-:Y:S05]  /*10e90*/  LDSM.16.MT88.4 R16, [R224+0x1900] ;  /* 0x00190000e010783b */ /* 0x000fea0000004200 */
[----:B----4-:R-:W-:Y:S01]  /*10ea0*/  HMMA.16816.F32 R76, R8, R22, R64 ;  /* 0x00000016084c723c */ /* 0x010fe20000001840 */
[----:B-1----:R-:W-:Y:S01]  /*10eb0*/  FFMA.FTZ R3, R138, c[0x0][0x2d0], -R7 ;  /* 0x0000b4008a037a23 */ /* 0x002fe20000010807 */
[----:B------:R-:W-:-:S06]  /*10ec0*/  MOV R138, R115 ;  /* 0x00000073008a7202 */ /* 0x000fcc0000000f00 */
[C---:B-----5:R-:W-:Y:S01]  /*10ed0*/  HMMA.16816.F32 R64, R8.reuse, R26, R60 ;  /* 0x0000001a0840723c */ /* 0x060fe2000000183c */
[----:B------:R1:W-:Y:S07]  /*10ee0*/  MUFU.EX2 R196, R3 ;  /* 0x0000000300c47308 */ /* 0x0003ee0000000800 */
[C---:B------:R-:W-:Y:S08]  /*10ef0*/  HMMA.16816.F32 R120, R8.reuse, R12, R120 ;  /* 0x0000000c0878723c */ /* 0x040ff00000001878 */
[----:B------:R-:W-:Y:S01]  /*10f00*/  HMMA.16816.F32 R104, R8, R20, R104 ;  /* 0x000000140868723c */ /* 0x000fe20000001868 */
[----:B-1----:R-:W-:-:S02]  /*10f10*/  FFMA.FTZ R3, R139, c[0x0][0x2d0], -R7 ;  /* 0x0000b4008b037a23 */ /* 0x002fc40000010807 */
[----:B------:R-:W-:Y:S01]  /*10f20*/  IMAD.MOV.U32 R139, RZ, RZ, R135 ;  /* 0x000000ffff8b7224 */ /* 0x000fe200078e0087 */
[----:B------:R-:W-:Y:S01]  /*10f30*/  MOV R135, R132 ;  /* 0x0000008400877202 */ /* 0x000fe20000000f00 */
[----:B------:R1:W2:Y:S01]  /*10f40*/  MUFU.EX2 R195, R3 ;  /* 0x0000000300c37308 */ /* 0x0002a20000000800 */
[----:B------:R-:W-:Y:S02]  /*10f50*/  IMAD.MOV.U32 R132, RZ, RZ, R116 ;  /* 0x000000ffff847224 */ /* 0x000fe400078e0074 */
[C---:B------:R-:W-:Y:S08]  /*10f60*/  HMMA.16816.F32 R96, R8.reuse, R24, R96 ;  /* 0x000000180860723c */ /* 0x040ff00000001860 */
[----:B------:R-:W-:Y:S01]  /*10f70*/  HMMA.16816.F32 R100, R8, R32, R92 ;  /* 0x000000200864723c */ /* 0x000fe2000000185c */
[----:B-1----:R-:W-:-:S07]  /*10f80*/  FFMA.FTZ R3, R140, c[0x0][0x2d0], -R7 ;  /* 0x0000b4008c037a23 */ /* 0x002fce0000010807 */
[----:B------:R-:W-:Y:S01]  /*10f90*/  HMMA.16816.F32 R60, R8, R34, R44 ;  /* 0x00000022083c723c */ /* 0x000fe2000000182c */
[----:B------:R1:W-:Y:S06]  /*10fa0*/  MUFU.EX2 R194, R3 ;  /* 0x0000000300c27308 */ /* 0x0003ec0000000800 */
[----:B---3--:R-:W-:Y:S02]  /*10fb0*/  F2FP.PACK_AB R8, R197, R209 ;  /* 0x000000d1c508723e */ /* 0x008fe400000000ff */
        /* <DEDUP_REMOVED lines=8> */
[----:B-1----:R-:W-:Y:S02]  /*11040*/  FFMA.FTZ R3, R144, c[0x0][0x2d0], -R0 ;  /* 0x0000b40090037a23 */ /* 0x002fe40000010800 */
[----:B------:R-:W-:Y:S02]  /*11050*/  IMAD.MOV.U32 R144, RZ, RZ, R4 ;  /* 0x000000ffff907224 */ /* 0x000fe400078e0004 */
[----:B------:R-:W-:Y:S02]  /*11060*/  IMAD.MOV.U32 R4, RZ, RZ, R189 ;  /* 0x000000ffff047224 */ /* 0x000fe400078e00bd */
[----:B------:R1:W2:Y:S02]  /*11070*/  MUFU.EX2 R189, R3 ;  /* 0x0000000300bd7308 */ /* 0x0002a40000000800 */
[----:B------:R-:W-:-:S02]  /*11080*/  FFMA.FTZ R4, R4, c[0x0][0x2d0], -R7 ;  /* 0x0000b40004047a23 */ /* 0x000fc40000010807 */
[--C-:B-1----:R-:W-:Y:S01]  /*11090*/  FFMA.FTZ R3, R145, c[0x0][0x2d0], -R7.reuse ;  /* 0x0000b40091037a23 */ /* 0x102fe20000010807 */
[----:B--2---:R-:W-:Y:S01]  /*110a0*/  F2FP.PACK_AB R11, R189, R191 ;  /* 0x000000bfbd0b723e */ /* 0x004fe200000000ff */
[----:B------:R-:W-:Y:S02]  /*110b0*/  IMAD.MOV.U32 R145, RZ, RZ, R190 ;  /* 0x000000ffff917224 */ /* 0x000fe400078e00be */
[----:B------:R1:W-:Y:S04]  /*110c0*/  MUFU.EX2 R190, R3 ;  /* 0x0000000300be7308 */ /* 0x0003e80000000800 */
[C---:B------:R-:W-:Y:S08]  /*110d0*/  HMMA.16816.F32 R44, R8.reuse, R14, R40 ;  /* 0x0000000e082c723c */ /* 0x040ff00000001828 */
[----:B------:R-:W-:Y:S01]  /*110e0*/  HMMA.16816.F32 R40, R8, R20, R52 ;  /* 0x000000140828723c */ /* 0x000fe20000001834 */
[----:B-1----:R-:W-:-:S02]  /*110f0*/  FFMA.FTZ R3, R146, c[0x0][0x2d0], -R7 ;  /* 0x0000b40092037a23 */ /* 0x002fc40000010807 */
[----:B------:R-:W-:Y:S02]  /*11100*/  IMAD.MOV.U32 R146, RZ, RZ, R113 ;  /* 0x000000ffff927224 */ /* 0x000fe400078e0071 */
[----:B------:R1:W-:Y:S02]  /*11110*/  MUFU.EX2 R188, R3 ;  /* 0x0000000300bc7308 */ /* 0x0003e40000000800 */
[----:B------:R-:W-:Y:S01]  /*11120*/  IMAD.MOV.U32 R53, RZ, RZ, R184 ;  /* 0x000000ffff357224 */ /* 0x000fe200078e00b8 */
[----:B------:R-:W-:Y:S01]  /*11130*/  HMMA.16816.F32 R48, R8, R12, R48 ;  /* 0x0000000c0830723c */ /* 0x000fe20000001830 */
[----:B------:R-:W-:Y:S01]  /*11140*/  IMAD.MOV.U32 R55, RZ, RZ, R134 ;  /* 0x000000ffff377224 */ /* 0x000fe200078e0086 */
[----:B------:R-:W2:Y:S01]  /*11150*/  LDSM.16.MT88.4 R12, [R227+0x1900] ;  /* 0x00190000e30c783b */ /* 0x000ea20000004200 */
[----:B------:R-:W-:Y:S02]  /*11160*/  IMAD.MOV.U32 R134, RZ, RZ, R118 ;  /* 0x000000ffff867224 */ /* 0x000fe400078e0076 */
[----:B------:R-:W-:-:S02]  /*11170*/  IMAD.MOV.U32 R54, RZ, RZ, R114 ;  /* 0x000000ffff367224 */ /* 0x000fc400078e0072 */
[----:B------:R-:W-:Y:S01]  /*11180*/  IMAD.MOV.U32 R52, RZ, RZ, R110 ;  /* 0x000000ffff347224 */ /* 0x000fe200078e006e */
[----:B------:R-:W-:Y:S01]  /*11190*/  HMMA.16816.F32 R56, R8, R26, R56 ;  /* 0x0000001a0838723c */ /* 0x000fe20000001838 */
[----:B-1----:R-:W-:Y:S02]  /*111a0*/  FFMA.FTZ R3, R147, c[0x0][0x2d0], -R6 ;  /* 0x0000b40093037a23 */ /* 0x002fe40000010806 */
[----:B------:R-:W-:-:S05]  /*111b0*/  IMAD.MOV.U32 R147, RZ, RZ, R187 ;  /* 0x000000ffff937224 */ /* 0x000fca00078e00bb */
[C---:B------:R-:W-:Y:S01]  /*111c0*/  HMMA.16816.F32 R36, R8.reuse, R22, R36 ;  /* 0x000000160824723c */ /* 0x040fe20000001824 */
[----:B------:R1:W-:Y:S01]  /*111d0*/  MUFU.EX2 R187, R3 ;  /* 0x0000000300bb7308 */ /* 0x0003e20000000800 */
[----:B------:R-:W-:Y:S06]  /*111e0*/  LDSM.16.MT88.4 R20, [R225+0x1900] ;  /* 0x00190000e114783b */ /* 0x000fec0000004200 */
[C---:B------:R-:W-:Y:S08]  /*111f0*/  HMMA.16816.F32 R92, R8.reuse, R32, R128 ;  /* 0x00000020085c723c */ /* 0x040ff00000001880 */
[----:B------:R-:W-:Y:S01]  /*11200*/  HMMA.16816.F32 R88, R8, R34, R88 ;  /* 0x000000220858723c */ /* 0x000fe20000001858 */
[----:B-1----:R-:W-:-:S02]  /*11210*/  FFMA.FTZ R3, R148, c[0x0][0x2d0], -R6 ;  /* 0x0000b40094037a23 */ /* 0x002fc40000010806 */
[----:B------:R-:W-:Y:S02]  /*11220*/  IMAD.MOV.U32 R148, RZ, RZ, R28 ;  /* 0x000000ffff947224 */ /* 0x000fe400078e001c */
[----:B------:R1:W3:Y:S03]  /*11230*/  MUFU.EX2 R186, R3 ;  /* 0x0000000300ba7308 */ /* 0x0002e60000000800 */
[----:B------:R-:W-:Y:S01]  /*11240*/  HMMA.16816.F32 R28, R8, R24, R80 ;  /* 0x00000018081c723c */ /* 0x000fe20000001850 */
[----:B------:R-:W4:Y:S01]  /*11250*/  LDSM.16.MT88.4 R24, [R226+0x1900] ;  /* 0x00190000e218783b */ /* 0x000f220000004200 */
[----:B-1----:R-:W-:-:S05]  /*11260*/  FFMA.FTZ R3, R149, c[0x0][0x2d0], -R6 ;  /* 0x0000b40095037a23 */ /* 0x002fca0000010806 */
[----:B---3--:R-:W-:Y:S01]  /*11270*/  F2FP.PACK_AB R8, R186, R187 ;  /* 0x000000bbba08723e */ /* 0x008fe200000000ff */
[----:B------:R-:W-:Y:S02]  /*11280*/  IMAD.MOV.U32 R149, RZ, RZ, R185 ;  /* 0x000000ffff957224 */ /* 0x000fe400078e00b9 */
[----:B------:R1:W-:Y:S02]  /*11290*/  MUFU.EX2 R185, R3 ;  /* 0x0000000300b97308 */ /* 0x0003e40000000800 */
[----:B-1----:R-:W-:Y:S02]  /*112a0*/  FFMA.FTZ R3, R150, c[0x0][0x2d0], -R6 ;  /* 0x0000b40096037a23 */ /* 0x002fe40000010806 */
[----:B------:R-:W-:-:S04]  /*112b0*/  IMAD.MOV.U32 R150, RZ, RZ, R145 ;  /* 0x000000ffff967224 */ /* 0x000fc800078e0091 */
        /* <DEDUP_REMOVED lines=19> */
[C---:B--2---:R-:W-:Y:S08]  /*113f0*/  HMMA.16816.F32 R140, R8.reuse, R12, R104 ;  /* 0x0000000c088c723c */ /* 0x044ff00000001868 */
[----:B----4-:R-:W-:Y:S01]  /*11400*/  HMMA.16816.F32 R80, R8, R24, R100 ;  /* 0x000000180850723c */ /* 0x010fe20000001864 */
[----:B-1----:R-:W-:-:S04]  /*11410*/  FFMA.FTZ R3, R156, c[0x0][0x2d0], -R7 ;  /* 0x0000b4009c037a23 */ /* 0x002fc80000010807 */
[----:B------:R1:W-:Y:S03]  /*11420*/  MUFU.EX2 R113, R3 ;  /* 0x0000000300717308 */ /* 0x0003e60000000800 */
[C---:B------:R-:W-:Y:S08]  /*11430*/  HMMA.16816.F32 R128, R8.reuse, R18, R84 ;  /* 0x000000120880723c */ /* 0x040ff00000001854 */
[----:B------:R-:W-:Y:S01]  /*11440*/  HMMA.16816.F32 R120, R8, R16, R120 ;  /* 0x000000100878723c */ /* 0x000fe20000001878 */
[----:B-1----:R-:W-:-:S07]  /*11450*/  FFMA.FTZ R3, R157, c[0x0][0x2d0], -R7 ;  /* 0x0000b4009d037a23 */ /* 0x002fce0000010807 */
[----:B------:R-:W-:Y:S01]  /*11460*/  HMMA.16816.F32 R84, R8, R22, R64 ;  /* 0x000000160854723c */ /* 0x000fe20000001840 */
[----:B------:R1:W-:Y:S02]  /*11470*/  MUFU.EX2 R112, R3 ;  /* 0x0000000300707308 */ /* 0x0003e40000000800 */
[----:B-1----:R-:W-:-:S06]  /*11480*/  FFMA.FTZ R3, R158, c[0x0][0x2d0], -R7 ;  /* 0x0000b4009e037a23 */ /* 0x002fcc0000010807 */
[----:B------:R1:W-:Y:S02]  /*11490*/  MUFU.EX2 R111, R3 ;  /* 0x00000003006f7308 */ /* 0x0003e40000000800 */
[--C-:B-1----:R-:W-:Y:S02]  /*114a0*/  FFMA.FTZ R3, R159, c[0x0][0x2d0], -R0.reuse ;  /* 0x0000b4009f037a23 */ /* 0x102fe40000010800 */
[----:B------:R-:W-:Y:S04]  /*114b0*/  HMMA.16816.F32 R156, R8, R20, R96 ;  /* 0x00000014089c723c */ /* 0x000fe80000001860 */
[----:B------:R1:W-:Y:S02]  /*114c0*/  MUFU.EX2 R109, R3 ;  /* 0x00000003006d7308 */ /* 0x0003e40000000800 */
[----:B-1----:R-:W-:-:S02]  /*114d0*/  FFMA.FTZ R3, R160, c[0x0][0x2d0], -R0 ;  /* 0x0000b400a0037a23 */ /* 0x002fc40000010800 */
[----:B------:R-:W-:-:S04]  /*114e0*/  IMAD.MOV.U32 R160, RZ, RZ, R53 ;  /* 0x000000ffffa07224 */ /* 0x000fc800078e0035 */
[----:B------:R1:W2:Y:S01]  /*114f0*/  MUFU.EX2 R108, R3 ;  /* 0x00000003006c7308 */ /* 0x0002a20000000800 */
[----:B------:R-:W-:Y:S01]  /*11500*/  IMAD.MOV.U32 R53, RZ, RZ, R149 ;  /* 0x000000ffff357224 */ /* 0x000fe200078e0095 */
[----:B------:R-:W-:Y:S02]  /*11510*/  MOV R149, R146 ;  /* 0x0000009200957202 */ /* 0x000fe40000000f00 */
[C---:B------:R-:W-:Y:S08]  /*11520*/  HMMA.16816.F32 R144, R8.reuse, R14, R76 ;  /* 0x0000000e0890723c */ /* 0x040ff0000000184c */
[----:B------:R-:W-:Y:S01]  /*11530*/  HMMA.16816.F32 R76, R8, R26, R60 ;  /* 0x0000001a084c723c */ /* 0x000fe2000000183c */
[----:B-1----:R-:W-:-:S02]  /*11540*/  FFMA.FTZ R3, R162, c[0x0][0x2d0], -R0 ;  /* 0x0000b400a2037a23 */ /* 0x002fc40000010800 */
[----:B------:R-:W-:-:S04]  /*11550*/  IMAD.MOV.U32 R162, RZ, RZ, R152 ;  /* 0x000000ffffa27224 */ /* 0x000fc800078e0098 */
[----:B------:R-:W-:Y:S01]  /*11560*/  F2FP.PACK_AB R8, R190, R194 ;  /* 0x000000c2be08723e */ /* 0x000fe200000000ff */
[----:B------:R1:W-:Y:S01]  /*11570*/  MUFU.EX2 R107, R3 ;  /* 0x00000003006b7308 */ /* 0x0003e20000000800 */
[----:B--2---:R-:W-:Y:S01]  /*11580*/  F2FP.PACK_AB R9, R108, R109 ;  /* 0x0000006d6c09723e */ /* 0x004fe200000000ff */
[----:B------:R-:W-:Y:S01]  /*11590*/  IMAD.MOV.U32 R152, RZ, RZ, R55 ;  /* 0x000000ffff987224 */ /* 0x000fe200078e0037 */
[----:B------:R-:W-:Y:S01]  /*115a0*/  F2FP.PACK_AB R10, R114, R188 ;  /* 0x000000bc720a723e */ /* 0x000fe200000000ff */
[----:B-1----:R-:W-:Y:S01]  /*115b0*/  FFMA.FTZ R3, R163, c[0x0][0x2d0], -R0 ;  /* 0x0000b400a3037a23 */ /* 0x002fe20000010800 */
[----:B------:R-:W-:-:S03]  /*115c0*/  MOV R163, R53 ;  /* 0x0000003500a37202 */ /* 0x000fc60000000f00 */
[----:B------:R1:W2:Y:S02]  /*115d0*/  MUFU.EX2 R106, R3 ;  /* 0x00000003006a7308 */ /* 0x0002a40000000800 */
[----:B-1----:R-:W-:Y:S01]  /*115e0*/  FFMA.FTZ R3, R161, c[0x0][0x2d0], -R7 ;  /* 0x0000b400a1037a23 */ /* 0x002fe20000010807 */
[----:B--2---:R-:W-:Y:S01]  /*115f0*/  F2FP.PACK_AB R11, R106, R107 ;  /* 0x0000006b6a0b723e */ /* 0x004fe200000000ff */
[----:B------:R-:W-:Y:S01]  /*11600*/  IMAD.MOV.U32 R161, RZ, RZ, R137 ;  /* 0x000000ffffa17224 */ /* 0x000fe200078e0089 */
[----:B------:R-:W-:-:S03]  /*11610*/  MOV R137, R135 ;  /* 0x0000008700897202 */ /* 0x000fc60000000f00 */
[----:B------:R1:W-:Y:S01]  /*11620*/  MUFU.EX2 R110, R3 ;  /* 0x00000003006e7308 */ /* 0x0003e20000000800 */
[----:B------:R-:W-:Y:S02]  /*11630*/  IMAD.MOV.U32 R135, RZ, RZ, R134 ;  /* 0x000000ffff877224 */ /* 0x000fe400078e0086 */
[----:B------:R-:W-:Y:S01]  /*11640*/  IMAD.MOV.U32 R134, RZ, RZ, R133 ;  /* 0x000000ffff867224 */ /* 0x000fe200078e0085 */
[----:B------:R-:W-:Y:S01]  /*11650*/  HMMA.16816.F32 R60, R8, R18, R44 ;  /* 0x00000012083c723c */ /* 0x000fe2000000182c */
[----:B------:R-:W-:Y:S02]  /*11660*/  IMAD.MOV.U32 R133, RZ, RZ, R132 ;  /* 0x000000ffff857224 */ /* 0x000fe400078e0084 */
[----:B------:R-:W-:-:S05]  /*11670*/  IMAD.MOV.U32 R132, RZ, RZ, R75 ;  /* 0x000000ffff847224 */ /* 0x000fca00078e004b */
[C---:B------:R-:W-:Y:S01]  /*11680*/  HMMA.16816.F32 R44, R8.reuse, R24, R92 ;  /* 0x00000018082c723c */ /* 0x040fe2000000185c */
[----:B-1----:R-:W-:Y:S02]  /*11690*/  FFMA.FTZ R3, R164, c[0x0][0x2d0], -R6 ;  /* 0x0000b400a4037a23 */ /* 0x002fe40000010806 */
[----:B------:R-:W-:Y:S02]  /*116a0*/  IMAD.MOV.U32 R164, RZ, RZ, R74 ;  /* 0x000000ffffa47224 */ /* 0x000fe400078e004a */
[----:B------:R1:W-:Y:S03]  /*116b0*/  MUFU.EX2 R104, R3 ;  /* 0x0000000300687308 */ /* 0x0003e60000000800 */
[C---:B------:R-:W-:Y:S01]  /*116c0*/  HMMA.16816.F32 R64, R8.reuse, R16, R48 ;  /* 0x000000100840723c */ /* 0x040fe20000001830 */
[----:B------:R-:W2:Y:S07]  /*116d0*/  LDSM.16.MT88.4 R16, [R224+0x2100] ;  /* 0x00210000e010783b */ /* 0x000eae0000004200 */
[----:B------:R-:W-:Y:S01]  /*116e0*/  HMMA.16816.F32 R48, R8, R14, R36 ;  /* 0x0000000e0830723c */ /* 0x000fe20000001824 */
[----:B-1----:R-:W-:-:S07]  /*116f0*/  FFMA.FTZ R3, R165, c[0x0][0x2d0], -R6 ;  /* 0x0000b400a5037a23 */ /* 0x002fce0000010806 */
[C---:B------:R-:W-:Y:S01]  /*11700*/  HMMA.16816.F32 R52, R8.reuse, R12, R40 ;  /* 0x0000000c0834723c */ /* 0x040fe20000001828 */
[----:B------:R-:W1:Y:S01]  /*11710*/  LDSM.16.MT88.4 R12, [R227+0x2100] ;  /* 0x00210000e30c783b */ /* 0x000e620000004200 */
[----:B------:R-:W-:Y:S01]  /*11720*/  IMAD.MOV.U32 R165, RZ, RZ, R70 ;  /* 0x000000ffffa57224 */ /* 0x000fe200078e0046 */
[----:B------:R3:W4:Y:S05]  /*11730*/  MUFU.EX2 R105, R3 ;  /* 0x0000000300697308 */ /* 0x00072a0000000800 */
[C---:B------:R-:W-:Y:S01]  /*11740*/  HMMA.16816.F32 R32, R8.reuse, R20, R28 ;  /* 0x000000140820723c */ /* 0x040fe2000000181c */
[----:B------:R-:W-:Y:S07]  /*11750*/  LDSM.16.MT88.4 R28, [R226+0x2100] ;  /* 0x00210000e21c783b */ /* 0x000fee0000004200 */
[----:B------:R-:W-:Y:S01]  /*11760*/  HMMA.16816.F32 R36, R8, R22, R56 ;  /* 0x000000160824723c */ /* 0x000fe20000001838 */
[----:B------:R-:W5:Y:S01]  /*11770*/  LDSM.16.MT88.4 R20, [R225+0x2100] ;  /* 0x00210000e114783b */ /* 0x000f620000004200 */
[----:B---3--:R-:W-:-:S02]  /*11780*/  FFMA.FTZ R3, R166, c[0x0][0x2d0], -R6 ;  /* 0x0000b400a6037a23 */ /* 0x008fc40000010806 */
[----:B------:R-:W-:Y:S02]  /*11790*/  IMAD.MOV.U32 R166, RZ, RZ, R153 ;  /* 0x000000ffffa67224 */ /* 0x000fe400078e0099 */
[----:B------:R3:W-:Y:S02]  /*117a0*/  MUFU.EX2 R103, R3 ;  /* 0x0000000300677308 */ /* 0x0007e40000000800 */
[----:B------:R-:W-:Y:S01]  /*117b0*/  HMMA.16816.F32 R40, R8, R26, R88 ;  /* 0x0000001a0828723c */ /* 0x000fe20000001858 */
[----:B------:R-:W-:Y:S01]  /*117c0*/  IMAD.MOV.U32 R153, RZ, RZ, R148 ;  /* 0x000000ffff997224 */ /* 0x000fe200078e0094 */
[----:B------:R-:W1:Y:S01]  /*117d0*/  LDSM.16.MT88.4 R24, [R224+0x2900] ;  /* 0x00290000e018783b */ /* 0x000e620000004200 */
[----:B------:R-:W-:Y:S02]  /*117e0*/  IMAD.MOV.U32 R148, RZ, RZ, R124 ;  /* 0x000000ffff947224 */ /* 0x000fe400078e007c */
[----:B------:R-:W-:Y:S01]  /*117f0*/  IMAD.MOV.U32 R124, RZ, RZ, R126 ;  /* 0x000000ffff7c7224 */ /* 0x000fe200078e007e */
[----:B------:R-:W-:-:S02]  /*11800*/  MOV R126, R69 ;  /* 0x00000045007e7202 */ /* 0x000fc40000000f00 */
[----:B----4-:R-:W-:Y:S01]  /*11810*/  F2FP.PACK_AB R8, R105, R104 ;  /* 0x000000686908723e */ /* 0x010fe200000000ff */
[----:B---3--:R-:W-:Y:S02]  /*11820*/  FFMA.FTZ R3, R167, c[0x0][0x2d0], -R6 ;  /* 0x0000b400a7037a23 */ /* 0x008fe40000010806 */
[----:B------:R-:W-:Y:S02]  /*11830*/  IMAD.MOV.U32 R167, RZ, RZ, R68 ;  /* 0x000000ffffa77224 */ /* 0x000fe400078e0044 */
[----:B------:R3:W4:Y:S02]  /*11840*/  MUFU.EX2 R102, R3 ;  /* 0x0000000300667308 */ /* 0x0007240000000800 */
[----:B---3--:R-:W-:Y:S01]  /*11850*/  FFMA.FTZ R3, R168, c[0x0][0x2d0], -R5 ;  /* 0x0000b400a8037a23 */ /* 0x008fe20000010805 */
[----:B----4-:R-:W-:-:S05]  /*11860*/  F2FP.PACK_AB R10, R102, R103 ;  /* 0x00000067660a723e */ /* 0x010fca00000000ff */
[----:B------:R3:W-:Y:S02]  /*11870*/  MUFU.EX2 R101, R3 ;  /* 0x0000000300657308 */ /* 0x0007e40000000800 */
[----:B---3--:R-:W-:Y:S02]  /*11880*/  FFMA.FTZ R3, R169, c[0x0][0x2d0], -R5 ;  /* 0x0000b400a9037a23 */ /* 0x008fe40000010805 */
[----:B------:R-:W-:-:S04]  /*11890*/  IMAD.MOV.U32 R169, RZ, RZ, R132 ;  /* 0x000000ffffa97224 */ /* 0x000fc800078e0084 */
[----:B------:R3:W4:Y:S02]  /*118a0*/  MUFU.EX2 R100, R3 ;  /* 0x0000000300647308 */ /* 0x0007240000000800 */
[----:B---3--:R-:W-:Y:S01]  /*118b0*/  FFMA.FTZ R3, R170, c[0x0][0x2d0], -R5 ;  /* 0x0000b400aa037a23 */ /* 0x008fe20000010805 */
[----:B----4-:R-:W-:Y:S02]  /*118c0*/  F2FP.PACK_AB R9, R100, R101 ;  /* 0x000000656409723e */ /* 0x010fe400000000ff */
[----:B------:R-:W-:-:S03]  /*118d0*/  MOV R170, R133 ;  /* 0x0000008500aa7202 */ /* 0x000fc60000000f00 */
[----:B------:R3:W-:Y:S02]  /*118e0*/  MUFU.EX2 R99, R3 ;  /* 0x0000000300637308 */ /* 0x0007e40000000800 */
[----:B---3--:R-:W-:Y:S02]  /*118f0*/  FFMA.FTZ R3, R171, c[0x0][0x2d0], -R5 ;  /* 0x0000b400ab037a23 */ /* 0x008fe40000010805 */
[----:B------:R-:W-:-:S04]  /*11900*/  IMAD.MOV.U32 R171, RZ, RZ, R134 ;  /* 0x000000ffffab7224 */ /* 0x000fc800078e0086 */
[----:B------:R3:W4:Y:S02]  /*11910*/  MUFU.EX2 R98, R3 ;  /* 0x0000000300627308 */ /* 0x0007240000000800 */
[----:B---3--:R-:W-:Y:S01]  /*11920*/  FFMA.FTZ R3, R173, c[0x0][0x2d0], -R0 ;  /* 0x0000b400ad037a23 */ /* 0x008fe20000010800 */
[----:B----4-:R-:W-:Y:S01]  /*11930*/  F2FP.PACK_AB R11, R98, R99 ;  /* 0x00000063620b723e */ /* 0x010fe200000000ff */
[----:B------:R-:W-:-:S04]  /*11940*/  IMAD.MOV.U32 R173, RZ, RZ, R135 ;  /* 0x000000ffffad7224 */ /* 0x000fc800078e0087 */
[----:B------:R3:W-:Y:S01]  /*11950*/  MUFU.EX2 R97, R3 ;  /* 0x0000000300617308 */ /* 0x0007e20000000800 */
[----:B------:R-:W-:Y:S01]  /*11960*/  LDSM.16.MT88.4 R132, [R224+0x3100] ;  /* 0x00310000e084783b */ /* 0x000fe20000004200 */
[C---:B--2---:R-:W-:Y:S08]  /*11970*/  HMMA.16816.F32 R120, R8.reuse, R16, R120 ;  /* 0x000000100878723c */ /* 0x044ff00000001878 */
[----:B------:R-:W-:Y:S01]  /*11980*/  HMMA.16816.F32 R128, R8, R18, R128 ;  /* 0x000000120880723c */ /* 0x000fe20000001880 */
[----:B---3--:R-:W-:-:S02]  /*11990*/  FFMA.FTZ R3, R172, c[0x0][0x2d0], -R0 ;  /* 0x0000b400ac037a23 */ /* 0x008fc40000010800 */
[----:B------:R-:W-:Y:S02]  /*119a0*/  IMAD.MOV.U32 R172, RZ, RZ, R148 ;  /* 0x000000ffffac7224 */ /* 0x000fe400078e0094 */
[----:B------:R2:W3:Y:S03]  /*119b0*/  MUFU.EX2 R96, R3 ;  /* 0x0000000300607308 */ /* 0x0004e60000000800 */
[C---:B-1----:R-:W-:Y:S08]  /*119c0*/  HMMA.16816.F32 R140, R8.reuse, R12, R140 ;  /* 0x0000000c088c723c */ /* 0x042ff0000000188c */
[----:B------:R-:W-:Y:S01]  /*119d0*/  HMMA.16816.F32 R144, R8, R14, R144 ;  /* 0x0000000e0890723c */ /* 0x000fe20000001890 */
[----:B--2---:R-:W-:-:S07]  /*119e0*/  FFMA.FTZ R3, R174, c[0x0][0x2d0], -R0 ;  /* 0x0000b400ae037a23 */ /* 0x004fce0000010800 */
[C---:B-----5:R-:W-:Y:S01]  /*119f0*/  HMMA.16816.F32 R156, R8.reuse, R20, R156 ;  /* 0x00000014089c723c */ /* 0x060fe2000000189c */
[----:B------:R-:W-:Y:S01]  /*11a00*/  IMAD.MOV.U32 R174, RZ, RZ, R150 ;  /* 0x000000ffffae7224 */ /* 0x000fe200078e0096 */
[----:B------:R1:W-:Y:S06]  /*11a10*/  MUFU.EX2 R95, R3 ;  /* 0x00000003005f7308 */ /* 0x0003ec0000000800 */
[C---:B------:R-:W-:Y:S08]  /*11a20*/  HMMA.16816.F32 R84, R8.reuse, R22, R84 ;  /* 0x000000160854723c */ /* 0x040ff00000001854 */
[----:B------:R-:W-:Y:S01]  /*11a30*/  HMMA.16816.F32 R80, R8, R28, R80 ;  /* 0x0000001c0850723c */ /* 0x000fe20000001850 */
[----:B-1----:R-:W-:-:S02]  /*11a40*/  FFMA.FTZ R3, R175, c[0x0][0x2d0], -R0 ;  /* 0x0000b400af037a23 */ /* 0x002fc40000010800 */
[----:B------:R-:W-:Y:S02]  /*11a50*/  IMAD.MOV.U32 R175, RZ, RZ, R149 ;  /* 0x000000ffffaf7224 */ /* 0x000fe400078e0095 */
[----:B------:R1:W2:Y:S03]  /*11a60*/  MUFU.EX2 R94, R3 ;  /* 0x00000003005e7308 */ /* 0x0002a60000000800 */
[----:B------:R-:W-:Y:S07]  /*11a70*/  HMMA.16816.F32 R76, R8, R30, R76 ;  /* 0x0000001e084c723c */ /* 0x000fee000000184c */
[----:B------:R-:W-:-:S02]  /*11a80*/  F2FP.PACK_AB R8, R112, R113 ;  /* 0x000000717008723e */ /* 0x000fc400000000ff */
[----:B---3--:R-:W-:Y:S02]  /*11a90*/  F2FP.PACK_AB R9, R96, R97 ;  /* 0x000000616009723e */ /* 0x008fe400000000ff */
[----:B------:R-:W-:Y:S01]  /*11aa0*/  F2FP.PACK_AB R10, R110, R111 ;  /* 0x0000006f6e0a723e */ /* 0x000fe200000000ff */
[--C-:B-1----:R-:W-:Y:S01]  /*11ab0*/  FFMA.FTZ R3, R178, c[0x0][0x2d0], -R6.reuse ;  /* 0x0000b400b2037a23 */ /* 0x102fe20000010806 */
[----:B--2---:R-:W-:Y:S01]  /*11ac0*/  F2FP.PACK_AB R11, R94, R95 ;  /* 0x0000005f5e0b723e */ /* 0x004fe200000000ff */
[----:B------:R-:W-:Y:S02]  /*11ad0*/  IMAD.MOV.U32 R178, RZ, RZ, R151 ;  /* 0x000000ffffb27224 */ /* 0x000fe400078e0097 */
[----:B------:R1:W-:Y:S01]  /*11ae0*/  MUFU.EX2 R93, R3 ;  /* 0x00000003005d7308 */ /* 0x0003e20000000800 */
[----:B------:R-:W-:Y:S03]  /*11af0*/  LDSM.16.MT88.4 R148, [R227+0x3100] ;  /* 0x00310000e394783b */ /* 0x000fe60000004200 */
[C---:B------:R-:W-:Y:S08]  /*11b00*/  HMMA.16816.F32 R64, R8.reuse, R16, R64 ;  /* 0x000000100840723c */ /* 0x040ff00000001840 */
[----:B------:R-:W-:Y:S01]  /*11b10*/  HMMA.16816.F32 R60, R8, R18, R60 ;  /* 0x00000012083c723c */ /* 0x000fe2000000183c */
[----:B------:R-:W-:Y:S01]  /*11b20*/  LDSM.16.MT88.4 R16, [R225+0x2900] ;  /* 0x00290000e110783b */ /* 0x000fe20000004200 */
[----:B-1----:R-:W-:-:S04]  /*11b30*/  FFMA.FTZ R3, R179, c[0x0][0x2d0], -R6 ;  /* 0x0000b400b3037a23 */ /* 0x002fc80000010806 */
[----:B------:R1:W2:Y:S02]  /*11b40*/  MUFU.EX2 R92, R3 ;  /* 0x00000003005c7308 */ /* 0x0002a40000000800 */
[C---:B------:R-:W-:Y:S08]  /*11b50*/  HMMA.16816.F32 R52, R8.reuse, R12, R52 ;  /* 0x0000000c0834723c */ /* 0x040ff00000001834 */
[----:B------:R-:W-:Y:S01]  /*11b60*/  HMMA.16816.F32 R48, R8, R14, R48 ;  /* 0x0000000e0830723c */ /* 0x000fe20000001830 */
[----:B------:R-:W-:Y:S01]  /*11b70*/  LDSM.16.MT88.4 R12, [R226+0x2900] ;  /* 0x00290000e20c783b */ /* 0x000fe20000004200 */
[----:B-1----:R-:W-:-:S06]  /*11b80*/  FFMA.FTZ R3, R177, c[0x0][0x2d0], -R6 ;  /* 0x0000b400b1037a23 */ /* 0x002fcc0000010806 */
[C---:B------:R-:W-:Y:S01]  /*11b90*/  HMMA.16816.F32 R32, R8.reuse, R20, R32 ;  /* 0x000000140820723c */ /* 0x040fe20000001820 */
[----:B------:R1:W-:Y:S07]  /*11ba0*/  MUFU.EX2 R91, R3 ;  /* 0x00000003005b7308 */ /* 0x0003ee0000000800 */
[C---:B------:R-:W-:Y:S01]  /*11bb0*/  HMMA.16816.F32 R36, R8.reuse, R22, R36 ;  /* 0x000000160824723c */ /* 0x040fe20000001824 */
[----:B------:R-:W3:Y:S07]  /*11bc0*/  LDSM.16.MT88.4 R20, [R227+0x2900] ;  /* 0x00290000e314783b */ /* 0x000eee0000004200 */
[----:B------:R-:W-:Y:S01]  /*11bd0*/  HMMA.16816.F32 R40, R8, R30, R40 ;  /* 0x0000001e0828723c */ /* 0x000fe20000001828 */
[----:B-1----:R-:W-:-:S04]  /*11be0*/  FFMA.FTZ R3, R176, c[0x0][0x2d0], -R6 ;  /* 0x0000b400b0037a23 */ /* 0x002fc80000010806 */
[----:B------:R1:W4:Y:S03]  /*11bf0*/  MUFU.EX2 R90, R3 ;  /* 0x00000003005a7308 */ /* 0x0003260000000800 */
[----:B------:R-:W-:Y:S07]  /*11c00*/  HMMA.16816.F32 R44, R8, R28, R44 ;  /* 0x0000001c082c723c */ /* 0x000fee000000182c */
[----:B--2---:R-:W-:Y:S01]  /*11c10*/  F2FP.PACK_AB R8, R92, R93 ;  /* 0x0000005d5c08723e */ /* 0x004fe200000000ff */
[----:B-1----:R-:W-:Y:S01]  /*11c20*/  FFMA.FTZ R3, R180, c[0x0][0x2d0], -R5 ;  /* 0x0000b400b4037a23 */ /* 0x002fe20000010805 */
[----:B----4-:R-:W-:-:S03]  /*11c30*/  F2FP.PACK_AB R10, R90, R91 ;  /* 0x0000005b5a0a723e */ /* 0x010fc600000000ff */
        /* <DEDUP_REMOVED lines=16> */
[----:B------:R1:W2:Y:S03]  /*11d40*/  MUFU.EX2 R69, R3 ;  /* 0x0000000300457308 */ /* 0x0002a60000000800 */
[C---:B---3--:R-:W-:Y:S08]  /*11d50*/  HMMA.16816.F32 R140, R8.reuse, R20, R140 ;  /* 0x00000014088c723c */ /* 0x048ff0000000188c */
        /* <DEDUP_REMOVED lines=11> */
[----:B------:R-:W-:-:S04]  /*11e10*/  IMAD.MOV.U32 R167, RZ, RZ, R164 ;  /* 0x000000ffffa77224 */ /* 0x000fc800078e00a4 */
[----:B------:R1:W-:Y:S01]  /*11e20*/  MUFU.EX2 R58, R3 ;  /* 0x00000003003a7308 */ /* 0x0003e20000000800 */
[----:B------:R-:W-:-:S05]  /*11e30*/  IMAD.MOV.U32 R164, RZ, RZ, R162 ;  /* 0x000000ffffa47224 */ /* 0x000fca00078e00a2 */
[----:B------:R-:W-:Y:S01]  /*11e40*/  MOV R168, R164 ;  /* 0x000000a400a87202 */ /* 0x000fe20000000f00 */
[--C-:B-1----:R-:W-:Y:S02]  /*11e50*/  FFMA.FTZ R3, R166, c[0x0][0x2d0], -R0.reuse ;  /* 0x0000b400a6037a23 */ /* 0x102fe40000010800 */
[----:B------:R-:W-:Y:S02]  /*11e60*/  IMAD.MOV.U32 R166, RZ, RZ, R161 ;  /* 0x000000ffffa67224 */ /* 0x000fe400078e00a1 */
[----:B------:R1:W3:Y:S02]  /*11e70*/  MUFU.EX2 R57, R3 ;  /* 0x0000000300397308 */ /* 0x0002e40000000800 */
[----:B-1----:R-:W-:Y:S02]  /*11e80*/  FFMA.FTZ R3, R165, c[0x0][0x2d0], -R0 ;  /* 0x0000b400a5037a23 */ /* 0x002fe40000010800 */
[----:B------:R-:W-:-:S04]  /*11e90*/  IMAD.MOV.U32 R165, RZ, RZ, R163 ;  /* 0x000000ffffa57224 */ /* 0x000fc800078e00a3 */
[----:B------:R1:W-:Y:S01]  /*11ea0*/  MUFU.EX2 R56, R3 ;  /* 0x0000000300387308 */ /* 0x0003e20000000800 */
[----:B------:R-:W-:Y:S02]  /*11eb0*/  IMAD.MOV.U32 R179, RZ, RZ, R165 ;  /* 0x000000ffffb37224 */ /* 0x000fe400078e00a5 */
[----:B-1----:R-:W-:Y:S02]  /*11ec0*/  FFMA.FTZ R3, R160, c[0x0][0x2d0], -R0 ;  /* 0x0000b400a0037a23 */ /* 0x002fe40000010800 */
[----:B------:R-:W-:Y:S03]  /*11ed0*/  HMMA.16816.F32 R160, R8, R18, R84 ;  /* 0x0000001208a0723c */ /* 0x000fe60000001854 */
[----:B------:R1:W4:Y:S04]  /*11ee0*/  MUFU.EX2 R31, R3 ;  /* 0x00000003001f7308 */ /* 0x0003280000000800 */
[----:B--2---:R-:W-:Y:S01]  /*11ef0*/  F2FP.PACK_AB R8, R69, R70 ;  /* 0x000000464508723e */ /* 0x004fe200000000ff */
[----:B------:R-:W-:Y:S01]  /*11f00*/  IMAD.MOV.U32 R85, RZ, RZ, R171 ;  /* 0x000000ffff557224 */ /* 0x000fe200078e00ab */
[----:B---3--:R-:W-:Y:S01]  /*11f10*/  F2FP.PACK_AB R9, R57, R58 ;  /* 0x0000003a3909723e */ /* 0x008fe200000000ff */
[----:B------:R-:W-:Y:S01]  /*11f20*/  IMAD.MOV.U32 R86, RZ, RZ, R170 ;  /* 0x000000ffff567224 */ /* 0x000fe200078e00aa */
[----:B------:R-:W-:Y:S01]  /*11f30*/  F2FP.PACK_AB R10, R59, R68 ;  /* 0x000000443b0a723e */ /* 0x000fe200000000ff */
[----:B------:R-:W-:Y:S01]  /*11f40*/  IMAD.MOV.U32 R87, RZ, RZ, R169 ;  /* 0x000000ffff577224 */ /* 0x000fe200078e00a9 */
[----:B------:R-:W-:Y:S01]  /*11f50*/  MOV R169, R154 ;  /* 0x0000009a00a97202 */ /* 0x000fe20000000f00 */
[----:B------:R-:W-:-:S02]  /*11f60*/  IMAD.MOV.U32 R171, RZ, RZ, R168 ;  /* 0x000000ffffab7224 */ /* 0x000fc400078e00a8 */
[----:B------:R-:W-:Y:S02]  /*11f70*/  IMAD.MOV.U32 R170, RZ, RZ, R155 ;  /* 0x000000ffffaa7224 */ /* 0x000fe400078e009b */
[----:B-1----:R-:W-:Y:S01]  /*11f80*/  FFMA.FTZ R3, R167, c[0x0][0x2d0], -R6 ;  /* 0x0000b400a7037a23 */ /* 0x002fe20000010806 */
[----:B----4-:R-:W-:Y:S01]  /*11f90*/  F2FP.PACK_AB R11, R31, R56 ;  /* 0x000000381f0b723e */ /* 0x010fe200000000ff */
[----:B------:R-:W-:Y:S02]  /*11fa0*/  IMAD.MOV.U32 R168, RZ, RZ, R138 ;  /* 0x000000ffffa87224 */ /* 0x000fe400078e008a */
[----:B------:R1:W-:Y:S04]  /*11fb0*/  MUFU.EX2 R29, R3 ;  /* 0x00000003001d7308 */ /* 0x0003e80000000800 */
[C---:B------:R-:W-:Y:S08]  /*11fc0*/  HMMA.16816.F32 R64, R8.reuse, R24, R64 ;  /* 0x000000180840723c */ /* 0x040ff00000001840 */
[----:B------:R-:W-:Y:S01]  /*11fd0*/  HMMA.16816.F32 R48, R8, R22, R48 ;  /* 0x000000160830723c */ /* 0x000fe20000001830 */
[----:B-1----:R-:W-:-:S04]  /*11fe0*/  FFMA.FTZ R3, R252, c[0x0][0x2d0], -R6 ;  /* 0x0000b400fc037a23 */ /* 0x002fc80000010806 */
[----:B------:R1:W2:Y:S03]  /*11ff0*/  MUFU.EX2 R30, R3 ;  /* 0x00000003001e7308 */ /* 0x0002a60000000800 */
[C---:B------:R-:W-:Y:S08]  /*12000*/  HMMA.16816.F32 R52, R8.reuse, R20, R52 ;  /* 0x000000140834723c */ /* 0x040ff00000001834 */
[----:B------:R-:W-:Y:S01]  /*12010*/  HMMA.16816.F32 R40, R8, R14, R40 ;  /* 0x0000000e0828723c */ /* 0x000fe20000001828 */
[----:B------:R3:W-:Y:S01]  /*12020*/  MUFU.EX2 R14, R4 ;  /* 0x00000004000e7308 */ /* 0x0007e20000000800 */
[----:B-1----:R-:W-:-:S06]  /*12030*/  FFMA.FTZ R3, R250, c[0x0][0x2d0], -R6 ;  /* 0x0000b400fa037a23 */ /* 0x002fcc0000010806 */
[C---:B------:R-:W-:Y:S01]  /*12040*/  HMMA.16816.F32 R60, R8.reuse, R26, R60 ;  /* 0x0000001a083c723c */ /* 0x040fe2000000183c */
[----:B--2---:R-:W-:Y:S01]  /*12050*/  F2FP.PACK_AB R176, R30, R29 ;  /* 0x0000001d1eb0723e */ /* 0x004fe200000000ff */
[----:B------:R1:W-:Y:S06]  /*12060*/  MUFU.EX2 R28, R3 ;  /* 0x00000003001c7308 */ /* 0x0003ec0000000800 */
[----:B------:R-:W-:Y:S01]  /*12070*/  HMMA.16816.F32 R32, R8, R16, R32 ;  /* 0x000000100820723c */ /* 0x000fe20000001820 */
[----:B---3--:R-:W-:-:S07]  /*12080*/  FADD.FTZ R4, R153, R245 ;  /* 0x000000f599047221 */ /* 0x008fce0000010000 */
[----:B------:R-:W-:Y:S01]  /*12090*/  HMMA.16816.F32 R36, R8, R18, R36 ;  /* 0x000000120824723c */ /* 0x000fe20000001824 */
[----:B------:R-:W-:Y:S01]  /*120a0*/  LDSM.16.MT88.4 R16, [R226+0x3100] ;  /* 0x00310000e210783b */ /* 0x000fe20000004200 */
[----:B-1----:R-:W-:-:S04]  /*120b0*/  FFMA.FTZ R3, R247, c[0x0][0x2d0], -R6 ;  /* 0x0000b400f7037a23 */ /* 0x002fc80000010806 */
[----:B------:R1:W-:Y:S02]  /*120c0*/  MUFU.EX2 R25, R3 ;  /* 0x0000000300197308 */ /* 0x0003e40000000800 */
[----:B------:R-:W-:Y:S07]  /*120d0*/  HMMA.16816.F32 R44, R8, R12, R44 ;  /* 0x0000000c082c723c */ /* 0x000fee000000182c */
[----:B------:R-:W-:Y:S02]  /*120e0*/  FADD.FTZ R8, R137, R246 ;  /* 0x000000f689087221 */ /* 0x000fe40000010000 */
[----:B-1----:R-:W-:-:S02]  /*120f0*/  FFMA.FTZ R3, R166, c[0x0][0x2d0], -R5 ;  /* 0x0000b400a6037a23 */ /* 0x002fc40000010805 */
[----:B------:R-:W1:Y:S02]  /*12100*/  LDSM.16.MT88.4 R164, [R225+0x3100] ;  /* 0x00310000e1a4783b */ /* 0x000e640000004200 */
[----:B------:R2:W-:Y:S02]  /*12110*/  MUFU.EX2 R24, R3 ;  /* 0x0000000300187308 */ /* 0x0005e40000000800 */
[----:B--2---:R-:W-:-:S06]  /*12120*/  FFMA.FTZ R3, R211, c[0x0][0x2d0], -R5 ;  /* 0x0000b400d3037a23 */ /* 0x004fcc0000010805 */
[----:B------:R2:W3:Y:S02]  /*12130*/  MUFU.EX2 R23, R3 ;  /* 0x0000000300177308 */ /* 0x0004e40000000800 */
[----:B--2---:R-:W-:Y:S01]  /*12140*/  FFMA.FTZ R3, R217, c[0x0][0x2d0], -R5 ;  /* 0x0000b400d9037a23 */ /* 0x004fe20000010805 */
[----:B---3--:R-:W-:-:S05]  /*12150*/  F2FP.PACK_AB R177, R23, R24 ;  /* 0x0000001817b1723e */ /* 0x008fca00000000ff */
[----:B------:R2:W-:Y:S02]  /*12160*/  MUFU.EX2 R22, R3 ;  /* 0x0000000300167308 */ /* 0x0005e40000000800 */
[----:B--2---:R-:W-:-:S06]  /*12170*/  FFMA.FTZ R3, R213, c[0x0][0x2d0], -R5 ;  /* 0x0000b400d5037a23 */ /* 0x004fcc0000010805 */
[----:B------:R2:W3:Y:S02]  /*12180*/  MUFU.EX2 R21, R3 ;  /* 0x0000000300157308 */ /* 0x0004e40000000800 */
[----:B--2---:R-:W-:Y:S01]  /*12190*/  FFMA.FTZ R3, R179, c[0x0][0x2d0], -R7 ;  /* 0x0000b400b3037a23 */ /* 0x004fe20000010807 */
[----:B---3--:R-:W-:-:S05]  /*121a0*/  F2FP.PACK_AB R179, R21, R22 ;  /* 0x0000001615b3723e */ /* 0x008fca00000000ff */
[----:B------:R2:W-:Y:S02]  /*121b0*/  MUFU.EX2 R20, R3 ;  /* 0x0000000300147308 */ /* 0x0005e40000000800 */
[--C-:B--2---:R-:W-:Y:S01]  /*121c0*/  FFMA.FTZ R3, R178, c[0x0][0x2d0], -R7.reuse ;  /* 0x0000b400b2037a23 */ /* 0x104fe20000010807 */
[----:B------:R-:W-:Y:S01]  /*121d0*/  F2FP.PACK_AB R178, R25, R28 ;  /* 0x0000001c19b2723e */ /* 0x000fe200000000ff */
[----:B------:R-:W-:-:S04]  /*121e0*/  FFMA.FTZ R7, R175, c[0x0][0x2d0], -R7 ;  /* 0x0000b400af077a23 */ /* 0x000fc80000010807 */
[----:B------:R2:W3:Y:S02]  /*121f0*/  MUFU.EX2 R15, R3 ;  /* 0x00000003000f7308 */ /* 0x0004e40000000800 */
[C---:B------:R-:W-:Y:S06]  /*12200*/  HMMA.16816.F32 R120, R176.reuse, R132, R120 ;  /* 0x00000084b078723c */ /* 0x040fec0000001878 */
[----:B------:R4:W5:Y:S02]  /*12210*/  MUFU.EX2 R13, R7 ;  /* 0x00000007000d7308 */ /* 0x0009640000000800 */
[----:B------:R-:W-:Y:S01]  /*12220*/  HMMA.16816.F32 R128, R176, R134, R128 ;  /* 0x00000086b080723c */ /* 0x000fe20000001880 */
[----:B--2---:R-:W-:Y:S01]  /*12230*/  FFMA.FTZ R3, R174, c[0x0][0x2d0], -R0 ;  /* 0x0000b400ae037a23 */ /* 0x004fe20000010800 */
[----:B---3--:R-:W-:-:S04]  /*12240*/  F2FP.PACK_AB R180, R15, R20 ;  /* 0x000000140fb4723e */ /* 0x008fc800000000ff */
[----:B------:R2:W-:Y:S02]  /*12250*/  MUFU.EX2 R10, R3 ;  /* 0x00000003000a7308 */ /* 0x0005e40000000800 */
[----:B------:R-:W-:Y:S01]  /*12260*/  HMMA.16816.F32 R140, R176, R148, R140 ;  /* 0x00000094b08c723c */ /* 0x000fe2000000188c */
[----:B----4-:R-:W-:Y:S01]  /*12270*/  FADD.FTZ R7, R244, R4 ;  /* 0x00000004f4077221 */ /* 0x010fe20000010000 */
[----:B-----5:R-:W-:Y:S01]  /*12280*/  F2FP.PACK_AB R182, R13, R14 ;  /* 0x0000000e0db6723e */ /* 0x020fe200000000ff */
[----:B------:R-:W-:-:S05]  /*12290*/  FADD.FTZ R4, R85, R8 ;  /* 0x0000000855047221 */ /* 0x000fca0000010000 */
[----:B------:R-:W-:Y:S01]  /*122a0*/  HMMA.16816.F32 R144, R176, R150, R144 ;  /* 0x00000096b090723c */ /* 0x000fe20000001890 */
[----:B--2---:R-:W-:-:S07]  /*122b0*/  FFMA.FTZ R3, R251, c[0x0][0x2d0], -R0 ;  /* 0x0000b400fb037a23 */ /* 0x004fce0000010800 */
[C---:B-1----:R-:W-:Y:S01]  /*122c0*/  HMMA.16816.F32 R156, R176.reuse, R164, R156 ;  /* 0x000000a4b09c723c */ /* 0x042fe2000000189c */
[----:B------:R1:W2:Y:S07]  /*122d0*/  MUFU.EX2 R9, R3 ;  /* 0x0000000300097308 */ /* 0x0002ae0000000800 */
[----:B------:R-:W-:Y:S01]  /*122e0*/  HMMA.16816.F32 R160, R176, R166, R160 ;  /* 0x000000a6b0a0723c */ /* 0x000fe200000018a0 */
[--C-:B-1----:R-:W-:Y:S01]  /*122f0*/  FFMA.FTZ R3, R172, c[0x0][0x2d0], -R0.reuse ;  /* 0x0000b400ac037a23 */ /* 0x102fe20000010800 */
[----:B--2---:R-:W-:Y:S01]  /*12300*/  F2FP.PACK_AB R181, R9, R10 ;  /* 0x0000000a09b5723e */ /* 0x004fe200000000ff */
[----:B------:R-:W-:-:S02]  /*12310*/  FFMA.FTZ R0, R173, c[0x0][0x2d0], -R0 ;  /* 0x0000b400ad007a23 */ /* 0x000fc40000010800 */
[----:B------:R1:W-:Y:S03]  /*12320*/  MUFU.EX2 R11, R3 ;  /* 0x00000003000b7308 */ /* 0x0003e60000000800 */
[C---:B------:R-:W-:Y:S05]  /*12330*/  HMMA.16816.F32 R172, R176.reuse, R16, R80 ;  /* 0x00000010b0ac723c */ /* 0x040fea0000001850 */
[----:B------:R2:W3:Y:S03]  /*12340*/  MUFU.EX2 R12, R0 ;  /* 0x00000000000c7308 */ /* 0x0004e60000000800 */
[----:B------:R-:W-:Y:S01]  /*12350*/  HMMA.16816.F32 R176, R176, R18, R76 ;  /* 0x00000012b0b0723c */ /* 0x000fe2000000184c */
[----:B-1----:R-:W-:-:S04]  /*12360*/  FADD.FTZ R3, R220, R218 ;  /* 0x000000dadc037221 */ /* 0x002fc80000010000 */
[----:B------:R-:W-:Y:S02]  /*12370*/  FADD.FTZ R6, R219, R3 ;  /* 0x00000003db067221 */ /* 0x000fe40000010000 */
[----:B------:R-:W-:Y:S02]  /*12380*/  FADD.FTZ R3, R86, R7 ;  /* 0x0000000756037221 */ /* 0x000fe40000010000 */
[----:B--2---:R-:W-:Y:S01]  /*12390*/  FADD.FTZ R0, R139, R152 ;  /* 0x000000988b007221 */ /* 0x004fe20000010000 */
[----:B---3--:R-:W-:Y:S01]  /*123a0*/  F2FP.PACK_AB R183, R12, R11 ;  /* 0x0000000b0cb7723e */ /* 0x008fe200000000ff */
        /* <DEDUP_REMOVED lines=113> */
[----:B------:R-:W2:Y:S01]  /*12ac0*/  LDL R223, [R1] ;  /* 0x0000000001df7983 */ /* 0x000ea20000100800 */
[----:B------:R-:W-:Y:S01]  /*12ad0*/  IMAD.MOV.U32 R116, RZ, RZ, R72 ;  /* 0x000000ffff747224 */ /* 0x000fe200078e0048 */
[----:B------:R-:W-:Y:S01]  /*12ae0*/  MOV R118, R2 ;  /* 0x0000000200767202 */ /* 0x000fe20000000f00 */
[----:B-1----:R-:W-:Y:S01]  /*12af0*/  IMAD.MOV.U32 R3, RZ, RZ, R73 ;  /* 0x000000ffff037224 */ /* 0x002fe200078e0049 */
[----:B------:R-:W-:Y:S01]  /*12b00*/  MOV R117, R71 ;  /* 0x0000004700757202 */ /* 0x000fe20000000f00 */
[----:B------:R-:W-:-:S02]  /*12b10*/  ULDC UR6, c[0x0][0x210] ;  /* 0x0000840000067ab9 */ /* 0x000fc40000000800 */
[----:B------:R-:W-:Y:S02]  /*12b20*/  ULDC UR4, c[0x0][0x1e8] ;  /* 0x00007a0000047ab9 */ /* 0x000fe40000000800 */
[----:B------:R-:W-:Y:S02]  /*12b30*/  UIADD3 UR12, UR12, -0x2, URZ ;  /* 0xfffffffe0c0c7890 */ /* 0x000fe4000fffe03f */
[----:B------:R-:W-:Y:S02]  /*12b40*/  UIMAD UR6, UR15, UR6, URZ ;  /* 0x000000060f0672a4 */ /* 0x000fe4000f8e023f */
[----:B------:R-:W-:Y:S02]  /*12b50*/  UIMAD UR4, UR15, UR4, URZ ;  /* 0x000000040f0472a4 */ /* 0x000fe4000f8e023f */
[----:B------:R-:W-:Y:S02]  /*12b60*/  ULDC.64 UR22, c[0x0][0x118] ;  /* 0x0000460000167ab9 */ /* 0x000fe40000000a00 */
[----:B------:R-:W-:Y:S01]  /*12b70*/  ULDC.64 UR18, c[0x0][0x118] ;  /* 0x0000460000127ab9 */ /* 0x000fe20000000a00 */
[----:B--2---:R-:W-:Y:S01]  /*12b80*/  IADD3 R251, R223, 0x100, RZ ;  /* 0x00000100dffb7810 */ /* 0x004fe20007ffe0ff */
[----:B------:R-:W-:Y:S05]  /*12b90*/  BRA `(.L_x_134) ;  /* 0x0000045000007947 */ /* 0x000fea0003800000 */
.L_x_136:
[----:B------:R-:W2:Y:S01]  /*12ba0*/  LDL R4, [R1+0x20] ;  /* 0x0000200001047983 */ /* 0x000ea20000100800 */
[----:B------:R-:W-:Y:S01]  /*12bb0*/  IMAD.MOV.U32 R2, RZ, RZ, c[0x0][0x2b8] ;  /* 0x0000ae00ff027624 */ /* 0x000fe200078e00ff */
[----:B------:R-:W-:Y:S01]  /*12bc0*/  UIMAD UR11, UR12, 0x70, UR17 ;  /* 0x000000700c0b78a4 */ /* 0x000fe2000f8e0211 */
[----:B------:R-:W-:Y:S01]  /*12bd0*/  IMAD.MOV.U32 R7, RZ, RZ, RZ ;  /* 0x000000ffff077224 */ /* 0x000fe200078e00ff */
[----:B------:R-:W3:Y:S02]  /*12be0*/  LDL R65, [R1] ;  /* 0x0000000001417983 */ /* 0x000ee40000100800 */
[----:B------:R-:W-:Y:S02]  /*12bf0*/  ISETP.NE.AND P2, PT, R2, 0x1, PT ;  /* 0x000000010200780c */ /* 0x000fe40003f45270 */
[----:B------:R-:W-:Y:S05]  /*12c00*/  IMAD.U32 R2, RZ, RZ, UR11 ;  /* 0x0000000bff027e24 */ /* 0x000fea000f8e00ff */
[----:B--2---:R-:W-:Y:S06]  /*12c10*/  IADD3 R2, R2, -0x70, R4 ;  /* 0xffffff9002027810 */ /* 0x004fec0007ffe004 */
        /* <DEDUP_REMOVED lines=16> */
[----:B--2---:R-:W-:Y:S01]  /*12d20*/  STL [R1+0x8], R7 ;  /* 0x0000080701007387 */ /* 0x004fe20000100800 */
[----:B------:R-:W-:Y:S02]  /*12d30*/  SHF.R.S32.HI R2, RZ, 0x1f, R7 ;  /* 0x0000001fff027819 */ /* 0x000fe40000011407 */
        /* <DEDUP_REMOVED lines=17> */
[-C--:B--2---:R-:W-:Y:S03]  /*12e50*/  IADD3.X R7, R7, R241.reuse, RZ, P1, !PT ;  /* 0x000000f107077210 */ /* 0x084fe60000ffe4ff */
[----:B------:R-:W2:Y:S01]  /*12e60*/  SHFL.IDX PT, R16, R0, 0x3, 0x181f ;  /* 0x00781f0000107f89 */ /* 0x000ea200000e0000 */
[-C--:B----4-:R-:W-:Y:S03]  /*12e70*/  IADD3 R4, P0, R4, R242.reuse, RZ ;  /* 0x000000f204047210 */ /* 0x090fe60007f1e0ff */
[----:B---3--:R3:W-:Y:S02]  /*12e80*/  LDGSTS.E.BYPASS.LTC128B.128 [R65+0x3900], [R6.64], !P3 ;  /* 0x0390000006417fae */ /* 0x0087e4000d901d52 */
[--C-:B-----5:R-:W-:Y:S01]  /*12e90*/  IMAD.X R5, R5, 0x1, R241.reuse, P0 ;  /* 0x0000000105057824 */ /* 0x120fe200000e06f1 */
        /* <DEDUP_REMOVED lines=11> */
[--C-:B--2---:R-:W-:Y:S01]  /*12f50*/  IMAD.X R11, R16, 0x1, R241.reuse, P4 ;  /* 0x00000001100b7824 */ /* 0x104fe200020e06f1 */
[----:B----4-:R-:W-:Y:S04]  /*12f60*/  IADD3.X R9, R15, R241, RZ, P2, !PT ;  /* 0x000000f10f097210 */ /* 0x010fe800017fe4ff */
[----:B------:R2:W-:Y:S01]  /*12f70*/  LDGSTS.E.BYPASS.LTC128B.128 [R65+0x5100], [R10.64], !P3 ;  /* 0x051000000a417fae */ /* 0x0005e2000d901d52 */
[----:B-----5:R-:W-:Y:S03]  /*12f80*/  IADD3 R4, P0, R2, R242, RZ ;  /* 0x000000f202047210 */ /* 0x020fe60007f1e0ff */
[----:B------:R2:W-:Y:S01]  /*12f90*/  LDGSTS.E.BYPASS.LTC128B.128 [R65+0x5900], [R8.64], !P3 ;  /* 0x0590000008417fae */ /* 0x0005e2000d901d52 */
[--C-:B-1----:R-:W-:Y:S02]  /*12fa0*/  IMAD.X R7, R14, 0x1, R241.reuse, P1 ;  /* 0x000000010e077824 */ /* 0x102fe400008e06f1 */
[----:B------:R-:W-:Y:S03]  /*12fb0*/  IMAD.X R5, R0, 0x1, R241, P0 ;  /* 0x0000000100057824 */ /* 0x000fe600000e06f1 */
[----:B------:R2:W-:Y:S04]  /*12fc0*/  LDGSTS.E.BYPASS.LTC128B.128 [R65+0x6100], [R6.64], !P3 ;  /* 0x0610000006417fae */ /* 0x0005e8000d901d52 */
[----:B------:R2:W-:Y:S01]  /*12fd0*/  LDGSTS.E.BYPASS.LTC128B.128 [R65+0x6900], [R4.64], !P3 ;  /* 0x0690000004417fae */ /* 0x0005e2000d901d52 */
[----:B------:R-:W-:-:S05]  /*12fe0*/  BRA `(.L_x_135) ;  /* 0x00001b0000007947 */ /* 0x000fca0003800000 */
.L_x_134:
        /* <DEDUP_REMOVED lines=36> */
[----:B--2---:R-:W-:Y:S03]  /*13230*/  SHF.R.S32.HI R0, RZ, 0x1f, R56 ;  /* 0x0000001fff007819 */ /* 0x004fe60000011438 */
[----:B------:R-:W-:Y:S04]  /*13240*/  IMAD.WIDE.U32 R68, R56, c[0x0][0x208], RZ ;  /* 0x0000820038447a25 */ /* 0x000fe800078e00ff */
[----:B------:R-:W-:Y:S04]  /*13250*/  IMAD R0, R0, c[0x0][0x208], RZ ;  /* 0x0000820000007a24 */ /* 0x000fe800078e02ff */
[----:B------:R-:W-:Y:S02]  /*13260*/  IMAD R0, R56, c[0x0][0x20c], R0 ;  /* 0x0000830038007a24 */ /* 0x000fe400078e0200 */
[C---:B------:R-:W-:Y:S07]  /*13270*/  HMMA.16816.F32 R56, R108.reuse, R64, RZ ;  /* 0x000000406c38723c */ /* 0x040fee00000018ff */
[----:B------:R-:W-:Y:S01]  /*13280*/  IADD3 R65, R69, R0, RZ ;  /* 0x0000000045417210 */ /* 0x000fe20007ffe0ff */
[-C--:B------:R-:W-:Y:S01]  /*13290*/  HMMA.16816.F32 R60, R108, R66.reuse, RZ ;  /* 0x000000426c3c723c */ /* 0x080fe200000018ff */
[----:B------:R-:W-:Y:S03]  /*132a0*/  MOV R64, R68 ;  /* 0x0000004400407202 */ /* 0x000fe60000000f00 */
[----:B---3--:R-:W-:Y:S02]  /*132b0*/  SHF.R.S32.HI R0, RZ, 0x1f, R2 ;  /* 0x0000001fff007819 */ /* 0x008fe40000011402 */
[----:B------:R-:W-:Y:S02]  /*132c0*/  IMAD.WIDE.U32 R72, R2, c[0x0][0x218], R64 ;  /* 0x0000860002487a25 */ /* 0x000fe400078e0040 */
[C---:B------:R-:W-:Y:S04]  /*132d0*/  HMMA.16816.F32 R64, R112.reuse, R66, RZ ;  /* 0x000000427040723c */ /* 0x040fe800000018ff */
[----:B------:R-:W-:Y:S04]  /*132e0*/  IMAD R0, R0, c[0x0][0x218], RZ ;  /* 0x0000860000007a24 */ /* 0x000fe800078e02ff */
[-C--:B------:R-:W-:Y:S01]  /*132f0*/  HMMA.16816.F32 R68, R112, R80.reuse, RZ ;  /* 0x000000507044723c */ /* 0x080fe200000018ff */
[----:B------:R-:W-:Y:S03]  /*13300*/  IMAD R2, R2, c[0x0][0x21c], R0 ;  /* 0x0000870002027a24 */ /* 0x000fe600078e0200 */
[----:B------:R-:W-:Y:S04]  /*13310*/  IADD3 R0, P0, R72, UR6, RZ ;  /* 0x0000000648007c10 */ /* 0x000fe8000ff1e0ff */
[----:B------:R-:W-:Y:S04]  /*13320*/  IADD3.X R72, R73, UR5, R2, P0, !PT ;  /* 0x0000000549487c10 */ /* 0x000fe800087fe402 */
[C---:B------:R-:W-:Y:S04]  /*13330*/  LEA R2, P0, R0.reuse, c[0x0][0x1f8], 0x1 ;  /* 0x00007e0000027a11 */ /* 0x040fe800078008ff */
[----:B------:R-:W-:Y:S01]  /*13340*/  LEA.HI.X R0, R0, c[0x0][0x1fc], R72, 0x1, P0 ;  /* 0x00007f0000007a11 */ /* 0x000fe200000f0c48 */
[----:B------:R-:W1:Y:S01]  /*13350*/  SHFL.IDX PT, R94, R2, RZ, 0x181f ;  /* 0x00181fff025e7589 */ /* 0x000e6200000e0000 */
[C---:B------:R-:W-:Y:S07]  /*13360*/  HMMA.16816.F32 R72, R108.reuse, R80, RZ ;  /* 0x000000506c48723c */ /* 0x040fee00000018ff */
[----:B------:R-:W2:Y:S01]  /*13370*/  SHFL.IDX PT, R88, R0, RZ, 0x181f ;  /* 0x00181fff00587589 */ /* 0x000ea200000e0000 */
[-C--:B------:R-:W-:Y:S07]  /*13380*/  HMMA.16816.F32 R76, R108, R82.reuse, RZ ;  /* 0x000000526c4c723c */ /* 0x080fee00000018ff */
[----:B------:R-:W3:Y:S01]  /*13390*/  SHFL.IDX PT, R92, R2, 0x1, 0x181f ;  /* 0x00381f00025c7f89 */ /* 0x000ee200000e0000 */
[C---:B------:R-:W-:Y:S04]  /*133a0*/  HMMA.16816.F32 R80, R112.reuse, R82, RZ ;  /* 0x000000527050723c */ /* 0x040fe800000018ff */
[-C--:B-1----:R-:W-:Y:S03]  /*133b0*/  IADD3 R94, P0, R94, R242.reuse, RZ ;  /* 0x000000f25e5e7210 */ /* 0x082fe60007f1e0ff */
[----:B------:R-:W1:Y:S01]  /*133c0*/  SHFL.IDX PT, R93, R0, 0x1, 0x181f ;  /* 0x00381f00005d7f89 */ /* 0x000e6200000e0000 */
[-C--:B------:R-:W-:Y:S01]  /*133d0*/  HMMA.16816.F32 R84, R112, R96.reuse, RZ ;  /* 0x000000607054723c */ /* 0x080fe200000018ff */
[-C--:B--2---:R-:W-:Y:S06]  /*133e0*/  IADD3.X R95, R88, R241.reuse, RZ, P0, !PT ;  /* 0x000000f1585f7210 */ /* 0x084fec00007fe4ff */
[----:B------:R-:W2:Y:S01]  /*133f0*/  SHFL.IDX PT, R100, R2, 0x2, 0x181f ;  /* 0x00581f0002647f89 */ /* 0x000ea200000e0000 */
[C---:B------:R-:W-:Y:S04]  /*13400*/  HMMA.16816.F32 R88, R108.reuse, R96, RZ ;  /* 0x000000606c58723c */ /* 0x040fe800000018ff */
[-C--:B---3--:R-:W-:Y:S03]  /*13410*/  IADD3 R92, P1, R92, R242.reuse, RZ ;  /* 0x000000f25c5c7210 */ /* 0x088fe60007f3e0ff */
[----:B------:R3:W-:Y:S01]  /*13420*/  LDGSTS.E.BYPASS.LTC128B.128 [R251], [R94.64], !P3 ;  /* 0x000000005efb7fae */ /* 0x0007e2000d901d56 */
[-C--:B-1----:R-:W-:Y:S07]  /*13430*/  IADD3.X R93, R93, R241.reuse, RZ, P1, !PT ;  /* 0x000000f15d5d7210 */ /* 0x082fee0000ffe4ff */
        /* <DEDUP_REMOVED lines=363> */
.L_x_135:
        /* <DEDUP_REMOVED lines=872> */
.L_x_133:
        /* <DEDUP_REMOVED lines=121> */
.L_x_103:
[----:B------:R-:W-:Y:S02]  /*18900*/  USHF.R.S32.HI UR8, URZ, 0x1f, UR15 ;  /* 0x0000001f3f087899 */ /* 0x000fe4000801140f */
[----:B------:R-:W-:Y:S01]  /*18910*/  ULDC.64 UR10, c[0x0][0x118] ;  /* 0x00004600000a7ab9 */ /* 0x000fe20000000a00 */
[----:B------:R-:W-:Y:S05]  /*18920*/  @P4 BRA `(.L_x_137) ;  /* 0x0000149000004947 */ /* 0x000fea0003800000 */
[----:B------:R-:W1:Y:S01]  /*18930*/  S2R R40, SR_TID.X ;  /* 0x0000000000287919 */ /* 0x000e620000002100 */
[----:B------:R-:W-:Y:S01]  /*18940*/  F2FP.PACK_AB R6, R125, R124 ;  /* 0x0000007c7d06723e */ /* 0x000fe200000000ff */
[----:B------:R-:W-:Y:S01]  /*18950*/  IMAD.MOV.U32 R5, RZ, RZ, -0x10 ;  /* 0xfffffff0ff057424 */ /* 0x000fe200078e00ff */
[----:B------:R-:W-:Y:S01]  /*18960*/  F2FP.PACK_AB R27, R27, R126 ;  /* 0x0000007e1b1b723e */ /* 0x000fe200000000ff */
[----:B------:R-:W-:Y:S01]  /*18970*/  BAR.SYNC.DEFER_BLOCKING 0x1, 0x80 ;  /* 0x0042000000007b1d */ /* 0x000fe20000010000 */
[----:B------:R-:W-:Y:S02]  /*18980*/  F2FP.PACK_AB R26, R26, R132 ;  /* 0x000000841a1a723e */ /* 0x000fe400000000ff */
[----:B------:R-:W-:-:S02]  /*18990*/  F2FP.PACK_AB R31, R31, R134 ;  /* 0x000000861f1f723e */ /* 0x000fc400000000ff */
        /* <DEDUP_REMOVED lines=8> */
[----:B------:R-:W-:Y:S02]  /*18a20*/  F2FP.PACK_AB R30, R30, R136 ;  /* 0x000000881e1e723e */ /* 0x000fe400000000ff */
[----:B------:R-:W-:Y:S01]  /*18a30*/  F2FP.PACK_AB R29, R29, R138 ;  /* 0x0000008a1d1d723e */ /* 0x000fe200000000ff */
[----:B------:R-:W-:Y:S01]  /*18a40*/  ULDC.64 UR4, c[0x0][0x500] ;  /* 0x0001400000047ab9 */ /* 0x000fe20000000a00 */
[----:B------:R-:W-:Y:S01]  /*18a50*/  F2FP.PACK_AB R21, R21, R148 ;  /* 0x000000941515723e */ /* 0x000fe200000000ff */
[----:B------:R-:W-:Y:S01]  /*18a60*/  UIMAD.WIDE UR4, UR20, UR6, UR4 ;  /* 0x00000006140472a5 */ /* 0x000fe2000f8e0204 */
[----:B------:R-:W-:-:S02]  /*18a70*/  F2FP.PACK_AB R20, R20, R150 ;  /* 0x000000961414723e */ /* 0x000fc400000000ff */
[----:B-1----:R-:W-:Y:S02]  /*18a80*/  SHF.R.S32.HI R41, RZ, 0x1f, R40 ;  /* 0x0000001fff297819 */ /* 0x002fe40000011428 */
[----:B------:R-:W-:Y:S02]  /*18a90*/  F2FP.PACK_AB R28, R28, R140 ;  /* 0x0000008c1c1c723e */ /* 0x000fe400000000ff */
[CC--:B------:R-:W-:Y:S02]  /*18aa0*/  LEA.HI R2, R41.reuse, R40.reuse, RZ, 0x2 ;  /* 0x0000002829027211 */ /* 0x0c0fe400078f10ff */
[----:B------:R-:W-:Y:S02]  /*18ab0*/  LEA.HI R35, R41, R40, RZ, 0x5 ;  /* 0x0000002829237211 */ /* 0x000fe400078f28ff */
[--C-:B------:R-:W-:Y:S02]  /*18ac0*/  SHF.R.S32.HI R3, RZ, 0x2, R2.reuse ;  /* 0x00000002ff037819 */ /* 0x100fe40000011402 */
[----:B------:R-:W-:-:S02]  /*18ad0*/  SHF.R.S32.HI R0, RZ, 0x1f, R2 ;  /* 0x0000001fff007819 */ /* 0x000fc40000011402 */
[----:B------:R-:W-:Y:S02]  /*18ae0*/  SHF.R.S32.HI R34, RZ, 0x5, R35 ;  /* 0x00000005ff227819 */ /* 0x000fe40000011423 */
[----:B------:R-:W-:Y:S02]  /*18af0*/  LEA.HI R0, R0, R3, RZ, 0x3 ;  /* 0x0000000300007211 */ /* 0x000fe400078f18ff */
[----:B------:R-:W-:Y:S02]  /*18b00*/  F2FP.PACK_AB R142, R143, R142 ;  /* 0x0000008e8f8e723e */ /* 0x000fe400000000ff */
[----:B------:R-:W-:Y:S02]  /*18b10*/  LOP3.LUT R0, R0, 0xfffffff8, RZ, 0xc0, !PT ;  /* 0xfffffff800007812 */ /* 0x000fe400078ec0ff */
[----:B------:R-:W-:Y:S02]  /*18b20*/  F2FP.PACK_AB R25, R25, R144 ;  /* 0x000000901919723e */ /* 0x000fe400000000ff */
[----:B------:R-:W-:Y:S01]  /*18b30*/  F2FP.PACK_AB R146, R147, R146 ;  /* 0x000000929392723e */ /* 0x000fe200000000ff */
[----:B------:R-:W-:Y:S01]  /*18b40*/  IMAD.IADD R3, R3, 0x1, -R0 ;  /* 0x0000000103037824 */ /* 0x000fe200078e0a00 */
[----:B------:R-:W-:-:S02]  /*18b50*/  LOP3.LUT R0, R2, 0xfffffffc, RZ, 0xc0, !PT ;  /* 0xfffffffc02007812 */ /* 0x000fc400078ec0ff */
[----:B------:R-:W-:Y:S01]  /*18b60*/  F2FP.PACK_AB R24, R24, R152 ;  /* 0x000000981818723e */ /* 0x000fe200000000ff */
[C---:B------:R-:W-:Y:S01]  /*18b70*/  IMAD.SHL.U32 R2, R3.reuse, 0x40, RZ ;  /* 0x0000004003027824 */ /* 0x040fe200078e00ff */
[----:B------:R-:W-:Y:S01]  /*18b80*/  LOP3.LUT R4, R3, 0x1, RZ, 0xc0, !PT ;  /* 0x0000000103047812 */ /* 0x000fe200078ec0ff */
[----:B------:R-:W-:Y:S01]  /*18b90*/  IMAD.IADD R14, R40, 0x1, -R0 ;  /* 0x00000001280e7824 */ /* 0x000fe200078e0a00 */
[----:B------:R-:W-:Y:S02]  /*18ba0*/  F2FP.PACK_AB R23, R23, R154 ;  /* 0x0000009a1717723e */ /* 0x000fe400000000ff */
[----:B------:R-:W-:Y:S01]  /*18bb0*/  LOP3.LUT R0, R2, 0x1c0, RZ, 0xc0, !PT ;  /* 0x000001c002007812 */ /* 0x000fe200078ec0ff */
[----:B------:R-:W-:Y:S01]  /*18bc0*/  IMAD R2, R34, 0x200, R14 ;  /* 0x0000020022027824 */ /* 0x000fe200078e020e */
[----:B------:R-:W-:Y:S02]  /*18bd0*/  ISETP.NE.U32.AND P0, PT, R4, 0x1, PT ;  /* 0x000000010400780c */ /* 0x000fe40003f05070 */
[----:B------:R-:W-:-:S02]  /*18be0*/  LEA.HI R0, R0, R0, RZ, 0x1d ;  /* 0x0000000000007211 */ /* 0x000fc400078fe8ff */
[----:B------:R-:W-:Y:S02]  /*18bf0*/  R2P PR, R3, 0x6 ;  /* 0x0000000603007804 */ /* 0x000fe40000000000 */
[----:B------:R-:W-:Y:S01]  /*18c00*/  SEL R5, R5, 0x10, !P0 ;  /* 0x0000001005057807 */ /* 0x000fe20004000000 */
[----:B------:R-:W-:Y:S01]  /*18c10*/  IMAD.U32 R0, R2, 0x2, R0 ;  /* 0x0000000202007824 */ /* 0x000fe200078e0000 */
[----:B------:R-:W-:Y:S02]  /*18c20*/  F2FP.PACK_AB R18, R18, R164 ;  /* 0x000000a41212723e */ /* 0x000fe400000000ff */
[----:B------:R-:W-:Y:S01]  /*18c30*/  F2FP.PACK_AB R13, R13, R166 ;  /* 0x000000a60d0d723e */ /* 0x000fe200000000ff */
[----:B------:R-:W-:Y:S01]  /*18c40*/  IMAD.SHL.U32 R0, R0, 0x2, RZ ;  /* 0x0000000200007824 */ /* 0x000fe200078e00ff */
[----:B------:R-:W-:Y:S02]  /*18c50*/  F2FP.PACK_AB R22, R22, R156 ;  /* 0x0000009c1616723e */ /* 0x000fe400000000ff */
[----:B------:R-:W-:Y:S01]  /*18c60*/  F2FP.PACK_AB R158, R159, R158 ;  /* 0x0000009e9f9e723e */ /* 0x000fe200000000ff */
[C---:B------:R-:W-:Y:S01]  /*18c70*/  IMAD.IADD R3, R0.reuse, 0x1, R5 ;  /* 0x0000000100037824 */ /* 0x040fe200078e0205 */
[----:B------:R1:W-:Y:S01]  /*18c80*/  STS [R0+0x80], R6 ;  /* 0x0000800600007388 */ /* 0x0003e20000000800 */
[----:B------:R-:W-:-:S02]  /*18c90*/  IADD3 R4, R0, 0x80, RZ ;  /* 0x0000008000047810 */ /* 0x000fc40007ffe0ff */
[----:B------:R-:W-:Y:S01]  /*18ca0*/  IADD3 R2, R0, 0xc0, RZ ;  /* 0x000000c000027810 */ /* 0x000fe20007ffe0ff */
[----:B------:R-:W-:Y:S01]  /*18cb0*/  STS [R0+0x480], R27 ;  /* 0x0004801b00007388 */ /* 0x000fe20000000800 */
[----:B------:R-:W-:Y:S02]  /*18cc0*/  @P2 IADD3 R2, R4, -0x40, RZ ;  /* 0xffffffc004022810 */ /* 0x000fe40007ffe0ff */
[----:B------:R-:W-:Y:S01]  /*18cd0*/  F2FP.PACK_AB R12, R12, R160 ;  /* 0x000000a00c0c723e */ /* 0x000fe200000000ff */
[----:B------:R-:W-:Y:S01]  /*18ce0*/  STS [R3+0x80], R26 ;  /* 0x0000801a03007388 */ /* 0x000fe20000000800 */
[----:B------:R-:W-:Y:S02]  /*18cf0*/  F2FP.PACK_AB R19, R19, R162 ;  /* 0x000000a21313723e */ /* 0x000fe400000000ff */
[----:B------:R-:W-:Y:S01]  /*18d00*/  F2FP.PACK_AB R17, R17, R168 ;  /* 0x000000a81111723e */ /* 0x000fe200000000ff */
[----:B------:R-:W-:Y:S01]  /*18d10*/  STS [R3+0x480], R31 ;  /* 0x0004801f03007388 */ /* 0x000fe20000000800 */
[----:B------:R-:W-:-:S02]  /*18d20*/  F2FP.PACK_AB R16, R16, R170 ;  /* 0x000000aa1010723e */ /* 0x000fc400000000ff */
[----:B------:R-:W-:Y:S01]  /*18d30*/  F2FP.PACK_AB R9, R181, R180 ;  /* 0x000000b4b509723e */ /* 0x000fe200000000ff */
[----:B------:R-:W-:Y:S01]  /*18d40*/  STS [R0+0x2080], R33 ;  /* 0x0020802100007388 */ /* 0x000fe20000000800 */
[----:B------:R-:W-:Y:S02]  /*18d50*/  F2FP.PACK_AB R8, R183, R182 ;  /* 0x000000b6b708723e */ /* 0x000fe400000000ff */
[----:B------:R-:W-:Y:S01]  /*18d60*/  F2FP.PACK_AB R11, R173, R172 ;  /* 0x000000acad0b723e */ /* 0x000fe200000000ff */
[----:B------:R3:W-:Y:S01]  /*18d70*/  STS [R0+0x2480], R122 ;  /* 0x0024807a00007388 */ /* 0x0007e20000000800 */
[----:B------:R-:W-:Y:S02]  /*18d80*/  F2FP.PACK_AB R15, R15, R174 ;  /* 0x000000ae0f0f723e */ /* 0x000fe400000000ff */
[----:B------:R-:W-:Y:S01]  /*18d90*/  F2FP.PACK_AB R10, R177, R176 ;  /* 0x000000b0b10a723e */ /* 0x000fe200000000ff */
[----:B------:R-:W-:Y:S01]  /*18da0*/  STS [R3+0x2080], R32 ;  /* 0x0020802003007388 */ /* 0x000fe20000000800 */
[----:B-1----:R-:W-:Y:S01]  /*18db0*/  IMAD.MOV.U32 R6, RZ, RZ, 0x20 ;  /* 0x00000020ff067424 */ /* 0x002fe200078e00ff */
[----:B------:R-:W-:-:S02]  /*18dc0*/  F2FP.PACK_AB R7, R179, R178 ;  /* 0x000000b2b307723e */ /* 0x000fc400000000ff */
[----:B------:R1:W-:Y:S01]  /*18dd0*/  STS [R3+0x2480], R130 ;  /* 0x0024808203007388 */ /* 0x0003e20000000800 */
[----:B------:R-:W-:Y:S02]  /*18de0*/  PLOP3.LUT P0, PT, PT, PT, UP1, 0x80, 0x0 ;  /* 0x000000000000781c */ /* 0x000fe40003f0f018 */
[----:B------:R-:W-:-:S05]  /*18df0*/  SEL R6, R6, 0xffffffe0, !P1 ;  /* 0xffffffe006067807 */ /* 0x000fca0004800000 */
[----:B------:R-:W-:-:S05]  /*18e00*/  IMAD.IADD R4, R0, 0x1, R6 ;  /* 0x0000000100047824 */ /* 0x000fca00078e0206 */
[----:B------:R-:W-:Y:S01]  /*18e10*/  STS [R4+0x80], R30 ;  /* 0x0000801e04007388 */ /* 0x000fe20000000800 */
[----:B---3--:R-:W-:-:S03]  /*18e20*/  IMAD.IADD R0, R6, 0x1, R3 ;  /* 0x0000000106007824 */ /* 0x008fc600078e0203 */
[----:B------:R-:W-:Y:S04]  /*18e30*/  STS [R4+0x480], R29 ;  /* 0x0004801d04007388 */ /* 0x000fe80000000800 */
        /* <DEDUP_REMOVED lines=10> */
[----:B---3--:R-:W-:-:S04]  /*18ee0*/  IMAD.IADD R0, R5, 0x1, R2 ;  /* 0x0000000105007824 */ /* 0x008fc800078e0202 */
        /* <DEDUP_REMOVED lines=17> */
[----:B---3--:R-:W-:Y:S01]  /*19000*/  IMAD.U32 R8, RZ, RZ, UR4 ;  /* 0x00000004ff087e24 */ /* 0x008fe2000f8e00ff */
[----:B------:R-:W-:Y:S06]  /*19010*/  BAR.SYNC.DEFER_BLOCKING 0x1, 0x80 ;  /* 0x0042000000007b1d */ /* 0x000fec0000010000 */
[----:B------:R-:W-:Y:S02]  /*19020*/  ULDC.64 UR4, c[0x0][0x508] ;  /* 0x0001420000047ab9 */ /* 0x000fe40000000a00 */
[----:B------:R-:W-:Y:S01]  /*19030*/  UISETP.NE.U32.AND UP0, UPT, URZ, UR4, UPT ;  /* 0x000000043f00728c */ /* 0x000fe2000bf05070 */
[----:B------:R-:W3:Y:S03]  /*19040*/  @P0 LDG.E R0, [R8.64] ;  /* 0x0000000a08000981 */ /* 0x000ee6000c1e1900 */
[----:B------:R-:W-:Y:S01]  /*19050*/  UISETP.NE.AND.EX UP0, UPT, URZ, UR5, UPT, UP0 ;  /* 0x000000053f00728c */ /* 0x000fe2000bf05300 */
[----:B------:R-:W-:-:S02]  /*19060*/  IMAD.MOV.U32 R12, RZ, RZ, c[0x0][0x388] ;  /* 0x0000e200ff0c7624 */ /* 0x000fc400078e00ff */
[----:B------:R-:W-:-:S03]  /*19070*/  ULDC.64 UR4, c[0x0][0x508] ;  /* 0x0001420000047ab9 */ /* 0x000fc60000000a00 */
[----:B------:R-:W-:-:S05]  /*19080*/  PLOP3.LUT P1, PT, PT, PT, UP0, 0x80, 0x0 ;  /* 0x000000000000781c */ /* 0x000fca0003f2f008 */
[----:B------:R-:W-:-:S06]  /*19090*/  @UP0 UIMAD.WIDE UR4, UR20, UR6, UR4 ;  /* 0x00000006140402a5 */ /* 0x000fcc000f8e0204 */
[----:B----4-:R-:W-:Y:S02]  /*190a0*/  IMAD.U32 R2, RZ, RZ, UR4 ;  /* 0x00000004ff027e24 */ /* 0x010fe4000f8e00ff */
[----:B--2---:R-:W-:-:S05]  /*190b0*/  IMAD.U32 R3, RZ, RZ, UR5 ;  /* 0x00000005ff037e24 */ /* 0x004fca000f8e00ff */
[----:B------:R1:W5:Y:S01]  /*190c0*/  @P1 LDG.E R12, [R2.64] ;  /* 0x0000000a020c1981 */ /* 0x000362000c1e1900 */
[----:B------:R-:W-:Y:S02]  /*190d0*/  UMOV UR6, URZ ;  /* 0x0000003f00067c82 */ /* 0x000fe40008000000 */
[----:B------:R-:W-:Y:S01]  /*190e0*/  UMOV UR7, URZ ;  /* 0x0000003f00077c82 */ /* 0x000fe20008000000 */
[----:B---3--:R-:W2:Y:S02]  /*190f0*/  @P0 R2UR UR5, R0 ;  /* 0x00000000000503c2 */ /* 0x008ea400000e0000 */
        /* <DEDUP_REMOVED lines=8> */
.L_x_138:
        /* <DEDUP_REMOVED lines=25> */
[----:B------:R-:W-:Y:S01]  /*19310*/  USEL UR9, UR9, URZ, !UP1 ;  /* 0x0000003f09097287 */ /* 0x000fe2000c800000 */
[----:B------:R-:W-:Y:S01]  /*19320*/  LEA.HI R0, R3, R5, RZ, 0x2 ;  /* 0x0000000503007211 */ /* 0x000fe200078f10ff */
[----:B------:R-:W-:-:S02]  /*19330*/  UMOV UR18, UR6 ;  /* 0x0000000600127c82 */ /* 0x000fc40008000000 */
[----:B------:R-:W-:Y:S01]  /*19340*/  IMAD.IADD R2, R34, 0x1, -R2 ;  /* 0x0000000122027824 */ /* 0x000fe200078e0a02 */
[----:B------:R-:W-:Y:S01]  /*19350*/  SHF.R.S32.HI R0, RZ, 0x2, R0 ;  /* 0x00000002ff007819 */ /* 0x000fe20000011400 */
[----:B------:R-:W-:Y:S02]  /*19360*/  UMOV UR19, UR7 ;  /* 0x0000000700137c82 */ /* 0x000fe40008000000 */
[----:B------:R-:W-:Y:S02]  /*19370*/  UIMAD.WIDE.U32 UR22, UR6, UR4, URZ ;  /* 0x00000004061672a5 */ /* 0x000fe4000f8e003f */
[----:B------:R-:W-:Y:S01]  /*19380*/  IMAD R11, R2, 0x10, R0 ;  /* 0x00000010020b7824 */ /* 0x000fe200078e0200 */
[----:B------:R-:W-:Y:S01]  /*19390*/  LOP3.LUT R0, R6, 0xfffffff8, RZ, 0xc0, !PT ;  /* 0xfffffff806007812 */ /* 0x000fe200078ec0ff */
[----:B------:R-:W-:Y:S02]  /*193a0*/  UIMAD UR16, UR6, UR5, UR16 ;  /* 0x00000005061072a4 */ /* 0x000fe4000f8e0210 */
[----:B------:R-:W-:Y:S01]  /*193b0*/  IMAD.IADD R3, R11, 0x1, R4 ;  /* 0x000000010b037824 */ /* 0x000fe200078e0204 */
[----:B------:R-:W-:Y:S01]  /*193c0*/  ULDC.64 UR6, c[0x0][0x498] ;  /* 0x0001260000067ab9 */ /* 0x000fe20000000a00 */
[----:B------:R-:W-:Y:S01]  /*193d0*/  IMAD.IADD R0, R40, 0x1, -R0 ;  /* 0x0000000128007824 */ /* 0x000fe200078e0a00 */
[----:B------:R-:W-:Y:S01]  /*193e0*/  UIMAD.WIDE.U32 UR18, UR15, UR12, UR18 ;  /* 0x0000000c0f1272a5 */ /* 0x000fe2000f8e0012 */
[----:B-1----:R-:W-:Y:S01]  /*193f0*/  IMAD R3, R22, 0x80, R3 ;  /* 0x0000008016037824 */ /* 0x002fe200078e0203 */
[----:B------:R-:W-:Y:S01]  /*19400*/  USEL UR12, UR20, URZ, !UP1 ;  /* 0x0000003f140c7287 */ /* 0x000fe2000c800000 */
[----:B------:R-:W-:Y:S01]  /*19410*/  IMAD R6, R0, 0x10, R19 ;  /* 0x0000001000067824 */ /* 0x000fe200078e0213 */
[----:B------:R-:W-:Y:S01]  /*19420*/  UIMAD UR17, UR9, UR6, URZ ;  /* 0x00000006091172a4 */ /* 0x000fe2000f8e023f */
[----:B------:R-:W-:Y:S01]  /*19430*/  @P0 IMAD.HI.U32 R4, R3, c[0x0][0x4ec], RZ ;  /* 0x00013b0003040a27 */ /* 0x000fe200078e00ff */
[----:B------:R-:W-:-:S02]  /*19440*/  ULDC.64 UR4, c[0x0][0x3e8] ;  /* 0x0000fa0000047ab9 */ /* 0x000fc40000000a00 */
[----:B------:R-:W-:Y:S01]  /*19450*/  UIADD3 UR19, UR19, UR13, URZ ;  /* 0x0000000d13137290 */ /* 0x000fe2000fffe03f */
[----:B------:R-:W-:Y:S01]  /*19460*/  IMAD R9, R22, 0x80, R6 ;  /* 0x0000008016097824 */ /* 0x000fe200078e0206 */
[----:B------:R-:W-:Y:S01]  /*19470*/  UIMAD UR7, UR12, UR7, UR17 ;  /* 0x000000070c0772a4 */ /* 0x000fe2000f8e0211 */
[----:B------:R-:W-:Y:S01]  /*19480*/  IMAD.MOV.U32 R2, RZ, RZ, R3 ;  /* 0x000000ffff027224 */ /* 0x000fe200078e0003 */
[----:B------:R-:W-:Y:S01]  /*19490*/  @P0 SHF.R.U32.HI R2, RZ, c[0x0][0x4f0], R4 ;  /* 0x00013c00ff020a19 */ /* 0x000fe20000011604 */
[----:B------:R-:W-:Y:S01]  /*194a0*/  @P0 IMAD.HI.U32 R4, R9, c[0x0][0x4ec], RZ ;  /* 0x00013b0009040a27 */ /* 0x000fe200078e00ff */
[----:B------:R-:W-:Y:S02]  /*194b0*/  UIMAD UR14, UR8, UR4, URZ ;  /* 0x00000004080e72a4 */ /* 0x000fe4000f8e023f */
[----:B------:R-:W-:Y:S01]  /*194c0*/  UIADD3 UR17, UR23, UR16, URZ ;  /* 0x0000001017117290 */ /* 0x000fe2000fffe03f */
[----:B------:R-:W-:Y:S01]  /*194d0*/  IMAD.MOV.U32 R7, RZ, RZ, R9 ;  /* 0x000000ffff077224 */ /* 0x000fe200078e0009 */
[----:B------:R-:W-:Y:S01]  /*194e0*/  @P0 SHF.R.U32.HI R7, RZ, c[0x0][0x4f0], R4 ;  /* 0x00013c00ff070a19 */ /* 0x000fe20000011604 */
[----:B------:R-:W-:Y:S01]  /*194f0*/  IMAD.SHL.U32 R4, R19, 0x40, RZ ;  /* 0x0000004013047824 */ /* 0x000fe200078e00ff */
[----:B------:R-:W-:Y:S01]  /*19500*/  UMOV UR16, UR22 ;  /* 0x0000001600107c82 */ /* 0x000fe20008000000 */
[--C-:B------:R-:W-:Y:S01]  /*19510*/  IMAD.MOV R6, RZ, RZ, -R2.reuse ;  /* 0x000000ffff067224 */ /* 0x100fe200078e0a02 */
[----:B------:R-:W-:Y:S01]  /*19520*/  UIMAD.WIDE.U32 UR18, UR12, UR6, UR18 ;  /* 0x000000060c1272a5 */ /* 0x000fe2000f8e0012 */
[----:B------:R-:W-:Y:S01]  /*19530*/  IMAD.SHL.U32 R0, R0, 0x8, RZ ;  /* 0x0000000800007824 */ /* 0x000fe200078e00ff */
[----:B------:R-:W-:Y:S01]  /*19540*/  UIMAD UR14, UR15, UR5, UR14 ;  /* 0x000000050f0e72a4 */ /* 0x000fe2000f8e020e */
[----:B------:R-:W-:Y:S01]  /*19550*/  LOP3.LUT R4, R4, 0x1c0, RZ, 0xc0, !PT ;  /* 0x000001c004047812 */ /* 0x000fe200078ec0ff */
[----:B------:R-:W-:Y:S01]  /*19560*/  UIMAD.WIDE.U32 UR16, UR15, UR4, UR16 ;  /* 0x000000040f1072a5 */ /* 0x000fe2000f8e0010 */
[----:B------:R-:W-:Y:S01]  /*19570*/  IMAD R6, R6, c[0x0][0x4e8], R3 ;  /* 0x00013a0006067a24 */ /* 0x000fe200078e0203 */
[----:B------:R-:W-:Y:S01]  /*19580*/  SHF.R.S32.HI R8, RZ, 0x1f, R2 ;  /* 0x0000001fff087819 */ /* 0x000fe20000011402 */
[----:B------:R-:W-:Y:S01]  /*19590*/  ULDC.64 UR4, c[0x0][0x3f0] ;  /* 0x0000fc0000047ab9 */ /* 0x000fe20000000a00 */
[----:B------:R-:W-:Y:S01]  /*195a0*/  LOP3.LUT R10, R4, 0x38, R0, 0xf8, !PT ;  /* 0x00000038040a7812 */ /* 0x000fe200078ef800 */
[----:B------:R-:W-:Y:S01]  /*195b0*/  UIMAD UR9, UR9, UR4, URZ ;  /* 0x00000004090972a4 */ /* 0x000fe2000f8e023f */
[----:B------:R-:W-:Y:S01]  /*195c0*/  SHF.R.U32.HI R5, RZ, 0x3, R4 ;  /* 0x00000003ff057819 */ /* 0x000fe20000011604 */
[----:B------:R-:W-:Y:S01]  /*195d0*/  UIADD3 UR17, UR17, UR14, URZ ;  /* 0x0000000e11117290 */ /* 0x000fe2000fffe03f */
[----:B------:R-:W-:Y:S01]  /*195e0*/  IMAD.U32 R3, RZ, RZ, UR7 ;  /* 0x00000007ff037e24 */ /* 0x000fe2000f8e00ff */
[----:B------:R-:W-:Y:S01]  /*195f0*/  IADD3 R2, P0, R2, UR18, RZ ;  /* 0x0000001202027c10 */ /* 0x000fe2000ff1e0ff */
[----:B------:R-:W-:Y:S01]  /*19600*/  UIMAD UR5, UR12, UR5, UR9 ;  /* 0x000000050c0572a4 */ /* 0x000fe2000f8e0209 */
[----:B------:R-:W-:Y:S01]  /*19610*/  SHF.R.S32.HI R4, RZ, 0x1f, R6 ;  /* 0x0000001fff047819 */ /* 0x000fe20000011406 */
[----:B------:R-:W-:Y:S01]  /*19620*/  UIMAD.WIDE.U32 UR12, UR12, UR4, UR16 ;  /* 0x000000040c0c72a5 */ /* 0x000fe2000f8e0010 */
[----:B------:R-:W-:Y:S01]  /*19630*/  IADD3.X R3, R8, UR19, R3, P0, !PT ;  /* 0x0000001308037c10 */ /* 0x000fe200087fe403 */
[--C-:B------:R-:W-:Y:S01]  /*19640*/  IMAD.MOV R18, RZ, RZ, -R7.reuse ;  /* 0x000000ffff127224 */ /* 0x100fe200078e0a07 */
[----:B------:R-:W-:Y:S01]  /*19650*/  LOP3.LUT R20, R10, R5, RZ, 0x3c, !PT ;  /* 0x000000050a147212 */ /* 0x000fe200078e3cff */
[----:B------:R-:W-:Y:S01]  /*19660*/  IMAD R8, R4, c[0x0][0x488], RZ ;  /* 0x0001220004087a24 */ /* 0x000fe200078e02ff */
[----:B------:R-:W-:Y:S01]  /*19670*/  UIADD3 UR5, UR13, UR5, URZ ;  /* 0x000000050d057290 */ /* 0x000fe2000fffe03f */
[----:B------:R-:W-:Y:S01]  /*19680*/  SHF.R.S32.HI R10, RZ, 0x1f, R7 ;  /* 0x0000001fff0a7819 */ /* 0x000fe20000011407 */
[----:B------:R-:W-:Y:S01]  /*19690*/  IMAD.WIDE.U32 R4, R6, c[0x0][0x488], R2 ;  /* 0x0001220006047a25 */ /* 0x000fe200078e0002 */
[----:B------:R-:W-:-:S03]  /*196a0*/  SHF.R.S32.HI R53, RZ, 0x1f, R0 ;  /* 0x0000001fff357819 */ /* 0x000fc60000011400 */
        /* <DEDUP_REMOVED lines=15> */
[----:B------:R-:W-:Y:S02]  /*197a0*/  IMAD.MOV.U32 R4, RZ, RZ, R6 ;  /* 0x000000ffff047224 */ /* 0x000fe400078e0006 */
[----:B------:R-:W-:Y:S01]  /*197b0*/  IMAD R8, R22, 0x80, R11 ;  /* 0x0000008016087824 */ /* 0x000fe200078e020b */
[----:B------:R-:W-:Y:S01]  /*197c0*/  SHFL.IDX PT, R14, R9, 0x1, 0x1c1f ;  /* 0x003c1f00090e7f89 */ /* 0x000fe200000e0000 */
[----:B------:R-:W-:-:S02]  /*197d0*/  IMAD R6, R10, c[0x0][0x3d8], RZ ;  /* 0x0000f6000a067a24 */ /* 0x000fc400078e02ff */
[----:B------:R-:W-:Y:S01]  /*197e0*/  IMAD.IADD R5, R7, 0x1, R5 ;  /* 0x0000000107057824 */ /* 0x000fe200078e0205 */
[----:B------:R-:W2:Y:S01]  /*197f0*/  SHFL.IDX PT, R15, R3, 0x1, 0x1c1f ;  /* 0x003c1f00030f7f89 */ /* 0x000ea200000e0000 */
[----:B------:R-:W-:Y:S01]  /*19800*/  IADD3 R7, R8, 0x8, RZ ;  /* 0x0000000808077810 */ /* 0x000fe20007ffe0ff */
[----:B------:R-:W-:Y:S01]  /*19810*/  IMAD R6, R18, c[0x0][0x3dc], R6 ;  /* 0x0000f70012067a24 */ /* 0x000fe200078e0206 */
[-C--:B------:R-:W-:Y:S01]  /*19820*/  ISETP.GE.OR P5, PT, R8, R2.reuse, P1 ;  /* 0x000000020800720c */ /* 0x080fe20000fa6670 */
[----:B------:R-:W-:Y:S01]  /*19830*/  SHFL.IDX PT, R12, R9, 0x2, 0x1c1f ;  /* 0x005c1f00090c7f89 */ /* 0x000fe200000e0000 */
[----:B------:R-:W-:Y:S01]  /*19840*/  IMAD.WIDE.U32 R4, R18, c[0x0][0x3d8], R4 ;  /* 0x0000f60012047a25 */ /* 0x000fe200078e0004 */
[----:B------:R-:W-:Y:S02]  /*19850*/  ISETP.GE.OR P4, PT, R7, R2, P1 ;  /* 0x000000020700720c */ /* 0x000fe40000f86670 */
[----:B------:R-:W3:Y:S01]  /*19860*/  SHFL.IDX PT, R13, R3, 0x2, 0x1c1f ;  /* 0x005c1f00030d7f89 */ /* 0x000ee200000e0000 */
[----:B------:R-:W-:Y:S01]  /*19870*/  IMAD.IADD R6, R5, 0x1, R6 ;  /* 0x0000000105067824 */ /* 0x000fe200078e0206 */
[C---:B------:R-:W-:Y:S01]  /*19880*/  LEA R5, P2, R4.reuse, c[0x0][0x380], 0x1 ;  /* 0x0000e00004057a11 */ /* 0x040fe200078408ff */
[----:B------:R-:W-:Y:S01]  /*19890*/  IMAD.SHL.U32 R7, R21, 0x8, RZ ;  /* 0x0000000815077824 */ /* 0x000fe200078e00ff */
[----:B------:R-:W-:Y:S02]  /*198a0*/  SHFL.IDX PT, R10, R9, 0x3, 0x1c1f ;  /* 0x007c1f00090a7f89 */ /* 0x000fe400000e0000 */
[----:B------:R-:W-:-:S02]  /*198b0*/  LEA.HI.X R4, R4, c[0x0][0x384], R6, 0x1, P2 ;  /* 0x0000e10004047a11 */ /* 0x000fc400010f0c06 */
[----:B------:R4:W3:Y:S01]  /*198c0*/  SHFL.IDX PT, R11, R3, 0x3, 0x1c1f ;  /* 0x007c1f00030b7f89 */ /* 0x0008e200000e0000 */
[----:B------:R-:W-:-:S03]  /*198d0*/  LOP3.LUT R7, R20, 0x7ffffe00, R7, 0xf8, !PT ;  /* 0x7ffffe0014077812 */ /* 0x000fc600078ef807 */
[----:B-1----:R-:W-:Y:S02]  /*198e0*/  @!P5 ST.E [R16.64], R36 ;  /* 0x000000241000d985 */ /* 0x002fe4000c10190a */
[----:B------:R-:W-:Y:S02]  /*198f0*/  IMAD.SHL.U32 R6, R7, 0x2, RZ ;  /* 0x0000000207067824 */ /* 0x000fe400078e00ff */
[----:B--2---:R-:W-:Y:S04]  /*19900*/  @!P4 ST.E [R14.64], R37 ;  /* 0x000000250e00c985 */ /* 0x004fe8000c10190a */
[----:B------:R-:W-:Y:S04]  /*19910*/  SHFL.IDX PT, R9, R4, RZ, 0x181f ;  /* 0x00181fff04097589 */ /* 0x000fe800000e0000 */
[----:B------:R-:W-:Y:S04]  /*19920*/  SHFL.IDX PT, R14, R5, 0x2, 0x181f ;  /* 0x00581f00050e7f89 */ /* 0x000fe800000e0000 */
[----:B------:R-:W-:Y:S01]  /*19930*/  SHFL.IDX PT, R44, R4, 0x2, 0x181f ;  /* 0x00581f00042c7f89 */ /* 0x000fe200000e0000 */
[----:B----4-:R-:W-:-:S03]  /*19940*/  IADD3 R3, R8, 0x40, RZ ;  /* 0x0000004008037810 */ /* 0x010fc60007ffe0ff */
[----:B------:R-:W-:Y:S01]  /*19950*/  SHFL.IDX PT, R15, R5, 0x3, 0x181f ;  /* 0x00781f00050f7f89 */ /* 0x000fe200000e0000 */
[----:B------:R-:W-:Y:S02]  /*19960*/  IADD3 R8, R8, 0x48, RZ ;  /* 0x0000004808087810 */ /* 0x000fe40007ffe0ff */
[-C--:B------:R-:W-:Y:S01]  /*19970*/  ISETP.GE.OR P3, PT, R3, R2.reuse, P1 ;  /* 0x000000020300720c */ /* 0x080fe20000f66670 */
[----:B------:R-:W-:Y:S01]  /*19980*/  IMAD R3, R22, 0x80, R19 ;  /* 0x0000008016037824 */ /* 0x000fe200078e0213 */
[----:B------:R-:W-:Y:S01]  /*19990*/  ISETP.GE.OR P0, PT, R8, R2, P1 ;  /* 0x000000020800720c */ /* 0x000fe20000f06670 */
[----:B------:R-:W-:Y:S03]  /*199a0*/  SHFL.IDX PT, R45, R4, 0x3, 0x181f ;  /* 0x00781f00042d7f89 */ /* 0x000fe600000e0000 */
[C---:B------:R-:W-:Y:S01]  /*199b0*/  IADD3 R7, R3.reuse, 0x10, RZ ;  /* 0x0000001003077810 */ /* 0x040fe20007ffe0ff */
[----:B------:R-:W1:Y:S01]  /*199c0*/  SHFL.IDX PT, R8, R5, 0x1, 0x181f ;  /* 0x00381f0005087f89 */ /* 0x000e6200000e0000 */
[----:B------:R-:W-:-:S02]  /*199d0*/  IADD3 R32, R3, 0x40, RZ ;  /* 0x0000004003207810 */ /* 0x000fc40007ffe0ff */
[----:B------:R-:W-:Y:S01]  /*199e0*/  IADD3 R54, R3, 0x60, RZ ;  /* 0x0000006003367810 */ /* 0x000fe20007ffe0ff */
[----:B------:R-:W-:Y:S04]  /*199f0*/  SHFL.IDX PT, R48, R5, 0x4, 0x181f ;  /* 0x00981f0005307f89 */ /* 0x000fe800000e0000 */
[----:B---3--:R-:W-:Y:S04]  /*19a00*/  @!P3 ST.E [R12.64], R38 ;  /* 0x000000260c00b985 */ /* 0x008fe8000c10190a */
[----:B------:R1:W-:Y:S01]  /*19a10*/  @!P0 ST.E [R10.64], R39 ;  /* 0x000000270a008985 */ /* 0x0003e2000c10190a */
[----:B------:R-:W-:-:S03]  /*19a20*/  ISETP.GE.AND P0, PT, R0, c[0x0][0x3c8], PT ;  /* 0x0000f20000007a0c */ /* 0x000fc60003f06270 */
[----:B------:R-:W2:Y:S01]  /*19a30*/  SHFL.IDX PT, R12, R5, RZ, 0x181f ;  /* 0x00181fff050c7589 */ /* 0x000ea200000e0000 */
[-C--:B------:R-:W-:Y:S02]  /*19a40*/  ISETP.GE.OR P4, PT, R7, R2.reuse, P0 ;  /* 0x000000020700720c */ /* 0x080fe40000786670 */
[C---:B------:R-:W-:Y:S01]  /*19a50*/  ISETP.GE.OR P1, PT, R3.reuse, R2, P0 ;  /* 0x000000020300720c */ /* 0x040fe20000726670 */
[----:B------:R-:W-:Y:S01]  /*19a60*/  LDS.128 R24, [R6+0x80] ;  /* 0x0000800006187984 */ /* 0x000fe20000000c00 */
[----:B------:R-:W-:-:S03]  /*19a70*/  IADD3 R7, R3, 0x20, RZ ;  /* 0x0000002003077810 */ /* 0x000fc60007ffe0ff */
[----:B------:R-:W3:Y:S01]  /*19a80*/  SHFL.IDX PT, R11, R4, 0x1, 0x181f ;  /* 0x00381f00040b7f89 */ /* 0x000ee200000e0000 */
[-C--:B------:R-:W-:Y:S02]  /*19a90*/  ISETP.GE.OR P3, PT, R7, R2.reuse, P0 ;  /* 0x000000020700720c */ /* 0x080fe40000766670 */
[----:B------:R-:W-:Y:S01]  /*19aa0*/  IADD3 R7, R3, 0x30, RZ ;  /* 0x0000003003077810 */ /* 0x000fe20007ffe0ff */
[----:B------:R-:W4:Y:S03]  /*19ab0*/  LDS.128 R20, [R6+0x880] ;  /* 0x0008800006147984 */ /* 0x000f260000000c00 */
[----:B------:R-:W-:Y:S01]  /*19ac0*/  ISETP.GE.OR P2, PT, R7, R2, P0 ;  /* 0x000000020700720c */ /* 0x000fe20000746670 */
[----:B------:R-:W4:Y:S04]  /*19ad0*/  LDS.128 R16, [R6+0x1080] ;  /* 0x0010800006107984 */ /* 0x000f280000000c00 */
[----:B------:R-:W4:Y:S01]  /*19ae0*/  LDS.128 R28, [R6+0x1880] ;  /* 0x00188000061c7984 */ /* 0x000f220000000c00 */
[----:B-1----:R-:W-:-:S03]  /*19af0*/  @!P4 LEA R10, P6, R0, R8, 0x1 ;  /* 0x00000008000ac211 */ /* 0x002fc600078c08ff */
[----:B------:R-:W-:Y:S01]  /*19b00*/  LDS.128 R36, [R6+0x2880] ;  /* 0x0028800006247984 */ /* 0x000fe20000000c00 */
[----:B--2---:R-:W-:-:S03]  /*19b10*/  @!P1 LEA R12, P5, R0, R12, 0x1 ;  /* 0x0000000c000c9211 */ /* 0x004fc600078a08ff */
[----:B------:R-:W-:Y:S01]  /*19b20*/  LDS.128 R40, [R6+0x3080] ;  /* 0x0030800006287984 */ /* 0x000fe20000000c00 */
[----:B------:R-:W-:-:S03]  /*19b30*/  @!P1 LEA.HI.X R13, R0, R9, R53, 0x1, P5 ;  /* 0x00000009000d9211 */ /* 0x000fc600028f0c35 */
[----:B------:R-:W1:Y:S02]  /*19b40*/  SHFL.IDX PT, R49, R5, 0x6, 0x181f ;  /* 0x00d81f0005317f89 */ /* 0x000e6400000e0000 */
[----:B------:R-:W-:Y:S02]  /*19b50*/  P2R R7, PR, RZ, 0x40 ;  /* 0x00000040ff077803 */ /* 0x000fe40000000000 */
[----:B------:R-:W-:Y:S01]  /*19b60*/  SHFL.IDX PT, R52, R4, 0x4, 0x181f ;  /* 0x00981f0004347f89 */ /* 0x000fe200000e0000 */
[----:B------:R-:W-:Y:S02]  /*19b70*/  ISETP.GE.OR P6, PT, R32, R2, P0 ;  /* 0x000000022000720c */ /* 0x000fe400007c6670 */
[----:B------:R-:W-:Y:S01]  /*19b80*/  ISETP.NE.AND P5, PT, R7, RZ, PT ;  /* 0x000000ff0700720c */ /* 0x000fe20003fa5270 */
[----:B------:R-:W-:Y:S03]  /*19b90*/  LDS.128 R32, [R6+0x2080] ;  /* 0x0020800006207984 */ /* 0x000fe60000000c00 */
[C---:B---3--:R-:W-:Y:S01]  /*19ba0*/  @!P4 LEA.HI.X R11, R0.reuse, R11, R53, 0x1, P5 ;  /* 0x0000000b000bc211 */ /* 0x048fe200028f0c35 */
[----:B------:R-:W2:Y:S01]  /*19bb0*/  SHFL.IDX PT, R7, R5, 0x5, 0x181f ;  /* 0x00b81f0005077f89 */ /* 0x000ea200000e0000 */
[----:B------:R-:W-:-:S03]  /*19bc0*/  @!P3 LEA R8, P5, R0, R14, 0x1 ;  /* 0x0000000e0008b211 */ /* 0x000fc600078a08ff */
[----:B------:R-:W3:Y:S01]  /*19bd0*/  SHFL.IDX PT, R51, R4, 0x5, 0x181f ;  /* 0x00b81f0004337f89 */ /* 0x000ee200000e0000 */
[C-C-:B------:R-:W-:Y:S02]  /*19be0*/  @!P3 LEA.HI.X R9, R0.reuse, R44, R53.reuse, 0x1, P5 ;  /* 0x0000002c0009b211 */ /* 0x140fe400028f0c35 */
[C---:B------:R-:W-:Y:S01]  /*19bf0*/  @!P2 LEA R14, P5, R0.reuse, R15, 0x1 ;  /* 0x0000000f000ea211 */ /* 0x040fe200078a08ff */
[----:B------:R-:W1:Y:S01]  /*19c00*/  SHFL.IDX PT, R50, R4, 0x6, 0x181f ;  /* 0x00d81f0004327f89 */ /* 0x000e6200000e0000 */
[C---:B------:R-:W-:Y:S02]  /*19c10*/  IADD3 R44, R3.reuse, 0x50, RZ ;  /* 0x00000050032c7810 */ /* 0x040fe40007ffe0ff */
[----:B------:R-:W-:Y:S01]  /*19c20*/  @!P2 LEA.HI.X R15, R0, R45, R53, 0x1, P5 ;  /* 0x0000002d000fa211 */ /* 0x000fe200028f0c35 */
[----:B------:R-:W1:Y:S01]  /*19c30*/  SHFL.IDX PT, R5, R5, 0x7, 0x181f ;  /* 0x00f81f0005057f89 */ /* 0x000e6200000e0000 */
[-C--:B------:R-:W-:Y:S02]  /*19c40*/  ISETP.GE.OR P5, PT, R44, R2.reuse, P0 ;  /* 0x000000022c00720c */ /* 0x080fe400007a6670 */
[----:B------:R-:W-:Y:S01]  /*19c50*/  IADD3 R3, R3, 0x70, RZ ;  /* 0x0000007003037810 */ /* 0x000fe20007ffe0ff */
[----:B------:R1:W2:Y:S04]  /*19c60*/  LDS.128 R44, [R6+0x3880] ;  /* 0x00388000062c7984 */ /* 0x0002a80000000c00 */
[----:B------:R-:W-:Y:S01]  /*19c70*/  @!P1 ST.E.128 [R12.64], R24 ;  /* 0x000000180c009985 */ /* 0x000fe2000c101d0a */
[----:B------:R-:W-:-:S02]  /*19c80*/  ISETP.GE.OR P1, PT, R54, R2, P0 ;  /* 0x000000023600720c */ /* 0x000fc40000726670 */
[----:B------:R-:W-:Y:S01]  /*19c90*/  ISETP.GE.OR P0, PT, R3, R2, P0 ;  /* 0x000000020300720c */ /* 0x000fe20000706670 */
[----:B----4-:R4:W-:Y:S04]  /*19ca0*/  @!P4 ST.E.128 [R10.64], R20 ;  /* 0x000000140a00c985 */ /* 0x0109e8000c101d0a */
[----:B------:R2:W-:Y:S04]  /*19cb0*/  @!P3 ST.E.128 [R8.64], R16 ;  /* 0x000000100800b985 */ /* 0x0005e8000c101d0a */
[----:B------:R3:W-:Y:S04]  /*19cc0*/  @!P2 ST.E.128 [R14.64], R28 ;  /* 0x0000001c0e00a985 */ /* 0x0007e8000c101d0a */
[----:B------:R-:W2:Y:S01]  /*19cd0*/  SHFL.IDX PT, R4, R4, 0x7, 0x181f ;  /* 0x00f81f0004047f89 */ /* 0x000ea200000e0000 */
[----:B-1----:R-:W-:-:S02]  /*19ce0*/  @!P1 LEA R6, P2, R0, R49, 0x1 ;  /* 0x0000003100069211 */ /* 0x002fc400078408ff */
[C---:B----4-:R-:W-:Y:S02]  /*19cf0*/  @!P6 LEA R10, P4, R0.reuse, R48, 0x1 ;  /* 0x00000030000ae211 */ /* 0x050fe400078808ff */
[C---:B--2---:R-:W-:Y:S02]  /*19d00*/  @!P5 LEA R8, P3, R0.reuse, R7, 0x1 ;  /* 0x000000070008d211 */ /* 0x044fe400078608ff */
[C-C-:B------:R-:W-:Y:S02]  /*19d10*/  @!P6 LEA.HI.X R11, R0.reuse, R52, R53.reuse, 0x1, P4 ;  /* 0x00000034000be211 */ /* 0x140fe400020f0c35 */
[C-C-:B---3--:R-:W-:Y:S02]  /*19d20*/  @!P5 LEA.HI.X R9, R0.reuse, R51, R53.reuse, 0x1, P3 ;  /* 0x000000330009d211 */ /* 0x148fe400018f0c35 */
[----:B------:R-:W-:Y:S01]  /*19d30*/  @!P1 LEA.HI.X R7, R0, R50, R53, 0x1, P2 ;  /* 0x0000003200079211 */ /* 0x000fe200010f0c35 */
[----:B------:R1:W-:Y:S04]  /*19d40*/  @!P6 ST.E.128 [R10.64], R32 ;  /* 0x000000200a00e985 */ /* 0x0003e8000c101d0a */
[----:B------:R1:W-:Y:S04]  /*19d50*/  @!P5 ST.E.128 [R8.64], R36 ;  /* 0x000000240800d985 */ /* 0x0003e8000c101d0a */
[----:B------:R1:W-:Y:S01]  /*19d60*/  @!P1 ST.E.128 [R6.64], R40 ;  /* 0x0000002806009985 */ /* 0x0003e2000c101d0a */
[----:B------:R-:W-:Y:S05]  /*19d70*/  @P0 EXIT ;  /* 0x000000000000094d */ /* 0x000fea0003800000 */
[----:B------:R-:W-:-:S04]  /*19d80*/  LEA R2, P0, R0, R5, 0x1 ;  /* 0x0000000500027211 */ /* 0x000fc800078008ff */
[----:B------:R-:W-:-:S05]  /*19d90*/  LEA.HI.X R3, R0, R4, R53, 0x1, P0 ;  /* 0x0000000400037211 */ /* 0x000fca00000f0c35 */
[----:B------:R-:W-:Y:S01]  /*19da0*/  ST.E.128 [R2.64], R44 ;  /* 0x0000002c02007985 */ /* 0x000fe2000c101d0a */
[----:B------:R-:W-:Y:S05]  /*19db0*/  EXIT ;  /* 0x000000000000794d */ /* 0x000fea0003800000 */
.L_x_137:
        /* <DEDUP_REMOVED lines=10> */
[----:B------:R-:W3:Y:S01]  /*19e60*/  @P0 LDG.E R0, [R4.64] ;  /* 0x0000000a04000981 */ /* 0x000ee2000c1e1900 */
        /* <DEDUP_REMOVED lines=11> */
[----:B---3--:R-:W3:Y:S02]  /*19f20*/  @P0 R2UR UR5, R0 ;  /* 0x00000000000503c2 */ /* 0x008ee400000e0000 */
[----:B---3--:R-:W-:Y:S02]  /*19f30*/  @UP1 USHF.R.S32.HI UR4, URZ, 0x1f, UR5 ;  /* 0x0000001f3f041899 */ /* 0x008fe40008011405 */
[----:B------:R-:W-:-:S05]  /*19f40*/  @UP1 UMOV UR12, UR5 ;  /* 0x00000005000c1c82 */ /* 0x000fca0008000000 */
[----:B------:R-:W-:Y:S01]  /*19f50*/  @UP1 UMOV UR13, UR4 ;  /* 0x00000004000d1c82 */ /* 0x000fe20008000000 */
[----:B------:R-:W-:Y:S05]  /*19f60*/  @P1 BRA `(.L_x_139) ;  /* 0x0000004000001947 */ /* 0x000fea0003800000 */
[----:B-1----:R-:W-:Y:S05]  /*19f70*/  @!P0 BRA `(.L_x_139) ;  /* 0x0000003000008947 */ /* 0x002fea0003800000 */
[----:B------:R-:W3:Y:S04]  /*19f80*/  LDG.E R0, [R4.64] ;  /* 0x0000000a04007981 */ /* 0x000ee8000c1e1900 */
[----:B------:R-:W3:Y:S02]  /*19f90*/  LDG.E R2, [R4.64+0x4] ;  /* 0x0000040a04027981 */ /* 0x000ee4000c1e1900 */
[----:B---3-5:R-:W-:Y:S02]  /*19fa0*/  IADD3 R9, -R0, R2, RZ ;  /* 0x0000000200097210 */ /* 0x028fe40007ffe1ff */
.L_x_139:
        /* <DEDUP_REMOVED lines=43> */
.L_x_141:
[----:B------:R-:W-:Y:S05]  /*1a260*/  BSYNC B0 ;  /* 0x0000000000007941 */ /* 0x000fea0003800000 */
.L_x_140:
[----:B------:R-:W3:Y:S01]  /*1a270*/  S2R R10, SR_CTAID.X ;  /* 0x00000000000a7919 */ /* 0x000ee20000002500 */
        /* <DEDUP_REMOVED lines=18> */
[----:B---3--:R-:W-:Y:S02]  /*1a3a0*/  IMAD R0, R10, 0x80, R0 ;  /* 0x000000800a007824 */ /* 0x008fe400078e0200 */
        /* <DEDUP_REMOVED lines=30> */
[----:B------:R-:W3:Y:S01]  /*1a590*/  SHFL.IDX PT, R7, R3, RZ, 0x181f ;  /* 0x00181fff03077589 */ /* 0x000ee200000e0000 */
[----:B------:R-:W-:Y:S02]  /*1a5a0*/  SHF.R.S32.HI R20, RZ, 0x1f, R0 ;  /* 0x0000001fff147819 */ /* 0x000fe40000011400 */
[C---:B------:R-:W-:Y:S01]  /*1a5b0*/  IADD3 R8, R2.reuse, 0x10, RZ ;  /* 0x0000001002087810 */ /* 0x040fe20007ffe0ff */
[----:B------:R-:W4:Y:S01]  /*1a5c0*/  SHFL.IDX PT, R5, R4, 0x1, 0x181f ;  /* 0x00381f0004057f89 */ /* 0x000f2200000e0000 */
[----:B------:R-:W-:-:S02]  /*1a5d0*/  ISETP.GE.OR P1, PT, R2, R19, P0 ;  /* 0x000000130200720c */ /* 0x000fc40000726670 */
[-C--:B------:R-:W-:Y:S01]  /*1a5e0*/  ISETP.GE.OR P5, PT, R8, R19.reuse, P0 ;  /* 0x000000130800720c */ /* 0x080fe200007a6670 */
[----:B------:R-:W2:Y:S01]  /*1a5f0*/  SHFL.IDX PT, R9, R3, 0x1, 0x181f ;  /* 0x00381f0003097f89 */ /* 0x000ea200000e0000 */
[C---:B------:R-:W-:Y:S02]  /*1a600*/  IADD3 R14, R2.reuse, 0x20, RZ ;  /* 0x00000020020e7810 */ /* 0x040fe40007ffe0ff */
[----:B------:R-:W-:Y:S01]  /*1a610*/  IADD3 R10, R2, 0x40, RZ ;  /* 0x00000040020a7810 */ /* 0x000fe20007ffe0ff */
[----:B------:R-:W2:Y:S01]  /*1a620*/  SHFL.IDX PT, R8, R4, 0x2, 0x181f ;  /* 0x00581f0004087f89 */ /* 0x000ea200000e0000 */
[-C--:B------:R-:W-:Y:S02]  /*1a630*/  ISETP.GE.OR P4, PT, R14, R19.reuse, P0 ;  /* 0x000000130e00720c */ /* 0x080fe40000786670 */
[----:B------:R-:W-:Y:S01]  /*1a640*/  IADD3 R13, R2, 0x30, RZ ;  /* 0x00000030020d7810 */ /* 0x000fe20007ffe0ff */
[----:B------:R-:W2:Y:S01]  /*1a650*/  SHFL.IDX PT, R12, R3, 0x2, 0x181f ;  /* 0x00581f00030c7f89 */ /* 0x000ea200000e0000 */
[----:B------:R-:W-:-:S02]  /*1a660*/  ISETP.GE.OR P6, PT, R10, R19, P0 ;  /* 0x000000130a00720c */ /* 0x000fc400007c6670 */
[----:B------:R-:W-:Y:S01]  /*1a670*/  ISETP.GE.OR P3, PT, R13, R19, P0 ;  /* 0x000000130d00720c */ /* 0x000fe20000766670 */
[----:B------:R-:W2:Y:S01]  /*1a680*/  SHFL.IDX PT, R11, R4, 0x3, 0x181f ;  /* 0x00781f00040b7f89 */ /* 0x000ea200000e0000 */
[----:B-1----:R-:W-:-:S03]  /*1a690*/  @!P1 LEA R6, P2, R0, R6, 0x1 ;  /* 0x0000000600069211 */ /* 0x002fc600078408ff */
[----:B------:R-:W1:Y:S01]  /*1a6a0*/  SHFL.IDX PT, R14, R3, 0x3, 0x181f ;  /* 0x00781f00030e7f89 */ /* 0x000e6200000e0000 */
[----:B---3--:R-:W-:-:S03]  /*1a6b0*/  @!P1 LEA.HI.X R7, R0, R7, R20, 0x1, P2 ;  /* 0x0000000700079211 */ /* 0x008fc600010f0c14 */
[----:B------:R-:W3:Y:S04]  /*1a6c0*/  SHFL.IDX PT, R10, R4, 0x4, 0x181f ;  /* 0x00981f00040a7f89 */ /* 0x000ee800000e0000 */
[----:B------:R1:W-:Y:S04]  /*1a6d0*/  @!P1 ST.E.128 [R6.64], RZ ;  /* 0x000000ff06009985 */ /* 0x0003e8000c101d0a */
[----:B------:R-:W-:Y:S04]  /*1a6e0*/  SHFL.IDX PT, R13, R4, 0x5, 0x181f ;  /* 0x00b81f00040d7f89 */ /* 0x000fe800000e0000 */
[----:B------:R-:W-:Y:S04]  /*1a6f0*/  SHFL.IDX PT, R15, R4, 0x6, 0x181f ;  /* 0x00d81f00040f7f89 */ /* 0x000fe800000e0000 */
[----:B------:R-:W3:Y:S04]  /*1a700*/  SHFL.IDX PT, R18, R3, 0x4, 0x181f ;  /* 0x00981f0003127f89 */ /* 0x000ee800000e0000 */
[----:B------:R-:W3:Y:S04]  /*1a710*/  SHFL.IDX PT, R17, R3, 0x5, 0x181f ;  /* 0x00b81f0003117f89 */ /* 0x000ee800000e0000 */
[----:B------:R-:W3:Y:S04]  /*1a720*/  SHFL.IDX PT, R16, R3, 0x6, 0x181f ;  /* 0x00d81f0003107f89 */ /* 0x000ee800000e0000 */
[----:B------:R-:W3:Y:S01]  /*1a730*/  SHFL.IDX PT, R4, R4, 0x7, 0x181f ;  /* 0x00f81f0004047f89 */ /* 0x000ee200000e0000 */
[----:B-1----:R-:W-:-:S02]  /*1a740*/  IADD3 R7, R2, 0x50, RZ ;  /* 0x0000005002077810 */ /* 0x002fc40007ffe0ff */
[C---:B----4-:R-:W-:Y:S01]  /*1a750*/  @!P5 LEA R6, P1, R0.reuse, R5, 0x1 ;  /* 0x000000050006d211 */ /* 0x050fe200078208ff */
[----:B------:R-:W1:Y:S01]  /*1a760*/  SHFL.IDX PT, R3, R3, 0x7, 0x181f ;  /* 0x00f81f0003037f89 */ /* 0x000e6200000e0000 */
[----:B------:R-:W-:Y:S02]  /*1a770*/  ISETP.GE.OR P2, PT, R7, R19, P0 ;  /* 0x000000130700720c */ /* 0x000fe40000746670 */
[C---:B--2---:R-:W-:Y:S02]  /*1a780*/  @!P5 LEA.HI.X R7, R0.reuse, R9, R20, 0x1, P1 ;  /* 0x000000090007d211 */ /* 0x044fe400008f0c14 */
[----:B------:R-:W-:Y:S02]  /*1a790*/  @!P4 LEA R8, P1, R0, R8, 0x1 ;  /* 0x000000080008c211 */ /* 0x000fe400078208ff */
[C---:B------:R-:W-:Y:S01]  /*1a7a0*/  IADD3 R9, R2.reuse, 0x60, RZ ;  /* 0x0000006002097810 */ /* 0x040fe20007ffe0ff */
[----:B------:R2:W-:Y:S01]  /*1a7b0*/  @!P5 ST.E.128 [R6.64], RZ ;  /* 0x000000ff0600d985 */ /* 0x0005e2000c101d0a */
[----:B------:R-:W-:-:S09]  /*1a7c0*/  IADD3 R2, R2, 0x70, RZ ;  /* 0x0000007002027810 */ /* 0x000fd20007ffe0ff */
[----:B------:R-:W-:Y:S02]  /*1a7d0*/  P2R R5, PR, RZ, 0x2 ;  /* 0x00000002ff057803 */ /* 0x000fe40000000000 */
[-C--:B------:R-:W-:Y:S02]  /*1a7e0*/  ISETP.GE.OR P1, PT, R9, R19.reuse, P0 ;  /* 0x000000130900720c */ /* 0x080fe40000726670 */
[----:B------:R-:W-:Y:S02]  /*1a7f0*/  ISETP.NE.AND P5, PT, R5, RZ, PT ;  /* 0x000000ff0500720c */ /* 0x000fe40003fa5270 */
[----:B------:R-:W-:Y:S02]  /*1a800*/  ISETP.GE.OR P0, PT, R2, R19, P0 ;  /* 0x000000130200720c */ /* 0x000fe40000706670 */
[----:B------:R-:W-:-:S05]  /*1a810*/  @!P4 LEA.HI.X R9, R0, R12, R20, 0x1, P5 ;  /* 0x0000000c0009c211 */ /* 0x000fca00028f0c14 */
[----:B------:R4:W-:Y:S01]  /*1a820*/  @!P4 ST.E.128 [R8.64], RZ ;  /* 0x000000ff0800c985 */ /* 0x0009e2000c101d0a */
[----:B--2---:R-:W-:-:S04]  /*1a830*/  @!P3 LEA R6, P5, R0, R11, 0x1 ;  /* 0x0000000b0006b211 */ /* 0x004fc800078a08ff */
[C---:B------:R-:W-:Y:S02]  /*1a840*/  @!P3 LEA.HI.X R7, R0.reuse, R14, R20, 0x1, P5 ;  /* 0x0000000e0007b211 */ /* 0x040fe400028f0c14 */
[----:B---3--:R-:W-:-:S03]  /*1a850*/  @!P6 LEA R10, P5, R0, R10, 0x1 ;  /* 0x0000000a000ae211 */ /* 0x008fc600078a08ff */
[----:B------:R2:W-:Y:S01]  /*1a860*/  @!P3 ST.E.128 [R6.64], RZ ;  /* 0x000000ff0600b985 */ /* 0x0005e2000c101d0a */
[----:B------:R-:W-:-:S05]  /*1a870*/  @!P6 LEA.HI.X R11, R0, R18, R20, 0x1, P5 ;  /* 0x00000012000be211 */ /* 0x000fca00028f0c14 */
[----:B------:R3:W-:Y:S01]  /*1a880*/  @!P6 ST.E.128 [R10.64], RZ ;  /* 0x000000ff0a00e985 */ /* 0x0007e2000c101d0a */
[----:B----4-:R-:W-:-:S04]  /*1a890*/  @!P2 LEA R8, P4, R0, R13, 0x1 ;  /* 0x0000000d0008a211 */ /* 0x010fc800078808ff */
[----:B------:R-:W-:-:S05]  /*1a8a0*/  @!P2 LEA.HI.X R9, R0, R17, R20, 0x1, P4 ;  /* 0x000000110009a211 */ /* 0x000fca00020f0c14 */
[----:B------:R3:W-:Y:S01]  /*1a8b0*/  @!P2 ST.E.128 [R8.64], RZ ;  /* 0x000000ff0800a985 */ /* 0x0007e2000c101d0a */
[----:B--2---:R-:W-:-:S04]  /*1a8c0*/  @!P1 LEA R6, P3, R0, R15, 0x1 ;  /* 0x0000000f00069211 */ /* 0x004fc800078608ff */
[----:B------:R-:W-:-:S05]  /*1a8d0*/  @!P1 LEA.HI.X R7, R0, R16, R20, 0x1, P3 ;  /* 0x0000001000079211 */ /* 0x000fca00018f0c14 */
[----:B------:R3:W-:Y:S01]  /*1a8e0*/  @!P1 ST.E.128 [R6.64], RZ ;  /* 0x000000ff06009985 */ /* 0x0007e2000c101d0a */
[----:B------:R-:W-:Y:S05]  /*1a8f0*/  @P0 EXIT ;  /* 0x000000000000094d */ /* 0x000fea0003800000 */
[----:B-1----:R-:W-:-:S04]  /*1a900*/  LEA R2, P0, R0, R4, 0x1 ;  /* 0x0000000400027211 */ /* 0x002fc800078008ff */
[----:B------:R-:W-:-:S05]  /*1a910*/  LEA.HI.X R3, R0, R3, R20, 0x1, P0 ;  /* 0x0000000300037211 */ /* 0x000fca00000f0c14 */
[----:B------:R-:W-:Y:S01]  /*1a920*/  ST.E.128 [R2.64], RZ ;  /* 0x000000ff02007985 */ /* 0x000fe2000c101d0a */
[----:B------:R-:W-:Y:S05]  /*1a930*/  EXIT ;  /* 0x000000000000794d */ /* 0x000fea0003800000 */
.L_x_142:
        /* <DEDUP_REMOVED lines=12> */
.L_x_800:


//--------------------- .text._ZN7cutlass13device_kernelIN5flash19enable_sm80_to_sm89INS1_16FlashAttnFwdSm80INS1_25CollectiveMainloopFwdSm80ILi4ELi1ELb0EN4cute5tupleIJNS5_1CILi128EEENS7_ILi96EEENS7_ILi64EEEEEELi64ENS_6half_tEfNS_4arch4Sm80ELb0ELb1ELb1ELb0ELb1ELb0ELb1ELb0EEENS1_21CollectiveEpilogueFwdINS6_IJS8_SA_S9_EEENS6_IJNS7_ILi1EEESI_SI_EEESC_SE_Li128ELb0ELb1ELb0ELb0EEENS1_19SingleTileSchedulerILb0ELb0ELb1ELi128EEEEEEEEEvNT_6ParamsE --------------------------
	.section	.text._ZN7cutlass13device_kernelIN5flash19enable_sm80_to_sm89INS1_16FlashAttnFwdSm80INS1_25CollectiveMainloopFwdSm80ILi4ELi1ELb0EN4cute5tupleIJNS5_1CILi128EEENS7_ILi96EEENS7_ILi64EEEEEELi64ENS_6half_tEfNS_4arch4Sm80ELb0ELb1ELb1ELb0ELb1ELb0ELb1ELb0EEENS1_21CollectiveEpilogueFwdINS6_IJS8_SA_S9_EEENS6_IJNS7_ILi1EEESI_SI_EEESC_SE_Li128ELb0ELb1ELb0ELb0EEENS1_19SingleTileSchedulerILb0ELb0ELb1ELi128EEEEEEEEEvNT_6ParamsE,"ax",@progbits
	.sectioninfo	@"SHI_REGISTERS=255"
	.align	128
.text._ZN7cutlass13device_kernelIN5flash19enable_sm80_to_sm89INS1_16FlashAttnFwdSm80INS1_25CollectiveMainloopFwdSm80ILi4ELi1ELb0EN4cute5tupleIJNS5_1CILi128EEENS7_ILi96EEENS7_ILi64EEEEEELi64ENS_6half_tEfNS_4arch4Sm80ELb0ELb1ELb1ELb0ELb1ELb0ELb1ELb0EEENS1_21CollectiveEpilogueFwdINS6_IJS8_SA_S9_EEENS6_IJNS7_ILi1EEESI_SI_EEESC_SE_Li128ELb0ELb1ELb0ELb0EEENS1_19SingleTileSchedulerILb0ELb0ELb1ELi128EEEEEEEEEvNT_6ParamsE:
        .type           _ZN7cutlass13device_kernelIN5flash19enable_sm80_to_sm89INS1_16FlashAttnFwdSm80INS1_25CollectiveMainloopFwdSm80ILi4ELi1ELb0EN4cute5tupleIJNS5_1CILi128EEENS7_ILi96EEENS7_ILi64EEEEEELi64ENS_6half_tEfNS_4arch4Sm80ELb0ELb1ELb1ELb0ELb1ELb0ELb1ELb0EEENS1_21CollectiveEpilogueFwdINS6_IJS8_SA_S9_EEENS6_IJNS7_ILi1EEESI_SI_EEESC_SE_Li128ELb0ELb1ELb0ELb0EEENS1_19SingleTileSchedulerILb0ELb0ELb1ELi128EEEEEEEEEvNT_6ParamsE,@function
        .size           _ZN7cutlass13device_kernelIN5flash19enable_sm80_to_sm89INS1_16FlashAttnFwdSm80INS1_25CollectiveMainloopFwdSm80ILi4ELi1ELb0EN4cute5tupleIJNS5_1CILi128EEENS7_ILi96EEENS7_ILi64EEEEEELi64ENS_6half_tEfNS_4arch4Sm80ELb0ELb1ELb1ELb0ELb1ELb0ELb1ELb0EEENS1_21CollectiveEpilogueFwdINS6_IJS8_SA_S9_EEENS6_IJNS7_ILi1EEESI_SI_EEESC_SE_Li128ELb0ELb1ELb0ELb0EEENS1_19SingleTileSchedulerILb0ELb0ELb1ELi128EEEEEEEEEvNT_6ParamsE,(.L_x_801 - _ZN7cutlass13device_kernelIN5flash19enable_sm80_to_sm89INS1_16FlashAttnFwdSm80INS1_25CollectiveMainloopFwdSm80ILi4ELi1ELb0EN4cute5tupleIJNS5_1CILi128EEENS7_ILi96EEENS7_ILi64EEEEEELi64ENS_6half_tEfNS_4arch4Sm80ELb0ELb1ELb1ELb0ELb1ELb0ELb1ELb0EEENS1_21CollectiveEpilogueFwdINS6_IJS8_SA_S9_EEENS6_IJNS7_ILi1EEESI_SI_EEESC_SE_Li128ELb0ELb1ELb0ELb0EEENS1_19SingleTileSchedulerILb0ELb0ELb1ELi128EEEEEEEEEvNT_6ParamsE)
        .other          _ZN7cutlass13device_kernelIN5flash19enable_sm80_to_sm89INS1_16FlashAttnFwdSm80INS1_25CollectiveMainloopFwdSm80ILi4ELi1ELb0EN4cute5tupleIJNS5_1CILi128EEENS7_ILi96EEENS7_ILi64EEEEEELi64ENS_6half_tEfNS_4arch4Sm80ELb0ELb1ELb1ELb0ELb1ELb0ELb1ELb0EEENS1_21CollectiveEpilogueFwdINS6_IJS8_SA_S9_EEENS6_IJNS7_ILi1EEESI_SI_EEESC_SE_Li128ELb0ELb1ELb0ELb0EEENS1_19SingleTileSchedulerILb0ELb0ELb1ELi128EEEEEEEEEvNT_6ParamsE,@"STO_CUDA_ENTRY STV_DEFAULT"
_ZN7cutlass13device_kernelIN5flash19enable_sm80_to_sm89INS1_16FlashAttnFwdSm80INS1_25CollectiveMainloopFwdSm80ILi4ELi1ELb0EN4cute5tupleIJNS5_1CILi128EEENS7_ILi96EEENS7_ILi64EEEEEELi64ENS_6half_tEfNS_4arch4Sm80ELb0ELb1ELb1ELb0ELb1ELb0ELb1ELb0EEENS1_21CollectiveEpilogueFwdINS6_IJS8_SA_S9_EEENS6_IJNS7_ILi1EEESI_SI_EEESC_SE_Li128ELb0ELb1ELb0ELb0EEENS1_19SingleTileSchedulerILb0ELb0ELb1ELi128EEEEEEEEEvNT_6ParamsE:
[----:B------:R-:W-:-:S03]  /*0000*/  MOV R1, c[0x0][0x28] ;  /* 0x00000a0000017a02 */ /* 0x000fc60000000f00 */
[----:B------:R-:W1:Y:S01]  /*0010*/  S2UR UR16, SR_CTAID.Z ;  /* 0x00000000001079c3 */ /* 0x000e620000002700 */
[----:B------:R-:W-:Y:S02]  /*0020*/  IADD3 R1, R1, -0x40, RZ ;  /* 0xffffffc001017810 */ /* 0x000fe40007ffe0ff */
[----:B-1----:R-:W-:-:S13]  /*0030*/  ISETP.LE.AND P0, PT, RZ, UR16, PT ;  /* 0x00000010ff007c0c */ /* 0x002fda000bf03270 */
[----:B------:R-:W-:Y:S05]  /*0040*/  @!P0 EXIT ;  /* 0x000000000000894d */ /* 0x000fea0003800000 */
[----:B------:R-:W-:Y:S01]  /*0050*/  ULDC.64 UR4, c[0x0][0x370] ;  /* 0x0000dc0000047ab9 */ /* 0x000fe20000000a00 */
[----:B------:R-:W-:Y:S01]  /*0060*/  IMAD.MOV.U32 R204, RZ, RZ, RZ ;  /* 0x000000ffffcc7224 */ /* 0x000fe200078e00ff */
[----:B------:R-:W-:Y:S02]  /*0070*/  UISETP.NE.U32.AND UP0, UPT, URZ, UR4, UPT ;  /* 0x000000043f00728c */ /* 0x000fe4000bf05070 */
[----:B------:R-:W-:Y:S02]  /*0080*/  ULDC.64 UR6, c[0x0][0x370] ;  /* 0x0000dc0000067ab9 */ /* 0x000fe40000000a00 */
[----:B------:R-:W-:Y:S02]  /*0090*/  UISETP.NE.AND.EX UP0, UPT, URZ, UR5, UPT, UP0 ;  /* 0x000000053f00728c */ /* 0x000fe4000bf05300 */
[----:B------:R-:W-:-:S04]  /*00a0*/  ULDC.64 UR48, c[0x0][0x118] ;  /* 0x0000460000307ab9 */ /* 0x000fc80000000a00 */
[----:B------:R-:W-:-:S05]  /*00b0*/  PLOP3.LUT P0, PT, PT, PT, UP0, 0x80, 0x0 ;  /* 0x000000000000781c */ /* 0x000fca0003f0f008 */
[----:B------:R-:W-:Y:S02]  /*00c0*/  @UP0 UMOV UR4, 0x4 ;  /* 0x0000000400040882 */ /* 0x000fe40000000000 */
[----:B------:R-:W-:-:S06]  /*00d0*/  @UP0 UIMAD.WIDE UR4, UR16, UR4, UR6 ;  /* 0x00000004100402a5 */ /* 0x000fcc000f8e0206 */
[----:B------:R-:W-:Y:S01]  /*00e0*/  MOV R2, UR4 ;  /* 0x0000000400027c02 */ /* 0x000fe20008000f00 */
[----:B------:R-:W-:Y:S01]  /*00f0*/  IMAD.U32 R3, RZ, RZ, UR5 ;  /* 0x00000005ff037e24 */ /* 0x000fe2000f8e00ff */
[----:B------:R-:W1:Y:S01]  /*0100*/  S2UR UR14, SR_CTAID.X ;  /* 0x00000000000e79c3 */ /* 0x000e620000002500 */
[----:B------:R-:W-:Y:S02]  /*0110*/  ULDC UR12, c[0x0][0x2c4] ;  /* 0x0000b100000c7ab9 */ /* 0x000fe40000000800 */
[----:B------:R-:W-:Y:S01]  /*0120*/  ULDC.64 UR4, c[0x0][0x2c8] ;  /* 0x0000b20000047ab9 */ /* 0x000fe20000000a00 */
[----:B------:R-:W2:Y:S01]  /*0130*/  @P0 LDG.E R204, [R2.64] ;  /* 0x0000003002cc0981 */ /* 0x000ea2000c1e1900 */
[----:B------:R-:W-:Y:S02]  /*0140*/  UISETP.NE.AND UP2, UPT, UR12, 0x1, UPT ;  /* 0x000000010c00788c */ /* 0x000fe4000bf45270 */
[----:B------:R-:W-:Y:S01]  /*0150*/  ULDC UR10, c[0x0][0x1d0] ;  /* 0x00007400000a7ab9 */ /* 0x000fe20000000800 */
[----:B------:R-:W3:Y:S01]  /*0160*/  S2UR UR11, SR_CTAID.Y ;  /* 0x00000000000b79c3 */ /* 0x000ee20000002600 */
[----:B------:R-:W4:Y:S01]  /*0170*/  S2R R200, SR_TID.X ;  /* 0x0000000000c87919 */ /* 0x000f220000002100 */
[----:B-1----:R-:W-:-:S06]  /*0180*/  USHF.L.U32 UR14, UR14, 0x7, URZ ;  /* 0x000000070e0e7899 */ /* 0x002fcc000800063f */
[----:B------:R-:W-:Y:S02]  /*0190*/  @UP2 UIADD3 UR8, UR14, 0x7f, URZ ;  /* 0x0000007f0e082890 */ /* 0x000fe4000fffe03f */
[----:B------:R-:W-:Y:S02]  /*01a0*/  UIADD3 UR6, UR14, 0x7f, URZ ;  /* 0x0000007f0e067890 */ /* 0x000fe4000fffe03f */
[----:B------:R-:W-:Y:S02]  /*01b0*/  UIMAD.WIDE.U32 UR8, UR8, UR4, URZ ;  /* 0x00000004080872a5 */ /* 0x000fe4000f8e003f */
[----:B---3--:R-:W-:-:S05]  /*01c0*/  USHF.R.S32.HI UR15, URZ, 0x1f, UR11 ;  /* 0x0000001f3f0f7899 */ /* 0x008fca000801140b */
[----:B------:R-:W-:Y:S02]  /*01d0*/  @UP2 UMOV UR7, UR9 ;  /* 0x0000000900072c82 */ /* 0x000fe40008000000 */
[----:B------:R-:W-:Y:S02]  /*01e0*/  @UP2 USHF.R.U32.HI UR6, URZ, UR5, UR7 ;  /* 0x000000053f062299 */ /* 0x000fe40008011607 */
[----:B------:R-:W-:Y:S02]  /*01f0*/  UMOV UR8, 0x1 ;  /* 0x0000000100087882 */ /* 0x000fe40000000000 */
[----:B------:R-:W-:Y:S02]  /*0200*/  ULDC.64 UR4, c[0x0][0x328] ;  /* 0x0000ca0000047ab9 */ /* 0x000fe40000000a00 */
[----:B------:R-:W-:Y:S02]  /*0210*/  UISETP.LE.AND UP0, UPT, UR8, UR5, UPT ;  /* 0x000000050800728c */ /* 0x000fe4000bf03270 */
[----:B------:R-:W-:-:S02]  /*0220*/  ULDC UR7, c[0x0][0x2ac] ;  /* 0x0000ab0000077ab9 */ /* 0x000fc40000000800 */
[----:B------:R-:W-:Y:S02]  /*0230*/  UIMAD UR10, UR7, UR10, URZ ;  /* 0x0000000a070a72a4 */ /* 0x000fe4000f8e023f */
[----:B------:R-:W-:Y:S01]  /*0240*/  PLOP3.LUT P0, PT, PT, PT, UP0, 0x40, 0x0 ;  /* 0x000000000000781c */ /* 0x000fe20003f0e808 */
[----:B------:R-:W-:Y:S02]  /*0250*/  ULDC UR9, c[0x0][0x168] ;  /* 0x00005a0000097ab9 */ /* 0x000fe40000000800 */
[----:B------:R-:W-:-:S04]  /*0260*/  UIADD3 UR9, UR10, -UR9, UR8 ;  /* 0x800000090a097290 */ /* 0x000fc8000fffe008 */
[----:B------:R-:W-:-:S04]  /*0270*/  UIADD3 UR5, UR9, UR6, URZ ;  /* 0x0000000609057290 */ /* 0x000fc8000fffe03f */
[----:B------:R-:W-:Y:S01]  /*0280*/  UIADD3 UR6, UR5, UR4, URZ ;  /* 0x0000000405067290 */ /* 0x000fe2000fffe03f */
[----:B--2---:R1:W-:Y:S01]  /*0290*/  STL [R1+0x2c], R204 ;  /* 0x00002ccc01007387 */ /* 0x0043e20000100800 */
[----:B------:R-:W-:Y:S05]  /*02a0*/  @P0 BRA `(.L_x_143) ;  /* 0x0000016000000947 */ /* 0x000fea0003800000 */
[----:B----4-:R-:W-:Y:S01]  /*02b0*/  ISETP.LT.AND P0, PT, RZ, UR5, PT ;  /* 0x00000005ff007c0c */ /* 0x010fe2000bf01270 */
[----:B------:R-:W-:-:S12]  /*02c0*/  UIADD3 UR9, UR5, -0x1, URZ ;  /* 0xffffffff05097890 */ /* 0x000fd8000fffe03f */
[----:B------:R-:W-:Y:S05]  /*02d0*/  @P0 BRA `(.L_x_144) ;  /* 0x0000009000000947 */ /* 0x000fea0003800000 */
[----:B------:R-:W-:Y:S02]  /*02e0*/  ULDC UR4, c[0x0][0x32c] ;  /* 0x0000cb0000047ab9 */ /* 0x000fe40000000800 */
[----:B------:R-:W-:Y:S02]  /*02f0*/  UISETP.NE.AND UP1, UPT, UR8, UR4, UPT ;  /* 0x000000040800728c */ /* 0x000fe4000bf25270 */
[----:B------:R-:W-:-:S03]  /*0300*/  UIADD3 UR9, -UR5, URZ, URZ ;  /* 0x0000003f05097290 */ /* 0x000fc6000fffe13f */
[----:B------:R-:W-:Y:S02]  /*0310*/  ULDC.64 UR4, c[0x0][0x330] ;  /* 0x0000cc0000047ab9 */ /* 0x000fe40000000a00 */
[----:B------:R-:W-:-:S07]  /*0320*/  UIMAD.WIDE.U32 UR18, UR9, UR4, URZ ;  /* 0x00000004091272a5 */ /* 0x000fce000f8e003f */
[----:B------:R-:W-:Y:S02]  /*0330*/  @UP1 UMOV UR13, UR19 ;  /* 0x00000013000d1c82 */ /* 0x000fe40008000000 */
[----:B------:R-:W-:-:S04]  /*0340*/  @UP1 USHF.R.U32.HI UR9, URZ, UR5, UR13 ;  /* 0x000000053f091299 */ /* 0x000fc8000801160d */
[----:B------:R-:W-:Y:S01]  /*0350*/  ULOP3.LUT UR9, URZ, UR9, URZ, 0x33, !UPT ;  /* 0x000000093f097292 */ /* 0x000fe2000f8e333f */
[----:B------:R-:W-:Y:S05]  /*0360*/  BRA `(.L_x_145) ;  /* 0x0000006000007947 */ /* 0x000fea0003800000 */
.L_x_144:
[----:B------:R-:W-:Y:S02]  /*0370*/  ULDC UR4, c[0x0][0x32c] ;  /* 0x0000cb0000047ab9 */ /* 0x000fe40000000800 */
[----:B------:R-:W-:-:S03]  /*0380*/  UISETP.NE.AND UP1, UPT, UR8, UR4, UPT ;  /* 0x000000040800728c */ /* 0x000fc6000bf25270 */
[----:B------:R-:W-:Y:S02]  /*0390*/  ULDC.64 UR4, c[0x0][0x330] ;  /* 0x0000cc0000047ab9 */ /* 0x000fe40000000a00 */
[----:B------:R-:W-:-:S07]  /*03a0*/  UIMAD.WIDE.U32 UR18, UR9, UR4, URZ ;  /* 0x00000004091272a5 */ /* 0x000fce000f8e003f */
[----:B------:R-:W-:Y:S02]  /*03b0*/  @UP1 UMOV UR13, UR19 ;  /* 0x00000013000d1c82 */ /* 0x000fe40008000000 */
[----:B------:R-:W-:Y:S02]  /*03c0*/  @UP1 USHF.R.U32.HI UR9, URZ, UR5, UR13 ;  /* 0x000000053f091299 */ /* 0x000fe4000801160d */
.L_x_145:
[----:B------:R-:W-:Y:S02]  /*03d0*/  ULDC UR4, c[0x0][0x32c] ;  /* 0x0000cb0000047ab9 */ /* 0x000fe40000000800 */
[----:B------:R-:W-:-:S04]  /*03e0*/  UIMAD UR4, UR9, UR4, UR4 ;  /* 0x00000004090472a4 */ /* 0x000fc8000f8e0204 */
[----:B------:R-:W-:-:S04]  /*03f0*/  UISETP.LT.AND UP1, UPT, UR6, UR4, UPT ;  /* 0x000000040600728c */ /* 0x000fc8000bf21270 */
[----:B------:R-:W-:Y:S02]  /*0400*/  USEL UR6, UR6, UR4, UP1 ;  /* 0x0000000406067287 */ /* 0x000fe40008800000 */
.L_x_143:
[----:B----4-:R-:W-:Y:S01]  /*0410*/  UIADD3 UR8, UR10, 0x5f, URZ ;  /* 0x0000005f0a087890 */ /* 0x010fe2000fffe03f */
[----:B------:R-:W-:Y:S01]  /*0420*/  PLOP3.LUT P0, PT, PT, PT, UP0, 0x40, 0x0 ;  /* 0x000000000000781c */ /* 0x000fe20003f0e808 */
[----:B------:R-:W-:Y:S02]  /*0430*/  UIADD3 UR18, UR6, 0x5f, URZ ;  /* 0x0000005f06127890 */ /* 0x000fe4000fffe03f */
[----:B------:R-:W-:Y:S02]  /*0440*/  UIMAD.WIDE UR8, UR8, 0x2aaaaaab, URZ ;  /* 0x2aaaaaab080878a5 */ /* 0x000fe4000f8e023f */
[----:B------:R-:W-:Y:S02]  /*0450*/  UIMAD.WIDE UR18, UR18, 0x2aaaaaab, URZ ;  /* 0x2aaaaaab121278a5 */ /* 0x000fe4000f8e023f */
[----:B------:R-:W-:Y:S02]  /*0460*/  ULDC.64 UR4, c[0x0][0x2c8] ;  /* 0x0000b20000047ab9 */ /* 0x000fe40000000a00 */
[----:B------:R-:W-:-:S02]  /*0470*/  UIMAD.WIDE.U32 UR20, UR14, UR4, URZ ;  /* 0x000000040e1472a5 */ /* 0x000fc4000f8e003f */
[----:B------:R-:W-:Y:S02]  /*0480*/  UMOV UR17, UR9 ;  /* 0x0000000900117c82 */ /* 0x000fe40008000000 */
[----:B------:R-:W-:Y:S02]  /*0490*/  UMOV UR9, UR19 ;  /* 0x0000001300097c82 */ /* 0x000fe40008000000 */
[----:B------:R-:W-:Y:S02]  /*04a0*/  USHF.R.U32.HI UR8, URZ, 0x1f, UR17 ;  /* 0x0000001f3f087899 */ /* 0x000fe40008011611 */
[----:B------:R-:W-:Y:S02]  /*04b0*/  USHF.R.U32.HI UR6, URZ, 0x1f, UR9 ;  /* 0x0000001f3f067899 */ /* 0x000fe40008011609 */
[----:B------:R-:W-:Y:S02]  /*04c0*/  ULDC UR13, c[0x0][0x168] ;  /* 0x00005a00000d7ab9 */ /* 0x000fe40000000800 */
[----:B------:R-:W-:-:S02]  /*04d0*/  UMOV UR4, UR14 ;  /* 0x0000000e00047c82 */ /* 0x000fc40008000000 */
[----:B------:R-:W-:Y:S02]  /*04e0*/  @UP2 USHF.R.U32.HI UR4, URZ, UR5, UR21 ;  /* 0x000000053f042299 */ /* 0x000fe40008011615 */
[----:B------:R-:W-:Y:S02]  /*04f0*/  UIADD3 UR13, UR10, -UR13, URZ ;  /* 0x8000000d0a0d7290 */ /* 0x000fe4000fffe03f */
[----:B------:R-:W-:Y:S02]  /*0500*/  ULEA.HI.SX32 UR17, UR17, UR8, 0x1c ;  /* 0x0000000811117291 */ /* 0x000fe4000f8fe23f */
[----:B------:R-:W-:Y:S02]  /*0510*/  ULEA.HI.SX32 UR6, UR9, UR6, 0x1c ;  /* 0x0000000609067291 */ /* 0x000fe4000f8fe23f */
[----:B------:R-:W-:Y:S02]  /*0520*/  UIADD3 UR4, UR13, UR4, URZ ;  /* 0x000000040d047290 */ /* 0x000fe4000fffe03f */
[----:B------:R-:W-:-:S02]  /*0530*/  UISETP.LT.AND UP1, UPT, UR17, UR6, UPT ;  /* 0x000000061100728c */ /* 0x000fc4000bf21270 */
[----:B------:R-:W-:Y:S02]  /*0540*/  ULDC UR5, c[0x0][0x324] ;  /* 0x0000c90000057ab9 */ /* 0x000fe40000000800 */
[----:B------:R-:W-:Y:S02]  /*0550*/  UIADD3 UR8, UR4, -UR5, URZ ;  /* 0x8000000504087290 */ /* 0x000fe4000fffe03f */
[----:B------:R-:W-:Y:S01]  /*0560*/  USEL UR6, UR17, UR6, UP1 ;  /* 0x0000000611067287 */ /* 0x000fe20008800000 */
[----:B------:R-:W-:Y:S05]  /*0570*/  @P0 BRA `(.L_x_146) ;  /* 0x0000017000000947 */ /* 0x000fea0003800000 */
[----:B------:R-:W-:Y:S02]  /*0580*/  UMOV UR9, UR4 ;  /* 0x0000000400097c82 */ /* 0x000fe40008000000 */
[----:B------:R-:W-:-:S06]  /*0590*/  UISETP.GT.AND UP1, UPT, UR9, -0x1, UPT ;  /* 0xffffffff0900788c */ /* 0x000fcc000bf24270 */
[----:B------:R-:W-:-:S13]  /*05a0*/  PLOP3.LUT P0, PT, PT, PT, UP1, 0x80, 0x0 ;  /* 0x000000000000781c */ /* 0x000fda0003f0f018 */
[----:B------:R-:W-:Y:S05]  /*05b0*/  @P0 BRA `(.L_x_147) ;  /* 0x0000009000000947 */ /* 0x000fea0003800000 */
[----:B------:R-:W-:Y:S02]  /*05c0*/  ULDC UR4, c[0x0][0x32c] ;  /* 0x0000cb0000047ab9 */ /* 0x000fe40000000800 */
[----:B------:R-:W-:Y:S02]  /*05d0*/  UISETP.NE.AND UP1, UPT, UR4, 0x1, UPT ;  /* 0x000000010400788c */ /* 0x000fe4000bf25270 */
[----:B------:R-:W-:Y:S02]  /*05e0*/  ULOP3.LUT UR9, URZ, UR9, URZ, 0x33, !UPT ;  /* 0x000000093f097292 */ /* 0x000fe4000f8e333f */
[----:B------:R-:W-:Y:S02]  /*05f0*/  ULDC.64 UR4, c[0x0][0x330] ;  /* 0x0000cc0000047ab9 */ /* 0x000fe40000000a00 */
[----:B------:R-:W-:-:S07]  /*0600*/  UIMAD.WIDE.U32 UR18, UR9, UR4, URZ ;  /* 0x00000004091272a5 */ /* 0x000fce000f8e003f */
[----:B------:R-:W-:Y:S02]  /*0610*/  @UP1 UMOV UR17, UR19 ;  /* 0x0000001300111c82 */ /* 0x000fe40008000000 */
[----:B------:R-:W-:-:S04]  /*0620*/  @UP1 USHF.R.U32.HI UR9, URZ, UR5, UR17 ;  /* 0x000000053f091299 */ /* 0x000fc80008011611 */
[----:B------:R-:W-:Y:S01]  /*0630*/  ULOP3.LUT UR9, URZ, UR9, URZ, 0x33, !UPT ;  /* 0x000000093f097292 */ /* 0x000fe2000f8e333f */
[----:B------:R-:W-:Y:S05]  /*0640*/  BRA `(.L_x_148) ;  /* 0x0000006000007947 */ /* 0x000fea0003800000 */
.L_x_147:
[----:B------:R-:W-:Y:S02]  /*0650*/  ULDC UR4, c[0x0][0x32c] ;  /* 0x0000cb0000047ab9 */ /* 0x000fe40000000800 */
[----:B------:R-:W-:-:S03]  /*0660*/  UISETP.NE.AND UP1, UPT, UR4, 0x1, UPT ;  /* 0x000000010400788c */ /* 0x000fc6000bf25270 */
[----:B------:R-:W-:Y:S02]  /*0670*/  ULDC.64 UR4, c[0x0][0x330] ;  /* 0x0000cc0000047ab9 */ /* 0x000fe40000000a00 */
[----:B------:R-:W-:-:S07]  /*0680*/  UIMAD.WIDE.U32 UR18, UR9, UR4, URZ ;  /* 0x00000004091272a5 */ /* 0x000fce000f8e003f */
[----:B------:R-:W-:Y:S02]  /*0690*/  @UP1 UMOV UR17, UR19 ;  /* 0x0000001300111c82 */ /* 0x000fe40008000000 */
[----:B------:R-:W-:Y:S02]  /*06a0*/  @UP1 USHF.R.U32.HI UR9, URZ, UR5, UR17 ;  /* 0x000000053f091299 */ /* 0x000fe40008011611 */
.L_x_148:
[----:B------:R-:W-:Y:S02]  /*06b0*/  ULDC UR4, c[0x0][0x32c] ;  /* 0x0000cb0000047ab9 */ /* 0x000fe40000000800 */
[----:B------:R-:W-:-:S04]  /*06c0*/  UIMAD UR4, UR9, UR4, URZ ;  /* 0x00000004090472a4 */ /* 0x000fc8000f8e023f */
[----:B------:R-:W-:-:S04]  /*06d0*/  UISETP.LT.AND UP1, UPT, UR8, UR4, UPT ;  /* 0x000000040800728c */ /* 0x000fc8000bf21270 */
[----:B------:R-:W-:-:S04]  /*06e0*/  USEL UR8, UR8, UR4, !UP1 ;  /* 0x0000000408087287 */ /* 0x000fc8000c800000 */
.L_x_146:
[----:B------:R-:W-:Y:S01]  /*06f0*/  UIMAD.WIDE UR4, UR8, 0x2aaaaaab, URZ ;  /* 0x2aaaaaab080478a5 */ /* 0x000fe2000f8e023f */
[----:B------:R-:W-:Y:S01]  /*0700*/  PLOP3.LUT P4, PT, PT, PT, PT, 0x80, 0x0 ;  /* 0x000000000000781c */ /* 0x000fe20003f8f070 */
[----:B------:R-:W-:Y:S01]  /*0710*/  CS2R R162, SRZ ;  /* 0x0000000000a27805 */ /* 0x000fe2000001ff00 */
[----:B------:R-:W-:Y:S01]  /*0720*/  CS2R R160, SRZ ;  /* 0x0000000000a07805 */ /* 0x000fe2000001ff00 */
[----:B------:R-:W-:Y:S01]  /*0730*/  USHF.R.U32.HI UR4, URZ, 0x1f, UR5 ;  /* 0x0000001f3f047899 */ /* 0x000fe20008011605 */
[----:B------:R-:W-:Y:S01]  /*0740*/  CS2R R166, SRZ ;  /* 0x0000000000a67805 */ /* 0x000fe2000001ff00 */
[----:B------:R-:W-:Y:S01]  /*0750*/  CS2R R164, SRZ ;  /* 0x0000000000a47805 */ /* 0x000fe2000001ff00 */
[----:B------:R-:W-:Y:S01]  /*0760*/  CS2R R158, SRZ ;  /* 0x00000000009e7805 */ /* 0x000fe2000001ff00 */
[----:B------:R-:W-:Y:S01]  /*0770*/  ULEA.HI.SX32 UR4, UR5, UR4, 0x1c ;  /* 0x0000000405047291 */ /* 0x000fe2000f8fe23f */
[----:B------:R-:W-:Y:S01]  /*0780*/  CS2R R156, SRZ ;  /* 0x00000000009c7805 */ /* 0x000fe2000001ff00 */
[----:B------:R-:W-:Y:S01]  /*0790*/  CS2R R154, SRZ ;  /* 0x00000000009a7805 */ /* 0x000fe2000001ff00 */
[----:B------:R-:W-:Y:S01]  /*07a0*/  CS2R R152, SRZ ;  /* 0x0000000000987805 */ /* 0x000fe2000001ff00 */
[----:B------:R-:W-:Y:S01]  /*07b0*/  UISETP.LT.AND UP1, UPT, URZ, UR4, UPT ;  /* 0x000000043f00728c */ /* 0x000fe2000bf21270 */
[----:B------:R-:W-:Y:S01]  /*07c0*/  CS2R R146, SRZ ;  /* 0x0000000000927805 */ /* 0x000fe2000001ff00 */
[----:B------:R-:W-:Y:S01]  /*07d0*/  CS2R R144, SRZ ;  /* 0x0000000000907805 */ /* 0x000fe2000001ff00 */
[----:B------:R-:W-:Y:S01]  /*07e0*/  CS2R R150, SRZ ;  /* 0x0000000000967805 */ /* 0x000fe2000001ff00 */
[----:B------:R-:W-:Y:S01]  /*07f0*/  USEL UR5, URZ, UR4, !UP1 ;  /* 0x000000043f057287 */ /* 0x000fe2000c800000 */
[----:B------:R-:W-:Y:S01]  /*0800*/  CS2R R148, SRZ ;  /* 0x0000000000947805 */ /* 0x000fe2000001ff00 */
[----:B------:R-:W-:Y:S01]  /*0810*/  CS2R R142, SRZ ;  /* 0x00000000008e7805 */ /* 0x000fe2000001ff00 */
[----:B------:R-:W-:Y:S01]  /*0820*/  CS2R R140, SRZ ;  /* 0x00000000008c7805 */ /* 0x000fe2000001ff00 */
[----:B------:R-:W-:Y:S01]  /*0830*/  UISETP.GT.AND UP1, UPT, UR6, UR5, UPT ;  /* 0x000000050600728c */ /* 0x000fe2000bf24270 */
[----:B------:R-:W-:Y:S01]  /*0840*/  CS2R R138, SRZ ;  /* 0x00000000008a7805 */ /* 0x000fe2000001ff00 */
[----:B------:R-:W-:Y:S01]  /*0850*/  CS2R R136, SRZ ;  /* 0x0000000000887805 */ /* 0x000fe2000001ff00 */
[----:B------:R-:W-:Y:S01]  /*0860*/  CS2R R130, SRZ ;  /* 0x0000000000827805 */ /* 0x000fe2000001ff00 */
[----:B------:R-:W-:Y:S01]  /*0870*/  CS2R R128, SRZ ;  /* 0x0000000000807805 */ /* 0x000fe2000001ff00 */
[----:B------:R-:W-:Y:S01]  /*0880*/  CS2R R134, SRZ ;  /* 0x0000000000867805 */ /* 0x000fe2000001ff00 */
[----:B------:R-:W-:Y:S01]  /*0890*/  PLOP3.LUT P0, PT, PT, PT, UP1, 0x80, 0x0 ;  /* 0x000000000000781c */ /* 0x000fe20003f0f018 */
        /* <DEDUP_REMOVED lines=9> */
[----:B------:R-:W-:Y:S01]  /*0930*/  IMAD.MOV.U32 R116, RZ, RZ, RZ ;  /* 0x000000ffff747224 */ /* 0x000fe200078e00ff */
[----:B------:R-:W-:Y:S01]  /*0940*/  CS2R R110, SRZ ;  /* 0x00000000006e7805 */ /* 0x000fe2000001ff00 */
[----:B------:R-:W-:Y:S01]  /*0950*/  CS2R R108, SRZ ;  /* 0x00000000006c7805 */ /* 0x000fe2000001ff00 */
[----:B------:R-:W-:Y:S01]  /*0960*/  CS2R R106, SRZ ;  /* 0x00000000006a7805 */ /* 0x000fe2000001ff00 */
[----:B------:R-:W-:Y:S01]  /*0970*/  CS2R R104, SRZ ;  /* 0x0000000000687805 */ /* 0x000fe2000001ff00 */
[----:B------:R-:W-:Y:S01]  /*0980*/  IMAD.MOV.U32 R28, RZ, RZ, RZ ;  /* 0x000000ffff1c7224 */ /* 0x000fe200078e00ff */
[----:B------:R-:W-:Y:S01]  /*0990*/  CS2R R26, SRZ ;  /* 0x00000000001a7805 */ /* 0x000fe2000001ff00 */
[----:B------:R-:W-:Y:S05]  /*09a0*/  @!P0 BRA `(.L_x_149) ;  /* 0x0001b29000008947 */ /* 0x000fea0003800000 */
[----:B------:R-:W-:Y:S02]  /*09b0*/  ULDC.64 UR8, c[0x0][0x340] ;  /* 0x0000d00000087ab9 */ /* 0x000fe40000000a00 */
[----:B------:R-:W-:-:S04]  /*09c0*/  UISETP.NE.U32.AND UP3, UPT, URZ, UR8, UPT ;  /* 0x000000083f00728c */ /* 0x000fc8000bf65070 */
[----:B------:R-:W-:-:S03]  /*09d0*/  UISETP.NE.AND.EX UP3, UPT, URZ, UR9, UPT, UP3 ;  /* 0x000000093f00728c */ /* 0x000fc6000bf65330 */
[----:B------:R-:W-:-:S03]  /*09e0*/  ULDC.64 UR8, c[0x0][0x340] ;  /* 0x0000d00000087ab9 */ /* 0x000fc60000000a00 */
[----:B------:R-:W-:-:S05]  /*09f0*/  PLOP3.LUT P2, PT, PT, PT, UP3, 0x80, 0x0 ;  /* 0x000000000000781c */ /* 0x000fca0003f4f038 */
[----:B------:R-:W-:Y:S02]  /*0a00*/  @UP3 UMOV UR4, 0x4 ;  /* 0x0000000400043882 */ /* 0x000fe40000000000 */
[----:B------:R-:W-:-:S06]  /*0a10*/  @UP3 UIMAD.WIDE UR8, UR16, UR4, UR8 ;  /* 0x00000004100832a5 */ /* 0x000fcc000f8e0208 */
[----:B------:R-:W-:Y:S02]  /*0a20*/  IMAD.U32 R2, RZ, RZ, UR8 ;  /* 0x00000008ff027e24 */ /* 0x000fe4000f8e00ff */
[----:B------:R-:W-:Y:S01]  /*0a30*/  IMAD.U32 R3, RZ, RZ, UR9 ;  /* 0x00000009ff037e24 */ /* 0x000fe2000f8e00ff */
[----:B------:R-:W-:Y:S01]  /*0a40*/  SHF.R.S32.HI R201, RZ, 0x1f, R200 ;  /* 0x0000001fffc97819 */ /* 0x000fe200000114c8 */
[----:B------:R-:W-:Y:S02]  /*0a50*/  ULDC.64 UR8, c[0x0][0x1b8] ;  /* 0x00006e0000087ab9 */ /* 0x000fe40000000a00 */
[----:B------:R-:W-:Y:S01]  /*0a60*/  UIMAD UR4, UR15, UR8, URZ ;  /* 0x000000080f0472a4 */ /* 0x000fe2000f8e023f */
[----:B------:R2:W3:Y:S01]  /*0a70*/  @P2 LDG.E R16, [R2.64] ;  /* 0x0000003002102981 */ /* 0x0004e2000c1e1900 */
[----:B------:R-:W-:Y:S01]  /*0a80*/  PLOP3.LUT P1, PT, PT, PT, UP2, 0x80, 0x0 ;  /* 0x000000000000781c */ /* 0x000fe20003f2f028 */
[----:B------:R-:W-:Y:S01]  /*0a90*/  UIMAD.WIDE.U32 UR18, UR11, UR8, URZ ;  /* 0x000000080b1272a5 */ /* 0x000fe2000f8e003f */
[----:B------:R-:W-:Y:S01]  /*0aa0*/  PLOP3.LUT P0, PT, PT, PT, UP2, 0x80, 0x0 ;  /* 0x000000000000781c */ /* 0x000fe20003f0f028 */
[----:B------:R-:W-:Y:S01]  /*0ab0*/  UIMAD UR4, UR11, UR9, UR4 ;  /* 0x000000090b0472a4 */ /* 0x000fe2000f8e0204 */
[----:B------:R-:W-:Y:S01]  /*0ac0*/  IMAD.MOV.U32 R228, RZ, RZ, RZ ;  /* 0x000000ffffe47224 */ /* 0x000fe200078e00ff */
[----:B------:R-:W-:-:S02]  /*0ad0*/  USHF.R.S32.HI UR17, URZ, 0x1f, UR16 ;  /* 0x0000001f3f117899 */ /* 0x000fc40008011410 */
[----:B------:R-:W-:Y:S02]  /*0ae0*/  ULDC.64 UR8, c[0x0][0x1c0] ;  /* 0x0000700000087ab9 */ /* 0x000fe40000000a00 */
[----:B------:R-:W-:Y:S02]  /*0af0*/  UIADD3 UR19, UR19, UR4, URZ ;  /* 0x0000000413137290 */ /* 0x000fe4000fffe03f */
[----:B------:R-:W-:Y:S02]  /*0b00*/  UIMAD UR17, UR17, UR8, URZ ;  /* 0x00000008111172a4 */ /* 0x000fe4000f8e023f */
[----:B------:R-:W-:Y:S02]  /*0b10*/  UIMAD.WIDE.U32 UR18, UR16, UR8, UR18 ;  /* 0x00000008101272a5 */ /* 0x000fe4000f8e0012 */
[----:B------:R-:W-:Y:S02]  /*0b20*/  UIMAD UR9, UR16, UR9, UR17 ;  /* 0x00000009100972a4 */ /* 0x000fe4000f8e0211 */
[----:B------:R-:W-:-:S02]  /*0b30*/  ULDC UR4, c[0x0][0x168] ;  /* 0x00005a0000047ab9 */ /* 0x000fc40000000800 */
[----:B------:R-:W-:Y:S02]  /*0b40*/  UIADD3 UR9, UR19, UR9, URZ ;  /* 0x0000000913097290 */ /* 0x000fe4000fffe03f */
[----:B------:R-:W-:Y:S02]  /*0b50*/  UIMAD UR4, UR12, UR4, URZ ;  /* 0x000000040c0472a4 */ /* 0x000fe4000f8e023f */
[----:B------:R-:W-:Y:S01]  /*0b60*/  ULDC UR8, c[0x0][0x2b8] ;  /* 0x0000ae0000087ab9 */ /* 0x000fe20000000800 */
[----:B--2---:R-:W-:Y:S01]  /*0b70*/  LEA.HI R2, R201, R200, RZ, 0x3 ;  /* 0x000000c8c9027211 */ /* 0x004fe200078f18ff */
[----:B------:R-:W-:Y:S01]  /*0b80*/  IMAD.U32 R3, RZ, RZ, UR19 ;  /* 0x00000013ff037e24 */ /* 0x000fe2000f8e00ff */
[----:B------:R-:W-:Y:S01]  /*0b90*/  UMOV UR35, 0x60 ;  /* 0x0000006000237882 */ /* 0x000fe20000000000 */
[----:B------:R-:W-:Y:S01]  /*0ba0*/  IMAD.U32 R3, RZ, RZ, UR9 ;  /* 0x00000009ff037e24 */ /* 0x000fe2000f8e00ff */
[----:B------:R-:W-:Y:S01]  /*0bb0*/  LOP3.LUT R0, R2, 0xfffffff8, RZ, 0xc0, !PT ;  /* 0xfffffff802007812 */ /* 0x000fe200078ec0ff */
[----:B------:R-:W-:Y:S01]  /*0bc0*/  UISETP.NE.AND UP1, UPT, UR8, 0x1, UPT ;  /* 0x000000010800788c */ /* 0x000fe2000bf25270 */
[----:B------:R-:W-:Y:S01]  /*0bd0*/  SHF.R.S32.HI R18, RZ, 0x3, R2 ;  /* 0x00000003ff127819 */ /* 0x000fe20000011402 */
[----:B------:R-:W-:Y:S01]  /*0be0*/  IMAD.U32 R2, RZ, RZ, UR18 ;  /* 0x00000012ff027e24 */ /* 0x000fe2000f8e00ff */
[----:B------:R-:W-:Y:S01]  /*0bf0*/  UIMAD UR12, UR6, UR35, -0x60 ;  /* 0xffffffa0060c74a4 */ /* 0x000fe2000f8e0223 */
[----:B------:R-:W-:Y:S01]  /*0c00*/  IMAD.IADD R28, R200, 0x1, -R0 ;  /* 0x00000001c81c7824 */ /* 0x000fe200078e0a00 */
[----:B------:R-:W-:Y:S01]  /*0c10*/  IADD3 R9, R18, UR14, RZ ;  /* 0x0000000e12097c10 */ /* 0x000fe2000fffe0ff */
[----:B------:R-:W-:-:S02]  /*0c20*/  ULDC.64 UR8, c[0x0][0x2b0] ;  /* 0x0000ac0000087ab9 */ /* 0x000fc40000000a00 */
[C---:B------:R-:W-:Y:S01]  /*0c30*/  IMAD R203, R28.reuse, 0x10, R18 ;  /* 0x000000101ccb7824 */ /* 0x040fe200078e0212 */
[----:B------:R-:W-:Y:S01]  /*0c40*/  ISETP.GE.AND P3, PT, R9, UR4, PT ;  /* 0x0000000409007c0c */ /* 0x000fe2000bf66270 */
[----:B------:R-:W-:-:S03]  /*0c50*/  IMAD.SHL.U32 R24, R28, 0x8, RZ ;  /* 0x000000081c187824 */ /* 0x000fc600078e00ff */
[----:B------:R-:W-:Y:S01]  /*0c60*/  IADD3 R5, R203, UR14, RZ ;  /* 0x0000000ecb057c10 */ /* 0x000fe2000fffe0ff */
[----:B---3--:R2:W3:Y:S04]  /*0c70*/  @P2 R2UR UR17, R16 ;  /* 0x00000000101123c2 */ /* 0x0084e800000e0000 */
[----:B------:R-:W-:Y:S01]  /*0c80*/  @P1 IMAD.HI.U32 R0, R5, c[0x0][0x2c8], RZ ;  /* 0x0000b20005001a27 */ /* 0x000fe200078e00ff */
[----:B------:R-:W-:Y:S01]  /*0c90*/  ISETP.GE.AND P5, PT, R24, c[0x0][0x198], PT ;  /* 0x0000660018007a0c */ /* 0x000fe20003fa6270 */
[----:B---3--:R-:W-:Y:S01]  /*0ca0*/  @!UP3 UMOV UR17, UR16 ;  /* 0x000000100011bc82 */ /* 0x008fe20008000000 */
[----:B------:R-:W-:Y:S01]  /*0cb0*/  SHF.R.S32.HI R30, RZ, 0x1f, R24 ;  /* 0x0000001fff1e7819 */ /* 0x000fe20000011418 */
[----:B------:R-:W-:Y:S01]  /*0cc0*/  IMAD.MOV.U32 R4, RZ, RZ, R5 ;  /* 0x000000ffff047224 */ /* 0x000fe200078e0005 */
[----:B------:R-:W-:Y:S01]  /*0cd0*/  @P0 SHF.R.U32.HI R4, RZ, c[0x0][0x2cc], R0 ;  /* 0x0000b300ff040a19 */ /* 0x000fe20000011600 */
[----:B------:R-:W-:Y:S01]  /*0ce0*/  USHF.R.S32.HI UR16, URZ, 0x1f, UR17 ;  /* 0x0000001f3f107899 */ /* 0x000fe20008011411 */
[----:B------:R-:W-:Y:S01]  /*0cf0*/  LEA.HI R199, R201, R200, RZ, 0x5 ;  /* 0x000000c8c9c77211 */ /* 0x000fe200078f28ff */
[----:B------:R-:W-:Y:S01]  /*0d00*/  UIMAD.WIDE.U32 UR42, UR17, UR8, URZ ;  /* 0x00000008112a72a5 */ /* 0x000fe2000f8e003f */
[--C-:B------:R-:W-:Y:S01]  /*0d10*/  SHF.R.S32.HI R6, RZ, 0x1f, R4.reuse ;  /* 0x0000001fff067819 */ /* 0x100fe20000011404 */
[----:B------:R-:W-:Y:S01]  /*0d20*/  IMAD.MOV R0, RZ, RZ, -R4 ;  /* 0x000000ffff007224 */ /* 0x000fe200078e0a04 */
[----:B------:R-:W-:Y:S01]  /*0d30*/  UIMAD UR16, UR16, UR8, URZ ;  /* 0x00000008101072a4 */ /* 0x000fe2000f8e023f */
[----:B------:R-:W-:Y:S01]  /*0d40*/  IMAD.WIDE.U32 R2, R4, c[0x0][0x1b0], R2 ;  /* 0x00006c0004027a25 */ /* 0x000fe200078e0002 */
[----:B------:R-:W-:Y:S01]  /*0d50*/  UIMAD UR35, UR6, -0x60, UR35 ;  /* 0xffffffa0062378a4 */ /* 0x000fe2000f8e0223 */
[----:B------:R-:W-:Y:S02]  /*0d60*/  STL [R1+0x10], R203 ;  /* 0x000010cb01007387 */ /* 0x000fe40000100800 */
[----:B------:R-:W-:-:S02]  /*0d70*/  IMAD R5, R0, c[0x0][0x2c4], R5 ;  /* 0x0000b10000057a24 */ /* 0x000fc400078e0205 */
[----:B------:R-:W-:-:S03]  /*0d80*/  IMAD R6, R6, c[0x0][0x1b0], RZ ;  /* 0x00006c0006067a24 */ /* 0x000fc600078e02ff */
[----:B------:R-:W-:Y:S01]  /*0d90*/  SHF.R.S32.HI R0, RZ, 0x1f, R5 ;  /* 0x0000001fff007819 */ /* 0x000fe20000011405 */
[----:B------:R-:W-:-:S04]  /*0da0*/  IMAD R4, R4, c[0x0][0x1b4], R6 ;  /* 0x00006d0004047a24 */ /* 0x000fc800078e0206 */
[----:B------:R-:W-:Y:S01]  /*0db0*/  IMAD.IADD R3, R3, 0x1, R4 ;  /* 0x0000000103037824 */ /* 0x000fe200078e0204 */
[----:B------:R-:W-:Y:S01]  /*0dc0*/  IADD3 R4, R9, 0x10, RZ ;  /* 0x0000001009047810 */ /* 0x000fe20007ffe0ff */
[----:B------:R-:W-:Y:S02]  /*0dd0*/  IMAD R0, R0, c[0x0][0x1a8], RZ ;  /* 0x00006a0000007a24 */ /* 0x000fe400078e02ff */
[----:B------:R-:W-:Y:S01]  /*0de0*/  IMAD.WIDE.U32 R2, R5, c[0x0][0x1a8], R2 ;  /* 0x00006a0005027a25 */ /* 0x000fe200078e0002 */
[----:B------:R-:W-:Y:S02]  /*0df0*/  ISETP.GE.AND P6, PT, R4, UR4, PT ;  /* 0x0000000404007c0c */ /* 0x000fe4000bfc6270 */
[----:B------:R-:W-:Y:S01]  /*0e00*/  IADD3 R4, R9, 0x30, RZ ;  /* 0x0000003009047810 */ /* 0x000fe20007ffe0ff */
[----:B------:R-:W-:Y:S01]  /*0e10*/  IMAD R0, R5, c[0x0][0x1ac], R0 ;  /* 0x00006b0005007a24 */ /* 0x000fe200078e0200 */
[----:B------:R-:W-:-:S03]  /*0e20*/  LEA R7, P0, R2, c[0x0][0x160], 0x1 ;  /* 0x0000580002077a11 */ /* 0x000fc600078008ff */
[----:B------:R-:W-:Y:S02]  /*0e30*/  IMAD.IADD R0, R3, 0x1, R0 ;  /* 0x0000000103007824 */ /* 0x000fe400078e0200 */
[----:B------:R-:W-:Y:S01]  /*0e40*/  IMAD.SHL.U32 R3, R18, 0x40, RZ ;  /* 0x0000004012037824 */ /* 0x000fe200078e00ff */
[----:B------:R-:W3:Y:S02]  /*0e50*/  SHFL.IDX PT, R5, R7, RZ, 0x181f ;  /* 0x00181fff07057589 */ /* 0x000ee400000e0000 */
[----:B------:R-:W-:Y:S02]  /*0e60*/  LEA.HI.X R6, R2, c[0x0][0x164], R0, 0x1, P0 ;  /* 0x0000590002067a11 */ /* 0x000fe400000f0c00 */
[----:B------:R-:W-:Y:S01]  /*0e70*/  LOP3.LUT R0, R3, 0x1c0, RZ, 0xc0, !PT ;  /* 0x000001c003007812 */ /* 0x000fe200078ec0ff */
[----:B------:R-:W-:Y:S01]  /*0e80*/  SHFL.IDX PT, R8, R7, 0x1, 0x181f ;  /* 0x00381f0007087f89 */ /* 0x000fe200000e0000 */
[----:B------:R-:W-:Y:S02]  /*0e90*/  IADD3 R3, R9, 0x20, RZ ;  /* 0x0000002009037810 */ /* 0x000fe40007ffe0ff */
[----:B------:R-:W-:Y:S01]  /*0ea0*/  SHF.R.U32.HI R2, RZ, 0x3, R0 ;  /* 0x00000003ff027819 */ /* 0x000fe20000011600 */
[----:B------:R-:W4:Y:S01]  /*0eb0*/  SHFL.IDX PT, R11, R6, RZ, 0x181f ;  /* 0x00181fff060b7589 */ /* 0x000f2200000e0000 */
[----:B------:R-:W-:-:S02]  /*0ec0*/  LOP3.LUT R0, R0, 0x38, R24, 0xf8, !PT ;  /* 0x0000003800007812 */ /* 0x000fc400078ef818 */
[----:B------:R-:W-:Y:S01]  /*0ed0*/  ISETP.GE.AND P1, PT, R3, UR4, PT ;  /* 0x0000000403007c0c */ /* 0x000fe2000bf26270 */
[----:B------:R-:W5:Y:S01]  /*0ee0*/  SHFL.IDX PT, R12, R6, 0x1, 0x181f ;  /* 0x00381f00060c7f89 */ /* 0x000f6200000e0000 */
[----:B------:R-:W-:Y:S02]  /*0ef0*/  LOP3.LUT R0, R0, R2, RZ, 0x3c, !PT ;  /* 0x0000000200007212 */ /* 0x000fe400078e3cff */
[----:B------:R-:W-:Y:S01]  /*0f00*/  LEA.HI R2, R201, R200, RZ, 0x6 ;  /* 0x000000c8c9027211 */ /* 0x000fe200078f30ff */
[----:B------:R-:W1:Y:S04]  /*0f10*/  SHFL.IDX PT, R10, R7, 0x2, 0x181f ;  /* 0x00581f00070a7f89 */ /* 0x000e6800000e0000 */
[----:B------:R-:W-:Y:S01]  /*0f20*/  IMAD.SHL.U32 R2, R2, 0x8, RZ ;  /* 0x0000000802027824 */ /* 0x000fe200078e00ff */
[----:B------:R-:W-:Y:S04]  /*0f30*/  SHFL.IDX PT, R15, R6, 0x2, 0x181f ;  /* 0x00581f00060f7f89 */ /* 0x000fe800000e0000 */
[----:B------:R-:W-:Y:S01]  /*0f40*/  LOP3.LUT R0, R0, 0xfffffe00, R2, 0xf8, !PT ;  /* 0xfffffe0000007812 */ /* 0x000fe200078ef802 */
[----:B------:R-:W-:Y:S01]  /*0f50*/  SHFL.IDX PT, R14, R6, 0x3, 0x181f ;  /* 0x00781f00060e7f89 */ /* 0x000fe200000e0000 */
[----:B---3--:R-:W-:-:S03]  /*0f60*/  @!P3 LEA R2, P0, R24, R5, 0x1 ;  /* 0x000000051802b211 */ /* 0x008fc600078008ff */
[----:B------:R-:W3:Y:S01]  /*0f70*/  SHFL.IDX PT, R5, R7, 0x3, 0x181f ;  /* 0x00781f0007057f89 */ /* 0x000ee200000e0000 */
[----:B------:R-:W-:Y:S01]  /*0f80*/  IMAD.SHL.U32 R202, R0, 0x2, RZ ;  /* 0x0000000200ca7824 */ /* 0x000fe200078e00ff */
[--C-:B----4-:R-:W-:Y:S02]  /*0f90*/  @!P3 LEA.HI.X R3, R24, R11, R30.reuse, 0x1, P0 ;  /* 0x0000000b1803b211 */ /* 0x110fe400000f0c1e */
[----:B------:R-:W-:Y:S01]  /*0fa0*/  SHFL.IDX PT, R11, R7, 0x5, 0x181f ;  /* 0x00b81f00070b7f89 */ /* 0x000fe200000e0000 */
[----:B------:R-:W-:Y:S02]  /*0fb0*/  ISETP.GE.AND P0, PT, R4, UR4, PT ;  /* 0x0000000404007c0c */ /* 0x000fe4000bf06270 */
[C---:B------:R-:W-:Y:S01]  /*0fc0*/  IADD3 R0, R9.reuse, 0x40, RZ ;  /* 0x0000004009007810 */ /* 0x040fe20007ffe0ff */
[----:B------:R4:W-:Y:S03]  /*0fd0*/  @!P3 LDGSTS.E.BYPASS.LTC128B.128 [R202+0x6100], [R2.64], !P5 ;  /* 0x0610000002cabfae */ /* 0x0009e6000e901d70 */
[----:B------:R-:W-:Y:S01]  /*0fe0*/  ISETP.GE.AND P4, PT, R0, UR4, PT ;  /* 0x0000000400007c0c */ /* 0x000fe2000bf86270 */
[----:B------:R-:W-:Y:S01]  /*0ff0*/  SHFL.IDX PT, R13, R6, 0x4, 0x181f ;  /* 0x00981f00060d7f89 */ /* 0x000fe200000e0000 */
[----:B------:R-:W-:Y:S01]  /*1000*/  IADD3 R0, R9, 0x50, RZ ;  /* 0x0000005009007810 */ /* 0x000fe20007ffe0ff */
[----:B------:R-:W-:Y:S01]  /*1010*/  UIADD3 UR18, UR35, UR10, URZ ;  /* 0x0000000a23127290 */ /* 0x000fe2000fffe03f */
[----:B------:R-:W-:Y:S01]  /*1020*/  SHF.R.S32.HI R198, RZ, 0x5, R199 ;  /* 0x00000005ffc67819 */ /* 0x000fe200000114c7 */
[C---:B------:R-:W-:Y:S01]  /*1030*/  IMAD.SHL.U32 R226, R24.reuse, 0x2, RZ ;  /* 0x0000000218e27824 */ /* 0x040fe200078e00ff */
[C---:B------:R-:W-:Y:S01]  /*1040*/  SHF.L.U64.HI R225, R24.reuse, 0x1, R30 ;  /* 0x0000000118e17819 */ /* 0x040fe2000001021e */
[----:B------:R-:W-:Y:S01]  /*1050*/  STL [R1+0x8], R202 ;  /* 0x000008ca01007387 */ /* 0x000fe20000100800 */
[----:B----4-:R-:W-:-:S03]  /*1060*/  @!P6 LEA R2, P3, R24, R8, 0x1 ;  /* 0x000000081802e211 */ /* 0x010fc600078608ff */
[----:B------:R-:W4:Y:S01]  /*1070*/  SHFL.IDX PT, R8, R7, 0x4, 0x181f ;  /* 0x00981f0007087f89 */ /* 0x000f2200000e0000 */
[----:B-----5:R-:W-:-:S03]  /*1080*/  @!P6 LEA.HI.X R3, R24, R12, R30, 0x1, P3 ;  /* 0x0000000c1803e211 */ /* 0x020fc600018f0c1e */
[----:B------:R-:W5:Y:S01]  /*1090*/  SHFL.IDX PT, R12, R6, 0x5, 0x181f ;  /* 0x00b81f00060c7f89 */ /* 0x000f6200000e0000 */
[----:B------:R-:W-:Y:S02]  /*10a0*/  ISETP.GE.AND P3, PT, R0, UR4, PT ;  /* 0x0000000400007c0c */ /* 0x000fe4000bf66270 */
[----:B------:R-:W-:Y:S01]  /*10b0*/  IADD3 R0, R9, 0x60, RZ ;  /* 0x0000006009007810 */ /* 0x000fe20007ffe0ff */
[----:B------:R3:W-:Y:S01]  /*10c0*/  @!P6 LDGSTS.E.BYPASS.LTC128B.128 [R202+0x6900], [R2.64], !P5 ;  /* 0x0690000002caefae */ /* 0x0007e2000e901d70 */
[----:B-1----:R-:W-:-:S03]  /*10d0*/  @!P1 LEA R4, P6, R24, R10, 0x1 ;  /* 0x0000000a18049211 */ /* 0x002fc600078c08ff */
[----:B------:R-:W1:Y:S01]  /*10e0*/  SHFL.IDX PT, R10, R7, 0x6, 0x181f ;  /* 0x00d81f00070a7f89 */ /* 0x000e6200000e0000 */
[C---:B---3--:R-:W-:Y:S02]  /*10f0*/  @!P0 LEA R2, P2, R24.reuse, R5, 0x1 ;  /* 0x0000000518028211 */ /* 0x048fe400078408ff */
[C-C-:B------:R-:W-:Y:S02]  /*1100*/  @!P1 LEA.HI.X R5, R24.reuse, R15, R30.reuse, 0x1, P6 ;  /* 0x0000000f18059211 */ /* 0x140fe400030f0c1e */
[----:B------:R-:W-:Y:S02]  /*1110*/  @!P0 LEA.HI.X R3, R24, R14, R30, 0x1, P2 ;  /* 0x0000000e18038211 */ /* 0x000fe400010f0c1e */
[----:B------:R-:W-:Y:S01]  /*1120*/  ISETP.GE.AND P2, PT, R0, UR4, PT ;  /* 0x0000000400007c0c */ /* 0x000fe2000bf46270 */
[----:B------:R4:W-:Y:S01]  /*1130*/  @!P1 LDGSTS.E.BYPASS.LTC128B.128 [R202+0x7100], [R4.64], !P5 ;  /* 0x0710000004ca9fae */ /* 0x0009e2000e901d70 */
[----:B------:R-:W-:Y:S02]  /*1140*/  PLOP3.LUT P1, PT, PT, PT, UP1, 0x80, 0x0 ;  /* 0x000000000000781c */ /* 0x000fe40003f2f018 */
[----:B------:R-:W-:Y:S01]  /*1150*/  IADD3 R0, R203, UR12, RZ ;  /* 0x0000000ccb007c10 */ /* 0x000fe2000fffe0ff */
[----:B------:R3:W-:Y:S01]  /*1160*/  @!P0 LDGSTS.E.BYPASS.LTC128B.128 [R202+0x7900], [R2.64], !P5 ;  /* 0x0790000002ca8fae */ /* 0x0007e2000e901d70 */
[----:B----4-:R-:W-:-:S03]  /*1170*/  @!P4 LEA R4, P0, R24, R8, 0x1 ;  /* 0x000000081804c211 */ /* 0x010fc600078008ff */
[----:B------:R-:W-:Y:S01]  /*1180*/  IMAD.IADD R8, R0, 0x1, R204 ;  /* 0x0000000100087824 */ /* 0x000fe200078e02cc */
[C---:B---3--:R-:W-:Y:S02]  /*1190*/  @!P3 LEA R2, P6, R24.reuse, R11, 0x1 ;  /* 0x0000000b1802b211 */ /* 0x048fe400078c08ff */
[----:B------:R3:W-:Y:S01]  /*11a0*/  SHFL.IDX PT, R11, R7, 0x7, 0x181f ;  /* 0x00f81f00070b7f89 */ /* 0x0007e200000e0000 */
[C-C-:B------:R-:W-:Y:S02]  /*11b0*/  @!P4 LEA.HI.X R5, R24.reuse, R13, R30.reuse, 0x1, P0 ;  /* 0x0000000d1805c211 */ /* 0x140fe400000f0c1e */
[----:B-----5:R-:W-:Y:S01]  /*11c0*/  @!P3 LEA.HI.X R3, R24, R12, R30, 0x1, P6 ;  /* 0x0000000c1803b211 */ /* 0x020fe200030f0c1e */
[----:B------:R-:W4:Y:S01]  /*11d0*/  SHFL.IDX PT, R13, R6, 0x6, 0x181f ;  /* 0x00d81f00060d7f89 */ /* 0x000f2200000e0000 */
[----:B------:R-:W-:Y:S02]  /*11e0*/  PLOP3.LUT P0, PT, PT, PT, UP1, 0x80, 0x0 ;  /* 0x000000000000781c */ /* 0x000fe40003f0f018 */
[----:B------:R-:W-:Y:S01]  /*11f0*/  ISETP.GE.AND P6, PT, R0, UR10, PT ;  /* 0x0000000a00007c0c */ /* 0x000fe2000bfc6270 */
[----:B------:R5:W1:Y:S01]  /*1200*/  SHFL.IDX PT, R12, R6, 0x7, 0x181f ;  /* 0x00f81f00060c7f89 */ /* 0x000a6200000e0000 */
[----:B------:R-:W-:-:S02]  /*1210*/  IMAD.MOV.U32 R0, RZ, RZ, R8 ;  /* 0x000000ffff007224 */ /* 0x000fc400078e0008 */
[----:B------:R-:W-:Y:S01]  /*1220*/  ISETP.GT.OR P6, PT, R203, 0x5f, P6 ;  /* 0x0000005fcb00780c */ /* 0x000fe200037c4670 */
[----:B------:R2:W-:Y:S04]  /*1230*/  @!P4 LDGSTS.E.BYPASS.LTC128B.128 [R202+0x8100], [R4.64], !P5 ;  /* 0x0810000004cacfae */ /* 0x0005e8000e901d70 */
[----:B------:R4:W-:Y:S01]  /*1240*/  @!P3 LDGSTS.E.BYPASS.LTC128B.128 [R202+0x8900], [R2.64], !P5 ;  /* 0x0890000002cabfae */ /* 0x0009e2000e901d70 */
[----:B---3--:R-:W-:Y:S01]  /*1250*/  IADD3 R7, R9, 0x70, RZ ;  /* 0x0000007009077810 */ /* 0x008fe20007ffe0ff */
[----:B-----5:R-:W-:-:S03]  /*1260*/  @P1 IMAD.HI.U32 R6, R8, c[0x0][0x2bc], RZ ;  /* 0x0000af0008061a27 */ /* 0x020fc600078e00ff */
[----:B------:R-:W-:Y:S01]  /*1270*/  ISETP.GE.AND P1, PT, R7, UR4, PT ;  /* 0x0000000407007c0c */ /* 0x000fe2000bf26270 */
[----:B------:R-:W-:Y:S01]  /*1280*/  UIMAD UR4, UR17, UR9, UR16 ;  /* 0x00000009110472a4 */ /* 0x000fe2000f8e0210 */
[----:B------:R-:W-:-:S03]  /*1290*/  @P0 SHF.R.U32.HI R0, RZ, c[0x0][0x2c0], R6 ;  /* 0x0000b000ff000a19 */ /* 0x000fc60000011606 */
[----:B------:R-:W-:Y:S01]  /*12a0*/  UIADD3 UR4, UR43, UR4, URZ ;  /* 0x000000042b047290 */ /* 0x000fe2000fffe03f */
[----:B-1----:R-:W-:Y:S01]  /*12b0*/  @!P2 LEA R6, P4, R24, R10, 0x1 ;  /* 0x0000000a1806a211 */ /* 0x002fe200078808ff */
[----:B------:R-:W-:Y:S01]  /*12c0*/  ULDC.64 UR8, c[0x0][0x1e8] ;  /* 0x00007a0000087ab9 */ /* 0x000fe20000000a00 */
[----:B--2---:R-:W-:Y:S02]  /*12d0*/  @!P6 IADD3 R5, P0, R0, UR42, RZ ;  /* 0x0000002a0005ec10 */ /* 0x004fe4000ff1e0ff */
[----:B----4-:R-:W-:Y:S02]  /*12e0*/  @!P2 LEA.HI.X R7, R24, R13, R30, 0x1, P4 ;  /* 0x0000000d1807a211 */ /* 0x010fe400020f0c1e */
[----:B------:R-:W-:Y:S02]  /*12f0*/  @!P6 LEA R2, P3, R5, c[0x0][0x2a0], 0x2 ;  /* 0x0000a8000502ea11 */ /* 0x000fe400078610ff */
[----:B------:R-:W-:Y:S01]  /*1300*/  @!P6 LEA.HI.X.SX32 R3, R0, UR4, 0x1, P0 ;  /* 0x000000040003ec11 */ /* 0x000fe200080f0eff */
[----:B------:R1:W-:Y:S01]  /*1310*/  @!P2 LDGSTS.E.BYPASS.LTC128B.128 [R202+0x9100], [R6.64], !P5 ;  /* 0x0910000006caafae */ /* 0x0003e2000e901d70 */
[----:B------:R-:W-:-:S02]  /*1320*/  @!P1 LEA R4, P0, R24, R11, 0x1 ;  /* 0x0000000b18049211 */ /* 0x000fc400078008ff */
[----:B------:R-:W-:Y:S02]  /*1330*/  @!P6 LEA.HI.X R3, R5, c[0x0][0x2a4], R3, 0x2, P3 ;  /* 0x0000a9000503ea11 */ /* 0x000fe400018f1403 */
[----:B------:R-:W-:-:S05]  /*1340*/  @!P1 LEA.HI.X R5, R24, R12, R30, 0x1, P0 ;  /* 0x0000000c18059211 */ /* 0x000fca00000f0c1e */
[----:B------:R2:W-:Y:S04]  /*1350*/  @!P1 LDGSTS.E.BYPASS.LTC128B.128 [R202+0x9900], [R4.64], !P5 ;  /* 0x0990000004ca9fae */ /* 0x0005e8000e901d70 */
[----:B------:R-:W0:Y:S04]  /*1360*/  LDGDEPBAR ;  /* 0x00000000000079af */ /* 0x000e280000000000 */
[----:B------:R-:W-:Y:S06]  /*1370*/  BAR.SYNC.DEFER_BLOCKING 0x0 ;  /* 0x0000000000007b1d */ /* 0x000fec0000010000 */
[----:B------:R3:W4:Y:S01]  /*1380*/  @!P6 LDG.E R228, [R2.64] ;  /* 0x0000003002e4e981 */ /* 0x000722000c1e1900 */
[----:B------:R-:W-:Y:S01]  /*1390*/  IMAD.MOV R0, RZ, RZ, -R0 ;  /* 0x000000ffff007224 */ /* 0x000fe200078e0a00 */
[----:B------:R-:W-:Y:S01]  /*13a0*/  UIMAD UR16, UR15, UR8, URZ ;  /* 0x000000080f1072a4 */ /* 0x000fe2000f8e023f */
[----:B------:R-:W-:Y:S01]  /*13b0*/  IADD3 R29, -R18, UR18, RZ ;  /* 0x00000012121d7c10 */ /* 0x000fe2000fffe1ff */
[----:B------:R-:W-:Y:S01]  /*13c0*/  UIMAD.WIDE.U32 UR46, UR11, UR8, URZ ;  /* 0x000000080b2e72a5 */ /* 0x000fe2000f8e003f */
[----:B------:R-:W-:Y:S01]  /*13d0*/  IMAD R234, R0, c[0x0][0x2b8], R8 ;  /* 0x0000ae0000ea7a24 */ /* 0x000fe200078e0208 */
[----:B------:R-:W-:Y:S01]  /*13e0*/  UIMAD UR8, UR11, UR9, UR16 ;  /* 0x000000090b0872a4 */ /* 0x000fe2000f8e0210 */
[----:B------:R-:W-:-:S02]  /*13f0*/  ISETP.GE.AND P3, PT, R24, c[0x0][0x1d4], PT ;  /* 0x0000750018007a0c */ /* 0x000fc40003f66270 */
[C---:B------:R-:W-:Y:S01]  /*1400*/  ISETP.GE.AND P6, PT, R29.reuse, 0x21, PT ;  /* 0x000000211d00780c */ /* 0x040fe20003fc6270 */
[----:B------:R-:W-:Y:S01]  /*1410*/  UIADD3 UR8, UR47, UR8, URZ ;  /* 0x000000082f087290 */ /* 0x000fe2000fffe03f */
[----:B------:R-:W-:Y:S01]  /*1420*/  SHF.R.S32.HI R26, RZ, 0x1f, R234 ;  /* 0x0000001fff1a7819 */ /* 0x000fe200000114ea */
[----:B------:R-:W-:Y:S01]  /*1430*/  ULDC.64 UR16, c[0x0][0x210] ;  /* 0x0000840000107ab9 */ /* 0x000fe20000000a00 */
[C---:B------:R-:W-:Y:S01]  /*1440*/  ISETP.GE.AND P5, PT, R29.reuse, 0x31, PT ;  /* 0x000000311d00780c */ /* 0x040fe20003fa6270 */
[----:B------:R-:W-:Y:S01]  /*1450*/  UIMAD UR15, UR15, UR16, URZ ;  /* 0x000000100f0f72a4 */ /* 0x000fe2000f8e023f */
[C---:B------:R-:W-:Y:S01]  /*1460*/  ISETP.GE.AND P4, PT, R29.reuse, 0x41, PT ;  /* 0x000000411d00780c */ /* 0x040fe20003f86270 */
[----:B------:R-:W-:Y:S01]  /*1470*/  IMAD R0, R26, c[0x0][0x1e0], RZ ;  /* 0x000078001a007a24 */ /* 0x000fe200078e02ff */
[----:B------:R-:W-:Y:S01]  /*1480*/  ISETP.GE.AND P2, PT, R29, 0x51, PT ;  /* 0x000000511d00780c */ /* 0x000fe20003f46270 */
[----:B------:R-:W-:Y:S02]  /*1490*/  UIMAD.WIDE.U32 UR44, UR11, UR16, URZ ;  /* 0x000000100b2c72a5 */ /* 0x000fe4000f8e003f */
[----:B------:R-:W-:Y:S01]  /*14a0*/  IMAD R0, R234, c[0x0][0x1e4], R0 ;  /* 0x00007900ea007a24 */ /* 0x000fe200078e0200 */
[----:B------:R-:W-:-:S02]  /*14b0*/  UIMAD UR9, UR11, UR17, UR15 ;  /* 0x000000110b0972a4 */ /* 0x000fc4000f8e020f */
[----:B------:R-:W-:Y:S01]  /*14c0*/  UIADD3 UR15, UR6, -0x1, URZ ;  /* 0xffffffff060f7890 */ /* 0x000fe2000fffe03f */
[----:B---3--:R-:W-:Y:S01]  /*14d0*/  IMAD.WIDE.U32 R2, R234, c[0x0][0x1e0], RZ ;  /* 0x00007800ea027a25 */ /* 0x008fe200078e00ff */
[----:B------:R-:W-:Y:S02]  /*14e0*/  UIADD3 UR9, UR45, UR9, URZ ;  /* 0x000000092d097290 */ /* 0x000fe4000fffe03f */
[----:B------:R-:W-:Y:S01]  /*14f0*/  UISETP.GT.AND UP3, UPT, UR15, UR5, UPT ;  /* 0x000000050f00728c */ /* 0x000fe2000bf64270 */
[----:B------:R-:W-:Y:S01]  /*1500*/  IMAD.IADD R3, R3, 0x1, R0 ;  /* 0x0000000103037824 */ /* 0x000fe200078e0200 */
[----:B----4-:R-:W-:-:S03]  /*1510*/  SHF.R.S32.HI R27, RZ, 0x1f, R228 ;  /* 0x0000001fff1b7819 */ /* 0x010fc600000114e4 */
[----:B------:R-:W-:-:S04]  /*1520*/  IMAD.WIDE.U32 R2, R228, c[0x0][0x1f0], R2 ;  /* 0x00007c00e4027a25 */ /* 0x000fc800078e0002 */
[----:B------:R-:W-:Y:S01]  /*1530*/  IMAD R0, R27, c[0x0][0x1f0], RZ ;  /* 0x00007c001b007a24 */ /* 0x000fe200078e02ff */
[----:B--2---:R-:W-:-:S03]  /*1540*/  IADD3 R4, P1, R2, UR46, RZ ;  /* 0x0000002e02047c10 */ /* 0x004fc6000ff3e0ff */
[----:B------:R-:W-:Y:S01]  /*1550*/  IMAD R0, R228, c[0x0][0x1f4], R0 ;  /* 0x00007d00e4007a24 */ /* 0x000fe200078e0200 */
[----:B------:R-:W-:-:S04]  /*1560*/  LEA R2, P0, R4, c[0x0][0x1c8], 0x1 ;  /* 0x0000720004027a11 */ /* 0x000fc800078008ff */
[----:B------:R-:W-:Y:S01]  /*1570*/  IADD3.X R0, R3, UR8, R0, P1, !PT ;  /* 0x0000000803007c10 */ /* 0x000fe20008ffe400 */
[----:B-1----:R-:W-:Y:S01]  /*1580*/  SHFL.IDX PT, R6, R2, 0x1, 0x181f ;  /* 0x00381f0002067f89 */ /* 0x002fe200000e0000 */
[----:B------:R-:W-:Y:S02]  /*1590*/  ISETP.GE.AND P1, PT, R29, 0x1, PT ;  /* 0x000000011d00780c */ /* 0x000fe40003f26270 */
[----:B------:R-:W-:Y:S01]  /*15a0*/  LEA.HI.X R0, R4, c[0x0][0x1cc], R0, 0x1, P0 ;  /* 0x0000730004007a11 */ /* 0x000fe200000f0c00 */
[----:B------:R-:W-:Y:S04]  /*15b0*/  SHFL.IDX PT, R8, R2, 0x2, 0x181f ;  /* 0x00581f0002087f89 */ /* 0x000fe800000e0000 */
[----:B------:R-:W1:Y:S04]  /*15c0*/  SHFL.IDX PT, R4, R2, RZ, 0x181f ;  /* 0x00181fff02047589 */ /* 0x000e6800000e0000 */
[----:B------:R-:W2:Y:S04]  /*15d0*/  SHFL.IDX PT, R3, R0, RZ, 0x181f ;  /* 0x00181fff00037589 */ /* 0x000ea800000e0000 */
[----:B------:R-:W3:Y:S04]  /*15e0*/  SHFL.IDX PT, R7, R0, 0x1, 0x181f ;  /* 0x00381f0000077f89 */ /* 0x000ee800000e0000 */
[----:B------:R-:W4:Y:S04]  /*15f0*/  SHFL.IDX PT, R9, R2, 0x3, 0x181f ;  /* 0x00781f0002097f89 */ /* 0x000f2800000e0000 */
[----:B------:R-:W5:Y:S04]  /*1600*/  SHFL.IDX PT, R14, R0, 0x2, 0x181f ;  /* 0x00581f00000e7f89 */ /* 0x000f6800000e0000 */
[----:B------:R-:W3:Y:S01]  /*1610*/  SHFL.IDX PT, R13, R2, 0x4, 0x181f ;  /* 0x00981f00020d7f89 */ /* 0x000ee200000e0000 */
[----:B-1----:R-:W-:-:S03]  /*1620*/  @P1 LEA R4, P0, R24, R4, 0x1 ;  /* 0x0000000418041211 */ /* 0x002fc600078008ff */
[----:B------:R-:W1:Y:S01]  /*1630*/  SHFL.IDX PT, R16, R0, 0x3, 0x181f ;  /* 0x00781f0000107f89 */ /* 0x000e6200000e0000 */
[----:B--2---:R-:W-:-:S03]  /*1640*/  @P1 LEA.HI.X R5, R24, R3, R30, 0x1, P0 ;  /* 0x0000000318051211 */ /* 0x004fc600000f0c1e */
[----:B------:R2:W-:Y:S01]  /*1650*/  SHFL.IDX PT, R12, R2, 0x5, 0x181f ;  /* 0x00b81f00020c7f89 */ /* 0x0005e200000e0000 */
[----:B------:R-:W-:Y:S02]  /*1660*/  ISETP.GE.AND P0, PT, R29, 0x11, PT ;  /* 0x000000111d00780c */ /* 0x000fe40003f06270 */
[----:B------:R-:W-:Y:S01]  /*1670*/  LEA.HI R3, R201, R200, RZ, 0x4 ;  /* 0x000000c8c9037211 */ /* 0x000fe200078f20ff */
[----:B------:R1:W-:Y:S04]  /*1680*/  @P1 LDGSTS.E.BYPASS.LTC128B.128 [R202+0x3100], [R4.64], !P3 ;  /* 0x0310000004ca1fae */ /* 0x0003e8000d901d70 */
[----:B------:R-:W3:Y:S04]  /*1690*/  SHFL.IDX PT, R17, R0, 0x4, 0x181f ;  /* 0x00981f0000117f89 */ /* 0x000ee800000e0000 */
[----:B------:R3:W3:Y:S02]  /*16a0*/  SHFL.IDX PT, R15, R0, 0x5, 0x181f ;  /* 0x00b81f00000f7f89 */ /* 0x0006e400000e0000 */
[----:B--2---:R-:W-:-:S02]  /*16b0*/  @P0 LEA R2, P1, R24, R6, 0x1 ;  /* 0x0000000618020211 */ /* 0x004fc400078208ff */
[----:B-1----:R-:W-:Y:S02]  /*16c0*/  LOP3.LUT R5, R3, 0xfffffff0, RZ, 0xc0, !PT ;  /* 0xfffffff003057812 */ /* 0x002fe400078ec0ff */
[----:B------:R-:W-:-:S03]  /*16d0*/  SHF.R.S32.HI R4, RZ, 0x4, R3 ;  /* 0x00000004ff047819 */ /* 0x000fc60000011403 */
[----:B------:R-:W-:Y:S01]  /*16e0*/  IMAD.IADD R5, R200, 0x1, -R5 ;  /* 0x00000001c8057824 */ /* 0x000fe200078e0a05 */
[----:B------:R-:W-:-:S04]  /*16f0*/  LEA.HI R3, R3, R4, RZ, 0x1 ;  /* 0x0000000403037211 */ /* 0x000fc800078f08ff */
[----:B---3--:R-:W-:Y:S02]  /*1700*/  LOP3.LUT R0, R3, 0xfffffffe, RZ, 0xc0, !PT ;  /* 0xfffffffe03007812 */ /* 0x008fe400078ec0ff */
[----:B------:R-:W-:Y:S02]  /*1710*/  SHF.R.S32.HI R10, RZ, 0x1f, R5 ;  /* 0x0000001fff0a7819 */ /* 0x000fe40000011405 */
[----:B------:R-:W-:Y:S01]  /*1720*/  @P0 LEA.HI.X R3, R24, R7, R30, 0x1, P1 ;  /* 0x0000000718030211 */ /* 0x000fe200008f0c1e */
[----:B------:R-:W-:Y:S01]  /*1730*/  IMAD.IADD R11, R4, 0x1, -R0 ;  /* 0x00000001040b7824 */ /* 0x000fe200078e0a00 */
[----:B------:R-:W-:Y:S02]  /*1740*/  LEA.HI R10, R10, R5, RZ, 0x3 ;  /* 0x000000050a0a7211 */ /* 0x000fe400078f18ff */
[C---:B------:R-:W-:Y:S01]  /*1750*/  @P6 LEA R8, P1, R24.reuse, R8, 0x1 ;  /* 0x0000000818086211 */ /* 0x040fe200078208ff */
[----:B------:R1:W-:Y:S01]  /*1760*/  @P0 LDGSTS.E.BYPASS.LTC128B.128 [R202+0x3900], [R2.64], !P3 ;  /* 0x0390000002ca0fae */ /* 0x0003e2000d901d70 */
[----:B----4-:R-:W-:-:S02]  /*1770*/  @P5 LEA R6, P0, R24, R9, 0x1 ;  /* 0x0000000918065211 */ /* 0x010fc400078008ff */
[----:B------:R-:W-:Y:S02]  /*1780*/  LOP3.LUT R0, R10, 0xfffffff8, RZ, 0xc0, !PT ;  /* 0xfffffff80a007812 */ /* 0x000fe400078ec0ff */
[C---:B-----5:R-:W-:Y:S02]  /*1790*/  @P6 LEA.HI.X R9, R24.reuse, R14, R30, 0x1, P1 ;  /* 0x0000000e18096211 */ /* 0x060fe400008f0c1e */
[C---:B------:R-:W-:Y:S01]  /*17a0*/  @P4 LEA R4, P1, R24.reuse, R13, 0x1 ;  /* 0x0000000d18044211 */ /* 0x040fe200078208ff */
[----:B------:R-:W-:Y:S01]  /*17b0*/  IMAD.IADD R25, R5, 0x1, -R0 ;  /* 0x0000000105197824 */ /* 0x000fe200078e0a00 */
[C-C-:B------:R-:W-:Y:S01]  /*17c0*/  @P5 LEA.HI.X R7, R24.reuse, R16, R30.reuse, 0x1, P0 ;  /* 0x0000001018075211 */ /* 0x140fe200000f0c1e */
[----:B------:R2:W-:Y:S01]  /*17d0*/  @P6 LDGSTS.E.BYPASS.LTC128B.128 [R202+0x4100], [R8.64], !P3 ;  /* 0x0410000008ca6fae */ /* 0x0005e2000d901d70 */
[----:B------:R-:W-:Y:S01]  /*17e0*/  @P4 LEA.HI.X R5, R24, R17, R30, 0x1, P1 ;  /* 0x0000001118054211 */ /* 0x000fe200008f0c1e */
[----:B------:R-:W-:Y:S02]  /*17f0*/  IMAD.SHL.U32 R0, R28, 0x40, RZ ;  /* 0x000000401c007824 */ /* 0x000fe400078e00ff */
[----:B------:R3:W-:Y:S03]  /*1800*/  @P5 LDGSTS.E.BYPASS.LTC128B.128 [R202+0x4900], [R6.64], !P3 ;  /* 0x0490000006ca5fae */ /* 0x0007e6000d901d70 */
[----:B------:R-:W-:Y:S01]  /*1810*/  LOP3.LUT R0, R0, 0x1c0, RZ, 0xc0, !PT ;  /* 0x000001c000007812 */ /* 0x000fe200078ec0ff */
[----:B------:R4:W-:Y:S01]  /*1820*/  @P4 LDGSTS.E.BYPASS.LTC128B.128 [R202+0x5100], [R4.64], !P3 ;  /* 0x0510000004ca4fae */ /* 0x0009e2000d901d70 */
[----:B-1----:R-:W-:-:S04]  /*1830*/  @P2 LEA R2, P0, R24, R12, 0x1 ;  /* 0x0000000c18022211 */ /* 0x002fc800078008ff */
[----:B------:R-:W-:-:S05]  /*1840*/  @P2 LEA.HI.X R3, R24, R15, R30, 0x1, P0 ;  /* 0x0000000f18032211 */ /* 0x000fca00000f0c1e */
[----:B------:R1:W-:Y:S04]  /*1850*/  @P2 LDGSTS.E.BYPASS.LTC128B.128 [R202+0x5900], [R2.64], !P3 ;  /* 0x0590000002ca2fae */ /* 0x0003e8000d901d70 */
[----:B------:R-:W0:Y:S01]  /*1860*/  LDGDEPBAR ;  /* 0x00000000000079af */ /* 0x000e220000000000 */
[----:B----4-:R-:W-:Y:S02]  /*1870*/  IMAD.SHL.U32 R4, R11, 0x8, RZ ;  /* 0x000000080b047824 */ /* 0x010fe400078e00ff */
[----:B------:R-:W-:-:S05]  /*1880*/  IMAD.SHL.U32 R5, R10, 0x40, RZ ;  /* 0x000000400a057824 */ /* 0x000fca00078e00ff */
[----:B------:R-:W-:Y:S01]  /*1890*/  LOP3.LUT R197, R5, 0xfffffe00, RZ, 0xc0, !PT ;  /* 0xfffffe0005c57812 */ /* 0x000fe200078ec0ff */
[----:B-1----:R-:W-:Y:S01]  /*18a0*/  IMAD.SHL.U32 R2, R25, 0x40, RZ ;  /* 0x0000004019027824 */ /* 0x002fe200078e00ff */
[----:B------:R-:W-:-:S04]  /*18b0*/  DEPBAR.LE SB0, 0x1 ;  /* 0x000080400000791a */ /* 0x000fc80000000000 */
[----:B------:R-:W-:-:S04]  /*18c0*/  DEPBAR.LE SB0, 0x0 ;  /* 0x000080000000791a */ /* 0x000fc80000000000 */
[----:B------:R-:W-:Y:S01]  /*18d0*/  IMAD.SHL.U32 R3, R18, 0x8, RZ ;  /* 0x0000000812037824 */ /* 0x000fe200078e00ff */
[----:B------:R-:W-:-:S04]  /*18e0*/  LOP3.LUT R2, R2, 0x1c0, RZ, 0xc0, !PT ;  /* 0x000001c002027812 */ /* 0x000fc800078ec0ff */
[----:B------:R-:W-:Y:S02]  /*18f0*/  LOP3.LUT R3, R0, 0x8, R3, 0xf8, !PT ;  /* 0x0000000800037812 */ /* 0x000fe400078ef803 */
[----:B------:R-:W-:Y:S02]  /*1900*/  LOP3.LUT R4, R2, 0x8, R4, 0xf8, !PT ;  /* 0x0000000802047812 */ /* 0x000fe400078ef804 */
[----:B------:R-:W-:Y:S02]  /*1910*/  SHF.R.U32.HI R0, RZ, 0x3, R0 ;  /* 0x00000003ff007819 */ /* 0x000fe40000011600 */
[----:B------:R-:W-:Y:S02]  /*1920*/  SHF.R.U32.HI R2, RZ, 0x3, R2 ;  /* 0x00000003ff027819 */ /* 0x000fe40000011602 */
[----:B------:R-:W-:Y:S02]  /*1930*/  LOP3.LUT R0, R3, R0, RZ, 0x3c, !PT ;  /* 0x0000000003007212 */ /* 0x000fe400078e3cff */
[----:B------:R-:W-:Y:S01]  /*1940*/  LOP3.LUT R196, R4, R2, RZ, 0x3c, !PT ;  /* 0x0000000204c47212 */ /* 0x000fe200078e3cff */
[----:B------:R-:W-:-:S02]  /*1950*/  IMAD R2, R198, 0x400, R197 ;  /* 0x00000400c6027824 */ /* 0x000fc400078e02c5 */
[----:B------:R-:W-:Y:S02]  /*1960*/  IMAD R0, R11, 0x200, R0 ;  /* 0x000002000b007824 */ /* 0x000fe400078e0200 */
[----:B------:R-:W-:Y:S02]  /*1970*/  IMAD.IADD R2, R196, 0x1, R2 ;  /* 0x00000001c4027824 */ /* 0x000fe400078e0202 */
[----:B------:R-:W-:Y:S01]  /*1980*/  IMAD.SHL.U32 R208, R0, 0x2, RZ ;  /* 0x0000000200d07824 */ /* 0x000fe200078e00ff */
[----:B------:R-:W-:Y:S01]  /*1990*/  BAR.SYNC.DEFER_BLOCKING 0x0 ;  /* 0x0000000000007b1d */ /* 0x000fe20000010000 */
[----:B------:R-:W-:Y:S02]  /*19a0*/  IMAD.SHL.U32 R215, R2, 0x2, RZ ;  /* 0x0000000202d77824 */ /* 0x000fe400078e00ff */
[----:B------:R-:W-:Y:S01]  /*19b0*/  IMAD R0, R26, c[0x0][0x208], RZ ;  /* 0x000082001a007a24 */ /* 0x000fe200078e02ff */
[----:B------:R-:W-:Y:S01]  /*19c0*/  IADD3 R219, R208, 0x3120, RZ ;  /* 0x00003120d0db7810 */ /* 0x000fe20007ffe0ff */
[----:B------:R-:W-:-:S04]  /*19d0*/  IMAD.WIDE.U32 R2, R234, c[0x0][0x208], RZ ;  /* 0x00008200ea027a25 */ /* 0x000fc800078e00ff */
[----:B------:R-:W-:-:S04]  /*19e0*/  IMAD R0, R234, c[0x0][0x20c], R0 ;  /* 0x00008300ea007a24 */ /* 0x000fc800078e0200 */
[----:B------:R-:W-:Y:S02]  /*19f0*/  IMAD.IADD R3, R3, 0x1, R0 ;  /* 0x0000000103037824 */ /* 0x000fe400078e0200 */
[----:B------:R-:W-:Y:S02]  /*1a00*/  IMAD R0, R27, c[0x0][0x218], RZ ;  /* 0x000086001b007a24 */ /* 0x000fe400078e02ff */
[C---:B------:R-:W-:Y:S01]  /*1a10*/  IMAD.WIDE.U32 R2, R228.reuse, c[0x0][0x218], R2 ;  /* 0x00008600e4027a25 */ /* 0x040fe200078e0002 */
[----:B---3--:R-:W-:Y:S04]  /*1a20*/  LDSM.16.M88.4 R4, [R208+0x3100] ;  /* 0x00310000d004783b */ /* 0x008fe80000000200 */
[----:B------:R-:W1:Y:S04]  /*1a30*/  LDSM.16.M88.4 R16, [R215+0x6100] ;  /* 0x00610000d710783b */ /* 0x000e680000000200 */
[----:B------:R-:W3:Y:S04]  /*1a40*/  LDSM.16.M88.4 R12, [R215+0x8100] ;  /* 0x00810000d70c783b */ /* 0x000ee80000000200 */
[----:B--2---:R-:W2:Y:S04]  /*1a50*/  LDSM.16.M88.4 R8, [R208+0x3900] ;  /* 0x00390000d008783b */ /* 0x004ea80000000200 */
[----:B------:R-:W-:Y:S04]  /*1a60*/  LDSM.16.M88.4 R20, [R208+0x4100] ;  /* 0x00410000d014783b */ /* 0x000fe80000000200 */
[----:B------:R-:W-:Y:S04]  /*1a70*/  LDSM.16.M88.4 R36, [R208+0x4900] ;  /* 0x00490000d024783b */ /* 0x000fe80000000200 */
[----:B------:R-:W-:Y:S04]  /*1a80*/  LDSM.16.M88.4 R40, [R208+0x5900] ;  /* 0x00590000d028783b */ /* 0x000fe80000000200 */
[----:B------:R-:W-:Y:S01]  /*1a90*/  LDSM.16.M88.4 R32, [R208+0x5100] ;  /* 0x00510000d020783b */ /* 0x000fe20000000200 */
[-C--:B-1----:R-:W-:Y:S08]  /*1aa0*/  HMMA.16816.F32 R160, R16, R4.reuse, RZ ;  /* 0x0000000410a0723c */ /* 0x082ff000000018ff */
[C---:B---3--:R-:W-:Y:S07]  /*1ab0*/  HMMA.16816.F32 R132, R12.reuse, R4, RZ ;  /* 0x000000040c84723c */ /* 0x048fee00000018ff */
[----:B------:R-:W-:Y:S01]  /*1ac0*/  IMAD R4, R228, c[0x0][0x21c], R0 ;  /* 0x00008700e4047a24 */ /* 0x000fe200078e0200 */
[----:B------:R-:W-:Y:S01]  /*1ad0*/  IADD3 R0, P0, R2, UR44, RZ ;  /* 0x0000002c02007c10 */ /* 0x000fe2000ff1e0ff */
[----:B------:R-:W-:Y:S03]  /*1ae0*/  HMMA.16816.F32 R156, R12, R6, RZ ;  /* 0x000000060c9c723c */ /* 0x000fe600000018ff */
[----:B------:R-:W-:-:S02]  /*1af0*/  IADD3.X R2, R3, UR9, R4, P0, !PT ;  /* 0x0000000903027c10 */ /* 0x000fc400087fe404 */
[----:B------:R-:W-:-:S03]  /*1b00*/  LEA R3, P0, R0, c[0x0][0x1f8], 0x1 ;  /* 0x00007e0000037a11 */ /* 0x000fc600078008ff */
[C---:B------:R-:W-:Y:S01]  /*1b10*/  HMMA.16816.F32 R192, R16.reuse, R6, RZ ;  /* 0x0000000610c0723c */ /* 0x040fe200000018ff */
[----:B------:R-:W-:Y:S01]  /*1b20*/  LEA.HI.X R0, R0, c[0x0][0x1fc], R2, 0x1, P0 ;  /* 0x00007f0000007a11 */ /* 0x000fe200000f0c02 */
[----:B------:R-:W1:Y:S01]  /*1b30*/  SHFL.IDX PT, R4, R3, RZ, 0x181f ;  /* 0x00181fff03047589 */ /* 0x000e6200000e0000 */
[----:B------:R-:W-:Y:S02]  /*1b40*/  LOP3.LUT P0, RZ, R28, 0x2, RZ, 0xc0, !PT ;  /* 0x000000021cff7812 */ /* 0x000fe4000780c0ff */
[----:B------:R-:W-:Y:S01]  /*1b50*/  IADD3 R2, R208, 0x3100, RZ ;  /* 0x00003100d0027810 */ /* 0x000fe20007ffe0ff */
[----:B------:R-:W-:Y:S01]  /*1b60*/  SHFL.IDX PT, R5, R3, 0x1, 0x181f ;  /* 0x00381f0003057f89 */ /* 0x000fe200000e0000 */
[----:B------:R-:W-:Y:S01]  /*1b70*/  R2P PR, R25, 0x6 ;  /* 0x0000000619007804 */ /* 0x000fe20000000000 */
[-C--:B--2---:R-:W-:Y:S01]  /*1b80*/  HMMA.16816.F32 R168, R16, R8.reuse, RZ ;  /* 0x0000000810a8723c */ /* 0x084fe200000018ff */
[----:B------:R-:W-:Y:S01]  /*1b90*/  ISETP.GE.AND P4, PT, R24, c[0x0][0x1d4], PT ;  /* 0x0000750018007a0c */ /* 0x000fe20003f86270 */
[----:B------:R-:W2:Y:S03]  /*1ba0*/  SHFL.IDX PT, R7, R0, RZ, 0x181f ;  /* 0x00181fff00077589 */ /* 0x000ea600000e0000 */
[C---:B------:R-:W-:Y:S01]  /*1bb0*/  ISETP.LT.OR P6, PT, R29.reuse, 0x11, P4 ;  /* 0x000000111d00780c */ /* 0x040fe200027c1670 */
[----:B------:R-:W3:Y:S02]  /*1bc0*/  SHFL.IDX PT, R6, R3, 0x2, 0x181f ;  /* 0x00581f0003067f89 */ /* 0x000ee400000e0000 */
[----:B------:R-:W-:Y:S01]  /*1bd0*/  HMMA.16816.F32 R128, R12, R8, RZ ;  /* 0x000000080c80723c */ /* 0x000fe200000018ff */
[----:B------:R-:W-:Y:S01]  /*1be0*/  @P0 IADD3 R219, R2, -0x20, RZ ;  /* 0xffffffe002db0810 */ /* 0x000fe20007ffe0ff */
[----:B------:R-:W-:Y:S01]  /*1bf0*/  SHFL.IDX PT, R9, R0, 0x1, 0x181f ;  /* 0x00381f0000097f89 */ /* 0x000fe200000e0000 */
[----:B------:R-:W-:-:S02]  /*1c00*/  ISETP.LT.OR P0, PT, R29, 0x1, P4 ;  /* 0x000000011d00780c */ /* 0x000fc40002701670 */
[C---:B------:R-:W-:Y:S01]  /*1c10*/  IADD3 R224, R219.reuse, 0x800, RZ ;  /* 0x00000800dbe07810 */ /* 0x040fe20007ffe0ff */
[----:B------:R-:W-:Y:S01]  /*1c20*/  SHFL.IDX PT, R8, R3, 0x3, 0x181f ;  /* 0x00781f0003087f89 */ /* 0x000fe200000e0000 */
[C---:B------:R-:W-:Y:S01]  /*1c30*/  IADD3 R223, R219.reuse, 0x1000, RZ ;  /* 0x00001000dbdf7810 */ /* 0x040fe20007ffe0ff */
[-C--:B------:R-:W-:Y:S01]  /*1c40*/  HMMA.16816.F32 R152, R12, R10.reuse, RZ ;  /* 0x0000000a0c98723c */ /* 0x080fe200000018ff */
[C---:B------:R-:W-:Y:S01]  /*1c50*/  IADD3 R222, R219.reuse, 0x1800, RZ ;  /* 0x00001800dbde7810 */ /* 0x040fe20007ffe0ff */
[----:B------:R-:W-:Y:S01]  /*1c60*/  SHFL.IDX PT, R30, R3, 0x4, 0x181f ;  /* 0x00981f00031e7f89 */ /* 0x000fe200000e0000 */
[----:B-1----:R-:W-:Y:S02]  /*1c70*/  IADD3 R24, P5, R4, R226, RZ ;  /* 0x000000e204187210 */ /* 0x002fe40007fbe0ff */
[C---:B------:R-:W-:Y:S01]  /*1c80*/  IADD3 R221, R219.reuse, 0x2000, RZ ;  /* 0x00002000dbdd7810 */ /* 0x040fe20007ffe0ff */
[----:B------:R-:W-:Y:S01]  /*1c90*/  SHFL.IDX PT, R3, R3, 0x5, 0x181f ;  /* 0x00b81f0003037f89 */ /* 0x000fe200000e0000 */
[----:B------:R-:W-:Y:S01]  /*1ca0*/  IADD3 R220, R219, 0x2800, RZ ;  /* 0x00002800dbdc7810 */ /* 0x000fe20007ffe0ff */
[----:B------:R-:W-:Y:S02]  /*1cb0*/  HMMA.16816.F32 R188, R16, R10, RZ ;  /* 0x0000000a10bc723c */ /* 0x000fe400000018ff */
[----:B------:R-:W1:Y:S01]  /*1cc0*/  SHFL.IDX PT, R11, R0, 0x2, 0x181f ;  /* 0x00581f00000b7f89 */ /* 0x000e6200000e0000 */
[----:B--2---:R-:W-:-:S03]  /*1cd0*/  IMAD.X R25, R7, 0x1, R225, P5 ;  /* 0x0000000107197824 */ /* 0x004fc600028e06e1 */
[----:B------:R-:W2:Y:S02]  /*1ce0*/  SHFL.IDX PT, R10, R0, 0x3, 0x181f ;  /* 0x00781f00000a7f89 */ /* 0x000ea400000e0000 */
[-C--:B------:R-:W-:Y:S02]  /*1cf0*/  HMMA.16816.F32 R172, R16, R20.reuse, RZ ;  /* 0x0000001410ac723c */ /* 0x080fe400000018ff */
[----:B------:R-:W-:Y:S04]  /*1d00*/  SHFL.IDX PT, R31, R0, 0x4, 0x181f ;  /* 0x00981f00001f7f89 */ /* 0x000fe800000e0000 */
[----:B------:R4:W5:Y:S02]  /*1d10*/  SHFL.IDX PT, R64, R0, 0x5, 0x181f ;  /* 0x00b81f0000407f89 */ /* 0x00096400000e0000 */
[C---:B------:R-:W-:Y:S02]  /*1d20*/  HMMA.16816.F32 R120, R12.reuse, R20, RZ ;  /* 0x000000140c78723c */ /* 0x040fe400000018ff */
[----:B------:R-:W-:Y:S04]  /*1d30*/  LDSM.16.M88.4 R60, [R219] ;  /* 0x00000000db3c783b */ /* 0x000fe80000000200 */
[----:B------:R-:W-:Y:S01]  /*1d40*/  LDSM.16.M88.4 R56, [R219+0x800] ;  /* 0x00080000db38783b */ /* 0x000fe20000000200 */
[----:B------:R-:W-:Y:S01]  /*1d50*/  IMAD.MOV.U32 R20, RZ, RZ, 0x10 ;  /* 0x00000010ff147424 */ /* 0x000fe200078e00ff */
[----:B------:R-:W-:Y:S02]  /*1d60*/  HMMA.16816.F32 R148, R12, R22, RZ ;  /* 0x000000160c94723c */ /* 0x000fe400000018ff */
[----:B------:R-:W-:Y:S02]  /*1d70*/  LDSM.16.M88.4 R52, [R219+0x1000] ;  /* 0x00100000db34783b */ /* 0x000fe40000000200 */
[----:B------:R-:W-:-:S02]  /*1d80*/  SEL R2, R20, 0xfffffff0, !P1 ;  /* 0xfffffff014027807 */ /* 0x000fc40004800000 */
[-C--:B---3--:R-:W-:Y:S01]  /*1d90*/  IADD3 R20, P5, R6, R226.reuse, RZ ;  /* 0x000000e206147210 */ /* 0x088fe20007fbe0ff */
[----:B------:R-:W-:Y:S01]  /*1da0*/  LDSM.16.M88.4 R48, [R219+0x1800] ;  /* 0x00180000db30783b */ /* 0x000fe20000000200 */
[C---:B------:R-:W-:Y:S01]  /*1db0*/  HMMA.16816.F32 R164, R16.reuse, R22, RZ ;  /* 0x0000001610a4723c */ /* 0x040fe200000018ff */
[----:B------:R-:W-:Y:S02]  /*1dc0*/  IMAD R218, R2, 0x2, R215 ;  /* 0x0000000202da7824 */ /* 0x000fe400078e02d7 */
[--C-:B-1----:R-:W-:Y:S01]  /*1dd0*/  IMAD.X R21, R11, 0x1, R225.reuse, P5 ;  /* 0x000000010b157824 */ /* 0x102fe200028e06e1 */
[----:B------:R-:W-:Y:S01]  /*1de0*/  ISETP.LT.OR P5, PT, R29, 0x21, P4 ;  /* 0x000000211d00780c */ /* 0x000fe200027a1670 */
[----:B------:R-:W-:Y:S01]  /*1df0*/  LDSM.16.M88.4 R44, [R219+0x2000] ;  /* 0x00200000db2c783b */ /* 0x000fe20000000200 */
[----:B----4-:R-:W-:Y:S01]  /*1e00*/  IMAD.MOV.U32 R0, RZ, RZ, 0x40 ;  /* 0x00000040ff007424 */ /* 0x010fe200078e00ff */
[-C--:B------:R-:W-:Y:S01]  /*1e10*/  IADD3 R22, P1, R5, R226.reuse, RZ ;  /* 0x000000e205167210 */ /* 0x080fe20007f3e0ff */
[----:B------:R-:W-:Y:S01]  /*1e20*/  HMMA.16816.F32 R144, R16, R36, RZ ;  /* 0x000000241090723c */ /* 0x000fe200000018ff */
[----:B------:R-:W-:Y:S03]  /*1e30*/  LDSM.16.M88.4 R4, [R218+0x8100] ;  /* 0x00810000da04783b */ /* 0x000fe60000000200 */
[----:B------:R-:W-:Y:S01]  /*1e40*/  IMAD.X R23, R9, 0x1, R225, P1 ;  /* 0x0000000109177824 */ /* 0x000fe200008e06e1 */
[----:B------:R-:W-:-:S03]  /*1e50*/  IADD3 R26, P1, R8, R226, RZ ;  /* 0x000000e2081a7210 */ /* 0x000fc60007f3e0ff */
[C---:B------:R-:W-:Y:S02]  /*1e60*/  HMMA.16816.F32 R100, R12.reuse, R36, RZ ;  /* 0x000000240c64723c */ /* 0x040fe400000018ff */
[----:B--2---:R-:W-:Y:S01]  /*1e70*/  IMAD.X R27, R10, 0x1, R225, P1 ;  /* 0x000000010a1b7824 */ /* 0x004fe200008e06e1 */
[----:B------:R-:W-:Y:S01]  /*1e80*/  ISETP.LT.OR P1, PT, R29, 0x31, P4 ;  /* 0x000000311d00780c */ /* 0x000fe20002721670 */
[----:B------:R-:W-:Y:S04]  /*1e90*/  LDSM.16.M88.4 R8, [R218+0x6100] ;  /* 0x00610000da08783b */ /* 0x000fe80000000200 */
[-C--:B------:R-:W-:Y:S08]  /*1ea0*/  HMMA.16816.F32 R136, R12, R38.reuse, RZ ;  /* 0x000000260c88723c */ /* 0x080ff000000018ff */
[----:B------:R-:W-:Y:S01]  /*1eb0*/  HMMA.16816.F32 R140, R16, R38, RZ ;  /* 0x00000026108c723c */ /* 0x000fe200000018ff */
[----:B------:R-:W1:Y:S04]  /*1ec0*/  LDSM.16.M88.4 R36, [R219+0x2800] ;  /* 0x00280000db24783b */ /* 0x000e680000000200 */
[----:B------:R-:W-:Y:S01]  /*1ed0*/  @!PT LDS RZ, [RZ] ;  /* 0x00000000fffff984 */ /* 0x000fe20000000800 */
[----:B------:R-:W-:Y:S01]  /*1ee0*/  @!PT LDS RZ, [RZ] ;  /* 0x00000000fffff984 */ /* 0x000fe20000000800 */
[----:B------:R-:W-:Y:S01]  /*1ef0*/  @!PT LDS RZ, [RZ] ;  /* 0x00000000fffff984 */ /* 0x000fe20000000800 */
[----:B------:R2:W-:Y:S01]  /*1f00*/  LDGSTS.E.BYPASS.LTC128B.128 [R202+0x100], [R24.64], !P0 ;  /* 0x0010000018ca7fae */ /* 0x0005e2000c101d70 */
[----:B------:R-:W-:-:S02]  /*1f10*/  LOP3.LUT P0, RZ, R28, 0x4, RZ, 0xc0, !PT ;  /* 0x000000041cff7812 */ /* 0x000fc4000780c0ff */
[C---:B------:R-:W-:Y:S01]  /*1f20*/  HMMA.16816.F32 R76, R12.reuse, R40, RZ ;  /* 0x000000280c4c723c */ /* 0x040fe200000018ff */
[----:B------:R3:W-:Y:S01]  /*1f30*/  LDGSTS.E.BYPASS.LTC128B.128 [R202+0x900], [R22.64], !P6 ;  /* 0x0090000016ca7fae */ /* 0x0007e2000f101d70 */
[C---:B------:R-:W-:Y:S02]  /*1f40*/  ISETP.LT.OR P6, PT, R29.reuse, 0x41, P4 ;  /* 0x000000411d00780c */ /* 0x040fe400027c1670 */
[----:B------:R-:W-:Y:S01]  /*1f50*/  ISETP.LT.OR P4, PT, R29, 0x51, P4 ;  /* 0x000000511d00780c */ /* 0x000fe20002781670 */
[----:B------:R4:W-:Y:S01]  /*1f60*/  LDGSTS.E.BYPASS.LTC128B.128 [R202+0x1100], [R20.64], !P5 ;  /* 0x0110000014ca7fae */ /* 0x0009e2000e901d70 */
[----:B------:R-:W-:Y:S02]  /*1f70*/  SEL R0, R0, 0xffffffc0, !P0 ;  /* 0xffffffc000007807 */ /* 0x000fe40004000000 */
[----:B------:R-:W-:Y:S01]  /*1f80*/  HMMA.16816.F32 R92, R12, R32, RZ ;  /* 0x000000200c5c723c */ /* 0x000fe200000018ff */
[----:B------:R1:W-:Y:S01]  /*1f90*/  LDGSTS.E.BYPASS.LTC128B.128 [R202+0x1900], [R26.64], !P1 ;  /* 0x019000001aca7fae */ /* 0x0003e2000c901d70 */
[----:B------:R-:W-:Y:S01]  /*1fa0*/  PLOP3.LUT P0, PT, PT, PT, UP3, 0x80, 0x0 ;  /* 0x000000000000781c */ /* 0x000fe20003f0f038 */
[----:B------:R-:W-:-:S02]  /*1fb0*/  IMAD.IADD R214, R208, 0x1, R0 ;  /* 0x00000001d0d67824 */ /* 0x000fc400078e0200 */
[----:B------:R-:W-:Y:S01]  /*1fc0*/  IMAD.IADD R213, R0, 0x1, R219 ;  /* 0x0000000100d57824 */ /* 0x000fe200078e02db */
[----:B------:R-:W-:Y:S02]  /*1fd0*/  LOP3.LUT R0, R196, R197, RZ, 0xfc, !PT ;  /* 0x000000c5c4007212 */ /* 0x000fe400078efcff */
[----:B------:R-:W-:Y:S01]  /*1fe0*/  HMMA.16816.F32 R104, R12, R34, RZ ;  /* 0x000000220c68723c */ /* 0x000fe200000018ff */
[----:B--2---:R-:W-:-:S07]  /*1ff0*/  IMAD.MOV.U32 R24, RZ, RZ, 0x20 ;  /* 0x00000020ff187424 */ /* 0x004fce00078e00ff */
[----:B------:R-:W-:Y:S01]  /*2000*/  HMMA.16816.F32 R84, R12, R42, RZ ;  /* 0x0000002a0c54723c */ /* 0x000fe200000018ff */
[-C--:B---3--:R-:W-:Y:S02]  /*2010*/  IADD3 R22, P1, R3, R226.reuse, RZ ;  /* 0x000000e203167210 */ /* 0x088fe40007f3e0ff */
[----:B------:R-:W-:Y:S02]  /*2020*/  SEL R3, R24, 0xffffffe0, !P2 ;  /* 0xffffffe018037807 */ /* 0x000fe40005000000 */
[----:B----4-:R-:W-:Y:S01]  /*2030*/  IADD3 R20, P5, R30, R226, RZ ;  /* 0x000000e21e147210 */ /* 0x010fe20007fbe0ff */
[----:B-----5:R-:W-:Y:S02]  /*2040*/  IMAD.X R23, R64, 0x1, R225, P1 ;  /* 0x0000000140177824 */ /* 0x020fe400008e06e1 */
[----:B-1----:R-:W-:Y:S01]  /*2050*/  HMMA.16816.F32 R12, R4, R36, R76 ;  /* 0x00000024040c723c */ /* 0x002fe2000000184c */
[----:B------:R-:W-:Y:S02]  /*2060*/  IMAD R216, R3, 0x2, R215 ;  /* 0x0000000203d87824 */ /* 0x000fe400078e02d7 */
[----:B------:R-:W-:-:S02]  /*2070*/  IMAD.X R21, R31, 0x1, R225, P5 ;  /* 0x000000011f157824 */ /* 0x000fc400028e06e1 */
[----:B------:R-:W-:-:S03]  /*2080*/  IMAD R217, R2, 0x2, R216 ;  /* 0x0000000202d97824 */ /* 0x000fc600078e02d8 */
[----:B------:R1:W-:Y:S01]  /*2090*/  LDGSTS.E.BYPASS.LTC128B.128 [R202+0x2100], [R20.64], !P6 ;  /* 0x0210000014ca7fae */ /* 0x0003e2000f101d70 */
[----:B------:R-:W-:Y:S03]  /*20a0*/  HMMA.16816.F32 R112, R16, R32, RZ ;  /* 0x000000201070723c */ /* 0x000fe600000018ff */
[----:B------:R1:W-:Y:S01]  /*20b0*/  LDGSTS.E.BYPASS.LTC128B.128 [R202+0x2900], [R22.64], !P4 ;  /* 0x0290000016ca7fae */ /* 0x0003e2000e101d70 */
[----:B------:R-:W-:-:S03]  /*20c0*/  ISETP.GT.AND P4, PT, R203, 0x5f, PT ;  /* 0x0000005fcb00780c */ /* 0x000fc60003f84270 */
[----:B------:R-:W-:Y:S01]  /*20d0*/  LDSM.16.M88.4 R124, [R214+0x5900] ;  /* 0x00590000d67c783b */ /* 0x000fe20000000200 */
[C---:B------:R-:W-:Y:S03]  /*20e0*/  HMMA.16816.F32 R96, R16.reuse, R34, RZ ;  /* 0x000000221060723c */ /* 0x040fe600000018ff */
[----:B------:R-:W-:Y:S04]  /*20f0*/  LDSM.16.M88.4 R72, [R214+0x3100] ;  /* 0x00310000d648783b */ /* 0x000fe80000000200 */
[----:B------:R-:W-:Y:S01]  /*2100*/  LDSM.16.M88.4 R68, [R214+0x3900] ;  /* 0x00390000d644783b */ /* 0x000fe20000000200 */
[C---:B------:R-:W-:Y:S03]  /*2110*/  HMMA.16816.F32 R80, R16.reuse, R40, RZ ;  /* 0x000000281050723c */ /* 0x040fe600000018ff */
[----:B------:R-:W-:Y:S04]  /*2120*/  LDSM.16.M88.4 R88, [R214+0x4100] ;  /* 0x00410000d658783b */ /* 0x000fe80000000200 */
[----:B------:R-:W-:Y:S01]  /*2130*/  LDSM.16.M88.4 R108, [R214+0x4900] ;  /* 0x00490000d66c783b */ /* 0x000fe20000000200 */
[----:B------:R-:W-:Y:S03]  /*2140*/  HMMA.16816.F32 R64, R16, R42, RZ ;  /* 0x0000002a1040723c */ /* 0x000fe600000018ff */
[----:B------:R-:W-:Y:S04]  /*2150*/  LDSM.16.M88.4 R116, [R214+0x5100] ;  /* 0x00510000d674783b */ /* 0x000fe80000000200 */
[----:B-1----:R-:W1:Y:S01]  /*2160*/  LDSM.16.M88.4 R20, [R216+0x8100] ;  /* 0x00810000d814783b */ /* 0x002e620000000200 */
[C---:B------:R-:W-:Y:S03]  /*2170*/  HMMA.16816.F32 R40, R4.reuse, R60, R132 ;  /* 0x0000003c0428723c */ /* 0x040fe60000001884 */
[----:B------:R-:W0:Y:S05]  /*2180*/  LDGDEPBAR ;  /* 0x00000000000079af */ /* 0x000e2a0000000000 */
[C---:B------:R-:W-:Y:S08]  /*2190*/  HMMA.16816.F32 R32, R4.reuse, R56, R128 ;  /* 0x000000380420723c */ /* 0x040ff00000001880 */
        /* <DEDUP_REMOVED lines=8> */
[----:B------:R-:W-:Y:S01]  /*2220*/  HMMA.16816.F32 R84, R4, R38, R84 ;  /* 0x000000260454723c */ /* 0x000fe20000001854 */
[----:B------:R-:W-:Y:S07]  /*2230*/  LDSM.16.M88.4 R4, [R217+0x8100] ;  /* 0x00810000d904783b */ /* 0x000fee0000000200 */
[----:B-1----:R-:W-:Y:S01]  /*2240*/  HMMA.16816.F32 R120, R20, R124, R12 ;  /* 0x0000007c1478723c */ /* 0x002fe2000000180c */
[----:B------:R-:W1:Y:S07]  /*2250*/  LDSM.16.M88.4 R12, [R216+0x6100] ;  /* 0x00610000d80c783b */ /* 0x000e6e0000000200 */
[C---:B------:R-:W-:Y:S08]  /*2260*/  HMMA.16816.F32 R176, R8.reuse, R48, R144 ;  /* 0x0000003008b0723c */ /* 0x040ff00000001890 */
[C---:B------:R-:W-:Y:S08]  /*2270*/  HMMA.16816.F32 R184, R8.reuse, R36, R80 ;  /* 0x0000002408b8723c */ /* 0x040ff00000001850 */
[C---:B------:R-:W-:Y:S08]  /*2280*/  HMMA.16816.F32 R48, R8.reuse, R50, R140 ;  /* 0x000000320830723c */ /* 0x040ff0000000188c */
[----:B------:R-:W-:Y:S01]  /*2290*/  HMMA.16816.F32 R148, R8, R38, R64 ;  /* 0x000000260894723c */ /* 0x000fe20000001840 */
[----:B------:R-:W2:Y:S07]  /*22a0*/  LDSM.16.M88.4 R36, [R213+0x800] ;  /* 0x00080000d524783b */ /* 0x000eae0000000200 */
[C---:B------:R-:W-:Y:S01]  /*22b0*/  HMMA.16816.F32 R144, R20.reuse, R72, R40 ;  /* 0x000000481490723c */ /* 0x040fe20000001828 */
[----:B------:R-:W3:Y:S07]  /*22c0*/  LDSM.16.M88.4 R40, [R213] ;  /* 0x00000000d528783b */ /* 0x000eee0000000200 */
[C---:B------:R-:W-:Y:S01]  /*22d0*/  HMMA.16816.F32 R140, R20.reuse, R68, R32 ;  /* 0x00000044148c723c */ /* 0x040fe20000001820 */
[----:B------:R-:W4:Y:S07]  /*22e0*/  LDSM.16.M88.4 R32, [R213+0x1000] ;  /* 0x00100000d520783b */ /* 0x000f2e0000000200 */
[C---:B------:R-:W-:Y:S01]  /*22f0*/  HMMA.16816.F32 R136, R20.reuse, R88, R28 ;  /* 0x000000581488723c */ /* 0x040fe2000000181c */
[----:B------:R-:W5:Y:S07]  /*2300*/  LDSM.16.M88.4 R28, [R213+0x1800] ;  /* 0x00180000d51c783b */ /* 0x000f6e0000000200 */
[C---:B------:R-:W-:Y:S01]  /*2310*/  HMMA.16816.F32 R132, R20.reuse, R108, R24 ;  /* 0x0000006c1484723c */ /* 0x040fe20000001818 */
[----:B------:R-:W1:Y:S07]  /*2320*/  LDSM.16.M88.4 R24, [R213+0x2000] ;  /* 0x00200000d518783b */ /* 0x000e6e0000000200 */
[----:B------:R-:W-:Y:S01]  /*2330*/  HMMA.16816.F32 R128, R20, R116, R16 ;  /* 0x000000741480723c */ /* 0x000fe20000001810 */
[----:B------:R-:W1:Y:S07]  /*2340*/  LDSM.16.M88.4 R16, [R213+0x2800] ;  /* 0x00280000d510783b */ /* 0x000e6e0000000200 */
        /* <DEDUP_REMOVED lines=8> */
[----:B------:R-:W1:Y:S01]  /*23d0*/  LDSM.16.M88.4 R8, [R217+0x6100] ;  /* 0x00610000d908783b */ /* 0x000e620000000200 */
[----:B------:R-:W-:-:S06]  /*23e0*/  DEPBAR.LE SB0, 0x0 ;  /* 0x000080000000791a */ /* 0x000fcc0000000000 */
[C---:B------:R-:W-:Y:S08]  /*23f0*/  HMMA.16816.F32 R100, R20.reuse, R90, R100 ;  /* 0x0000005a1464723c */ /* 0x040ff00000001864 */
[C---:B------:R-:W-:Y:S08]  /*2400*/  HMMA.16816.F32 R112, R20.reuse, R74, R76 ;  /* 0x0000004a1470723c */ /* 0x040ff0000000184c */
[C---:B------:R-:W-:Y:S08]  /*2410*/  HMMA.16816.F32 R104, R20.reuse, R70, R92 ;  /* 0x000000461468723c */ /* 0x040ff0000000185c */
[C---:B------:R-:W-:Y:S08]  /*2420*/  HMMA.16816.F32 R96, R20.reuse, R110, R156 ;  /* 0x0000006e1460723c */ /* 0x040ff0000000189c */
[C---:B------:R-:W-:Y:S08]  /*2430*/  HMMA.16816.F32 R92, R20.reuse, R118, R152 ;  /* 0x00000076145c723c */ /* 0x040ff00000001898 */
[----:B------:R-:W-:Y:S08]  /*2440*/  HMMA.16816.F32 R84, R20, R126, R84 ;  /* 0x0000007e1454723c */ /* 0x000ff00000001854 */
[C---:B-1----:R-:W-:Y:S08]  /*2450*/  HMMA.16816.F32 R80, R12.reuse, R72, R160 ;  /* 0x000000480c50723c */ /* 0x042ff000000018a0 */
        /* <DEDUP_REMOVED lines=9> */
[----:B------:R-:W-:Y:S08]  /*24f0*/  HMMA.16816.F32 R20, R12, R124, R184 ;  /* 0x0000007c0c14723c */ /* 0x000ff000000018b8 */
[----:B--2---:R-:W-:Y:S08]  /*2500*/  HMMA.16816.F32 R152, R4, R36, R140 ;  /* 0x000000240498723c */ /* 0x004ff0000000188c */
[----:B------:R-:W-:Y:S08]  /*2510*/  HMMA.16816.F32 R12, R12, R126, R148 ;  /* 0x0000007e0c0c723c */ /* 0x000ff00000001894 */
[C---:B---3--:R-:W-:Y:S08]  /*2520*/  HMMA.16816.F32 R156, R4.reuse, R40, R144 ;  /* 0x00000028049c723c */ /* 0x048ff00000001890 */
[C---:B----4-:R-:W-:Y:S08]  /*2530*/  HMMA.16816.F32 R140, R4.reuse, R34, R100 ;  /* 0x00000022048c723c */ /* 0x050ff00000001864 */
[C---:B------:R-:W-:Y:S08]  /*2540*/  HMMA.16816.F32 R148, R4.reuse, R42, R112 ;  /* 0x0000002a0494723c */ /* 0x040ff00000001870 */
[C---:B------:R-:W-:Y:S08]  /*2550*/  HMMA.16816.F32 R144, R4.reuse, R38, R104 ;  /* 0x000000260490723c */ /* 0x040ff00000001868 */
[C---:B-----5:R-:W-:Y:S08]  /*2560*/  HMMA.16816.F32 R100, R4.reuse, R30, R96 ;  /* 0x0000001e0464723c */ /* 0x060ff00000001860 */
[C---:B------:R-:W-:Y:S08]  /*2570*/  HMMA.16816.F32 R136, R4.reuse, R32, R136 ;  /* 0x000000200488723c */ /* 0x040ff00000001888 */
[C---:B------:R-:W-:Y:S08]  /*2580*/  HMMA.16816.F32 R112, R4.reuse, R28, R132 ;  /* 0x0000001c0470723c */ /* 0x040ff00000001884 */
[C---:B------:R-:W-:Y:S08]  /*2590*/  HMMA.16816.F32 R104, R4.reuse, R24, R128 ;  /* 0x000000180468723c */ /* 0x040ff00000001880 */
[C---:B------:R-:W-:Y:S08]  /*25a0*/  HMMA.16816.F32 R96, R4.reuse, R26, R92 ;  /* 0x0000001a0460723c */ /* 0x040ff0000000185c */
[C---:B------:R-:W-:Y:S08]  /*25b0*/  HMMA.16816.F32 R120, R4.reuse, R16, R120 ;  /* 0x000000100478723c */ /* 0x040ff00000001878 */
[----:B------:R-:W-:Y:S07]  /*25c0*/  HMMA.16816.F32 R108, R4, R18, R84 ;  /* 0x00000012046c723c */ /* 0x000fee0000001854 */
[----:B------:R-:W-:Y:S01]  /*25d0*/  IADD3 R4, R202, 0x100, RZ ;  /* 0x00000100ca047810 */ /* 0x000fe20007ffe0ff */
[C---:B------:R-:W-:Y:S04]  /*25e0*/  HMMA.16816.F32 R92, R8.reuse, R40, R80 ;  /* 0x00000028085c723c */ /* 0x040fe80000001850 */
[----:B------:R1:W-:Y:S04]  /*25f0*/  STL [R1+0xc], R4 ;  /* 0x00000c0401007387 */ /* 0x0003e80000100800 */
        /* <DEDUP_REMOVED lines=11> */
[----:B------:R-:W-:Y:S06]  /*26b0*/  BAR.SYNC.DEFER_BLOCKING 0x0 ;  /* 0x0000000000007b1d */ /* 0x000fec0000010000 */
[----:B------:R-:W-:Y:S05]  /*26c0*/  @!P0 BRA `(.L_x_150) ;  /* 0x000003a000008947 */ /* 0x000fea0003800000 */
[----:B-1----:R-:W-:Y:S01]  /*26d0*/  PLOP3.LUT P1, PT, PT, PT, UP1, 0x80, 0x0 ;  /* 0x000000000000781c */ /* 0x002fe20003f2f018 */
[----:B------:R-:W-:Y:S01]  /*26e0*/  IMAD.MOV.U32 R228, RZ, RZ, RZ ;  /* 0x000000ffffe47224 */ /* 0x000fe200078e00ff */
[----:B------:R-:W-:-:S02]  /*26f0*/  IADD3 R5, R203, UR12, R204 ;  /* 0x0000000ccb057c10 */ /* 0x000fc4000fffe0cc */
[----:B------:R-:W-:Y:S02]  /*2700*/  PLOP3.LUT P0, PT, PT, PT, UP1, 0x80, 0x0 ;  /* 0x000000000000781c */ /* 0x000fe40003f0f018 */
[----:B------:R-:W-:-:S05]  /*2710*/  IADD3 R5, R5, -0x60, RZ ;  /* 0xffffffa005057810 */ /* 0x000fca0007ffe0ff */
[----:B------:R-:W-:Y:S02]  /*2720*/  IMAD.MOV.U32 R4, RZ, RZ, R5 ;  /* 0x000000ffff047224 */ /* 0x000fe400078e0005 */
[----:B------:R-:W-:-:S05]  /*2730*/  @P1 IMAD.HI.U32 R6, R5, c[0x0][0x2bc], RZ ;  /* 0x0000af0005061a27 */ /* 0x000fca00078e00ff */
        /* <DEDUP_REMOVED lines=8> */
[----:B------:R-:W-:-:S05]  /*27c0*/  SHF.R.S32.HI R4, RZ, 0x1f, R234 ;  /* 0x0000001fff047819 */ /* 0x000fca00000114ea */
[----:B-1----:R-:W-:Y:S02]  /*27d0*/  IMAD R6, R4, c[0x0][0x1e0], RZ ;  /* 0x0000780004067a24 */ /* 0x002fe400078e02ff */
[----:B------:R-:W-:-:S04]  /*27e0*/  IMAD.WIDE.U32 R4, R234, c[0x0][0x1e0], RZ ;  /* 0x00007800ea047a25 */ /* 0x000fc800078e00ff */
[----:B------:R-:W-:-:S04]  /*27f0*/  IMAD R6, R234, c[0x0][0x1e4], R6 ;  /* 0x00007900ea067a24 */ /* 0x000fc800078e0206 */
[----:B------:R-:W-:Y:S01]  /*2800*/  IMAD.IADD R5, R5, 0x1, R6 ;  /* 0x0000000105057824 */ /* 0x000fe200078e0206 */
[----:B--2---:R-:W-:-:S03]  /*2810*/  SHF.R.S32.HI R6, RZ, 0x1f, R228 ;  /* 0x0000001fff067819 */ /* 0x004fc600000114e4 */
[----:B------:R-:W-:-:S04]  /*2820*/  IMAD.WIDE.U32 R4, R228, c[0x0][0x1f0], R4 ;  /* 0x00007c00e4047a25 */ /* 0x000fc800078e0004 */
[----:B------:R-:W-:Y:S01]  /*2830*/  IMAD R6, R6, c[0x0][0x1f0], RZ ;  /* 0x00007c0006067a24 */ /* 0x000fe200078e02ff */
[----:B------:R-:W-:-:S03]  /*2840*/  IADD3 R4, P0, R4, UR46, RZ ;  /* 0x0000002e04047c10 */ /* 0x000fc6000ff1e0ff */
[----:B------:R-:W-:-:S05]  /*2850*/  IMAD R6, R228, c[0x0][0x1f4], R6 ;  /* 0x00007d00e4067a24 */ /* 0x000fca00078e0206 */
[----:B------:R-:W-:Y:S02]  /*2860*/  IADD3.X R6, R5, UR8, R6, P0, !PT ;  /* 0x0000000805067c10 */ /* 0x000fe400087fe406 */
[----:B------:R-:W-:-:S04]  /*2870*/  LEA R5, P0, R4, c[0x0][0x1c8], 0x1 ;  /* 0x0000720004057a11 */ /* 0x000fc800078008ff */
[----:B------:R-:W-:Y:S01]  /*2880*/  LEA.HI.X R4, R4, c[0x0][0x1cc], R6, 0x1, P0 ;  /* 0x0000730004047a11 */ /* 0x000fe200000f0c06 */
[----:B------:R-:W-:Y:S04]  /*2890*/  SHFL.IDX PT, R8, R5, 0x1, 0x181f ;  /* 0x00381f0005087f89 */ /* 0x000fe800000e0000 */
[----:B------:R-:W1:Y:S04]  /*28a0*/  SHFL.IDX PT, R6, R5, RZ, 0x181f ;  /* 0x00181fff05067589 */ /* 0x000e6800000e0000 */
[----:B------:R-:W2:Y:S04]  /*28b0*/  SHFL.IDX PT, R7, R4, RZ, 0x181f ;  /* 0x00181fff04077589 */ /* 0x000ea800000e0000 */
[----:B------:R-:W3:Y:S04]  /*28c0*/  SHFL.IDX PT, R10, R5, 0x2, 0x181f ;  /* 0x00581f00050a7f89 */ /* 0x000ee800000e0000 */
[----:B------:R-:W4:Y:S04]  /*28d0*/  SHFL.IDX PT, R9, R5, 0x3, 0x181f ;  /* 0x00781f0005097f89 */ /* 0x000f2800000e0000 */
[----:B------:R-:W5:Y:S04]  /*28e0*/  SHFL.IDX PT, R11, R4, 0x1, 0x181f ;  /* 0x00381f00040b7f89 */ /* 0x000f6800000e0000 */
[----:B------:R-:W-:Y:S04]  /*28f0*/  SHFL.IDX PT, R14, R5, 0x4, 0x181f ;  /* 0x00981f00050e7f89 */ /* 0x000fe800000e0000 */
[----:B------:R-:W-:Y:S01]  /*2900*/  SHFL.IDX PT, R5, R5, 0x5, 0x181f ;  /* 0x00b81f0005057f89 */ /* 0x000fe200000e0000 */
[----:B-1----:R-:W-:-:S03]  /*2910*/  IADD3 R6, P0, R6, R226, RZ ;  /* 0x000000e206067210 */ /* 0x002fc60007f1e0ff */
[----:B------:R-:W1:Y:S02]  /*2920*/  SHFL.IDX PT, R18, R4, 0x2, 0x181f ;  /* 0x00581f0004127f89 */ /* 0x000e6400000e0000 */
[----:B--2---:R-:W-:Y:S01]  /*2930*/  IMAD.X R7, R7, 0x1, R225, P0 ;  /* 0x0000000107077824 */ /* 0x004fe200000e06e1 */
[-C--:B------:R-:W-:Y:S01]  /*2940*/  IADD3 R12, P0, R8, R226.reuse, RZ ;  /* 0x000000e2080c7210 */ /* 0x080fe20007f1e0ff */
[----:B------:R-:W2:Y:S01]  /*2950*/  SHFL.IDX PT, R17, R4, 0x3, 0x181f ;  /* 0x00781f0004117f89 */ /* 0x000ea200000e0000 */
[----:B---3--:R-:W-:-:S03]  /*2960*/  IADD3 R10, P5, R10, R226, RZ ;  /* 0x000000e20a0a7210 */ /* 0x008fc60007fbe0ff */
[----:B------:R-:W-:Y:S01]  /*2970*/  SHFL.IDX PT, R16, R4, 0x4, 0x181f ;  /* 0x00981f0004107f89 */ /* 0x000fe200000e0000 */
[----:B----4-:R-:W-:-:S03]  /*2980*/  IADD3 R8, P2, R9, R226, RZ ;  /* 0x000000e209087210 */ /* 0x010fc60007f5e0ff */
[----:B------:R3:W4:Y:S01]  /*2990*/  SHFL.IDX PT, R15, R4, 0x5, 0x181f ;  /* 0x00b81f00040f7f89 */ /* 0x00072200000e0000 */
[----:B-----5:R-:W-:-:S03]  /*29a0*/  IMAD.X R13, R11, 0x1, R225, P0 ;  /* 0x000000010b0d7824 */ /* 0x020fc600000e06e1 */
[----:B------:R5:W-:Y:S04]  /*29b0*/  LDGSTS.E.BYPASS.LTC128B.128 [R202+0x3100], [R6.64], !P3 ;  /* 0x0310000006ca7fae */ /* 0x000be8000d901d70 */
[----:B------:R5:W-:Y:S01]  /*29c0*/  LDGSTS.E.BYPASS.LTC128B.128 [R202+0x3900], [R12.64], !P3 ;  /* 0x039000000cca7fae */ /* 0x000be2000d901d70 */
[--C-:B-1----:R-:W-:Y:S02]  /*29d0*/  IMAD.X R11, R18, 0x1, R225.reuse, P5 ;  /* 0x00000001120b7824 */ /* 0x102fe400028e06e1 */
[----:B--2---:R-:W-:-:S03]  /*29e0*/  IMAD.X R9, R17, 0x1, R225, P2 ;  /* 0x0000000111097824 */ /* 0x004fc600010e06e1 */
[----:B------:R1:W-:Y:S04]  /*29f0*/  LDGSTS.E.BYPASS.LTC128B.128 [R202+0x4100], [R10.64], !P3 ;  /* 0x041000000aca7fae */ /* 0x0003e8000d901d70 */
[----:B------:R1:W-:Y:S01]  /*2a00*/  LDGSTS.E.BYPASS.LTC128B.128 [R202+0x4900], [R8.64], !P3 ;  /* 0x0490000008ca7fae */ /* 0x0003e2000d901d70 */
[----:B---3--:R-:W-:-:S05]  /*2a10*/  IADD3 R4, P0, R5, R226, RZ ;  /* 0x000000e205047210 */ /* 0x008fca0007f1e0ff */
[----:B----4-:R-:W-:Y:S01]  /*2a20*/  IMAD.X R5, R15, 0x1, R225, P0 ;  /* 0x000000010f057824 */ /* 0x010fe200000e06e1 */
[----:B-----5:R-:W-:-:S05]  /*2a30*/  IADD3 R6, P1, R14, R226, RZ ;  /* 0x000000e20e067210 */ /* 0x020fca0007f3e0ff */
[----:B------:R-:W-:-:S05]  /*2a40*/  IMAD.X R7, R16, 0x1, R225, P1 ;  /* 0x0000000110077824 */ /* 0x000fca00008e06e1 */
[----:B------:R1:W-:Y:S04]  /*2a50*/  LDGSTS.E.BYPASS.LTC128B.128 [R202+0x5100], [R6.64], !P3 ;  /* 0x0510000006ca7fae */ /* 0x0003e8000d901d70 */
[----:B------:R1:W-:Y:S02]  /*2a60*/  LDGSTS.E.BYPASS.LTC128B.128 [R202+0x5900], [R4.64], !P3 ;  /* 0x0590000004ca7fae */ /* 0x0003e4000d901d70 */
.L_x_150:
[----:B-1----:R-:W-:Y:S01]  /*2a70*/  FMUL.FTZ R4, R93, c[0x0][0x320] ;  /* 0x0000c8005d047a20 */ /* 0x002fe20000410000 */
[----:B------:R-:W-:Y:S01]  /*2a80*/  SHF.R.S32.HI R7, RZ, 0x1f, R198 ;  /* 0x0000001fff077819 */ /* 0x000fe200000114c6 */
[----:B------:R-:W-:Y:S01]  /*2a90*/  FMUL.FTZ R5, R65, c[0x0][0x320] ;  /* 0x0000c80041057a20 */ /* 0x000fe20000410000 */
[----:B------:R-:W-:Y:S01]  /*2aa0*/  LEA.HI R6, R201, R200, RZ, 0x2 ;  /* 0x000000c8c9067211 */ /* 0x000fe200078f10ff */
[----:B------:R1:W2:Y:S01]  /*2ab0*/  MUFU.TANH R60, R4 ;  /* 0x00000004003c7308 */ /* 0x0002a20000002400 */
[----:B------:R-:W-:Y:S01]  /*2ac0*/  FMUL.FTZ R8, R72, c[0x0][0x320] ;  /* 0x0000c80048087a20 */ /* 0x000fe20000410000 */
[----:B------:R-:W-:Y:S01]  /*2ad0*/  PLOP3.LUT P1, PT, PT, PT, UP2, 0x80, 0x0 ;  /* 0x000000000000781c */ /* 0x000fe20003f2f028 */
[----:B------:R-:W-:Y:S01]  /*2ae0*/  FMUL.FTZ R10, R73, c[0x0][0x320] ;  /* 0x0000c800490a7a20 */ /* 0x000fe20000410000 */
[----:B------:R-:W-:Y:S01]  /*2af0*/  LOP3.LUT R6, R6, 0xfffffffc, RZ, 0xc0, !PT ;  /* 0xfffffffc06067812 */ /* 0x000fe200078ec0ff */
[----:B------:R-:W-:Y:S01]  /*2b00*/  ULDC UR12, c[0x0][0x324] ;  /* 0x0000c900000c7ab9 */ /* 0x000fe20000000800 */
[----:B------:R-:W-:Y:S01]  /*2b10*/  PLOP3.LUT P0, PT, PT, PT, UP2, 0x80, 0x0 ;  /* 0x000000000000781c */ /* 0x000fe20003f0f028 */
[----:B------:R-:W-:Y:S01]  /*2b20*/  ULDC UR15, c[0x0][0x1d0] ;  /* 0x00007400000f7ab9 */ /* 0x000fe20000000800 */
[----:B------:R3:W4:Y:S01]  /*2b30*/  MUFU.TANH R17, R5 ;  /* 0x0000000500117308 */ /* 0x0007220000002400 */
[----:B------:R-:W-:Y:S01]  /*2b40*/  IMAD.IADD R6, R200, 0x1, -R6 ;  /* 0x00000001c8067824 */ /* 0x000fe200078e0a06 */
[----:B------:R-:W-:Y:S01]  /*2b50*/  UIMAD UR15, UR7, UR15, UR35 ;  /* 0x0000000f070f72a4 */ /* 0x000fe2000f8e0223 */
[----:B------:R-:W0:Y:S01]  /*2b60*/  LDGDEPBAR ;  /* 0x00000000000079af */ /* 0x000e220000000000 */
[----:B------:R-:W-:Y:S01]  /*2b70*/  ULOP3.LUT UR12, URZ, UR12, URZ, 0x33, !UPT ;  /* 0x0000000c3f0c7292 */ /* 0x000fe2000f8e333f */
[----:B-1----:R-:W-:-:S03]  /*2b80*/  FMUL.FTZ R4, R84, c[0x0][0x320] ;  /* 0x0000c80054047a20 */ /* 0x002fc60000410000 */
[----:B------:R-:W1:Y:S01]  /*2b90*/  MUFU.TANH R16, R8 ;  /* 0x0000000800107308 */ /* 0x000e620000002400 */
[----:B---3--:R-:W-:-:S07]  /*2ba0*/  LEA.HI R5, R7, R198, RZ, 0x2 ;  /* 0x000000c607057211 */ /* 0x008fce00078f10ff */
[----:B------:R3:W1:Y:S01]  /*2bb0*/  MUFU.TANH R59, R4 ;  /* 0x00000004003b7308 */ /* 0x0006620000002400 */
[----:B------:R-:W-:-:S04]  /*2bc0*/  LOP3.LUT R5, R5, 0xffffffc, RZ, 0xc0, !PT ;  /* 0x0ffffffc05057812 */ /* 0x000fc800078ec0ff */
[----:B------:R-:W-:-:S03]  /*2bd0*/  IADD3 R9, -R5, R198, RZ ;  /* 0x000000c605097210 */ /* 0x000fc60007ffe1ff */
[----:B------:R5:W1:Y:S01]  /*2be0*/  MUFU.TANH R15, R10 ;  /* 0x0000000a000f7308 */ /* 0x000a620000002400 */
[----:B------:R-:W-:Y:S01]  /*2bf0*/  LEA.HI R5, R6, R6, RZ, 0x1 ;  /* 0x0000000606057211 */ /* 0x000fe200078f08ff */
[----:B---3--:R-:W-:-:S06]  /*2c00*/  FMUL.FTZ R4, R85, c[0x0][0x320] ;  /* 0x0000c80055047a20 */ /* 0x008fcc0000410000 */
[----:B------:R3:W1:Y:S01]  /*2c10*/  MUFU.TANH R58, R4 ;  /* 0x00000004003a7308 */ /* 0x0006620000002400 */
[----:B-----5:R-:W-:-:S07]  /*2c20*/  FMUL.FTZ R10, R76, c[0x0][0x320] ;  /* 0x0000c8004c0a7a20 */ /* 0x020fce0000410000 */
[----:B------:R-:W1:Y:S01]  /*2c30*/  MUFU.TANH R14, R10 ;  /* 0x0000000a000e7308 */ /* 0x000e620000002400 */
[----:B---3--:R-:W-:-:S07]  /*2c40*/  FMUL.FTZ R4, R88, c[0x0][0x320] ;  /* 0x0000c80058047a20 */ /* 0x008fce0000410000 */
[----:B------:R3:W1:Y:S02]  /*2c50*/  MUFU.TANH R57, R4 ;  /* 0x0000000400397308 */ /* 0x0006640000002400 */
[----:B---3--:R-:W-:-:S06]  /*2c60*/  FMUL.FTZ R4, R89, c[0x0][0x320] ;  /* 0x0000c80059047a20 */ /* 0x008fcc0000410000 */
        /* <DEDUP_REMOVED lines=21> */
[----:B---3--:R-:W-:-:S04]  /*2dc0*/  LOP3.LUT R4, R199, 0xffffffe0, RZ, 0xc0, !PT ;  /* 0xffffffe0c7047812 */ /* 0x008fc800078ec0ff */
[----:B------:R-:W-:-:S04]  /*2dd0*/  IADD3 R4, -R4, R200, RZ ;  /* 0x000000c804047210 */ /* 0x000fc80007ffe1ff */
[----:B------:R-:W-:-:S04]  /*2de0*/  SHF.R.S32.HI R7, RZ, 0x1f, R4 ;  /* 0x0000001fff077819 */ /* 0x000fc80000011404 */
[----:B------:R-:W-:-:S04]  /*2df0*/  LEA.HI R7, R7, R4, RZ, 0x2 ;  /* 0x0000000407077211 */ /* 0x000fc800078f10ff */
[C---:B------:R-:W-:Y:S02]  /*2e00*/  LEA.HI.SX32 R8, R7.reuse, UR14, 0x1e ;  /* 0x0000000e07087c11 */ /* 0x040fe4000f8ff2ff */
[----:B------:R-:W-:-:S03]  /*2e10*/  LOP3.LUT R7, R7, 0x7ffffffc, RZ, 0xc0, !PT ;  /* 0x7ffffffc07077812 */ /* 0x000fc600078ec0ff */
[----:B------:R-:W-:Y:S01]  /*2e20*/  IMAD R11, R9, 0x10, R8 ;  /* 0x00000010090b7824 */ /* 0x000fe200078e0208 */
[C---:B------:R-:W-:Y:S01]  /*2e30*/  SHF.L.U32 R8, R5.reuse, 0x5, RZ ;  /* 0x0000000505087819 */ /* 0x040fe200000006ff */
[----:B------:R-:W-:Y:S01]  /*2e40*/  IMAD.IADD R7, R4, 0x1, -R7 ;  /* 0x0000000104077824 */ /* 0x000fe200078e0a07 */
[----:B------:R-:W-:Y:S02]  /*2e50*/  LOP3.LUT R9, R5, 0x1ffffffe, RZ, 0xc0, !PT ;  /* 0x1ffffffe05097812 */ /* 0x000fe400078ec0ff */
[----:B------:R-:W-:Y:S01]  /*2e60*/  LOP3.LUT R5, R8, 0xffffffc0, RZ, 0xc0, !PT ;  /* 0xffffffc008057812 */ /* 0x000fe200078ec0ff */
[----:B------:R-:W-:Y:S01]  /*2e70*/  IMAD.SHL.U32 R8, R7, 0x2, RZ ;  /* 0x0000000207087824 */ /* 0x000fe200078e00ff */
[----:B------:R-:W-:Y:S01]  /*2e80*/  MOV R4, UR18 ;  /* 0x0000001200047c02 */ /* 0x000fe20008000f00 */
[----:B------:R-:W-:Y:S01]  /*2e90*/  IMAD.IADD R6, R6, 0x1, -R9 ;  /* 0x0000000106067824 */ /* 0x000fe200078e0a09 */
[----:B------:R-:W-:Y:S02]  /*2ea0*/  IADD3 R5, R5, R11, RZ ;  /* 0x0000000b05057210 */ /* 0x000fe40007ffe0ff */
[----:B------:R-:W-:-:S02]  /*2eb0*/  IADD3 R4, -R8, 0x1, R4 ;  /* 0x0000000108047810 */ /* 0x000fc40007ffe104 */
[----:B------:R-:W-:Y:S01]  /*2ec0*/  IADD3 R20, -R8, UR15, RZ ;  /* 0x0000000f08147c10 */ /* 0x000fe2000fffe1ff */
[----:B------:R-:W-:Y:S01]  /*2ed0*/  IMAD R12, R6, 0x8, R5 ;  /* 0x00000008060c7824 */ /* 0x000fe200078e0205 */
[----:B------:R-:W-:Y:S01]  /*2ee0*/  IADD3 R4, R4, -c[0x0][0x168], RZ ;  /* 0x80005a0004047a10 */ /* 0x000fe20007ffe0ff */
[----:B------:R-:W-:Y:S01]  /*2ef0*/  FMUL.FTZ R5, R77, c[0x0][0x320] ;  /* 0x0000c8004d057a20 */ /* 0x000fe20000410000 */
[----:B------:R-:W-:Y:S01]  /*2f00*/  IADD3 R23, -R8, UR35, RZ ;  /* 0x0000002308177c10 */ /* 0x000fe2000fffe1ff */
[----:B------:R-:W-:Y:S01]  /*2f10*/  @P1 IMAD.HI.U32 R6, R12, c[0x0][0x2c8], RZ ;  /* 0x0000b2000c061a27 */ /* 0x000fe200078e00ff */
[----:B------:R-:W-:Y:S01]  /*2f20*/  MOV R18, R12 ;  /* 0x0000000c00127202 */ /* 0x000fe20000000f00 */
[----:B------:R3:W1:Y:S01]  /*2f30*/  MUFU.TANH R13, R5 ;  /* 0x00000005000d7308 */ /* 0x0006620000002400 */
[----:B------:R5:W-:Y:S01]  /*2f40*/  STL [R1+0x28], R12 ;  /* 0x0000280c01007387 */ /* 0x000be20000100800 */
[----:B------:R-:W-:Y:S02]  /*2f50*/  IADD3 R19, R4, c[0x0][0x328], RZ ;  /* 0x0000ca0004137a10 */ /* 0x000fe40007ffe0ff */
[----:B------:R-:W-:Y:S01]  /*2f60*/  @P0 SHF.R.U32.HI R18, RZ, c[0x0][0x2cc], R6 ;  /* 0x0000b300ff120a19 */ /* 0x000fe20000011606 */
[----:B------:R-:W-:Y:S01]  /*2f70*/  STL [R1+0x24], R8 ;  /* 0x0000240801007387 */ /* 0x000fe20000100800 */
[----:B------:R-:W-:-:S02]  /*2f80*/  PLOP3.LUT P0, PT, PT, PT, UP0, 0x40, 0x0 ;  /* 0x000000000000781c */ /* 0x000fc40003f0e808 */
[----:B------:R-:W-:Y:S01]  /*2f90*/  IADD3 R21, R4, UR12, RZ ;  /* 0x0000000c04157c10 */ /* 0x000fe2000fffe0ff */
[----:B------:R-:W1:Y:S01]  /*2fa0*/  SHFL.IDX PT, R6, R18, RZ, 0x1c1f ;  /* 0x001c1fff12067589 */ /* 0x000e6200000e0000 */
[----:B---3--:R-:W-:-:S04]  /*2fb0*/  FMUL.FTZ R5, R68, c[0x0][0x320] ;  /* 0x0000c80044057a20 */ /* 0x008fc80000410000 */
[----:B-----5:R3:W2:Y:S01]  /*2fc0*/  MUFU.TANH R12, R5 ;  /* 0x00000005000c7308 */ /* 0x0206a20000002400 */
[----:B-1----:R-:W-:Y:S01]  /*2fd0*/  IADD3 R4, R21, R6, RZ ;  /* 0x0000000615047210 */ /* 0x002fe20007ffe0ff */
[----:B---3--:R-:W-:-:S06]  /*2fe0*/  FMUL.FTZ R5, R69, c[0x0][0x320] ;  /* 0x0000c80045057a20 */ /* 0x008fcc0000410000 */
[----:B------:R1:W3:Y:S02]  /*2ff0*/  MUFU.TANH R11, R5 ;  /* 0x00000005000b7308 */ /* 0x0002e40000002400 */
[----:B-1----:R-:W-:-:S06]  /*3000*/  FMUL.FTZ R5, R92, c[0x0][0x320] ;  /* 0x0000c8005c057a20 */ /* 0x002fcc0000410000 */
[----:B------:R1:W1:Y:S02]  /*3010*/  MUFU.TANH R10, R5 ;  /* 0x00000005000a7308 */ /* 0x0002640000002400 */
[----:B-1----:R-:W-:-:S06]  /*3020*/  FMUL.FTZ R5, R81, c[0x0][0x320] ;  /* 0x0000c80051057a20 */ /* 0x002fcc0000410000 */
[----:B------:R1:W1:Y:S02]  /*3030*/  MUFU.TANH R9, R5 ;  /* 0x0000000500097308 */ /* 0x0002640000002400 */
[----:B-1----:R-:W-:-:S04]  /*3040*/  IADD3 R5, R19, R6, RZ ;  /* 0x0000000613057210 */ /* 0x002fc80007ffe0ff */
[----:B------:R-:W-:Y:S01]  /*3050*/  IMNMX R5, R5, R20, PT ;  /* 0x0000001405057217 */ /* 0x000fe20003800200 */
[----:B------:R-:W-:Y:S05]  /*3060*/  @P0 BRA `(.L_x_151) ;  /* 0x0000015000000947 */ /* 0x000fea0003800000 */
[----:B--234-:R-:W-:Y:S01]  /*3070*/  IMAD.U32 R7, RZ, RZ, UR10 ;  /* 0x0000000aff077e24 */ /* 0x01cfe2000f8e00ff */
[----:B------:R-:W-:Y:S04]  /*3080*/  BSSY B0, `(.L_x_152) ;  /* 0x000000f000007945 */ /* 0x000fe80003800000 */
[----:B------:R-:W-:-:S04]  /*3090*/  IADD3 R6, R7, -c[0x0][0x168], R6 ;  /* 0x80005a0007067a10 */ /* 0x000fc80007ffe006 */
[----:B------:R-:W-:-:S13]  /*30a0*/  ISETP.GT.AND P0, PT, R6, -0x1, PT ;  /* 0xffffffff0600780c */ /* 0x000fda0003f04270 */
[----:B------:R-:W-:Y:S05]  /*30b0*/  @P0 BRA `(.L_x_153) ;  /* 0x0000007000000947 */ /* 0x000fea0003800000 */
[----:B------:R-:W-:Y:S01]  /*30c0*/  IMAD.MOV.U32 R7, RZ, RZ, c[0x0][0x32c] ;  /* 0x0000cb00ff077624 */ /* 0x000fe200078e00ff */
[----:B------:R-:W-:-:S04]  /*30d0*/  LOP3.LUT R6, RZ, R6, RZ, 0x33, !PT ;  /* 0x00000006ff067212 */ /* 0x000fc800078e33ff */
[----:B------:R-:W-:-:S13]  /*30e0*/  ISETP.NE.AND P0, PT, R7, 0x1, PT ;  /* 0x000000010700780c */ /* 0x000fda0003f05270 */
[----:B------:R-:W-:-:S05]  /*30f0*/  @P0 IMAD.HI.U32 R7, R6, c[0x0][0x330], RZ ;  /* 0x0000cc0006070a27 */ /* 0x000fca00078e00ff */
[----:B------:R-:W-:-:S04]  /*3100*/  @P0 SHF.R.U32.HI R6, RZ, c[0x0][0x334], R7 ;  /* 0x0000cd00ff060a19 */ /* 0x000fc80000011607 */
[----:B------:R-:W-:Y:S01]  /*3110*/  LOP3.LUT R6, RZ, R6, RZ, 0x33, !PT ;  /* 0x00000006ff067212 */ /* 0x000fe200078e33ff */
[----:B------:R-:W-:Y:S05]  /*3120*/  BRA `(.L_x_154) ;  /* 0x0000004000007947 */ /* 0x000fea0003800000 */
.L_x_153:
[----:B------:R-:W-:-:S04]  /*3130*/  MOV R7, c[0x0][0x32c] ;  /* 0x0000cb0000077a02 */ /* 0x000fc80000000f00 */
[----:B------:R-:W-:-:S13]  /*3140*/  ISETP.NE.AND P0, PT, R7, 0x1, PT ;  /* 0x000000010700780c */ /* 0x000fda0003f05270 */
[----:B------:R-:W-:-:S05]  /*3150*/  @P0 IMAD.HI.U32 R7, R6, c[0x0][0x330], RZ ;  /* 0x0000cc0006070a27 */ /* 0x000fca00078e00ff */
[----:B------:R-:W-:Y:S02]  /*3160*/  @P0 SHF.R.U32.HI R6, RZ, c[0x0][0x334], R7 ;  /* 0x0000cd00ff060a19 */ /* 0x000fe40000011607 */
.L_x_154:
[----:B------:R-:W-:Y:S05]  /*3170*/  BSYNC B0 ;  /* 0x0000000000007941 */ /* 0x000fea0003800000 */
.L_x_152:
[----:B------:R-:W-:-:S05]  /*3180*/  IMAD R6, R6, c[0x0][0x32c], R23 ;  /* 0x0000cb0006067a24 */ /* 0x000fca00078e0217 */
[----:B------:R-:W-:Y:S02]  /*3190*/  IADD3 R7, R6, c[0x0][0x32c], RZ ;  /* 0x0000cb0006077a10 */ /* 0x000fe40007ffe0ff */
[----:B------:R-:W-:Y:S02]  /*31a0*/  IMNMX R4, R4, R6, !PT ;  /* 0x0000000604047217 */ /* 0x000fe40007800200 */
[----:B------:R-:W-:Y:S02]  /*31b0*/  IMNMX R5, R5, R7, PT ;  /* 0x0000000705057217 */ /* 0x000fe40003800200 */
.L_x_151:
[----:B--234-:R-:W-:Y:S01]  /*31c0*/  FMUL.FTZ R6, R42, c[0x0][0x320] ;  /* 0x0000c8002a067a20 */ /* 0x01cfe20000410000 */
[----:B------:R-:W-:Y:S01]  /*31d0*/  UISETP.GE.AND UP3, UPT, UR35, 0xa, UPT ;  /* 0x0000000a2300788c */ /* 0x000fe2000bf66270 */
[----:B------:R-:W-:Y:S01]  /*31e0*/  FMUL.FTZ R8, R70, c[0x0][0x320] ;  /* 0x0000c80046087a20 */ /* 0x000fe20000410000 */
[----:B------:R-:W-:Y:S01]  /*31f0*/  UISETP.GE.AND UP6, UPT, UR35, 0x1, UPT ;  /* 0x000000012300788c */ /* 0x000fe2000bfc6270 */
[----:B------:R1:W2:Y:S01]  /*3200*/  MUFU.TANH R46, R6 ;  /* 0x00000006002e7308 */ /* 0x0002a20000002400 */
[----:B------:R-:W-:Y:S01]  /*3210*/  UP2UR UR31, UPR, URZ, 0x8 ;  /* 0x000000083f1f7883 */ /* 0x000fe20008000000 */
[----:B------:R-:W-:Y:S01]  /*3220*/  FMUL.FTZ R7, R71, c[0x0][0x320] ;  /* 0x0000c80047077a20 */ /* 0x000fe20000410000 */
[----:B------:R-:W-:Y:S01]  /*3230*/  PLOP3.LUT P1, PT, PT, PT, UP3, 0x40, 0x0 ;  /* 0x000000000000781c */ /* 0x000fe20003f2e838 */
[----:B------:R-:W-:Y:S01]  /*3240*/  UISETP.GE.AND UP3, UPT, UR35, 0x11, UPT ;  /* 0x000000112300788c */ /* 0x000fe2000bf66270 */
[----:B------:R-:W-:Y:S01]  /*3250*/  PLOP3.LUT P6, PT, PT, PT, UP6, 0x40, 0x0 ;  /* 0x000000000000781c */ /* 0x000fe20003fce868 */
[----:B------:R-:W-:Y:S01]  /*3260*/  UISETP.GE.AND UP5, UPT, UR35, 0x2, UPT ;  /* 0x000000022300788c */ /* 0x000fe2000bfa6270 */
[C---:B------:R-:W-:Y:S01]  /*3270*/  ISETP.GT.AND P1, PT, R4.reuse, 0x9, P1 ;  /* 0x000000090400780c */ /* 0x040fe20000f24270 */
[----:B------:R-:W-:Y:S01]  /*3280*/  UP2UR UR30, UPR, URZ, 0x8 ;  /* 0x000000083f1e7883 */ /* 0x000fe20008000000 */
[C---:B------:R-:W-:Y:S01]  /*3290*/  ISETP.GT.AND P6, PT, R4.reuse, RZ, P6 ;  /* 0x000000ff0400720c */ /* 0x040fe200037c4270 */
[----:B------:R-:W-:Y:S01]  /*32a0*/  UISETP.GE.AND UP4, UPT, UR35, 0x9, UPT ;  /* 0x000000092300788c */ /* 0x000fe2000bf86270 */
[----:B------:R-:W-:Y:S01]  /*32b0*/  PLOP3.LUT P0, PT, PT, PT, UP3, 0x40, 0x0 ;  /* 0x000000000000781c */ /* 0x000fe20003f0e838 */
[----:B------:R-:W-:Y:S01]  /*32c0*/  UISETP.GE.AND UP3, UPT, UR35, 0x12, UPT ;  /* 0x000000122300788c */ /* 0x000fe2000bf66270 */
[----:B------:R-:W-:Y:S01]  /*32d0*/  PLOP3.LUT P5, PT, PT, PT, UP5, 0x40, 0x0 ;  /* 0x000000000000781c */ /* 0x000fe20003fae858 */
[----:B------:R-:W-:Y:S01]  /*32e0*/  UP2UR UR34, UPR, URZ, 0x40 ;  /* 0x000000403f227883 */ /* 0x000fe20008000000 */
[----:B------:R-:W-:Y:S01]  /*32f0*/  ISETP.LT.OR P6, PT, R5, 0x1, P6 ;  /* 0x000000010500780c */ /* 0x000fe200037c1670 */
[----:B-1----:R-:W-:Y:S01]  /*3300*/  FMUL.FTZ R6, R43, c[0x0][0x320] ;  /* 0x0000c8002b067a20 */ /* 0x002fe20000410000 */
[C---:B------:R-:W-:Y:S01]  /*3310*/  ISETP.GT.AND P5, PT, R4.reuse, 0x1, P5 ;  /* 0x000000010400780c */ /* 0x040fe20002fa4270 */
[----:B------:R-:W-:Y:S01]  /*3320*/  UP2UR UR29, UPR, URZ, 0x8 ;  /* 0x000000083f1d7883 */ /* 0x000fe20008000000 */
[----:B------:R-:W-:Y:S01]  /*3330*/  PLOP3.LUT P2, PT, PT, PT, UP4, 0x40, 0x0 ;  /* 0x000000000000781c */ /* 0x000fe20003f4e848 */
[----:B------:R1:W3:Y:S01]  /*3340*/  MUFU.TANH R45, R6 ;  /* 0x00000006002d7308 */ /* 0x0002e20000002400 */
[C---:B------:R-:W-:Y:S01]  /*3350*/  ISETP.LT.OR P5, PT, R5.reuse, 0x2, P5 ;  /* 0x000000020500780c */ /* 0x040fe20002fa1670 */
[----:B------:R-:W-:Y:S01]  /*3360*/  UP2UR UR33, UPR, URZ, 0x20 ;  /* 0x000000203f217883 */ /* 0x000fe20008000000 */
[C---:B------:R-:W-:Y:S01]  /*3370*/  ISETP.GT.AND P2, PT, R4.reuse, 0x8, P2 ;  /* 0x000000080400780c */ /* 0x040fe20001744270 */
[----:B------:R-:W-:Y:S01]  /*3380*/  UP2UR UR32, UPR, URZ, 0x10 ;  /* 0x000000103f207883 */ /* 0x000fe20008000000 */
[C---:B------:R-:W-:Y:S01]  /*3390*/  ISETP.LT.OR P1, PT, R5.reuse, 0xa, P1 ;  /* 0x0000000a0500780c */ /* 0x040fe20000f21670 */
[----:B------:R-:W-:Y:S01]  /*33a0*/  UISETP.GE.AND UP6, UPT, UR35, 0x51, UPT ;  /* 0x000000512300788c */ /* 0x000fe2000bfc6270 */
[----:B------:R-:W-:Y:S01]  /*33b0*/  ISETP.LT.OR P2, PT, R5, 0x9, P2 ;  /* 0x000000090500780c */ /* 0x000fe20001741670 */
[----:B------:R-:W-:Y:S01]  /*33c0*/  UISETP.GE.AND UP5, UPT, UR35, 0x52, UPT ;  /* 0x000000522300788c */ /* 0x000fe2000bfa6270 */
[----:B------:R-:W-:Y:S01]  /*33d0*/  ISETP.GT.AND P0, PT, R4, 0x10, P0 ;  /* 0x000000100400780c */ /* 0x000fe20000704270 */
[----:B------:R-:W-:Y:S01]  /*33e0*/  UISETP.GE.AND UP4, UPT, UR35, 0x59, UPT ;  /* 0x000000592300788c */ /* 0x000fe2000bf86270 */
[----:B------:R-:W-:Y:S01]  /*33f0*/  FSEL R69, R59, -INF , !P2 ;  /* 0xff8000003b457808 */ /* 0x000fe20005000000 */
[----:B------:R-:W4:Y:S01]  /*3400*/  MUFU.TANH R25, R8 ;  /* 0x0000000800197308 */ /* 0x000f220000002400 */
[----:B------:R-:W-:-:S02]  /*3410*/  FSEL R68, R58, -INF , !P1 ;  /* 0xff8000003a447808 */ /* 0x000fc40004800000 */
[----:B------:R-:W-:Y:S01]  /*3420*/  ISETP.LT.OR P0, PT, R5, 0x11, P0 ;  /* 0x000000110500780c */ /* 0x000fe20000701670 */
[----:B-1----:R-:W-:-:S03]  /*3430*/  FMUL.FTZ R6, R94, c[0x0][0x320] ;  /* 0x0000c8005e067a20 */ /* 0x002fc60000410000 */
[----:B------:R-:W-:Y:S01]  /*3440*/  FSEL R70, R57, -INF , !P0 ;  /* 0xff80000039467808 */ /* 0x000fe20004000000 */
        /* <DEDUP_REMOVED lines=23> */
[----:B-1----:R-:W-:Y:S01]  /*35c0*/  FMUL.FTZ R6, R66, c[0x0][0x320] ;  /* 0x0000c80042067a20 */ /* 0x002fe20000410000 */
[----:B------:R-:W-:-:S05]  /*35d0*/  FSEL R66, R60, -INF , !P5 ;  /* 0xff8000003c427808 */ /* 0x000fca0006800000 */
[----:B------:R1:W1:Y:S02]  /*35e0*/  MUFU.TANH R31, R6 ;  /* 0x00000006001f7308 */ /* 0x0002640000002400 */
[----:B-1----:R-:W-:Y:S01]  /*35f0*/  FMUL.FTZ R6, R67, c[0x0][0x320] ;  /* 0x0000c80043067a20 */ /* 0x002fe20000410000 */
[----:B------:R-:W-:Y:S02]  /*3600*/  FSEL R67, R10, -INF , !P6 ;  /* 0xff8000000a437808 */ /* 0x000fe40007000000 */
[----:B------:R-:W-:Y:S01]  /*3610*/  PLOP3.LUT P6, PT, PT, PT, UP3, 0x40, 0x0 ;  /* 0x000000000000781c */ /* 0x000fe20003fce838 */
[----:B------:R-:W-:Y:S02]  /*3620*/  UISETP.GE.AND UP3, UPT, UR35, 0x19, UPT ;  /* 0x000000192300788c */ /* 0x000fe4000bf66270 */
[----:B------:R1:W1:Y:S01]  /*3630*/  MUFU.TANH R32, R6 ;  /* 0x0000000600207308 */ /* 0x0002620000002400 */
[----:B------:R-:W-:Y:S01]  /*3640*/  ISETP.GT.AND P6, PT, R4, 0x11, P6 ;  /* 0x000000110400780c */ /* 0x000fe200037c4270 */
[----:B------:R-:W-:-:S02]  /*3650*/  UP2UR UR28, UPR, URZ, 0x8 ;  /* 0x000000083f1c7883 */ /* 0x000fc40008000000 */
[----:B------:R-:W-:Y:S01]  /*3660*/  PLOP3.LUT P5, PT, PT, PT, UP3, 0x40, 0x0 ;  /* 0x000000000000781c */ /* 0x000fe20003fae838 */
[----:B------:R-:W-:Y:S01]  /*3670*/  UISETP.GE.AND UP3, UPT, UR35, 0x1a, UPT ;  /* 0x0000001a2300788c */ /* 0x000fe2000bf66270 */
[C---:B------:R-:W-:Y:S02]  /*3680*/  ISETP.LT.OR P6, PT, R5.reuse, 0x12, P6 ;  /* 0x000000120500780c */ /* 0x040fe400037c1670 */
[----:B------:R-:W-:Y:S01]  /*3690*/  ISETP.GT.AND P5, PT, R4, 0x18, P5 ;  /* 0x000000180400780c */ /* 0x000fe20002fa4270 */
[----:B------:R-:W-:Y:S01]  /*36a0*/  UP2UR UR27, UPR, URZ, 0x8 ;  /* 0x000000083f1b7883 */ /* 0x000fe20008000000 */
[----:B------:R-:W-:Y:S02]  /*36b0*/  FSEL R73, R56, -INF , !P6 ;  /* 0xff80000038497808 */ /* 0x000fe40007000000 */
[----:B------:R-:W-:Y:S01]  /*36c0*/  PLOP3.LUT P2, PT, PT, PT, UP3, 0x40, 0x0 ;  /* 0x000000000000781c */ /* 0x000fe20003f4e838 */
[----:B------:R-:W-:Y:S01]  /*36d0*/  UISETP.GE.AND UP3, UPT, UR35, 0x21, UPT ;  /* 0x000000212300788c */ /* 0x000fe2000bf66270 */
[----:B------:R-:W-:Y:S01]  /*36e0*/  ISETP.LT.OR P5, PT, R5, 0x19, P5 ;  /* 0x000000190500780c */ /* 0x000fe20002fa1670 */
[----:B-1----:R-:W-:Y:S01]  /*36f0*/  FMUL.FTZ R6, R90, c[0x0][0x320] ;  /* 0x0000c8005a067a20 */ /* 0x002fe20000410000 */
[----:B------:R-:W-:Y:S01]  /*3700*/  ISETP.GT.AND P2, PT, R4, 0x19, P2 ;  /* 0x000000190400780c */ /* 0x000fe20001744270 */
[----:B------:R-:W-:-:S02]  /*3710*/  UP2UR UR26, UPR, URZ, 0x8 ;  /* 0x000000083f1a7883 */ /* 0x000fc40008000000 */
[----:B------:R-:W-:Y:S01]  /*3720*/  PLOP3.LUT P1, PT, PT, PT, UP3, 0x40, 0x0 ;  /* 0x000000000000781c */ /* 0x000fe20003f2e838 */
[----:B------:R-:W-:Y:S01]  /*3730*/  UISETP.GE.AND UP3, UPT, UR35, 0x22, UPT ;  /* 0x000000222300788c */ /* 0x000fe2000bf66270 */
[----:B------:R1:W1:Y:S01]  /*3740*/  MUFU.TANH R28, R6 ;  /* 0x00000006001c7308 */ /* 0x0002620000002400 */
[C---:B------:R-:W-:Y:S02]  /*3750*/  ISETP.LT.OR P2, PT, R5.reuse, 0x1a, P2 ;  /* 0x0000001a0500780c */ /* 0x040fe40001741670 */
[----:B------:R-:W-:Y:S01]  /*3760*/  UP2UR UR25, UPR, URZ, 0x8 ;  /* 0x000000083f197883 */ /* 0x000fe20008000000 */
[----:B------:R-:W-:Y:S02]  /*3770*/  ISETP.GT.AND P1, PT, R4, 0x20, P1 ;  /* 0x000000200400780c */ /* 0x000fe40000f24270 */
[----:B------:R-:W-:Y:S01]  /*3780*/  PLOP3.LUT P0, PT, PT, PT, UP3, 0x40, 0x0 ;  /* 0x000000000000781c */ /* 0x000fe20003f0e838 */
[----:B------:R-:W-:Y:S01]  /*3790*/  UISETP.GE.AND UP3, UPT, UR35, 0x29, UPT ;  /* 0x000000292300788c */ /* 0x000fe2000bf66270 */
[----:B------:R-:W-:-:S02]  /*37a0*/  ISETP.LT.OR P1, PT, R5, 0x21, P1 ;  /* 0x000000210500780c */ /* 0x000fc40000f21670 */
[----:B------:R-:W-:Y:S01]  /*37b0*/  ISETP.GT.AND P0, PT, R4, 0x21, P0 ;  /* 0x000000210400780c */ /* 0x000fe20000704270 */
[----:B------:R-:W-:Y:S01]  /*37c0*/  UP2UR UR24, UPR, URZ, 0x8 ;  /* 0x000000083f187883 */ /* 0x000fe20008000000 */
[----:B------:R-:W-:Y:S02]  /*37d0*/  FSEL R77, R53, -INF , !P1 ;  /* 0xff800000354d7808 */ /* 0x000fe40004800000 */
[----:B------:R-:W-:Y:S01]  /*37e0*/  PLOP3.LUT P6, PT, PT, PT, UP3, 0x40, 0x0 ;  /* 0x000000000000781c */ /* 0x000fe20003fce838 */
[----:B------:R-:W-:Y:S01]  /*37f0*/  UISETP.GE.AND UP3, UPT, UR35, 0x2a, UPT ;  /* 0x0000002a2300788c */ /* 0x000fe2000bf66270 */
[----:B-1----:R-:W-:Y:S01]  /*3800*/  FMUL.FTZ R6, R74, c[0x0][0x320] ;  /* 0x0000c8004a067a20 */ /* 0x002fe20000410000 */
[----:B------:R-:W-:Y:S02]  /*3810*/  FSEL R74, R55, -INF , !P5 ;  /* 0xff800000374a7808 */ /* 0x000fe40006800000 */
[----:B------:R-:W-:Y:S01]  /*3820*/  UP2UR UR23, UPR, URZ, 0x8 ;  /* 0x000000083f177883 */ /* 0x000fe20008000000 */
[----:B------:R1:W1:Y:S01]  /*3830*/  MUFU.TANH R27, R6 ;  /* 0x00000006001b7308 */ /* 0x0002620000002400 */
[----:B------:R-:W-:Y:S01]  /*3840*/  PLOP3.LUT P5, PT, PT, PT, UP3, 0x40, 0x0 ;  /* 0x000000000000781c */ /* 0x000fe20003fae838 */
[----:B------:R-:W-:Y:S01]  /*3850*/  UISETP.GE.AND UP3, UPT, UR35, 0x31, UPT ;  /* 0x000000312300788c */ /* 0x000fe2000bf66270 */
[----:B------:R-:W-:-:S02]  /*3860*/  ISETP.LT.OR P0, PT, R5, 0x22, P0 ;  /* 0x000000220500780c */ /* 0x000fc40000701670 */
[C---:B------:R-:W-:Y:S01]  /*3870*/  ISETP.GT.AND P6, PT, R4.reuse, 0x28, P6 ;  /* 0x000000280400780c */ /* 0x040fe200037c4270 */
[----:B------:R-:W-:Y:S01]  /*3880*/  UP2UR UR22, UPR, URZ, 0x8 ;  /* 0x000000083f167883 */ /* 0x000fe20008000000 */
[----:B------:R-:W-:Y:S02]  /*3890*/  ISETP.GT.AND P5, PT, R4, 0x29, P5 ;  /* 0x000000290400780c */ /* 0x000fe40002fa4270 */
[C---:B------:R-:W-:Y:S02]  /*38a0*/  ISETP.LT.OR P6, PT, R5.reuse, 0x29, P6 ;  /* 0x000000290500780c */ /* 0x040fe400037c1670 */
[----:B------:R-:W-:Y:S02]  /*38b0*/  ISETP.LT.OR P5, PT, R5, 0x2a, P5 ;  /* 0x0000002a0500780c */ /* 0x000fe40002fa1670 */
[----:B------:R-:W-:Y:S02]  /*38c0*/  FSEL R80, R51, -INF , !P6 ;  /* 0xff80000033507808 */ /* 0x000fe40007000000 */
[----:B------:R-:W-:Y:S01]  /*38d0*/  FSEL R81, R50, -INF , !P5 ;  /* 0xff80000032517808 */ /* 0x000fe20006800000 */
[----:B-1----:R-:W-:Y:S01]  /*38e0*/  FMUL.FTZ R6, R75, c[0x0][0x320] ;  /* 0x0000c8004b067a20 */ /* 0x002fe20000410000 */
[----:B------:R-:W-:-:S02]  /*38f0*/  FSEL R75, R54, -INF , !P2 ;  /* 0xff800000364b7808 */ /* 0x000fc40005000000 */
[----:B------:R-:W-:Y:S01]  /*3900*/  PLOP3.LUT P2, PT, PT, PT, UP3, 0x40, 0x0 ;  /* 0x000000000000781c */ /* 0x000fe20003f4e838 */
[----:B------:R1:W1:Y:S01]  /*3910*/  MUFU.TANH R30, R6 ;  /* 0x00000006001e7308 */ /* 0x0002620000002400 */
[----:B------:R-:W-:Y:S02]  /*3920*/  UISETP.GE.AND UP3, UPT, UR35, 0x32, UPT ;  /* 0x000000322300788c */ /* 0x000fe4000bf66270 */
[----:B------:R-:W-:Y:S02]  /*3930*/  ISETP.GT.AND P2, PT, R4, 0x30, P2 ;  /* 0x000000300400780c */ /* 0x000fe40001744270 */
[----:B------:R-:W-:Y:S02]  /*3940*/  UP2UR UR21, UPR, URZ, 0x8 ;  /* 0x000000083f157883 */ /* 0x000fe40008000000 */
[----:B------:R-:W-:Y:S01]  /*3950*/  PLOP3.LUT P1, PT, PT, PT, UP3, 0x40, 0x0 ;  /* 0x000000000000781c */ /* 0x000fe20003f2e838 */
[----:B------:R-:W-:Y:S01]  /*3960*/  UISETP.GE.AND UP3, UPT, UR35, 0x39, UPT ;  /* 0x000000392300788c */ /* 0x000fe2000bf66270 */
[----:B------:R-:W-:-:S02]  /*3970*/  ISETP.LT.OR P2, PT, R5, 0x31, P2 ;  /* 0x000000310500780c */ /* 0x000fc40001741670 */
[----:B------:R-:W-:Y:S01]  /*3980*/  ISETP.GT.AND P1, PT, R4, 0x31, P1 ;  /* 0x000000310400780c */ /* 0x000fe20000f24270 */
[----:B------:R-:W-:Y:S01]  /*3990*/  UP2UR UR20, UPR, URZ, 0x8 ;  /* 0x000000083f147883 */ /* 0x000fe20008000000 */
[----:B------:R-:W-:Y:S02]  /*39a0*/  FSEL R82, R49, -INF , !P2 ;  /* 0xff80000031527808 */ /* 0x000fe40005000000 */
[----:B------:R-:W-:Y:S01]  /*39b0*/  ISETP.LT.OR P1, PT, R5, 0x32, P1 ;  /* 0x000000320500780c */ /* 0x000fe20000f21670 */
[----:B-1----:R-:W-:-:S03]  /*39c0*/  FMUL.FTZ R6, R91, c[0x0][0x320] ;  /* 0x0000c8005b067a20 */ /* 0x002fc60000410000 */
[----:B------:R-:W-:Y:S01]  /*39d0*/  FSEL R132, R9, -INF , !P1 ;  /* 0xff80000009847808 */ /* 0x000fe20004800000 */
[----:B------:R1:W1:Y:S02]  /*39e0*/  MUFU.TANH R24, R6 ;  /* 0x0000000600187308 */ /* 0x0002640000002400 */
[----:B-1----:R-:W-:-:S06]  /*39f0*/  FMUL.FTZ R6, R78, c[0x0][0x320] ;  /* 0x0000c8004e067a20 */ /* 0x002fcc0000410000 */
        /* <DEDUP_REMOVED lines=17> */
[----:B-1----:R-:W1:Y:S01]  /*3b10*/  SHFL.IDX PT, R6, R18, 0x1, 0x1c1f ;  /* 0x003c1f0012067f89 */ /* 0x002e6200000e0000 */
[----:B------:R-:W-:Y:S01]  /*3b20*/  ISETP.GT.AND P5, PT, R4, 0x40, P5 ;  /* 0x000000400400780c */ /* 0x000fe20002fa4270 */
[----:B------:R-:W-:Y:S01]  /*3b30*/  UP2UR UR17, UPR, URZ, 0x8 ;  /* 0x000000083f117883 */ /* 0x000fe20008000000 */
[----:B------:R-:W-:-:S02]  /*3b40*/  FSEL R134, R47, -INF , !P6 ;  /* 0xff8000002f867808 */ /* 0x000fc40007000000 */
        /* <DEDUP_REMOVED lines=9> */
[----:B------:R1:W1:Y:S01]  /*3be0*/  MUFU.TANH R22, R7 ;  /* 0x0000000700167308 */ /* 0x0002620000002400 */
[----:B------:R-:W-:Y:S01]  /*3bf0*/  ISETP.GT.AND P1, PT, R4, 0x48, P1 ;  /* 0x000000480400780c */ /* 0x000fe20000f24270 */
[----:B------:R-:W-:Y:S01]  /*3c00*/  UP2UR UR15, UPR, URZ, 0x8 ;  /* 0x000000083f0f7883 */ /* 0x000fe20008000000 */
[----:B------:R-:W-:-:S02]  /*3c10*/  FSEL R233, R17, -INF , !P2 ;  /* 0xff80000011e97808 */ /* 0x000fc40005000000 */
[----:B------:R-:W-:Y:S01]  /*3c20*/  PLOP3.LUT P0, PT, PT, PT, UP3, 0x40, 0x0 ;  /* 0x000000000000781c */ /* 0x000fe20003f0e838 */
[----:B------:R-:W-:Y:S01]  /*3c30*/  UISETP.GE.AND UP3, UPT, UR35, 0x5a, UPT ;  /* 0x0000005a2300788c */ /* 0x000fe2000bf66270 */
[C---:B------:R-:W-:Y:S02]  /*3c40*/  ISETP.LT.OR P1, PT, R5.reuse, 0x49, P1 ;  /* 0x000000490500780c */ /* 0x040fe40000f21670 */
[----:B------:R-:W-:Y:S02]  /*3c50*/  ISETP.GT.AND P0, PT, R4, 0x49, P0 ;  /* 0x000000490400780c */ /* 0x000fe40000704270 */
[----:B------:R-:W-:Y:S02]  /*3c60*/  FSEL R232, R16, -INF , !P1 ;  /* 0xff80000010e87808 */ /* 0x000fe40004800000 */
[----:B------:R-:W-:Y:S02]  /*3c70*/  ISETP.LT.OR P0, PT, R5, 0x4a, P0 ;  /* 0x0000004a0500780c */ /* 0x000fe40000701670 */
[----:B------:R-:W-:-:S02]  /*3c80*/  PLOP3.LUT P6, PT, PT, PT, UP6, 0x40, 0x0 ;  /* 0x000000000000781c */ /* 0x000fc40003fce868 */
[----:B------:R-:W-:Y:S02]  /*3c90*/  FSEL R235, R15, -INF , !P0 ;  /* 0xff8000000feb7808 */ /* 0x000fe40004000000 */
[----:B------:R-:W-:Y:S02]  /*3ca0*/  PLOP3.LUT P0, PT, PT, PT, UP0, 0x40, 0x0 ;  /* 0x000000000000781c */ /* 0x000fe40003f0e808 */
[----:B------:R-:W-:Y:S02]  /*3cb0*/  PLOP3.LUT P5, PT, PT, PT, UP5, 0x40, 0x0 ;  /* 0x000000000000781c */ /* 0x000fe40003fae858 */
[----:B------:R-:W-:Y:S02]  /*3cc0*/  PLOP3.LUT P2, PT, PT, PT, UP4, 0x40, 0x0 ;  /* 0x000000000000781c */ /* 0x000fe40003f4e848 */
[----:B------:R-:W-:Y:S02]  /*3cd0*/  PLOP3.LUT P1, PT, PT, PT, UP3, 0x40, 0x0 ;  /* 0x000000000000781c */ /* 0x000fe40003f2e838 */
[----:B------:R-:W-:-:S02]  /*3ce0*/  ISETP.GT.AND P6, PT, R4, 0x50, P6 ;  /* 0x000000500400780c */ /* 0x000fc400037c4270 */
[C---:B------:R-:W-:Y:S02]  /*3cf0*/  ISETP.GT.AND P5, PT, R4.reuse, 0x51, P5 ;  /* 0x000000510400780c */ /* 0x040fe40002fa4270 */
[C---:B------:R-:W-:Y:S02]  /*3d00*/  ISETP.GT.AND P2, PT, R4.reuse, 0x58, P2 ;  /* 0x000000580400780c */ /* 0x040fe40001744270 */
[----:B------:R-:W-:Y:S01]  /*3d10*/  ISETP.GT.AND P1, PT, R4, 0x59, P1 ;  /* 0x000000590400780c */ /* 0x000fe20000f24270 */
[----:B-1----:R-:W-:Y:S01]  /*3d20*/  IMAD.IADD R4, R21, 0x1, R6 ;  /* 0x0000000115047824 */ /* 0x002fe200078e0206 */
[C---:B------:R-:W-:Y:S02]  /*3d30*/  ISETP.LT.OR P6, PT, R5.reuse, 0x51, P6 ;  /* 0x000000510500780c */ /* 0x040fe400037c1670 */
[C---:B------:R-:W-:Y:S02]  /*3d40*/  ISETP.LT.OR P5, PT, R5.reuse, 0x52, P5 ;  /* 0x000000520500780c */ /* 0x040fe40002fa1670 */
[----:B------:R-:W-:-:S02]  /*3d50*/  ISETP.LT.OR P2, PT, R5, 0x59, P2 ;  /* 0x000000590500780c */ /* 0x000fc40001741670 */
[----:B------:R-:W-:Y:S01]  /*3d60*/  ISETP.LT.OR P1, PT, R5, 0x5a, P1 ;  /* 0x0000005a0500780c */ /* 0x000fe20000f21670 */
[----:B------:R-:W-:Y:S01]  /*3d70*/  IMAD.IADD R5, R19, 0x1, R6 ;  /* 0x0000000113057824 */ /* 0x000fe200078e0206 */
[----:B------:R-:W-:Y:S02]  /*3d80*/  FSEL R236, R14, -INF , !P6 ;  /* 0xff8000000eec7808 */ /* 0x000fe40007000000 */
[----:B------:R-:W-:Y:S02]  /*3d90*/  FSEL R237, R13, -INF , !P5 ;  /* 0xff8000000ded7808 */ /* 0x000fe40006800000 */
[----:B------:R-:W-:Y:S02]  /*3da0*/  IMNMX R5, R5, R20, PT ;  /* 0x0000001405057217 */ /* 0x000fe40003800200 */
[----:B------:R-:W-:Y:S02]  /*3db0*/  FSEL R244, R12, -INF , !P2 ;  /* 0xff8000000cf47808 */ /* 0x000fe40005000000 */
[----:B------:R-:W-:Y:S01]  /*3dc0*/  FSEL R247, R11, -INF , !P1 ;  /* 0xff8000000bf77808 */ /* 0x000fe20004800000 */
        /* <DEDUP_REMOVED lines=13> */
.L_x_157:
[----:B------:R-:W-:-:S04]  /*3ea0*/  MOV R7, c[0x0][0x32c] ;  /* 0x0000cb0000077a02 */ /* 0x000fc80000000f00 */
[----:B------:R-:W-:-:S13]  /*3eb0*/  ISETP.NE.AND P0, PT, R7, 0x1, PT ;  /* 0x000000010700780c */ /* 0x000fda0003f05270 */
[----:B------:R-:W-:-:S05]  /*3ec0*/  @P0 IMAD.HI.U32 R7, R6, c[0x0][0x330], RZ ;  /* 0x0000cc0006070a27 */ /* 0x000fca00078e00ff */
[----:B------:R-:W-:Y:S02]  /*3ed0*/  @P0 SHF.R.U32.HI R6, RZ, c[0x0][0x334], R7 ;  /* 0x0000cd00ff060a19 */ /* 0x000fe40000011607 */
.L_x_158:
[----:B------:R-:W-:Y:S05]  /*3ee0*/  BSYNC B0 ;  /* 0x0000000000007941 */ /* 0x000fea0003800000 */
.L_x_156:
[----:B------:R-:W-:-:S05]  /*3ef0*/  IMAD R6, R6, c[0x0][0x32c], R23 ;  /* 0x0000cb0006067a24 */ /* 0x000fca00078e0217 */
[----:B------:R-:W-:Y:S02]  /*3f00*/  IADD3 R7, R6, c[0x0][0x32c], RZ ;  /* 0x0000cb0006077a10 */ /* 0x000fe40007ffe0ff */
[----:B------:R-:W-:Y:S02]  /*3f10*/  IMNMX R4, R4, R6, !PT ;  /* 0x0000000604047217 */ /* 0x000fe40007800200 */
[----:B------:R-:W-:Y:S02]  /*3f20*/  IMNMX R5, R5, R7, PT ;  /* 0x0000000705057217 */ /* 0x000fe40003800200 */
.L_x_155:
[----:B--234-:R-:W-:Y:S01]  /*3f30*/  UP2UR UR40, UPR, URZ, 0x20 ;  /* 0x000000203f287883 */ /* 0x01cfe20008000000 */
[----:B------:R-:W-:Y:S01]  /*3f40*/  FMUL.FTZ R6, R100, c[0x0][0x320] ;  /* 0x0000c80064067a20 */ /* 0x000fe20000410000 */
[----:B------:R-:W-:Y:S01]  /*3f50*/  UISETP.NE.AND UP5, UPT, UR34, URZ, UPT ;  /* 0x0000003f2200728c */ /* 0x000fe2000bfa5270 */
[----:B------:R-:W-:Y:S01]  /*3f60*/  FMUL.FTZ R15, R112, c[0x0][0x320] ;  /* 0x0000c800700f7a20 */ /* 0x000fe20000410000 */
[----:B------:R-:W-:Y:S01]  /*3f70*/  UP2UR UR39, UPR, URZ, 0x10 ;  /* 0x000000103f277883 */ /* 0x000fe20008000000 */
[----:B------:R1:W2:Y:S01]  /*3f80*/  MUFU.TANH R63, R6 ;  /* 0x00000006003f7308 */ /* 0x0002a20000002400 */
[----:B------:R-:W-:Y:S01]  /*3f90*/  UP2UR UR37, UPR, URZ, 0x1 ;  /* 0x000000013f257883 */ /* 0x000fe20008000000 */
[----:B------:R-:W-:Y:S01]  /*3fa0*/  FMUL.FTZ R7, R144, c[0x0][0x320] ;  /* 0x0000c80090077a20 */ /* 0x000fe20000410000 */
[----:B------:R-:W-:Y:S01]  /*3fb0*/  UISETP.NE.AND UP4, UPT, UR32, URZ, UPT ;  /* 0x0000003f2000728c */ /* 0x000fe2000bf85270 */
[----:B------:R-:W-:Y:S01]  /*3fc0*/  PLOP3.LUT P6, PT, PT, PT, UP5, 0x40, 0x0 ;  /* 0x000000000000781c */ /* 0x000fe20003fce858 */
[----:B------:R-:W-:Y:S01]  /*3fd0*/  UISETP.NE.AND UP0, UPT, UR33, URZ, UPT ;  /* 0x0000003f2100728c */ /* 0x000fe2000bf05270 */
[----:B------:R-:W-:Y:S01]  /*3fe0*/  FMUL.FTZ R17, R96, c[0x0][0x320] ;  /* 0x0000c80060117a20 */ /* 0x000fe20000410000 */
[----:B------:R-:W-:Y:S01]  /*3ff0*/  UP2UR UR36, UPR, URZ, 0x4 ;  /* 0x000000043f247883 */ /* 0x000fe20008000000 */
[C---:B------:R-:W-:Y:S01]  /*4000*/  ISETP.GT.AND P6, PT, R4.reuse, RZ, P6 ;  /* 0x000000ff0400720c */ /* 0x040fe200037c4270 */
[----:B------:R-:W-:Y:S01]  /*4010*/  UP2UR UR35, UPR, URZ, 0x2 ;  /* 0x000000023f237883 */ /* 0x000fe20008000000 */
[----:B------:R-:W-:Y:S01]  /*4020*/  PLOP3.LUT P2, PT, PT, PT, UP4, 0x40, 0x0 ;  /* 0x000000000000781c */ /* 0x000fe20003f4e848 */
[----:B------:R-:W-:Y:S01]  /*4030*/  UP2UR UR38, UPR, URZ, 0x8 ;  /* 0x000000083f267883 */ /* 0x000fe20008000000 */
[----:B------:R-:W-:Y:S01]  /*4040*/  PLOP3.LUT P5, PT, PT, PT, UP0, 0x40, 0x0 ;  /* 0x000000000000781c */ /* 0x000fe20003fae808 */
[----:B------:R-:W-:Y:S01]  /*4050*/  UISETP.NE.AND UP2, UPT, UR30, URZ, UPT ;  /* 0x0000003f1e00728c */ /* 0x000fe2000bf45270 */
[----:B------:R-:W-:Y:S01]  /*4060*/  ISETP.LT.OR P6, PT, R5, 0x1, P6 ;  /* 0x000000010500780c */ /* 0x000fe200037c1670 */
[----:B------:R-:W-:Y:S01]  /*4070*/  UISETP.NE.AND UP1, UPT, UR31, URZ, UPT ;  /* 0x0000003f1f00728c */ /* 0x000fe2000bf25270 */
[----:B-1----:R-:W-:Y:S01]  /*4080*/  FMUL.FTZ R6, R101, c[0x0][0x320] ;  /* 0x0000c80065067a20 */ /* 0x002fe20000410000 */
[----:B------:R-:W-:Y:S01]  /*4090*/  UISETP.NE.AND UP3, UPT, UR29, URZ, UPT ;  /* 0x0000003f1d00728c */ /* 0x000fe2000bf65270 */
[C---:B------:R-:W-:Y:S01]  /*40a0*/  ISETP.GT.AND P5, PT, R4.reuse, 0x1, P5 ;  /* 0x000000010400780c */ /* 0x040fe20002fa4270 */
[----:B------:R-:W-:Y:S01]  /*40b0*/  UISETP.NE.AND UP0, UPT, UR28, URZ, UPT ;  /* 0x0000003f1c00728c */ /* 0x000fe2000bf05270 */
[----:B------:R1:W3:Y:S01]  /*40c0*/  MUFU.TANH R62, R6 ;  /* 0x00000006003e7308 */ /* 0x0002e20000002400 */
[C---:B------:R-:W-:Y:S01]  /*40d0*/  ISETP.GT.AND P2, PT, R4.reuse, 0x8, P2 ;  /* 0x000000080400780c */ /* 0x040fe20001744270 */
[----:B------:R-:W-:Y:S01]  /*40e0*/  UISETP.NE.AND UP5, UPT, UR40, URZ, UPT ;  /* 0x0000003f2800728c */ /* 0x000fe2000bfa5270 */
[----:B------:R-:W-:Y:S01]  /*40f0*/  PLOP3.LUT P1, PT, PT, PT, UP1, 0x40, 0x0 ;  /* 0x000000000000781c */ /* 0x000fe20003f2e818 */
[----:B------:R-:W-:Y:S01]  /*4100*/  UISETP.NE.AND UP1, UPT, UR26, URZ, UPT ;  /* 0x0000003f1a00728c */ /* 0x000fe2000bf25270 */
[----:B------:R-:W-:Y:S01]  /*4110*/  PLOP3.LUT P0, PT, PT, PT, UP2, 0x40, 0x0 ;  /* 0x000000000000781c */ /* 0x000fe20003f0e828 */
[----:B------:R-:W-:Y:S01]  /*4120*/  UISETP.NE.AND UP2, UPT, UR27, URZ, UPT ;  /* 0x0000003f1b00728c */ /* 0x000fe2000bf45270 */
[----:B------:R-:W-:Y:S01]  /*4130*/  FSEL R52, R43, -INF , !P6 ;  /* 0xff8000002b347808 */ /* 0x000fe20007000000 */
[----:B------:R-:W-:Y:S01]  /*4140*/  UISETP.NE.AND UP4, UPT, UR39, URZ, UPT ;  /* 0x0000003f2700728c */ /* 0x000fe2000bf85270 */
[----:B------:R-:W-:Y:S01]  /*4150*/  PLOP3.LUT P6, PT, PT, PT, UP3, 0x40, 0x0 ;  /* 0x000000000000781c */ /* 0x000fe20003fce838 */
[----:B------:R-:W-:Y:S01]  /*4160*/  UISETP.NE.AND UP3, UPT, UR25, URZ, UPT ;  /* 0x0000003f1900728c */ /* 0x000fe2000bf65270 */
[C---:B------:R-:W-:Y:S01]  /*4170*/  ISETP.LT.OR P5, PT, R5.reuse, 0x2, P5 ;  /* 0x000000020500780c */ /* 0x040fe20002fa1670 */
[----:B------:R4:W2:Y:S01]  /*4180*/  MUFU.TANH R50, R7 ;  /* 0x0000000700327308 */ /* 0x0008a20000002400 */
[----:B------:R-:W-:Y:S01]  /*4190*/  ISETP.LT.OR P2, PT, R5, 0x9, P2 ;  /* 0x000000090500780c */ /* 0x000fe20001741670 */
[----:B------:R-:W-:Y:S01]  /*41a0*/  FMUL.FTZ R16, R97, c[0x0][0x320] ;  /* 0x0000c80061107a20 */ /* 0x000fe20000410000 */
[----:B------:R-:W-:Y:S01]  /*41b0*/  ISETP.GT.AND P1, PT, R4, 0x9, P1 ;  /* 0x000000090400780c */ /* 0x000fe20000f24270 */
[----:B-1----:R-:W-:Y:S01]  /*41c0*/  FMUL.FTZ R6, R156, c[0x0][0x320] ;  /* 0x0000c8009c067a20 */ /* 0x002fe20000410000 */
[----:B------:R-:W-:Y:S01]  /*41d0*/  ISETP.GT.AND P6, PT, R4, 0x11, P6 ;  /* 0x000000110400780c */ /* 0x000fe200037c4270 */
[----:B------:R-:W-:Y:S01]  /*41e0*/  FMUL.FTZ R14, R152, c[0x0][0x320] ;  /* 0x0000c800980e7a20 */ /* 0x000fe20000410000 */
[----:B------:R-:W-:Y:S01]  /*41f0*/  FSEL R51, R41, -INF , !P5 ;  /* 0xff80000029337808 */ /* 0x000fe20006800000 */
[----:B------:R1:W1:Y:S01]  /*4200*/  MUFU.TANH R55, R6 ;  /* 0x0000000600377308 */ /* 0x0002620000002400 */
[----:B------:R-:W-:Y:S01]  /*4210*/  FSEL R56, R40, -INF , !P2 ;  /* 0xff80000028387808 */ /* 0x000fe20005000000 */
[----:B------:R-:W-:Y:S01]  /*4220*/  FMUL.FTZ R13, R113, c[0x0][0x320] ;  /* 0x0000c800710d7a20 */ /* 0x000fe20000410000 */
[----:B------:R-:W-:Y:S01]  /*4230*/  PLOP3.LUT P5, PT, PT, PT, UP0, 0x40, 0x0 ;  /* 0x000000000000781c */ /* 0x000fe20003fae808 */
[----:B------:R-:W-:Y:S01]  /*4240*/  UISETP.NE.AND UP0, UPT, UR24, URZ, UPT ;  /* 0x0000003f1800728c */ /* 0x000fe2000bf05270 */
[----:B------:R-:W-:Y:S01]  /*4250*/  PLOP3.LUT P2, PT, PT, PT, UP2, 0x40, 0x0 ;  /* 0x000000000000781c */ /* 0x000fe20003f4e828 */
[----:B------:R-:W-:Y:S01]  /*4260*/  UISETP.NE.AND UP2, UPT, UR23, URZ, UPT ;  /* 0x0000003f1700728c */ /* 0x000fe2000bf45270 */
[----:B------:R-:W-:Y:S01]  /*4270*/  ISETP.GT.AND P0, PT, R4, 0x10, P0 ;  /* 0x000000100400780c */ /* 0x000fe20000704270 */
[----:B------:R-:W-:Y:S01]  /*4280*/  FMUL.FTZ R12, R149, c[0x0][0x320] ;  /* 0x0000c800950c7a20 */ /* 0x000fe20000410000 */
[C---:B------:R-:W-:Y:S01]  /*4290*/  ISETP.LT.OR P1, PT, R5.reuse, 0xa, P1 ;  /* 0x0000000a0500780c */ /* 0x040fe20000f21670 */
[----:B------:R-:W-:Y:S01]  /*42a0*/  FMUL.FTZ R11, R120, c[0x0][0x320] ;  /* 0x0000c800780b7a20 */ /* 0x000fe20000410000 */
[----:B------:R-:W-:Y:S01]  /*42b0*/  ISETP.LT.OR P6, PT, R5, 0x12, P6 ;  /* 0x000000120500780c */ /* 0x000fe200037c1670 */
[----:B------:R-:W-:Y:S01]  /*42c0*/  FMUL.FTZ R8, R121, c[0x0][0x320] ;  /* 0x0000c80079087a20 */ /* 0x000fe20000410000 */
[----:B------:R-:W-:Y:S01]  /*42d0*/  ISETP.LT.OR P0, PT, R5, 0x11, P0 ;  /* 0x000000110500780c */ /* 0x000fe20000701670 */
[----:B----4-:R-:W-:Y:S01]  /*42e0*/  FMUL.FTZ R7, R153, c[0x0][0x320] ;  /* 0x0000c80099077a20 */ /* 0x010fe20000410000 */
[----:B------:R-:W-:Y:S01]  /*42f0*/  ISETP.GT.AND P2, PT, R4, 0x19, P2 ;  /* 0x000000190400780c */ /* 0x000fe20001744270 */
[----:B-1----:R-:W-:Y:S01]  /*4300*/  FMUL.FTZ R6, R140, c[0x0][0x320] ;  /* 0x0000c8008c067a20 */ /* 0x002fe20000410000 */
[----:B------:R-:W-:Y:S01]  /*4310*/  FSEL R57, R38, -INF , !P1 ;  /* 0xff80000026397808 */ /* 0x000fe20004800000 */
[----:B------:R-:W-:Y:S01]  /*4320*/  FMUL.FTZ R10, R137, c[0x0][0x320] ;  /* 0x0000c800890a7a20 */ /* 0x000fe20000410000 */
[----:B------:R-:W-:Y:S01]  /*4330*/  PLOP3.LUT P1, PT, PT, PT, UP1, 0x40, 0x0 ;  /* 0x000000000000781c */ /* 0x000fe20003f2e818 */
[----:B------:R1:W4:Y:S01]  /*4340*/  MUFU.TANH R60, R6 ;  /* 0x00000006003c7308 */ /* 0x0003220000002400 */
[----:B------:R-:W-:Y:S01]  /*4350*/  ISETP.GT.AND P5, PT, R4, 0x18, P5 ;  /* 0x000000180400780c */ /* 0x000fe20002fa4270 */
[----:B------:R-:W-:Y:S01]  /*4360*/  UISETP.NE.AND UP1, UPT, UR22, URZ, UPT ;  /* 0x0000003f1600728c */ /* 0x000fe2000bf25270 */
[----:B------:R-:W-:Y:S01]  /*4370*/  FSEL R65, R24, -INF , !P6 ;  /* 0xff80000018417808 */ /* 0x000fe20007000000 */
[----:B------:R-:W-:Y:S01]  /*4380*/  FMUL.FTZ R9, R108, c[0x0][0x320] ;  /* 0x0000c8006c097a20 */ /* 0x000fe20000410000 */
[----:B------:R-:W-:Y:S01]  /*4390*/  PLOP3.LUT P6, PT, PT, PT, UP0, 0x40, 0x0 ;  /* 0x000000000000781c */ /* 0x000fe20003fce808 */
[----:B------:R-:W-:Y:S01]  /*43a0*/  UISETP.NE.AND UP0, UPT, UR21, URZ, UPT ;  /* 0x0000003f1500728c */ /* 0x000fe2000bf05270 */
[----:B------:R-:W-:Y:S01]  /*43b0*/  FSEL R64, R28, -INF , !P0 ;  /* 0xff8000001c407808 */ /* 0x000fe20004000000 */
[----:B------:R-:W2:Y:S01]  /*43c0*/  MUFU.TANH R53, R17 ;  /* 0x0000001100357308 */ /* 0x000ea20000002400 */
[----:B------:R-:W-:-:S02]  /*43d0*/  ISETP.LT.OR P2, PT, R5, 0x1a, P2 ;  /* 0x0000001a0500780c */ /* 0x000fc40001741670 */
[----:B------:R-:W-:Y:S01]  /*43e0*/  PLOP3.LUT P0, PT, PT, PT, UP3, 0x40, 0x0 ;  /* 0x000000000000781c */ /* 0x000fe20003f0e838 */
[----:B------:R-:W-:Y:S01]  /*43f0*/  UISETP.NE.AND UP3, UPT, UR18, URZ, UPT ;  /* 0x0000003f1200728c */ /* 0x000fe2000bf65270 */
[----:B------:R-:W-:Y:S02]  /*4400*/  ISETP.LT.OR P5, PT, R5, 0x19, P5 ;  /* 0x000000190500780c */ /* 0x000fe40002fa1670 */
[C---:B------:R-:W-:Y:S01]  /*4410*/  ISETP.GT.AND P6, PT, R4.reuse, 0x28, P6 ;  /* 0x000000280400780c */ /* 0x040fe200037c4270 */
[----:B-1----:R-:W-:Y:S01]  /*4420*/  FMUL.FTZ R6, R141, c[0x0][0x320] ;  /* 0x0000c8008d067a20 */ /* 0x002fe20000410000 */
[----:B------:R-:W-:Y:S01]  /*4430*/  FSEL R45, R45, -INF , !P2 ;  /* 0xff8000002d2d7808 */ /* 0x000fe20005000000 */
[----:B------:R-:W1:Y:S01]  /*4440*/  MUFU.TANH R54, R16 ;  /* 0x0000001000367308 */ /* 0x000e620000002400 */
[----:B------:R-:W-:Y:S01]  /*4450*/  PLOP3.LUT P2, PT, PT, PT, UP1, 0x40, 0x0 ;  /* 0x000000000000781c */ /* 0x000fe20003f4e818 */
[----:B------:R-:W-:Y:S01]  /*4460*/  UISETP.NE.AND UP1, UPT, UR19, URZ, UPT ;  /* 0x0000003f1300728c */ /* 0x000fe2000bf25270 */
[----:B------:R-:W-:-:S02]  /*4470*/  ISETP.GT.AND P0, PT, R4, 0x21, P0 ;  /* 0x000000210400780c */ /* 0x000fc40000704270 */
[----:B------:R-:W-:Y:S02]  /*4480*/  FSEL R46, R46, -INF , !P5 ;  /* 0xff8000002e2e7808 */ /* 0x000fe40006800000 */
[----:B------:R-:W-:Y:S01]  /*4490*/  ISETP.GT.AND P1, PT, R4, 0x20, P1 ;  /* 0x000000200400780c */ /* 0x000fe20000f24270 */
[----:B------:R5:W1:Y:S01]  /*44a0*/  MUFU.TANH R58, R6 ;  /* 0x00000006003a7308 */ /* 0x000a620000002400 */
[----:B------:R-:W-:Y:S01]  /*44b0*/  PLOP3.LUT P5, PT, PT, PT, UP2, 0x40, 0x0 ;  /* 0x000000000000781c */ /* 0x000fe20003fae828 */
[----:B------:R-:W-:Y:S01]  /*44c0*/  UISETP.NE.AND UP2, UPT, UR20, URZ, UPT ;  /* 0x0000003f1400728c */ /* 0x000fe2000bf45270 */
[C---:B------:R-:W-:Y:S02]  /*44d0*/  ISETP.LT.OR P6, PT, R5.reuse, 0x29, P6 ;  /* 0x000000290500780c */ /* 0x040fe400037c1670 */
[C---:B------:R-:W-:Y:S02]  /*44e0*/  ISETP.LT.OR P0, PT, R5.reuse, 0x22, P0 ;  /* 0x000000220500780c */ /* 0x040fe40000701670 */
[----:B------:R-:W-:Y:S01]  /*44f0*/  ISETP.LT.OR P1, PT, R5, 0x21, P1 ;  /* 0x000000210500780c */ /* 0x000fe20000f21670 */
[----:B------:R-:W1:Y:S01]  /*4500*/  MUFU.TANH R43, R15 ;  /* 0x0000000f002b7308 */ /* 0x000e620000002400 */
[----:B------:R-:W-:-:S02]  /*4510*/  FSEL R112, R39, -INF , !P6 ;  /* 0xff80000027707808 */ /* 0x000fc40007000000 */
[----:B------:R-:W-:Y:S01]  /*4520*/  PLOP3.LUT P6, PT, PT, PT, UP1, 0x40, 0x0 ;  /* 0x000000000000781c */ /* 0x000fe20003fce818 */
[----:B------:R-:W-:Y:S01]  /*4530*/  UISETP.NE.AND UP1, UPT, UR15, URZ, UPT ;  /* 0x0000003f0f00728c */ /* 0x000fe2000bf25270 */
[----:B------:R-:W-:Y:S02]  /*4540*/  FSEL R78, R42, -INF , !P0 ;  /* 0xff8000002a4e7808 */ /* 0x000fe40004000000 */
[----:B------:R-:W-:Y:S01]  /*4550*/  FSEL R76, R44, -INF , !P1 ;  /* 0xff8000002c4c7808 */ /* 0x000fe20004800000 */
[----:B-----5:R-:W-:Y:S01]  /*4560*/  FMUL.FTZ R6, R104, c[0x0][0x320] ;  /* 0x0000c80068067a20 */ /* 0x020fe20000410000 */
[----:B------:R-:W-:Y:S01]  /*4570*/  PLOP3.LUT P0, PT, PT, PT, UP2, 0x40, 0x0 ;  /* 0x000000000000781c */ /* 0x000fe20003f0e828 */
[----:B------:R-:W-:Y:S01]  /*4580*/  UISETP.NE.AND UP2, UPT, UR16, URZ, UPT ;  /* 0x0000003f1000728c */ /* 0x000fe2000bf45270 */
[----:B------:R-:W-:Y:S01]  /*4590*/  PLOP3.LUT P1, PT, PT, PT, UP0, 0x40, 0x0 ;  /* 0x000000000000781c */ /* 0x000fe20003f2e808 */
[----:B------:R5:W1:Y:S01]  /*45a0*/  MUFU.TANH R61, R6 ;  /* 0x00000006003d7308 */ /* 0x000a620000002400 */
[C---:B------:R-:W-:Y:S01]  /*45b0*/  ISETP.GT.AND P6, PT, R4.reuse, 0x39, P6 ;  /* 0x000000390400780c */ /* 0x040fe200037c4270 */
[----:B------:R-:W-:Y:S01]  /*45c0*/  UISETP.NE.AND UP0, UPT, UR17, URZ, UPT ;  /* 0x0000003f1100728c */ /* 0x000fe2000bf05270 */
[----:B------:R-:W-:-:S02]  /*45d0*/  ISETP.GT.AND P0, PT, R4, 0x38, P0 ;  /* 0x000000380400780c */ /* 0x000fc40000704270 */
[C---:B------:R-:W-:Y:S02]  /*45e0*/  ISETP.GT.AND P5, PT, R4.reuse, 0x29, P5 ;  /* 0x000000290400780c */ /* 0x040fe40002fa4270 */
[C---:B------:R-:W-:Y:S01]  /*45f0*/  ISETP.GT.AND P2, PT, R4.reuse, 0x30, P2 ;  /* 0x000000300400780c */ /* 0x040fe20001744270 */
[----:B------:R-:W1:Y:S01]  /*4600*/  MUFU.TANH R41, R14 ;  /* 0x0000000e00297308 */ /* 0x000e620000002400 */
[----:B------:R-:W-:Y:S02]  /*4610*/  ISETP.GT.AND P1, PT, R4, 0x31, P1 ;  /* 0x000000310400780c */ /* 0x000fe40000f24270 */
[C---:B------:R-:W-:Y:S02]  /*4620*/  ISETP.LT.OR P6, PT, R5.reuse, 0x3a, P6 ;  /* 0x0000003a0500780c */ /* 0x040fe400037c1670 */
[C---:B------:R-:W-:Y:S02]  /*4630*/  ISETP.LT.OR P0, PT, R5.reuse, 0x39, P0 ;  /* 0x000000390500780c */ /* 0x040fe40000701670 */
[----:B------:R-:W-:Y:S01]  /*4640*/  ISETP.LT.OR P5, PT, R5, 0x2a, P5 ;  /* 0x0000002a0500780c */ /* 0x000fe20002fa1670 */
[----:B-----5:R-:W-:Y:S01]  /*4650*/  FMUL.FTZ R6, R105, c[0x0][0x320] ;  /* 0x0000c80069067a20 */ /* 0x020fe20000410000 */
[C---:B------:R-:W-:Y:S01]  /*4660*/  ISETP.LT.OR P2, PT, R5.reuse, 0x31, P2 ;  /* 0x000000310500780c */ /* 0x040fe20001741670 */
[----:B------:R-:W1:Y:S01]  /*4670*/  MUFU.TANH R40, R13 ;  /* 0x0000000d00287308 */ /* 0x000e620000002400 */
[----:B------:R-:W-:-:S02]  /*4680*/  ISETP.LT.OR P1, PT, R5, 0x32, P1 ;  /* 0x000000320500780c */ /* 0x000fc40000f21670 */
[----:B------:R-:W-:Y:S02]  /*4690*/  FSEL R131, R33, -INF , !P6 ;  /* 0xff80000021837808 */ /* 0x000fe40007000000 */
[----:B------:R-:W-:Y:S02]  /*46a0*/  FSEL R127, R34, -INF , !P0 ;  /* 0xff800000227f7808 */ /* 0x000fe40004000000 */
[----:B------:R-:W-:Y:S01]  /*46b0*/  FSEL R118, R37, -INF , !P5 ;  /* 0xff80000025767808 */ /* 0x000fe20006800000 */
[----:B------:R5:W1:Y:S01]  /*46c0*/  MUFU.TANH R59, R6 ;  /* 0x00000006003b7308 */ /* 0x000a620000002400 */
[----:B------:R-:W-:Y:S02]  /*46d0*/  FSEL R126, R36, -INF , !P2 ;  /* 0xff800000247e7808 */ /* 0x000fe40005000000 */
[----:B------:R-:W-:Y:S02]  /*46e0*/  FSEL R128, R35, -INF , !P1 ;  /* 0xff80000023807808 */ /* 0x000fe40004800000 */
[----:B------:R-:W-:Y:S01]  /*46f0*/  PLOP3.LUT P0, PT, PT, PT, UP1, 0x40, 0x0 ;  /* 0x000000000000781c */ /* 0x000fe20003f0e818 */
[----:B------:R-:W-:Y:S01]  /*4700*/  UISETP.NE.AND UP1, UPT, UR35, URZ, UPT ;  /* 0x0000003f2300728c */ /* 0x000fe2000bf25270 */
[----:B------:R-:W-:Y:S01]  /*4710*/  PLOP3.LUT P5, PT, PT, PT, UP3, 0x40, 0x0 ;  /* 0x000000000000781c */ /* 0x000fe20003fae838 */
[----:B------:R-:W-:Y:S01]  /*4720*/  UISETP.NE.AND UP3, UPT, UR38, URZ, UPT ;  /* 0x0000003f2600728c */ /* 0x000fe2000bf65270 */
[----:B------:R-:W-:Y:S01]  /*4730*/  PLOP3.LUT P2, PT, PT, PT, UP0, 0x40, 0x0 ;  /* 0x000000000000781c */ /* 0x000fe20003f4e808 */
[----:B------:R-:W-:Y:S01]  /*4740*/  UISETP.NE.AND UP0, UPT, UR37, URZ, UPT ;  /* 0x0000003f2500728c */ /* 0x000fe2000bf05270 */
[----:B------:R-:W-:Y:S01]  /*4750*/  PLOP3.LUT P1, PT, PT, PT, UP2, 0x40, 0x0 ;  /* 0x000000000000781c */ /* 0x000fe20003f2e828 */
[----:B------:R-:W1:Y:S01]  /*4760*/  MUFU.TANH R38, R12 ;  /* 0x0000000c00267308 */ /* 0x000e620000002400 */
[C---:B------:R-:W-:Y:S01]  /*4770*/  ISETP.GT.AND P0, PT, R4.reuse, 0x49, P0 ;  /* 0x000000490400780c */ /* 0x040fe20000704270 */
[----:B------:R-:W-:Y:S01]  /*4780*/  UISETP.NE.AND UP2, UPT, UR36, URZ, UPT ;  /* 0x0000003f2400728c */ /* 0x000fe2000bf45270 */
[C---:B------:R-:W-:Y:S01]  /*4790*/  ISETP.GT.AND P5, PT, R4.reuse, 0x40, P5 ;  /* 0x000000400400780c */ /* 0x040fe20002fa4270 */
[----:B-----5:R-:W-:Y:S01]  /*47a0*/  FMUL.FTZ R6, R157, c[0x0][0x320] ;  /* 0x0000c8009d067a20 */ /* 0x020fe20000410000 */
[----:B------:R-:W-:-:S02]  /*47b0*/  ISETP.GT.AND P2, PT, R4, 0x41, P2 ;  /* 0x000000410400780c */ /* 0x000fc40001744270 */
[----:B------:R-:W-:Y:S01]  /*47c0*/  ISETP.GT.AND P1, PT, R4, 0x48, P1 ;  /* 0x000000480400780c */ /* 0x000fe20000f24270 */
[----:B------:R5:W1:Y:S01]  /*47d0*/  MUFU.TANH R49, R6 ;  /* 0x0000000600317308 */ /* 0x000a620000002400 */
[C---:B------:R-:W-:Y:S02]  /*47e0*/  ISETP.LT.OR P0, PT, R5.reuse, 0x4a, P0 ;  /* 0x0000004a0500780c */ /* 0x040fe40000701670 */
[C---:B------:R-:W-:Y:S02]  /*47f0*/  ISETP.LT.OR P5, PT, R5.reuse, 0x41, P5 ;  /* 0x000000410500780c */ /* 0x040fe40002fa1670 */
[C---:B------:R-:W-:Y:S02]  /*4800*/  ISETP.LT.OR P2, PT, R5.reuse, 0x42, P2 ;  /* 0x000000420500780c */ /* 0x040fe40001741670 */
[----:B------:R-:W-:Y:S01]  /*4810*/  ISETP.LT.OR P1, PT, R5, 0x49, P1 ;  /* 0x000000490500780c */ /* 0x000fe20000f21670 */
[----:B------:R-:W1:Y:S01]  /*4820*/  MUFU.TANH R42, R11 ;  /* 0x0000000b002a7308 */ /* 0x000e620000002400 */
[----:B------:R-:W-:-:S02]  /*4830*/  FSEL R205, R30, -INF , !P0 ;  /* 0xff8000001ecd7808 */ /* 0x000fc40004000000 */
[----:B------:R-:W-:Y:S02]  /*4840*/  FSEL R200, R31, -INF , !P5 ;  /* 0xff8000001fc87808 */ /* 0x000fe40006800000 */
[----:B------:R-:W-:Y:S02]  /*4850*/  FSEL R204, R32, -INF , !P2 ;  /* 0xff80000020cc7808 */ /* 0x000fe40005000000 */
[----:B------:R-:W-:Y:S01]  /*4860*/  FSEL R203, R27, -INF , !P1 ;  /* 0xff8000001bcb7808 */ /* 0x000fe20004800000 */
[----:B-----5:R-:W-:Y:S01]  /*4870*/  FMUL.FTZ R6, R148, c[0x0][0x320] ;  /* 0x0000c80094067a20 */ /* 0x020fe20000410000 */
[----:B------:R-:W-:Y:S01]  /*4880*/  PLOP3.LUT P0, PT, PT, PT, UP0, 0x40, 0x0 ;  /* 0x000000000000781c */ /* 0x000fe20003f0e808 */
[----:B------:R-:W1:Y:S01]  /*4890*/  MUFU.TANH R37, R8 ;  /* 0x0000000800257308 */ /* 0x000e620000002400 */
[----:B------:R-:W-:Y:S02]  /*48a0*/  PLOP3.LUT P6, PT, PT, PT, UP6, 0x40, 0x0 ;  /* 0x000000000000781c */ /* 0x000fe40003fce868 */
[----:B------:R-:W-:-:S02]  /*48b0*/  PLOP3.LUT P5, PT, PT, PT, UP5, 0x40, 0x0 ;  /* 0x000000000000781c */ /* 0x000fc40003fae858 */
[----:B------:R-:W-:Y:S02]  /*48c0*/  PLOP3.LUT P2, PT, PT, PT, UP4, 0x40, 0x0 ;  /* 0x000000000000781c */ /* 0x000fe40003f4e848 */
[----:B------:R-:W-:Y:S01]  /*48d0*/  PLOP3.LUT P1, PT, PT, PT, UP3, 0x40, 0x0 ;  /* 0x000000000000781c */ /* 0x000fe20003f2e838 */
[----:B------:R5:W1:Y:S01]  /*48e0*/  MUFU.TANH R48, R6 ;  /* 0x0000000600307308 */ /* 0x000a620000002400 */
[C---:B------:R-:W-:Y:S02]  /*48f0*/  ISETP.GT.AND P6, PT, R4.reuse, 0x50, P6 ;  /* 0x000000500400780c */ /* 0x040fe400037c4270 */
[C---:B------:R-:W-:Y:S02]  /*4900*/  ISETP.GT.AND P5, PT, R4.reuse, 0x51, P5 ;  /* 0x000000510400780c */ /* 0x040fe40002fa4270 */
[C---:B------:R-:W-:Y:S02]  /*4910*/  ISETP.GT.AND P2, PT, R4.reuse, 0x58, P2 ;  /* 0x000000580400780c */ /* 0x040fe40001744270 */
[----:B------:R-:W-:Y:S01]  /*4920*/  ISETP.GT.AND P1, PT, R4, 0x59, P1 ;  /* 0x000000590400780c */ /* 0x000fe20000f24270 */
[----:B------:R-:W1:Y:S01]  /*4930*/  MUFU.TANH R35, R7 ;  /* 0x0000000700237308 */ /* 0x000e620000002400 */
[----:B------:R-:W-:Y:S01]  /*4940*/  ISETP.LT.OR P6, PT, R5, 0x51, P6 ;  /* 0x000000510500780c */ /* 0x000fe200037c1670 */
[----:B------:R-:W-:Y:S01]  /*4950*/  FMUL.FTZ R4, R109, c[0x0][0x320] ;  /* 0x0000c8006d047a20 */ /* 0x000fe20000410000 */
[----:B------:R-:W-:-:S02]  /*4960*/  ISETP.LT.OR P5, PT, R5, 0x52, P5 ;  /* 0x000000520500780c */ /* 0x000fc40002fa1670 */
[C---:B------:R-:W-:Y:S02]  /*4970*/  ISETP.LT.OR P2, PT, R5.reuse, 0x59, P2 ;  /* 0x000000590500780c */ /* 0x040fe40001741670 */
[----:B------:R-:W-:Y:S01]  /*4980*/  ISETP.LT.OR P1, PT, R5, 0x5a, P1 ;  /* 0x0000005a0500780c */ /* 0x000fe20000f21670 */
[----:B-----5:R-:W-:Y:S01]  /*4990*/  FMUL.FTZ R6, R145, c[0x0][0x320] ;  /* 0x0000c80091067a20 */ /* 0x020fe20000410000 */
[----:B------:R-:W1:Y:S01]  /*49a0*/  MUFU.TANH R31, R10 ;  /* 0x0000000a001f7308 */ /* 0x000e620000002400 */
[----:B------:R-:W-:Y:S02]  /*49b0*/  FSEL R207, R29, -INF , !P6 ;  /* 0xff8000001dcf7808 */ /* 0x000fe40007000000 */
[----:B------:R-:W-:Y:S02]  /*49c0*/  FSEL R229, R26, -INF , !P5 ;  /* 0xff8000001ae57808 */ /* 0x000fe40006800000 */
[----:B------:R-:W-:Y:S02]  /*49d0*/  FSEL R230, R25, -INF , !P2 ;  /* 0xff80000019e67808 */ /* 0x000fe40005000000 */
[----:B------:R-:W-:Y:S01]  /*49e0*/  FSEL R231, R22, -INF , !P1 ;  /* 0xff80000016e77808 */ /* 0x000fe20004800000 */
[----:B------:R5:W1:Y:S08]  /*49f0*/  MUFU.TANH R47, R6 ;  /* 0x00000006002f7308 */ /* 0x000a700000002400 */
[----:B------:R-:W1:Y:S01]  /*4a00*/  MUFU.TANH R34, R9 ;  /* 0x0000000900227308 */ /* 0x000e620000002400 */
[----:B-----5:R-:W-:-:S07]  /*4a10*/  FMUL.FTZ R6, R136, c[0x0][0x320] ;  /* 0x0000c80088067a20 */ /* 0x020fce0000410000 */
[----:B------:R-:W1:Y:S08]  /*4a20*/  MUFU.TANH R32, R4 ;  /* 0x0000000400207308 */ /* 0x000e700000002400 */
[----:B------:R5:W1:Y:S02]  /*4a30*/  MUFU.TANH R33, R6 ;  /* 0x0000000600217308 */ /* 0x000a640000002400 */
[----:B-----5:R-:W5:Y:S02]  /*4a40*/  SHFL.IDX PT, R6, R18, 0x2, 0x1c1f ;  /* 0x005c1f0012067f89 */ /* 0x020f6400000e0000 */
[----:B-----5:R-:W-:-:S02]  /*4a50*/  IMAD.IADD R5, R19, 0x1, R6 ;  /* 0x0000000113057824 */ /* 0x020fc400078e0206 */
[----:B------:R-:W-:-:S03]  /*4a60*/  IMAD.IADD R4, R21, 0x1, R6 ;  /* 0x0000000115047824 */ /* 0x000fc600078e0206 */
[----:B------:R-:W-:Y:S01]  /*4a70*/  IMNMX R5, R5, R20, PT ;  /* 0x0000001405057217 */ /* 0x000fe20003800200 */
[----:B------:R-:W-:Y:S05]  /*4a80*/  @P0 BRA `(.L_x_159) ;  /* 0x0000015000000947 */ /* 0x000fea0003800000 */
[----:B-1234-:R-:W-:Y:S01]  /*4a90*/  IMAD.U32 R7, RZ, RZ, UR10 ;  /* 0x0000000aff077e24 */ /* 0x01efe2000f8e00ff */
        /* <DEDUP_REMOVED lines=11> */
.L_x_161:
[----:B------:R-:W-:-:S04]  /*4b50*/  MOV R7, c[0x0][0x32c] ;  /* 0x0000cb0000077a02 */ /* 0x000fc80000000f00 */
[----:B------:R-:W-:-:S13]  /*4b60*/  ISETP.NE.AND P0, PT, R7, 0x1, PT ;  /* 0x000000010700780c */ /* 0x000fda0003f05270 */
[----:B------:R-:W-:-:S05]  /*4b70*/  @P0 IMAD.HI.U32 R7, R6, c[0x0][0x330], RZ ;  /* 0x0000cc0006070a27 */ /* 0x000fca00078e00ff */
[----:B------:R-:W-:Y:S02]  /*4b80*/  @P0 SHF.R.U32.HI R6, RZ, c[0x0][0x334], R7 ;  /* 0x0000cd00ff060a19 */ /* 0x000fe40000011607 */
.L_x_162:
[----:B------:R-:W-:Y:S05]  /*4b90*/  BSYNC B0 ;  /* 0x0000000000007941 */ /* 0x000fea0003800000 */
.L_x_160:
[----:B------:R-:W-:-:S05]  /*4ba0*/  IMAD R6, R6, c[0x0][0x32c], R23 ;  /* 0x0000cb0006067a24 */ /* 0x000fca00078e0217 */
[----:B------:R-:W-:Y:S02]  /*4bb0*/  IADD3 R7, R6, c[0x0][0x32c], RZ ;  /* 0x0000cb0006077a10 */ /* 0x000fe40007ffe0ff */
[----:B------:R-:W-:Y:S02]  /*4bc0*/  IMNMX R4, R4, R6, !PT ;  /* 0x0000000604047217 */ /* 0x000fe40007800200 */
[----:B------:R-:W-:Y:S02]  /*4bd0*/  IMNMX R5, R5, R7, PT ;  /* 0x0000000705057217 */ /* 0x000fe40003800200 */
.L_x_159:
[----:B-1234-:R-:W-:Y:S01]  /*4be0*/  FMUL.FTZ R6, R103, c[0x0][0x320] ;  /* 0x0000c80067067a20 */ /* 0x01efe20000410000 */
[----:B------:R-:W-:Y:S01]  /*4bf0*/  UP2UR UR37, UPR, URZ, 0x1 ;  /* 0x000000013f257883 */ /* 0x000fe20008000000 */
[----:B------:R-:W-:Y:S01]  /*4c00*/  FMUL.FTZ R16, R107, c[0x0][0x320] ;  /* 0x0000c8006b107a20 */ /* 0x000fe20000410000 */
[----:B------:R-:W-:Y:S01]  /*4c10*/  UISETP.NE.AND UP0, UPT, UR34, URZ, UPT ;  /* 0x0000003f2200728c */ /* 0x000fe2000bf05270 */
[----:B------:R1:W2:Y:S01]  /*4c20*/  MUFU.TANH R39, R6 ;  /* 0x0000000600277308 */ /* 0x0002a20000002400 */
[----:B------:R-:W-:Y:S01]  /*4c30*/  UP2UR UR40, UPR, URZ, 0x20 ;  /* 0x000000203f287883 */ /* 0x000fe20008000000 */
[----:B------:R-:W-:Y:S01]  /*4c40*/  FMUL.FTZ R15, R146, c[0x0][0x320] ;  /* 0x0000c800920f7a20 */ /* 0x000fe20000410000 */
[----:B------:R-:W-:Y:S01]  /*4c50*/  UP2UR UR39, UPR, URZ, 0x10 ;  /* 0x000000103f277883 */ /* 0x000fe20008000000 */
[----:B------:R-:W-:Y:S01]  /*4c60*/  FMUL.FTZ R14, R147, c[0x0][0x320] ;  /* 0x0000c800930e7a20 */ /* 0x000fe20000410000 */
[----:B------:R-:W-:Y:S01]  /*4c70*/  UISETP.NE.AND UP5, UPT, UR33, URZ, UPT ;  /* 0x0000003f2100728c */ /* 0x000fe2000bfa5270 */
[----:B------:R-:W-:Y:S01]  /*4c80*/  PLOP3.LUT P6, PT, PT, PT, UP0, 0x40, 0x0 ;  /* 0x000000000000781c */ /* 0x000fe20003fce808 */
[----:B------:R-:W-:Y:S01]  /*4c90*/  UISETP.NE.AND UP4, UPT, UR32, URZ, UPT ;  /* 0x0000003f2000728c */ /* 0x000fe2000bf85270 */
[----:B------:R-:W3:Y:S01]  /*4ca0*/  MUFU.TANH R36, R16 ;  /* 0x0000001000247308 */ /* 0x000ee20000002400 */
[----:B------:R-:W-:Y:S01]  /*4cb0*/  UP2UR UR38, UPR, URZ, 0x8 ;  /* 0x000000083f267883 */ /* 0x000fe20008000000 */
[C---:B------:R-:W-:Y:S01]  /*4cc0*/  ISETP.GT.AND P6, PT, R4.reuse, RZ, P6 ;  /* 0x000000ff0400720c */ /* 0x040fe200037c4270 */
[----:B------:R-:W-:Y:S01]  /*4cd0*/  UISETP.NE.AND UP3, UPT, UR30, URZ, UPT ;  /* 0x0000003f1e00728c */ /* 0x000fe2000bf65270 */
[----:B------:R-:W-:Y:S01]  /*4ce0*/  PLOP3.LUT P5, PT, PT, PT, UP5, 0x40, 0x0 ;  /* 0x000000000000781c */ /* 0x000fe20003fae858 */
[----:B------:R-:W-:Y:S01]  /*4cf0*/  UP2UR UR35, UPR, URZ, 0x2 ;  /* 0x000000023f237883 */ /* 0x000fe20008000000 */
[----:B------:R-:W-:Y:S01]  /*4d00*/  PLOP3.LUT P2, PT, PT, PT, UP4, 0x40, 0x0 ;  /* 0x000000000000781c */ /* 0x000fe20003f4e848 */
[----:B------:R-:W-:Y:S01]  /*4d10*/  UISETP.NE.AND UP1, UPT, UR31, URZ, UPT ;  /* 0x0000003f1f00728c */ /* 0x000fe2000bf25270 */
[----:B-1----:R-:W-:Y:S01]  /*4d20*/  FMUL.FTZ R6, R151, c[0x0][0x320] ;  /* 0x0000c80097067a20 */ /* 0x002fe20000410000 */
[----:B------:R-:W-:Y:S01]  /*4d30*/  UP2UR UR36, UPR, URZ, 0x4 ;  /* 0x000000043f247883 */ /* 0x000fe20008000000 */
[----:B------:R-:W-:Y:S01]  /*4d40*/  PLOP3.LUT P0, PT, PT, PT, UP3, 0x40, 0x0 ;  /* 0x000000000000781c */ /* 0x000fe20003f0e838 */
[----:B------:R-:W-:Y:S01]  /*4d50*/  UISETP.NE.AND UP2, UPT, UR29, URZ, UPT ;  /* 0x0000003f1d00728c */ /* 0x000fe2000bf45270 */
[----:B------:R1:W4:Y:S01]  /*4d60*/  MUFU.TANH R29, R6 ;  /* 0x00000006001d7308 */ /* 0x0003220000002400 */
[----:B------:R-:W-:Y:S01]  /*4d70*/  ISETP.LT.OR P6, PT, R5, 0x1, P6 ;  /* 0x000000010500780c */ /* 0x000fe200037c1670 */
[----:B------:R-:W-:Y:S01]  /*4d80*/  UISETP.NE.AND UP0, UPT, UR28, URZ, UPT ;  /* 0x0000003f1c00728c */ /* 0x000fe2000bf05270 */
[----:B------:R-:W-:Y:S01]  /*4d90*/  PLOP3.LUT P1, PT, PT, PT, UP1, 0x40, 0x0 ;  /* 0x000000000000781c */ /* 0x000fe20003f2e818 */
[----:B------:R-:W-:Y:S01]  /*4da0*/  UISETP.NE.AND UP3, UPT, UR27, URZ, UPT ;  /* 0x0000003f1b00728c */ /* 0x000fe2000bf65270 */
[C---:B------:R-:W-:Y:S01]  /*4db0*/  ISETP.GT.AND P5, PT, R4.reuse, 0x1, P5 ;  /* 0x000000010400780c */ /* 0x040fe20002fa4270 */
[----:B------:R-:W-:Y:S01]  /*4dc0*/  UISETP.NE.AND UP1, UPT, UR26, URZ, UPT ;  /* 0x0000003f1a00728c */ /* 0x000fe2000bf25270 */
[C---:B------:R-:W-:Y:S01]  /*4dd0*/  ISETP.GT.AND P2, PT, R4.reuse, 0x8, P2 ;  /* 0x000000080400780c */ /* 0x040fe20001744270 */
[----:B------:R-:W2:Y:S01]  /*4de0*/  MUFU.TANH R16, R15 ;  /* 0x0000000f00107308 */ /* 0x000ea20000002400 */
[----:B------:R-:W-:Y:S01]  /*4df0*/  ISETP.GT.AND P0, PT, R4, 0x10, P0 ;  /* 0x000000100400780c */ /* 0x000fe20000704270 */
[----:B------:R-:W-:Y:S01]  /*4e00*/  FMUL.FTZ R11, R111, c[0x0][0x320] ;  /* 0x0000c8006f0b7a20 */ /* 0x000fe20000410000 */
[----:B------:R-:W-:Y:S01]  /*4e10*/  FSEL R120, R55, -INF , !P6 ;  /* 0xff80000037787808 */ /* 0x000fe20007000000 */
[----:B------:R-:W-:Y:S01]  /*4e20*/  FMUL.FTZ R10, R155, c[0x0][0x320] ;  /* 0x0000c8009b0a7a20 */ /* 0x000fe20000410000 */
[----:B------:R-:W-:Y:S01]  /*4e30*/  PLOP3.LUT P6, PT, PT, PT, UP2, 0x40, 0x0 ;  /* 0x000000000000781c */ /* 0x000fe20003fce828 */
[----:B------:R-:W-:Y:S01]  /*4e40*/  UISETP.NE.AND UP2, UPT, UR25, URZ, UPT ;  /* 0x0000003f1900728c */ /* 0x000fe2000bf45270 */
[C---:B------:R-:W-:Y:S01]  /*4e50*/  ISETP.LT.OR P5, PT, R5.reuse, 0x2, P5 ;  /* 0x000000020500780c */ /* 0x040fe20002fa1670 */
[----:B-1----:R-:W-:Y:S01]  /*4e60*/  FMUL.FTZ R6, R98, c[0x0][0x320] ;  /* 0x0000c80062067a20 */ /* 0x002fe20000410000 */
[----:B------:R-:W-:Y:S01]  /*4e70*/  ISETP.GT.AND P1, PT, R4, 0x9, P1 ;  /* 0x000000090400780c */ /* 0x000fe20000f24270 */
[----:B------:R-:W1:Y:S01]  /*4e80*/  MUFU.TANH R15, R14 ;  /* 0x0000000e000f7308 */ /* 0x000e620000002400 */
[C---:B------:R-:W-:Y:S01]  /*4e90*/  ISETP.LT.OR P2, PT, R5.reuse, 0x9, P2 ;  /* 0x000000090500780c */ /* 0x040fe20001741670 */
[----:B------:R-:W-:Y:S01]  /*4ea0*/  FMUL.FTZ R9, R158, c[0x0][0x320] ;  /* 0x0000c8009e097a20 */ /* 0x000fe20000410000 */
[----:B------:R-:W-:Y:S01]  /*4eb0*/  ISETP.LT.OR P0, PT, R5, 0x11, P0 ;  /* 0x000000110500780c */ /* 0x000fe20000701670 */
[----:B------:R-:W-:Y:S01]  /*4ec0*/  FMUL.FTZ R13, R102, c[0x0][0x320] ;  /* 0x0000c800660d7a20 */ /* 0x000fe20000410000 */
[----:B------:R-:W-:Y:S01]  /*4ed0*/  ISETP.GT.AND P6, PT, R4, 0x11, P6 ;  /* 0x000000110400780c */ /* 0x000fe200037c4270 */
[----:B------:R-:W-:Y:S01]  /*4ee0*/  FMUL.FTZ R8, R159, c[0x0][0x320] ;  /* 0x0000c8009f087a20 */ /* 0x000fe20000410000 */
[----:B------:R-:W-:Y:S01]  /*4ef0*/  ISETP.LT.OR P1, PT, R5, 0xa, P1 ;  /* 0x0000000a0500780c */ /* 0x000fe20000f21670 */
[----:B------:R5:W1:Y:S01]  /*4f00*/  MUFU.TANH R44, R6 ;  /* 0x00000006002c7308 */ /* 0x000a620000002400 */
[----:B------:R-:W-:Y:S01]  /*4f10*/  FSEL R124, R48, -INF , !P2 ;  /* 0xff800000307c7808 */ /* 0x000fe20005000000 */
[----:B------:R-:W-:Y:S01]  /*4f20*/  UISETP.NE.AND UP5, UPT, UR40, URZ, UPT ;  /* 0x0000003f2800728c */ /* 0x000fe2000bfa5270 */
[----:B------:R-:W-:Y:S01]  /*4f30*/  PLOP3.LUT P2, PT, PT, PT, UP3, 0x40, 0x0 ;  /* 0x000000000000781c */ /* 0x000fe20003f4e838 */
[----:B------:R-:W-:Y:S01]  /*4f40*/  UISETP.NE.AND UP3, UPT, UR23, URZ, UPT ;  /* 0x0000003f1700728c */ /* 0x000fe2000bf65270 */
[----:B------:R-:W-:Y:S01]  /*4f50*/  FSEL R129, R41, -INF , !P0 ;  /* 0xff80000029817808 */ /* 0x000fe20004000000 */
[----:B------:R-:W-:Y:S01]  /*4f60*/  UISETP.NE.AND UP4, UPT, UR39, URZ, UPT ;  /* 0x0000003f2700728c */ /* 0x000fe2000bf85270 */
[----:B------:R-:W-:Y:S01]  /*4f70*/  PLOP3.LUT P0, PT, PT, PT, UP2, 0x40, 0x0 ;  /* 0x000000000000781c */ /* 0x000fe20003f0e828 */
[----:B------:R-:W-:Y:S01]  /*4f80*/  UISETP.NE.AND UP2, UPT, UR21, URZ, UPT ;  /* 0x0000003f1500728c */ /* 0x000fe2000bf45270 */
[----:B------:R-:W-:Y:S01]  /*4f90*/  ISETP.LT.OR P6, PT, R5, 0x12, P6 ;  /* 0x000000120500780c */ /* 0x000fe200037c1670 */
[----:B------:R-:W-:Y:S01]  /*4fa0*/  FMUL.FTZ R12, R110, c[0x0][0x320] ;  /* 0x0000c8006e0c7a20 */ /* 0x000fe20000410000 */
[----:B------:R-:W-:Y:S01]  /*4fb0*/  FSEL R125, R38, -INF , !P1 ;  /* 0xff800000267d7808 */ /* 0x000fe20004800000 */
[----:B------:R-:W-:Y:S01]  /*4fc0*/  FMUL.FTZ R7, R154, c[0x0][0x320] ;  /* 0x0000c8009a077a20 */ /* 0x000fe20000410000 */
[----:B------:R-:W-:Y:S01]  /*4fd0*/  PLOP3.LUT P1, PT, PT, PT, UP1, 0x40, 0x0 ;  /* 0x000000000000781c */ /* 0x000fe20003f2e818 */
[----:B------:R-:W-:Y:S01]  /*4fe0*/  UISETP.NE.AND UP1, UPT, UR22, URZ, UPT ;  /* 0x0000003f1600728c */ /* 0x000fe2000bf25270 */
[C---:B------:R-:W-:Y:S01]  /*4ff0*/  ISETP.GT.AND P2, PT, R4.reuse, 0x19, P2 ;  /* 0x000000190400780c */ /* 0x040fe20001744270 */
[----:B-----5:R-:W-:Y:S01]  /*5000*/  FMUL.FTZ R6, R99, c[0x0][0x320] ;  /* 0x0000c80063067a20 */ /* 0x020fe20000410000 */
[----:B------:R-:W-:Y:S01]  /*5010*/  ISETP.GT.AND P0, PT, R4, 0x21, P0 ;  /* 0x000000210400780c */ /* 0x000fe20000704270 */
[----:B------:R-:W-:Y:S01]  /*5020*/  FMUL.FTZ R17, R142, c[0x0][0x320] ;  /* 0x0000c8008e117a20 */ /* 0x000fe20000410000 */
[----:B------:R-:W-:Y:S01]  /*5030*/  FSEL R130, R35, -INF , !P6 ;  /* 0xff80000023827808 */ /* 0x000fe20007000000 */
[----:B------:R5:W1:Y:S01]  /*5040*/  MUFU.TANH R137, R6 ;  /* 0x0000000600897308 */ /* 0x000a620000002400 */
[----:B------:R-:W-:-:S02]  /*5050*/  ISETP.GT.AND P1, PT, R4, 0x20, P1 ;  /* 0x000000200400780c */ /* 0x000fc40000f24270 */
[C---:B------:R-:W-:Y:S02]  /*5060*/  ISETP.LT.OR P2, PT, R5.reuse, 0x1a, P2 ;  /* 0x0000001a0500780c */ /* 0x040fe40001741670 */
[C---:B------:R-:W-:Y:S02]  /*5070*/  ISETP.LT.OR P0, PT, R5.reuse, 0x22, P0 ;  /* 0x000000220500780c */ /* 0x040fe40000701670 */
[----:B------:R-:W-:Y:S01]  /*5080*/  ISETP.LT.OR P1, PT, R5, 0x21, P1 ;  /* 0x000000210500780c */ /* 0x000fe20000f21670 */
[----:B------:R-:W1:Y:S01]  /*5090*/  MUFU.TANH R22, R7 ;  /* 0x0000000700167308 */ /* 0x000e620000002400 */
[----:B------:R-:W-:Y:S02]  /*50a0*/  FSEL R140, R47, -INF , !P2 ;  /* 0xff8000002f8c7808 */ /* 0x000fe40005000000 */
[----:B------:R-:W-:Y:S01]  /*50b0*/  PLOP3.LUT P2, PT, PT, PT, UP1, 0x40, 0x0 ;  /* 0x000000000000781c */ /* 0x000fe20003f4e818 */
[----:B------:R-:W-:Y:S01]  /*50c0*/  UISETP.NE.AND UP1, UPT, UR19, URZ, UPT ;  /* 0x0000003f1300728c */ /* 0x000fe2000bf25270 */
[----:B------:R-:W-:-:S02]  /*50d0*/  FSEL R185, R31, -INF , !P0 ;  /* 0xff8000001fb97808 */ /* 0x000fc40004000000 */
[----:B------:R-:W-:Y:S01]  /*50e0*/  FSEL R186, R33, -INF , !P1 ;  /* 0xff80000021ba7808 */ /* 0x000fe20004800000 */
[----:B-----5:R-:W-:Y:S01]  /*50f0*/  FMUL.FTZ R6, R114, c[0x0][0x320] ;  /* 0x0000c80072067a20 */ /* 0x020fe20000410000 */
[----:B------:R-:W-:Y:S01]  /*5100*/  PLOP3.LUT P1, PT, PT, PT, UP2, 0x40, 0x0 ;  /* 0x000000000000781c */ /* 0x000fe20003f2e828 */
[----:B------:R-:W-:Y:S01]  /*5110*/  UISETP.NE.AND UP2, UPT, UR16, URZ, UPT ;  /* 0x0000003f1000728c */ /* 0x000fe2000bf45270 */
[C---:B------:R-:W-:Y:S01]  /*5120*/  ISETP.GT.AND P2, PT, R4.reuse, 0x30, P2 ;  /* 0x000000300400780c */ /* 0x040fe20001744270 */
[----:B------:R5:W1:Y:S01]  /*5130*/  MUFU.TANH R28, R6 ;  /* 0x00000006001c7308 */ /* 0x000a620000002400 */
[----:B------:R-:W-:Y:S02]  /*5140*/  ISETP.GT.AND P1, PT, R4, 0x31, P1 ;  /* 0x000000310400780c */ /* 0x000fe40000f24270 */
[C---:B------:R-:W-:Y:S02]  /*5150*/  ISETP.LT.OR P2, PT, R5.reuse, 0x31, P2 ;  /* 0x000000310500780c */ /* 0x040fe40001741670 */
[----:B------:R-:W-:-:S02]  /*5160*/  ISETP.LT.OR P1, PT, R5, 0x32, P1 ;  /* 0x000000320500780c */ /* 0x000fc40000f21670 */
[----:B------:R-:W-:Y:S01]  /*5170*/  FSEL R199, R43, -INF , !P2 ;  /* 0xff8000002bc77808 */ /* 0x000fe20005000000 */
[----:B------:R-:W1:Y:S01]  /*5180*/  MUFU.TANH R13, R13 ;  /* 0x0000000d000d7308 */ /* 0x000e620000002400 */
[----:B------:R-:W-:Y:S02]  /*5190*/  FSEL R201, R40, -INF , !P1 ;  /* 0xff80000028c97808 */ /* 0x000fe40004800000 */
[----:B------:R-:W-:Y:S01]  /*51a0*/  PLOP3.LUT P1, PT, PT, PT, UP2, 0x40, 0x0 ;  /* 0x000000000000781c */ /* 0x000fe20003f2e828 */
[----:B------:R-:W-:-:S03]  /*51b0*/  UISETP.NE.AND UP2, UPT, UR36, URZ, UPT ;  /* 0x0000003f2400728c */ /* 0x000fc6000bf45270 */
[----:B------:R-:W-:Y:S01]  /*51c0*/  ISETP.GT.AND P1, PT, R4, 0x48, P1 ;  /* 0x000000480400780c */ /* 0x000fe20000f24270 */
[----:B-----5:R-:W-:Y:S01]  /*51d0*/  FMUL.FTZ R6, R115, c[0x0][0x320] ;  /* 0x0000c80073067a20 */ /* 0x020fe20000410000 */
[----:B------:R-:W1:Y:S02]  /*51e0*/  MUFU.TANH R135, R12 ;  /* 0x0000000c00877308 */ /* 0x000e640000002400 */
[----:B------:R-:W-:-:S04]  /*51f0*/  ISETP.LT.OR P1, PT, R5, 0x49, P1 ;  /* 0x000000490500780c */ /* 0x000fc80000f21670 */
[----:B------:R-:W-:Y:S02]  /*5200*/  FSEL R242, R53, -INF , !P1 ;  /* 0xff80000035f27808 */ /* 0x000fe40004800000 */
[----:B------:R5:W1:Y:S02]  /*5210*/  MUFU.TANH R27, R6 ;  /* 0x00000006001b7308 */ /* 0x000a640000002400 */
[----:B-----5:R-:W-:-:S06]  /*5220*/  FMUL.FTZ R6, R138, c[0x0][0x320] ;  /* 0x0000c8008a067a20 */ /* 0x020fcc0000410000 */
[----:B------:R5:W1:Y:S02]  /*5230*/  MUFU.TANH R26, R6 ;  /* 0x00000006001a7308 */ /* 0x000a640000002400 */
[----:B-----5:R-:W-:-:S06]  /*5240*/  FMUL.FTZ R6, R150, c[0x0][0x320] ;  /* 0x0000c80096067a20 */ /* 0x020fcc0000410000 */
[----:B------:R5:W1:Y:S02]  /*5250*/  MUFU.TANH R25, R6 ;  /* 0x0000000600197308 */ /* 0x000a640000002400 */
[----:B-----5:R-:W-:-:S06]  /*5260*/  FMUL.FTZ R6, R139, c[0x0][0x320] ;  /* 0x0000c8008b067a20 */ /* 0x020fcc0000410000 */
[----:B------:R5:W1:Y:S02]  /*5270*/  MUFU.TANH R24, R6 ;  /* 0x0000000600187308 */ /* 0x000a640000002400 */
[----:B-----5:R-:W-:-:S06]  /*5280*/  FMUL.FTZ R6, R106, c[0x0][0x320] ;  /* 0x0000c8006a067a20 */ /* 0x020fcc0000410000 */
[----:B------:R5:W1:Y:S02]  /*5290*/  MUFU.TANH R30, R6 ;  /* 0x00000006001e7308 */ /* 0x000a640000002400 */
[----:B-----5:R-:W-:Y:S01]  /*52a0*/  FMUL.FTZ R6, R122, c[0x0][0x320] ;  /* 0x0000c8007a067a20 */ /* 0x020fe20000410000 */
[----:B------:R-:W-:Y:S02]  /*52b0*/  FSEL R122, R49, -INF , !P5 ;  /* 0xff800000317a7808 */ /* 0x000fe40006800000 */
[----:B------:R-:W-:Y:S01]  /*52c0*/  PLOP3.LUT P5, PT, PT, PT, UP0, 0x40, 0x0 ;  /* 0x000000000000781c */ /* 0x000fe20003fae808 */
[----:B------:R-:W-:Y:S02]  /*52d0*/  UISETP.NE.AND UP0, UPT, UR24, URZ, UPT ;  /* 0x0000003f1800728c */ /* 0x000fe4000bf05270 */
[----:B------:R5:W1:Y:S01]  /*52e0*/  MUFU.TANH R136, R6 ;  /* 0x0000000600887308 */ /* 0x000a620000002400 */
[----:B------:R-:W-:-:S03]  /*52f0*/  ISETP.GT.AND P5, PT, R4, 0x18, P5 ;  /* 0x000000180400780c */ /* 0x000fc60002fa4270 */
[----:B------:R-:W-:Y:S01]  /*5300*/  PLOP3.LUT P6, PT, PT, PT, UP0, 0x40, 0x0 ;  /* 0x000000000000781c */ /* 0x000fe20003fce808 */
[----:B------:R-:W-:Y:S01]  /*5310*/  UISETP.NE.AND UP0, UPT, UR20, URZ, UPT ;  /* 0x0000003f1400728c */ /* 0x000fe2000bf05270 */
[C---:B------:R-:W-:Y:S02]  /*5320*/  ISETP.LT.OR P5, PT, R5.reuse, 0x19, P5 ;  /* 0x000000190500780c */ /* 0x040fe40002fa1670 */
[----:B------:R-:W-:Y:S02]  /*5330*/  ISETP.GT.AND P6, PT, R4, 0x28, P6 ;  /* 0x000000280400780c */ /* 0x000fe400037c4270 */
[----:B------:R-:W-:Y:S02]  /*5340*/  FSEL R141, R50, -INF , !P5 ;  /* 0xff800000328d7808 */ /* 0x000fe40006800000 */
[----:B------:R-:W-:Y:S01]  /*5350*/  PLOP3.LUT P0, PT, PT, PT, UP0, 0x40, 0x0 ;  /* 0x000000000000781c */ /* 0x000fe20003f0e808 */
[----:B------:R-:W-:Y:S01]  /*5360*/  UISETP.NE.AND UP0, UPT, UR17, URZ, UPT ;  /* 0x0000003f1100728c */ /* 0x000fe2000bf05270 */
[----:B------:R-:W-:Y:S01]  /*5370*/  ISETP.LT.OR P6, PT, R5, 0x29, P6 ;  /* 0x000000290500780c */ /* 0x000fe200037c1670 */
[----:B-----5:R-:W-:Y:S01]  /*5380*/  FMUL.FTZ R6, R123, c[0x0][0x320] ;  /* 0x0000c8007b067a20 */ /* 0x020fe20000410000 */
[----:B------:R-:W-:Y:S01]  /*5390*/  PLOP3.LUT P5, PT, PT, PT, UP3, 0x40, 0x0 ;  /* 0x000000000000781c */ /* 0x000fe20003fae838 */
[----:B------:R-:W-:Y:S01]  /*53a0*/  UISETP.NE.AND UP3, UPT, UR18, URZ, UPT ;  /* 0x0000003f1200728c */ /* 0x000fe2000bf65270 */
[----:B------:R-:W-:Y:S01]  /*53b0*/  ISETP.GT.AND P0, PT, R4, 0x38, P0 ;  /* 0x000000380400780c */ /* 0x000fe20000704270 */
[----:B------:R5:W1:Y:S01]  /*53c0*/  MUFU.TANH R138, R6 ;  /* 0x00000006008a7308 */ /* 0x000a620000002400 */
[----:B------:R-:W-:-:S02]  /*53d0*/  FSEL R147, R60, -INF , !P6 ;  /* 0xff8000003c937808 */ /* 0x000fc40007000000 */
[----:B------:R-:W-:Y:S01]  /*53e0*/  PLOP3.LUT P6, PT, PT, PT, UP1, 0x40, 0x0 ;  /* 0x000000000000781c */ /* 0x000fe20003fce818 */
[----:B------:R-:W-:Y:S01]  /*53f0*/  UISETP.NE.AND UP1, UPT, UR15, URZ, UPT ;  /* 0x0000003f0f00728c */ /* 0x000fe2000bf25270 */
[----:B------:R-:W-:Y:S02]  /*5400*/  ISETP.GT.AND P5, PT, R4, 0x29, P5 ;  /* 0x000000290400780c */ /* 0x000fe40002fa4270 */
[C---:B------:R-:W-:Y:S02]  /*5410*/  ISETP.LT.OR P0, PT, R5.reuse, 0x39, P0 ;  /* 0x000000390500780c */ /* 0x040fe40000701670 */
[----:B------:R-:W-:Y:S02]  /*5420*/  ISETP.LT.OR P5, PT, R5, 0x2a, P5 ;  /* 0x0000002a0500780c */ /* 0x000fe40002fa1670 */
[----:B------:R-:W-:Y:S02]  /*5430*/  FSEL R202, R63, -INF , !P0 ;  /* 0xff8000003fca7808 */ /* 0x000fe40004000000 */
[----:B------:R-:W-:Y:S01]  /*5440*/  PLOP3.LUT P0, PT, PT, PT, UP1, 0x40, 0x0 ;  /* 0x000000000000781c */ /* 0x000fe20003f0e818 */
[----:B------:R-:W-:Y:S01]  /*5450*/  UISETP.NE.AND UP1, UPT, UR35, URZ, UPT ;  /* 0x0000003f2300728c */ /* 0x000fe2000bf25270 */
        /* <DEDUP_REMOVED lines=10> */
[----:B------:R-:W-:Y:S01]  /*5500*/  ISETP.GT.AND P2, PT, R4, 0x41, P2 ;  /* 0x000000410400780c */ /* 0x000fe20001744270 */
[----:B------:R1:W1:Y:S01]  /*5510*/  MUFU.TANH R58, R11 ;  /* 0x0000000b003a7308 */ /* 0x0002620000002400 */
[C---:B------:R-:W-:Y:S02]  /*5520*/  ISETP.LT.OR P0, PT, R5.reuse, 0x4a, P0 ;  /* 0x0000004a0500780c */ /* 0x040fe40000701670 */
[C---:B------:R-:W-:Y:S02]  /*5530*/  ISETP.LT.OR P6, PT, R5.reuse, 0x3a, P6 ;  /* 0x0000003a0500780c */ /* 0x040fe400037c1670 */
[C---:B------:R-:W-:Y:S02]  /*5540*/  ISETP.LT.OR P5, PT, R5.reuse, 0x41, P5 ;  /* 0x000000410500780c */ /* 0x040fe40002fa1670 */
[----:B------:R-:W-:Y:S01]  /*5550*/  ISETP.LT.OR P2, PT, R5, 0x42, P2 ;  /* 0x000000420500780c */ /* 0x000fe20001741670 */
[----:B-----5:R-:W5:Y:S01]  /*5560*/  SHFL.IDX PT, R6, R18, 0x3, 0x1c1f ;  /* 0x007c1f0012067f89 */ /* 0x020f6200000e0000 */
[----:B------:R-:W-:Y:S01]  /*5570*/  FSEL R240, R54, -INF , !P0 ;  /* 0xff80000036f07808 */ /* 0x000fe20004000000 */
[----:B------:R1:W1:Y:S01]  /*5580*/  MUFU.TANH R11, R10 ;  /* 0x0000000a000b7308 */ /* 0x0002620000002400 */
[----:B------:R-:W-:-:S02]  /*5590*/  PLOP3.LUT P0, PT, PT, PT, UP0, 0x40, 0x0 ;  /* 0x000000000000781c */ /* 0x000fc40003f0e808 */
[----:B------:R-:W-:Y:S02]  /*55a0*/  FSEL R206, R62, -INF , !P6 ;  /* 0xff8000003ece7808 */ /* 0x000fe40007000000 */
[----:B------:R-:W-:Y:S02]  /*55b0*/  FSEL R241, R61, -INF , !P5 ;  /* 0xff8000003df17808 */ /* 0x000fe40006800000 */
[----:B------:R-:W-:Y:S01]  /*55c0*/  FSEL R243, R59, -INF , !P2 ;  /* 0xff8000003bf37808 */ /* 0x000fe20005000000 */
[----:B------:R1:W1:Y:S01]  /*55d0*/  MUFU.TANH R10, R9 ;  /* 0x00000009000a7308 */ /* 0x0002620000002400 */
[----:B------:R-:W-:Y:S02]  /*55e0*/  PLOP3.LUT P6, PT, PT, PT, UP6, 0x40, 0x0 ;  /* 0x000000000000781c */ /* 0x000fe40003fce868 */
[----:B------:R-:W-:Y:S02]  /*55f0*/  PLOP3.LUT P5, PT, PT, PT, UP5, 0x40, 0x0 ;  /* 0x000000000000781c */ /* 0x000fe40003fae858 */
[----:B------:R-:W-:-:S02]  /*5600*/  PLOP3.LUT P2, PT, PT, PT, UP4, 0x40, 0x0 ;  /* 0x000000000000781c */ /* 0x000fc40003f4e848 */
[----:B------:R-:W-:Y:S01]  /*5610*/  PLOP3.LUT P1, PT, PT, PT, UP3, 0x40, 0x0 ;  /* 0x000000000000781c */ /* 0x000fe20003f2e838 */
[----:B------:R1:W1:Y:S01]  /*5620*/  MUFU.TANH R9, R8 ;  /* 0x0000000800097308 */ /* 0x0002620000002400 */
[C---:B------:R-:W-:Y:S02]  /*5630*/  ISETP.GT.AND P6, PT, R4.reuse, 0x50, P6 ;  /* 0x000000500400780c */ /* 0x040fe400037c4270 */
[C---:B------:R-:W-:Y:S02]  /*5640*/  ISETP.GT.AND P5, PT, R4.reuse, 0x51, P5 ;  /* 0x000000510400780c */ /* 0x040fe40002fa4270 */
[C---:B------:R-:W-:Y:S02]  /*5650*/  ISETP.GT.AND P2, PT, R4.reuse, 0x58, P2 ;  /* 0x000000580400780c */ /* 0x040fe40001744270 */
[----:B------:R-:W-:Y:S01]  /*5660*/  ISETP.GT.AND P1, PT, R4, 0x59, P1 ;  /* 0x000000590400780c */ /* 0x000fe20000f24270 */
[----:B------:R1:W1:Y:S01]  /*5670*/  MUFU.TANH R8, R17 ;  /* 0x0000001100087308 */ /* 0x0002620000002400 */
[----:B-----5:R-:W-:Y:S01]  /*5680*/  IMAD.IADD R4, R19, 0x1, R6 ;  /* 0x0000000113047824 */ /* 0x020fe200078e0206 */
[----:B------:R-:W-:-:S02]  /*5690*/  ISETP.LT.OR P6, PT, R5, 0x51, P6 ;  /* 0x000000510500780c */ /* 0x000fc400037c1670 */
[C---:B------:R-:W-:Y:S02]  /*56a0*/  ISETP.LT.OR P5, PT, R5.reuse, 0x52, P5 ;  /* 0x000000520500780c */ /* 0x040fe40002fa1670 */
[C---:B------:R-:W-:Y:S02]  /*56b0*/  ISETP.LT.OR P2, PT, R5.reuse, 0x59, P2 ;  /* 0x000000590500780c */ /* 0x040fe40001741670 */
[----:B------:R-:W-:Y:S02]  /*56c0*/  ISETP.LT.OR P1, PT, R5, 0x5a, P1 ;  /* 0x0000005a0500780c */ /* 0x000fe40000f21670 */
[----:B------:R-:W-:Y:S01]  /*56d0*/  IMNMX R5, R4, R20, PT ;  /* 0x0000001404057217 */ /* 0x000fe20003800200 */
[----:B------:R-:W-:Y:S01]  /*56e0*/  IMAD.IADD R4, R21, 0x1, R6 ;  /* 0x0000000115047824 */ /* 0x000fe200078e0206 */
[----:B------:R-:W-:Y:S02]  /*56f0*/  FSEL R238, R42, -INF , !P6 ;  /* 0xff8000002aee7808 */ /* 0x000fe40007000000 */
[----:B------:R-:W-:-:S02]  /*5700*/  FSEL R239, R37, -INF , !P5 ;  /* 0xff80000025ef7808 */ /* 0x000fc40006800000 */
[----:B------:R-:W-:Y:S02]  /*5710*/  FSEL R245, R34, -INF , !P2 ;  /* 0xff80000022f57808 */ /* 0x000fe40005000000 */
[----:B------:R-:W-:Y:S01]  /*5720*/  FSEL R246, R32, -INF , !P1 ;  /* 0xff80000020f67808 */ /* 0x000fe20004800000 */
        /* <DEDUP_REMOVED lines=13> */
.L_x_165:
[----:B------:R-:W-:-:S04]  /*5800*/  MOV R7, c[0x0][0x32c] ;  /* 0x0000cb0000077a02 */ /* 0x000fc80000000f00 */
[----:B------:R-:W-:-:S13]  /*5810*/  ISETP.NE.AND P0, PT, R7, 0x1, PT ;  /* 0x000000010700780c */ /* 0x000fda0003f05270 */
[----:B------:R-:W-:-:S05]  /*5820*/  @P0 IMAD.HI.U32 R7, R6, c[0x0][0x330], RZ ;  /* 0x0000cc0006070a27 */ /* 0x000fca00078e00ff */
[----:B------:R-:W-:Y:S02]  /*5830*/  @P0 SHF.R.U32.HI R6, RZ, c[0x0][0x334], R7 ;  /* 0x0000cd00ff060a19 */ /* 0x000fe40000011607 */
.L_x_166:
[----:B------:R-:W-:Y:S05]  /*5840*/  BSYNC B0 ;  /* 0x0000000000007941 */ /* 0x000fea0003800000 */
.L_x_164:
[----:B------:R-:W-:-:S05]  /*5850*/  IMAD R6, R6, c[0x0][0x32c], R23 ;  /* 0x0000cb0006067a24 */ /* 0x000fca00078e0217 */
[----:B------:R-:W-:Y:S02]  /*5860*/  IADD3 R7, R6, c[0x0][0x32c], RZ ;  /* 0x0000cb0006077a10 */ /* 0x000fe40007ffe0ff */
[----:B------:R-:W-:Y:S02]  /*5870*/  IMNMX R4, R4, R6, !PT ;  /* 0x0000000604047217 */ /* 0x000fe40007800200 */
[----:B------:R-:W-:Y:S02]  /*5880*/  IMNMX R5, R5, R7, PT ;  /* 0x0000000705057217 */ /* 0x000fe40003800200 */
.L_x_163:
[----:B-1234-:R-:W-:Y:S01]  /*5890*/  FMNMX.FTZ R7, R67, R66, !PT ;  /* 0x0000004243077209 */ /* 0x01efe20007810000 */
[----:B------:R-:W-:Y:S01]  /*58a0*/  UP2UR UR35, UPR, URZ, 0x40 ;  /* 0x000000403f237883 */ /* 0x000fe20008000000 */
[----:B------:R-:W-:Y:S01]  /*58b0*/  FMNMX.FTZ R6, R52, R51, !PT ;  /* 0x0000003334067209 */ /* 0x000fe20007810000 */
[----:B------:R-:W-:Y:S01]  /*58c0*/  UISETP.NE.AND UP6, UPT, UR34, URZ, UPT ;  /* 0x0000003f2200728c */ /* 0x000fe2000bfc5270 */
[----:B------:R-:W-:Y:S01]  /*58d0*/  FMNMX.FTZ R7, R69, R7, !PT ;  /* 0x0000000745077209 */ /* 0x000fe20007810000 */
        /* <DEDUP_REMOVED lines=20> */
[----:B------:R-:W-:Y:S01]  /*5a20*/  IMAD.SHL.U32 R209, R0, 0x2, RZ ;  /* 0x0000000200d17824 */ /* 0x000fe200078e00ff */
[----:B------:R-:W-:Y:S01]  /*5a30*/  FMNMX.FTZ R6, R45, R6, !PT ;  /* 0x000000062d067209 */ /* 0x000fe20007810000 */
[----:B------:R-:W-:Y:S01]  /*5a40*/  UP2UR UR30, UPR, URZ, 0x2 ;  /* 0x000000023f1e7883 */ /* 0x000fe20008000000 */
[----:B------:R-:W-:Y:S01]  /*5a50*/  FMNMX.FTZ R72, R77, R72, !PT ;  /* 0x000000484d487209 */ /* 0x000fe20007810000 */
[--C-:B------:R-:W-:Y:S01]  /*5a60*/  IMAD R210, R3, 0x2, R209.reuse ;  /* 0x0000000203d27824 */ /* 0x100fe200078e02d1 */
[----:B------:R-:W-:Y:S01]  /*5a70*/  FMNMX.FTZ R6, R76, R6, !PT ;  /* 0x000000064c067209 */ /* 0x000fe20007810000 */
[----:B------:R-:W-:Y:S01]  /*5a80*/  IMAD R212, R2, 0x2, R209 ;  /* 0x0000000202d47824 */ /* 0x000fe200078e02d1 */
[----:B------:R-:W-:Y:S01]  /*5a90*/  FMNMX.FTZ R72, R79, R72, !PT ;  /* 0x000000484f487209 */ /* 0x000fe20007810000 */
[----:B------:R-:W-:Y:S01]  /*5aa0*/  UISETP.NE.AND UP1, UPT, UR31, URZ, UPT ;  /* 0x0000003f1f00728c */ /* 0x000fe2000bf25270 */
[----:B------:R-:W-:Y:S01]  /*5ab0*/  FMNMX.FTZ R6, R78, R6, !PT ;  /* 0x000000064e067209 */ /* 0x000fe20007810000 */
[----:B------:R-:W-:Y:S01]  /*5ac0*/  LDSM.16.MT88.4 R60, [R209+0x100] ;  /* 0x00010000d13c783b */ /* 0x000fe20000004200 */
[----:B------:R-:W-:-:S02]  /*5ad0*/  FMNMX.FTZ R72, R80, R72, !PT ;  /* 0x0000004850487209 */ /* 0x000fc40007810000 */
[----:B------:R-:W-:Y:S01]  /*5ae0*/  FMNMX.FTZ R6, R112, R6, !PT ;  /* 0x0000000670067209 */ /* 0x000fe20007810000 */
[----:B------:R-:W-:Y:S01]  /*5af0*/  LDSM.16.MT88.4 R84, [R212+0x100] ;  /* 0x00010000d454783b */ /* 0x000fe20000004200 */
[----:B------:R-:W-:Y:S02]  /*5b00*/  FMNMX.FTZ R72, R81, R72, !PT ;  /* 0x0000004851487209 */ /* 0x000fe40007810000 */
[----:B------:R-:W-:Y:S01]  /*5b10*/  FMNMX.FTZ R6, R118, R6, !PT ;  /* 0x0000000676067209 */ /* 0x000fe20007810000 */
[----:B------:R-:W-:Y:S01]  /*5b20*/  STL [R1+0x3c], R215 ;  /* 0x00003cd701007387 */ /* 0x000fe20000100800 */
[----:B------:R-:W-:Y:S02]  /*5b30*/  FMNMX.FTZ R72, R82, R72, !PT ;  /* 0x0000004852487209 */ /* 0x000fe40007810000 */
[----:B------:R-:W-:Y:S01]  /*5b40*/  FMNMX.FTZ R6, R126, R6, !PT ;  /* 0x000000067e067209 */ /* 0x000fe20007810000 */
[----:B------:R-:W-:Y:S01]  /*5b50*/  LDSM.16.MT88.4 R100, [R210+0x100] ;  /* 0x00010000d264783b */ /* 0x000fe20000004200 */
[----:B------:R-:W-:-:S02]  /*5b60*/  FMNMX.FTZ R72, R132, R72, !PT ;  /* 0x0000004884487209 */ /* 0x000fc40007810000 */
[----:B------:R-:W-:Y:S01]  /*5b70*/  FMNMX.FTZ R6, R128, R6, !PT ;  /* 0x0000000680067209 */ /* 0x000fe20007810000 */
[----:B------:R-:W-:Y:S01]  /*5b80*/  STL [R1+0x38], R214 ;  /* 0x000038d601007387 */ /* 0x000fe20000100800 */
[----:B------:R-:W-:Y:S02]  /*5b90*/  FMNMX.FTZ R72, R133, R72, !PT ;  /* 0x0000004885487209 */ /* 0x000fe40007810000 */
[----:B------:R-:W-:Y:S01]  /*5ba0*/  FMNMX.FTZ R6, R127, R6, !PT ;  /* 0x000000067f067209 */ /* 0x000fe20007810000 */
[----:B------:R-:W-:Y:S01]  /*5bb0*/  LDSM.16.MT88.4 R104, [R209+0x900] ;  /* 0x00090000d168783b */ /* 0x000fe20000004200 */
[----:B------:R-:W-:Y:S02]  /*5bc0*/  FMNMX.FTZ R72, R134, R72, !PT ;  /* 0x0000004886487209 */ /* 0x000fe40007810000 */
[----:B------:R-:W-:Y:S01]  /*5bd0*/  FMNMX.FTZ R6, R131, R6, !PT ;  /* 0x0000000683067209 */ /* 0x000fe20007810000 */
[----:B------:R-:W-:Y:S01]  /*5be0*/  LDSM.16.MT88.4 R92, [R212+0x900] ;  /* 0x00090000d45c783b */ /* 0x000fe20000004200 */
[----:B------:R-:W-:-:S02]  /*5bf0*/  FMNMX.FTZ R72, R227, R72, !PT ;  /* 0x00000048e3487209 */ /* 0x000fc40007810000 */
[----:B------:R-:W-:Y:S01]  /*5c00*/  FMNMX.FTZ R6, R200, R6, !PT ;  /* 0x00000006c8067209 */ /* 0x000fe20007810000 */
[----:B------:R-:W-:Y:S01]  /*5c10*/  LDSM.16.MT88.4 R88, [R210+0x900] ;  /* 0x00090000d258783b */ /* 0x000fe20000004200 */
        /* <DEDUP_REMOVED lines=11> */
[----:B------:R-:W-:Y:S01]  /*5cd0*/  STL [R1+0x30], R208 ;  /* 0x000030d001007387 */ /* 0x000fe20000100800 */
[----:B------:R-:W-:Y:S02]  /*5ce0*/  FMNMX.FTZ R72, R237, R72, !PT ;  /* 0x00000048ed487209 */ /* 0x000fe40007810000 */
[----:B------:R-:W-:Y:S02]  /*5cf0*/  FMNMX.FTZ R6, R229, R6, !PT ;  /* 0x00000006e5067209 */ /* 0x000fe40007810000 */
[----:B------:R-:W-:-:S02]  /*5d00*/  FMNMX.FTZ R72, R244, R72, !PT ;  /* 0x00000048f4487209 */ /* 0x000fc40007810000 */
[----:B------:R-:W-:Y:S02]  /*5d10*/  FMNMX.FTZ R6, R230, R6, !PT ;  /* 0x00000006e6067209 */ /* 0x000fe40007810000 */
[----:B------:R-:W-:Y:S02]  /*5d20*/  FMNMX.FTZ R72, R247, R72, !PT ;  /* 0x00000048f7487209 */ /* 0x000fe40007810000 */
[----:B------:R-:W-:Y:S02]  /*5d30*/  FMNMX.FTZ R71, R231, R6, !PT ;  /* 0x00000006e7477209 */ /* 0x000fe40007810000 */
[----:B------:R-:W-:Y:S01]  /*5d40*/  PLOP3.LUT P6, PT, PT, PT, UP0, 0x40, 0x0 ;  /* 0x000000000000781c */ /* 0x000fe20003fce808 */
[----:B------:R-:W1:Y:S01]  /*5d50*/  SHFL.BFLY PT, R6, R72, 0x2, 0x1f ;  /* 0x0c401f0048067f89 */ /* 0x000e6200000e0000 */
[----:B------:R-:W-:Y:S01]  /*5d60*/  PLOP3.LUT P2, PT, PT, PT, UP5, 0x40, 0x0 ;  /* 0x000000000000781c */ /* 0x000fe20003f4e858 */
[----:B------:R-:W-:Y:S01]  /*5d70*/  UISETP.NE.AND UP0, UPT, UR25, URZ, UPT ;  /* 0x0000003f1900728c */ /* 0x000fe2000bf05270 */
[C---:B------:R-:W-:Y:S01]  /*5d80*/  ISETP.GT.AND P6, PT, R4.reuse, 0x10, P6 ;  /* 0x000000100400780c */ /* 0x040fe200037c4270 */
[----:B------:R-:W2:Y:S01]  /*5d90*/  SHFL.BFLY PT, R7, R71, 0x2, 0x1f ;  /* 0x0c401f0047077f89 */ /* 0x000ea200000e0000 */
[----:B------:R-:W-:Y:S01]  /*5da0*/  ISETP.GT.AND P2, PT, R4, 0x1, P2 ;  /* 0x000000010400780c */ /* 0x000fe20001744270 */
[----:B------:R-:W-:Y:S01]  /*5db0*/  UISETP.NE.AND UP5, UPT, UR34, URZ, UPT ;  /* 0x0000003f2200728c */ /* 0x000fe2000bfa5270 */
[----:B------:R-:W-:-:S02]  /*5dc0*/  ISETP.LT.OR P6, PT, R5, 0x11, P6 ;  /* 0x000000110500780c */ /* 0x000fc400037c1670 */
[----:B------:R-:W-:Y:S02]  /*5dd0*/  ISETP.LT.OR P2, PT, R5, 0x2, P2 ;  /* 0x000000020500780c */ /* 0x000fe40001741670 */
[----:B------:R-:W-:Y:S02]  /*5de0*/  FSEL R117, R22, -INF , !P6 ;  /* 0xff80000016757808 */ /* 0x000fe40007000000 */
[----:B------:R-:W-:Y:S01]  /*5df0*/  PLOP3.LUT P6, PT, PT, PT, UP0, 0x40, 0x0 ;  /* 0x000000000000781c */ /* 0x000fe20003fce808 */
[----:B------:R-:W-:Y:S01]  /*5e00*/  UISETP.NE.AND UP0, UPT, UR21, URZ, UPT ;  /* 0x0000003f1500728c */ /* 0x000fe2000bf05270 */
[----:B------:R-:W-:Y:S02]  /*5e10*/  FSEL R115, R9, -INF , !P2 ;  /* 0xff80000009737808 */ /* 0x000fe40005000000 */
[----:B------:R-:W-:Y:S02]  /*5e20*/  ISETP.GT.AND P6, PT, R4, 0x21, P6 ;  /* 0x000000210400780c */ /* 0x000fe400037c4270 */
[----:B------:R-:W-:Y:S01]  /*5e30*/  PLOP3.LUT P2, PT, PT, PT, UP4, 0x40, 0x0 ;  /* 0x000000000000781c */ /* 0x000fe20003f4e848 */
[----:B------:R-:W-:Y:S01]  /*5e40*/  UISETP.NE.AND UP4, UPT, UR20, URZ, UPT ;  /* 0x0000003f1400728c */ /* 0x000fe2000bf85270 */
[----:B------:R-:W-:-:S02]  /*5e50*/  ISETP.LT.OR P6, PT, R5, 0x22, P6 ;  /* 0x000000220500780c */ /* 0x000fc400037c1670 */
[----:B------:R-:W-:Y:S02]  /*5e60*/  FMNMX.FTZ R3, R120, R122, !PT ;  /* 0x0000007a78037209 */ /* 0x000fe40007810000 */
[----:B-1----:R-:W-:Y:S02]  /*5e70*/  FMNMX.FTZ R72, R72, R6, !PT ;  /* 0x0000000648487209 */ /* 0x002fe40007810000 */
[----:B------:R-:W-:Y:S02]  /*5e80*/  FSEL R143, R24, -INF , !P6 ;  /* 0xff800000188f7808 */ /* 0x000fe40007000000 */
[----:B--2---:R-:W-:Y:S01]  /*5e90*/  FMNMX.FTZ R71, R71, R7, !PT ;  /* 0x0000000747477209 */ /* 0x004fe20007810000 */
[----:B------:R-:W1:Y:S01]  /*5ea0*/  SHFL.BFLY PT, R6, R72, 0x1, 0x1f ;  /* 0x0c201f0048067f89 */ /* 0x000e6200000e0000 */
[----:B------:R-:W-:Y:S01]  /*5eb0*/  PLOP3.LUT P6, PT, PT, PT, UP4, 0x40, 0x0 ;  /* 0x000000000000781c */ /* 0x000fe20003fce848 */
[----:B------:R-:W-:Y:S01]  /*5ec0*/  UISETP.NE.AND UP4, UPT, UR33, URZ, UPT ;  /* 0x0000003f2100728c */ /* 0x000fe2000bf85270 */
[----:B------:R-:W-:Y:S01]  /*5ed0*/  LEA R211, R2, R210, 0x1 ;  /* 0x000000d202d37211 */ /* 0x000fe200078e08ff */
[----:B------:R-:W2:Y:S01]  /*5ee0*/  SHFL.BFLY PT, R7, R71, 0x1, 0x1f ;  /* 0x0c201f0047077f89 */ /* 0x000ea200000e0000 */
[----:B------:R-:W-:-:S02]  /*5ef0*/  ISETP.GT.AND P6, PT, R4, 0x38, P6 ;  /* 0x000000380400780c */ /* 0x000fc400037c4270 */
[----:B------:R-:W-:Y:S01]  /*5f00*/  FMNMX.FTZ R2, R124, R3, !PT ;  /* 0x000000037c027209 */ /* 0x000fe20007810000 */
[----:B------:R-:W3:Y:S01]  /*5f10*/  LDSM.16.MT88.4 R96, [R211+0x100] ;  /* 0x00010000d360783b */ /* 0x000ee20000004200 */
[----:B------:R-:W-:Y:S02]  /*5f20*/  ISETP.LT.OR P6, PT, R5, 0x39, P6 ;  /* 0x000000390500780c */ /* 0x000fe400037c1670 */
[----:B------:R-:W-:Y:S01]  /*5f30*/  FMNMX.FTZ R2, R125, R2, !PT ;  /* 0x000000027d027209 */ /* 0x000fe20007810000 */
[----:B------:R-:W4:Y:S01]  /*5f40*/  LDSM.16.MT88.4 R108, [R211+0x900] ;  /* 0x00090000d36c783b */ /* 0x000f220000004200 */
[----:B------:R-:W-:Y:S02]  /*5f50*/  FSEL R193, R13, -INF , !P6 ;  /* 0xff8000000dc17808 */ /* 0x000fe40007000000 */
[----:B------:R-:W-:Y:S01]  /*5f60*/  FMNMX.FTZ R2, R129, R2, !PT ;  /* 0x0000000281027209 */ /* 0x000fe20007810000 */
[----:B------:R-:W-:Y:S01]  /*5f70*/  LDSM.16.MT88.4 R172, [R211+0x1900] ;  /* 0x00190000d3ac783b */ /* 0x000fe20000004200 */
[----:B------:R-:W-:Y:S01]  /*5f80*/  PLOP3.LUT P5, PT, PT, PT, UP6, 0x40, 0x0 ;  /* 0x000000000000781c */ /* 0x000fe20003fae868 */
[----:B------:R-:W-:Y:S01]  /*5f90*/  UISETP.NE.AND UP6, UPT, UR35, URZ, UPT ;  /* 0x0000003f2300728c */ /* 0x000fe2000bfc5270 */
[----:B------:R-:W-:Y:S01]  /*5fa0*/  PLOP3.LUT P1, PT, PT, PT, UP2, 0x40, 0x0 ;  /* 0x000000000000781c */ /* 0x000fe20003f2e828 */
[----:B------:R-:W-:Y:S01]  /*5fb0*/  UISETP.NE.AND UP2, UPT, UR27, URZ, UPT ;  /* 0x0000003f1b00728c */ /* 0x000fe2000bf45270 */
[----:B------:R-:W-:-:S02]  /*5fc0*/  ISETP.GT.AND P5, PT, R4, RZ, P5 ;  /* 0x000000ff0400720c */ /* 0x000fc40002fa4270 */
[----:B------:R-:W-:Y:S01]  /*5fd0*/  PLOP3.LUT P0, PT, PT, PT, UP1, 0x40, 0x0 ;  /* 0x000000000000781c */ /* 0x000fe20003f0e818 */
[----:B------:R-:W-:Y:S01]  /*5fe0*/  UISETP.NE.AND UP1, UPT, UR26, URZ, UPT ;  /* 0x0000003f1a00728c */ /* 0x000fe2000bf25270 */
[----:B-1----:R-:W-:Y:S02]  /*5ff0*/  FMNMX.FTZ R72, R72, R6, !PT ;  /* 0x0000000648487209 */ /* 0x002fe40007810000 */
[----:B------:R-:W-:Y:S02]  /*6000*/  ISETP.LT.OR P5, PT, R5, 0x1, P5 ;  /* 0x000000010500780c */ /* 0x000fe40002fa1670 */
[----:B--2---:R-:W-:Y:S01]  /*6010*/  FMNMX.FTZ R71, R71, R7, !PT ;  /* 0x0000000747477209 */ /* 0x004fe20007810000 */
[C---:B------:R-:W-:Y:S01]  /*6020*/  FMUL.FTZ R7, R72.reuse, c[0x0][0x2d0] ;  /* 0x0000b40048077a20 */ /* 0x040fe20000410000 */
[----:B------:R-:W-:Y:S02]  /*6030*/  FSETP.NEU.FTZ.AND P6, PT, R72, -INF , PT ;  /* 0xff8000004800780b */ /* 0x000fe40003fdd000 */
[----:B------:R-:W-:Y:S01]  /*6040*/  ISETP.GT.AND P1, PT, R4, 0x8, P1 ;  /* 0x000000080400780c */ /* 0x000fe20000f24270 */
[----:B------:R-:W-:Y:S01]  /*6050*/  FMUL.FTZ R6, R71, c[0x0][0x2d0] ;  /* 0x0000b40047067a20 */ /* 0x000fe20000410000 */
[----:B------:R-:W-:-:S02]  /*6060*/  FSEL R7, R7, RZ, P6 ;  /* 0x000000ff07077208 */ /* 0x000fc40003000000 */
[----:B------:R-:W-:Y:S02]  /*6070*/  FSETP.NEU.FTZ.AND P6, PT, R71, -INF , PT ;  /* 0xff8000004700780b */ /* 0x000fe40003fdd000 */
[----:B------:R-:W-:Y:S02]  /*6080*/  FSEL R116, R10, -INF , !P5 ;  /* 0xff8000000a747808 */ /* 0x000fe40006800000 */
[----:B------:R-:W-:Y:S02]  /*6090*/  FSEL R6, R6, RZ, P6 ;  /* 0x000000ff06067208 */ /* 0x000fe40003000000 */
[----:B------:R-:W-:Y:S02]  /*60a0*/  ISETP.LT.OR P1, PT, R5, 0x9, P1 ;  /* 0x000000090500780c */ /* 0x000fe40000f21670 */
[----:B------:R-:W-:Y:S01]  /*60b0*/  ISETP.GT.AND P0, PT, R4, 0x9, P0 ;  /* 0x000000090400780c */ /* 0x000fe20000704270 */
[----:B------:R-:W-:Y:S01]  /*60c0*/  FFMA.FTZ R0, R56, c[0x0][0x2d0], -R6 ;  /* 0x0000b40038007a23 */ /* 0x000fe20000010806 */
[----:B------:R-:W-:Y:S01]  /*60d0*/  PLOP3.LUT P5, PT, PT, PT, UP3, 0x40, 0x0 ;  /* 0x000000000000781c */ /* 0x000fe20003fae838 */
[----:B------:R-:W-:Y:S01]  /*60e0*/  UISETP.NE.AND UP3, UPT, UR24, URZ, UPT ;  /* 0x0000003f1800728c */ /* 0x000fe2000bf65270 */
[----:B------:R-:W-:Y:S01]  /*60f0*/  FSEL R114, R25, -INF , !P1 ;  /* 0xff80000019727808 */ /* 0x000fe20004800000 */
[----:B------:R1:W-:Y:S01]  /*6100*/  MUFU.EX2 R167, R0 ;  /* 0x0000000000a77308 */ /* 0x0003e20000000800 */
[----:B------:R-:W-:-:S02]  /*6110*/  ISETP.LT.OR P0, PT, R5, 0xa, P0 ;  /* 0x0000000a0500780c */ /* 0x000fc40000701670 */
[----:B------:R-:W-:Y:S02]  /*6120*/  FMNMX.FTZ R3, R116, R115, !PT ;  /* 0x0000007374037209 */ /* 0x000fe40007810000 */
[----:B------:R-:W-:Y:S02]  /*6130*/  FSEL R113, R29, -INF , !P0 ;  /* 0xff8000001d717808 */ /* 0x000fe40004000000 */
[----:B------:R-:W-:Y:S02]  /*6140*/  ISETP.GT.AND P5, PT, R4, 0x11, P5 ;  /* 0x000000110400780c */ /* 0x000fe40002fa4270 */
[----:B------:R-:W-:Y:S02]  /*6150*/  FMNMX.FTZ R3, R114, R3, !PT ;  /* 0x0000000372037209 */ /* 0x000fe40007810000 */
[----:B------:R-:W-:Y:S01]  /*6160*/  PLOP3.LUT P1, PT, PT, PT, UP2, 0x40, 0x0 ;  /* 0x000000000000781c */ /* 0x000fe20003f2e828 */
[----:B------:R-:W-:Y:S01]  /*6170*/  UISETP.NE.AND UP2, UPT, UR23, URZ, UPT ;  /* 0x0000003f1700728c */ /* 0x000fe2000bf45270 */
[----:B------:R-:W-:-:S02]  /*6180*/  ISETP.LT.OR P5, PT, R5, 0x12, P5 ;  /* 0x000000120500780c */ /* 0x000fc40002fa1670 */
[C---:B------:R-:W-:Y:S01]  /*6190*/  ISETP.GT.AND P2, PT, R4.reuse, 0x18, P2 ;  /* 0x000000180400780c */ /* 0x040fe20001744270 */
[----:B-1----:R-:W-:Y:S01]  /*61a0*/  FFMA.FTZ R0, R57, c[0x0][0x2d0], -R6 ;  /* 0x0000b40039007a23 */ /* 0x002fe20000010806 */
[----:B------:R-:W-:Y:S02]  /*61b0*/  FMNMX.FTZ R3, R113, R3, !PT ;  /* 0x0000000371037209 */ /* 0x000fe40007810000 */
[----:B------:R-:W-:Y:S01]  /*61c0*/  PLOP3.LUT P0, PT, PT, PT, UP1, 0x40, 0x0 ;  /* 0x000000000000781c */ /* 0x000fe20003f0e818 */
[----:B------:R1:W2:Y:S01]  /*61d0*/  MUFU.EX2 R183, R0 ;  /* 0x0000000000b77308 */ /* 0x0002a20000000800 */
[----:B------:R-:W-:Y:S01]  /*61e0*/  FSEL R119, R11, -INF , !P5 ;  /* 0xff8000000b777808 */ /* 0x000fe20006800000 */
[----:B------:R-:W-:Y:S01]  /*61f0*/  UISETP.NE.AND UP1, UPT, UR22, URZ, UPT ;  /* 0x0000003f1600728c */ /* 0x000fe2000bf25270 */
[----:B------:R-:W-:Y:S02]  /*6200*/  ISETP.LT.OR P2, PT, R5, 0x19, P2 ;  /* 0x000000190500780c */ /* 0x000fe40001741670 */
[----:B------:R-:W-:-:S02]  /*6210*/  ISETP.GT.AND P1, PT, R4, 0x19, P1 ;  /* 0x000000190400780c */ /* 0x000fc40000f24270 */
[----:B------:R-:W-:Y:S02]  /*6220*/  FMNMX.FTZ R3, R117, R3, !PT ;  /* 0x0000000375037209 */ /* 0x000fe40007810000 */
[----:B------:R-:W-:Y:S02]  /*6230*/  FSEL R121, R16, -INF , !P2 ;  /* 0xff80000010797808 */ /* 0x000fe40005000000 */
[----:B------:R-:W-:Y:S02]  /*6240*/  ISETP.LT.OR P1, PT, R5, 0x1a, P1 ;  /* 0x0000001a0500780c */ /* 0x000fe40000f21670 */
[----:B------:R-:W-:Y:S02]  /*6250*/  ISETP.GT.AND P0, PT, R4, 0x20, P0 ;  /* 0x000000200400780c */ /* 0x000fe40000704270 */
[----:B------:R-:W-:Y:S01]  /*6260*/  FMNMX.FTZ R3, R119, R3, !PT ;  /* 0x0000000377037209 */ /* 0x000fe20007810000 */
[----:B-1----:R-:W-:Y:S01]  /*6270*/  FFMA.FTZ R0, R70, c[0x0][0x2d0], -R7 ;  /* 0x0000b40046007a23 */ /* 0x002fe20000010807 */
[----:B------:R-:W-:-:S02]  /*6280*/  FSEL R123, R15, -INF , !P1 ;  /* 0xff8000000f7b7808 */ /* 0x000fc40004800000 */
[C---:B------:R-:W-:Y:S01]  /*6290*/  ISETP.LT.OR P0, PT, R5.reuse, 0x21, P0 ;  /* 0x000000210500780c */ /* 0x040fe20000701670 */
[----:B------:R1:W-:Y:S01]  /*62a0*/  MUFU.EX2 R151, R0 ;  /* 0x0000000000977308 */ /* 0x0003e20000000800 */
[----:B------:R-:W-:Y:S01]  /*62b0*/  PLOP3.LUT P5, PT, PT, PT, UP3, 0x40, 0x0 ;  /* 0x000000000000781c */ /* 0x000fe20003fae838 */
[----:B------:R-:W-:Y:S01]  /*62c0*/  UISETP.NE.AND UP3, UPT, UR19, URZ, UPT ;  /* 0x0000003f1300728c */ /* 0x000fe2000bf65270 */
[----:B------:R-:W-:Y:S02]  /*62d0*/  FSEL R142, R26, -INF , !P0 ;  /* 0xff8000001a8e7808 */ /* 0x000fe40004000000 */
[----:B------:R-:W-:Y:S01]  /*62e0*/  PLOP3.LUT P2, PT, PT, PT, UP2, 0x40, 0x0 ;  /* 0x000000000000781c */ /* 0x000fe20003f4e828 */
[----:B------:R-:W-:Y:S01]  /*62f0*/  UISETP.NE.AND UP2, UPT, UR18, URZ, UPT ;  /* 0x0000003f1200728c */ /* 0x000fe2000bf45270 */
[----:B------:R-:W-:Y:S02]  /*6300*/  ISETP.GT.AND P5, PT, R4, 0x28, P5 ;  /* 0x000000280400780c */ /* 0x000fe40002fa4270 */
[----:B------:R-:W-:Y:S01]  /*6310*/  PLOP3.LUT P1, PT, PT, PT, UP1, 0x40, 0x0 ;  /* 0x000000000000781c */ /* 0x000fe20003f2e818 */
[----:B------:R-:W-:Y:S01]  /*6320*/  UISETP.NE.AND UP1, UPT, UR16, URZ, UPT ;  /* 0x0000003f1000728c */ /* 0x000fe2000bf25270 */
[----:B------:R-:W-:Y:S01]  /*6330*/  PLOP3.LUT P0, PT, PT, PT, UP0, 0x40, 0x0 ;  /* 0x000000000000781c */ /* 0x000fe20003f0e808 */
[----:B------:R-:W-:Y:S01]  /*6340*/  UISETP.NE.AND UP0, UPT, UR17, URZ, UPT ;  /* 0x0000003f1100728c */ /* 0x000fe2000bf05270 */
[----:B------:R-:W-:-:S02]  /*6350*/  ISETP.LT.OR P5, PT, R5, 0x29, P5 ;  /* 0x000000290500780c */ /* 0x000fc40002fa1670 */
[C---:B------:R-:W-:Y:S01]  /*6360*/  ISETP.GT.AND P2, PT, R4.reuse, 0x29, P2 ;  /* 0x000000290400780c */ /* 0x040fe20001744270 */
[--C-:B-1----:R-:W-:Y:S01]  /*6370*/  FFMA.FTZ R0, R73, c[0x0][0x2d0], -R7.reuse ;  /* 0x0000b40049007a23 */ /* 0x102fe20000010807 */
[C---:B------:R-:W-:Y:S01]  /*6380*/  ISETP.GT.AND P1, PT, R4.reuse, 0x30, P1 ;  /* 0x000000300400780c */ /* 0x040fe20000f24270 */
[----:B------:R-:W-:Y:S01]  /*6390*/  ULDC.64 UR16, c[0x0][0x2c8] ;  /* 0x0000b20000107ab9 */ /* 0x000fe20000000a00 */
[----:B------:R-:W-:Y:S01]  /*63a0*/  ISETP.GT.AND P0, PT, R4, 0x31, P0 ;  /* 0x000000310400780c */ /* 0x000fe20000704270 */
[----:B------:R1:W-:Y:S01]  /*63b0*/  MUFU.EX2 R250, R0 ;  /* 0x0000000000fa7308 */ /* 0x0003e20000000800 */
[----:B------:R-:W-:Y:S01]  /*63c0*/  FSEL R144, R8, -INF , !P5 ;  /* 0xff80000008907808 */ /* 0x000fe20006800000 */
[----:B------:R-:W-:Y:S01]  /*63d0*/  FFMA.FTZ R8, R67, c[0x0][0x2d0], -R7 ;  /* 0x0000b40043087a23 */ /* 0x000fe20000010807 */
[C---:B------:R-:W-:Y:S02]  /*63e0*/  ISETP.LT.OR P2, PT, R5.reuse, 0x2a, P2 ;  /* 0x0000002a0500780c */ /* 0x040fe40001741670 */
[----:B------:R-:W-:-:S02]  /*63f0*/  ISETP.LT.OR P1, PT, R5, 0x31, P1 ;  /* 0x000000310500780c */ /* 0x000fc40000f21670 */
[----:B------:R-:W-:Y:S01]  /*6400*/  ISETP.LT.OR P0, PT, R5, 0x32, P0 ;  /* 0x000000320500780c */ /* 0x000fe20000701670 */
[----:B------:R2:W-:Y:S01]  /*6410*/  MUFU.EX2 R149, R8 ;  /* 0x0000000800957308 */ /* 0x0005e20000000800 */
[----:B------:R-:W-:Y:S02]  /*6420*/  FSEL R145, R14, -INF , !P2 ;  /* 0xff8000000e917808 */ /* 0x000fe40005000000 */
[----:B------:R-:W-:Y:S02]  /*6430*/  FSEL R194, R28, -INF , !P1 ;  /* 0xff8000001cc27808 */ /* 0x000fe40004800000 */
[----:B------:R-:W-:Y:S02]  /*6440*/  FSEL R197, R27, -INF , !P0 ;  /* 0xff8000001bc57808 */ /* 0x000fe40004000000 */
[----:B------:R-:W-:Y:S01]  /*6450*/  PLOP3.LUT P5, PT, PT, PT, UP3, 0x40, 0x0 ;  /* 0x000000000000781c */ /* 0x000fe20003fae838 */
[--C-:B-1----:R-:W-:Y:S01]  /*6460*/  FFMA.FTZ R0, R74, c[0x0][0x2d0], -R7.reuse ;  /* 0x0000b4004a007a23 */ /* 0x102fe20000010807 */
[----:B------:R-:W-:Y:S01]  /*6470*/  PLOP3.LUT P2, PT, PT, PT, UP2, 0x40, 0x0 ;  /* 0x000000000000781c */ /* 0x000fe20003f4e828 */
[----:B------:R-:W-:Y:S01]  /*6480*/  UISETP.NE.AND UP3, UPT, UR28, URZ, UPT ;  /* 0x0000003f1c00728c */ /* 0x000fe2000bf65270 */
[----:B------:R-:W-:Y:S01]  /*6490*/  PLOP3.LUT P1, PT, PT, PT, UP0, 0x40, 0x0 ;  /* 0x000000000000781c */ /* 0x000fe20003f2e808 */
[----:B------:R1:W-:Y:S01]  /*64a0*/  MUFU.EX2 R165, R0 ;  /* 0x0000000000a57308 */ /* 0x0003e20000000800 */
[----:B------:R-:W-:Y:S01]  /*64b0*/  PLOP3.LUT P0, PT, PT, PT, UP1, 0x40, 0x0 ;  /* 0x000000000000781c */ /* 0x000fe20003f0e818 */
[----:B------:R-:W-:Y:S01]  /*64c0*/  UISETP.NE.AND UP1, UPT, UR15, URZ, UPT ;  /* 0x0000003f0f00728c */ /* 0x000fe2000bf25270 */
[----:B------:R-:W-:Y:S01]  /*64d0*/  ISETP.GT.AND P5, PT, R4, 0x39, P5 ;  /* 0x000000390400780c */ /* 0x000fe20002fa4270 */
[----:B--2---:R-:W-:Y:S01]  /*64e0*/  FFMA.FTZ R8, R66, c[0x0][0x2d0], -R7 ;  /* 0x0000b40042087a23 */ /* 0x004fe20000010807 */
[C---:B------:R-:W-:Y:S01]  /*64f0*/  ISETP.GT.AND P2, PT, R4.reuse, 0x40, P2 ;  /* 0x000000400400780c */ /* 0x040fe20001744270 */
[----:B------:R-:W-:Y:S01]  /*6500*/  UISETP.NE.AND UP2, UPT, UR29, URZ, UPT ;  /* 0x0000003f1d00728c */ /* 0x000fe2000bf45270 */
[C---:B------:R-:W-:Y:S01]  /*6510*/  ISETP.GT.AND P1, PT, R4.reuse, 0x41, P1 ;  /* 0x000000410400780c */ /* 0x040fe20000f24270 */
[----:B------:R2:W2:Y:S01]  /*6520*/  MUFU.EX2 R150, R8 ;  /* 0x0000000800967308 */ /* 0x0004a20000000800 */
[----:B------:R-:W-:Y:S01]  /*6530*/  ISETP.GT.AND P0, PT, R4, 0x48, P0 ;  /* 0x000000480400780c */ /* 0x000fe20000704270 */
[----:B------:R-:W-:Y:S01]  /*6540*/  UISETP.NE.AND UP0, UPT, UR32, URZ, UPT ;  /* 0x0000003f2000728c */ /* 0x000fe2000bf05270 */
[----:B------:R-:W-:-:S02]  /*6550*/  ISETP.LT.OR P5, PT, R5, 0x3a, P5 ;  /* 0x0000003a0500780c */ /* 0x000fc40002fa1670 */
[C---:B------:R-:W-:Y:S02]  /*6560*/  ISETP.LT.OR P2, PT, R5.reuse, 0x41, P2 ;  /* 0x000000410500780c */ /* 0x040fe40001741670 */
[----:B------:R-:W-:Y:S01]  /*6570*/  ISETP.LT.OR P1, PT, R5, 0x42, P1 ;  /* 0x000000420500780c */ /* 0x000fe20000f21670 */
[--C-:B-1----:R-:W-:Y:S01]  /*6580*/  FFMA.FTZ R0, R75, c[0x0][0x2d0], -R7.reuse ;  /* 0x0000b4004b007a23 */ /* 0x102fe20000010807 */
[----:B------:R-:W-:Y:S02]  /*6590*/  ISETP.LT.OR P0, PT, R5, 0x49, P0 ;  /* 0x000000490500780c */ /* 0x000fe40000701670 */
[----:B------:R-:W-:Y:S01]  /*65a0*/  FSEL R192, R39, -INF , !P5 ;  /* 0xff80000027c07808 */ /* 0x000fe20006800000 */
[----:B------:R1:W-:Y:S01]  /*65b0*/  MUFU.EX2 R155, R0 ;  /* 0x00000000009b7308 */ /* 0x0003e20000000800 */
[----:B------:R-:W-:Y:S02]  /*65c0*/  FSEL R198, R30, -INF , !P2 ;  /* 0xff8000001ec67808 */ /* 0x000fe40005000000 */
[----:B------:R-:W-:Y:S01]  /*65d0*/  FSEL R195, R36, -INF , !P1 ;  /* 0xff80000024c37808 */ /* 0x000fe20004800000 */
[----:B--2---:R-:W-:Y:S01]  /*65e0*/  FFMA.FTZ R8, R69, c[0x0][0x2d0], -R7 ;  /* 0x0000b40045087a23 */ /* 0x004fe20000010807 */
[----:B------:R-:W-:-:S02]  /*65f0*/  FSEL R196, R44, -INF , !P0 ;  /* 0xff8000002cc47808 */ /* 0x000fc40004000000 */
[----:B------:R-:W-:Y:S01]  /*6600*/  PLOP3.LUT P6, PT, PT, PT, UP1, 0x40, 0x0 ;  /* 0x000000000000781c */ /* 0x000fe20003fce818 */
[----:B------:R2:W-:Y:S01]  /*6610*/  MUFU.EX2 R148, R8 ;  /* 0x0000000800947308 */ /* 0x0005e20000000800 */
[----:B------:R-:W-:Y:S02]  /*6620*/  PLOP3.LUT P5, PT, PT, PT, UP6, 0x40, 0x0 ;  /* 0x000000000000781c */ /* 0x000fe40003fae868 */
[----:B------:R-:W-:Y:S01]  /*6630*/  F2FP.PACK_AB R15, R183, R167 ;  /* 0x000000a7b70f723e */ /* 0x000fe200000000ff */
[----:B------:R-:W-:Y:S01]  /*6640*/  UIMAD.WIDE.U32 UR18, UR14, UR16, URZ ;  /* 0x000000100e1272a5 */ /* 0x000fe2000f8e003f */
[----:B------:R-:W-:Y:S01]  /*6650*/  PLOP3.LUT P2, PT, PT, PT, UP5, 0x40, 0x0 ;  /* 0x000000000000781c */ /* 0x000fe20003f4e858 */
[----:B------:R-:W-:Y:S01]  /*6660*/  UIADD3 UR6, UR6, -0x2, URZ ;  /* 0xfffffffe06067890 */ /* 0x000fe2000fffe03f */
[----:B------:R-:W-:Y:S01]  /*6670*/  PLOP3.LUT P1, PT, PT, PT, UP4, 0x40, 0x0 ;  /* 0x000000000000781c */ /* 0x000fe20003f2e848 */
[----:B------:R-:W-:Y:S01]  /*6680*/  UISETP.NE.AND UP1, UPT, UR30, URZ, UPT ;  /* 0x0000003f1e00728c */ /* 0x000fe2000bf25270 */
[----:B-1----:R-:W-:Y:S01]  /*6690*/  FMNMX.FTZ R0, R130, R2, !PT ;  /* 0x0000000282007209 */ /* 0x002fe20007810000 */
[----:B------:R-:W-:Y:S01]  /*66a0*/  FFMA.FTZ R2, R64, c[0x0][0x2d0], -R6 ;  /* 0x0000b40040027a23 */ /* 0x000fe20000010806 */
[----:B------:R-:W-:-:S02]  /*66b0*/  PLOP3.LUT P0, PT, PT, PT, UP3, 0x40, 0x0 ;  /* 0x000000000000781c */ /* 0x000fc40003f0e838 */
[----:B------:R-:W-:Y:S01]  /*66c0*/  FMNMX.FTZ R0, R141, R0, !PT ;  /* 0x000000008d007209 */ /* 0x000fe20007810000 */
[----:B------:R1:W-:Y:S01]  /*66d0*/  MUFU.EX2 R74, R2 ;  /* 0x00000002004a7308 */ /* 0x0003e20000000800 */
[----:B------:R-:W-:Y:S01]  /*66e0*/  ISETP.GT.AND P6, PT, R4, 0x49, P6 ;  /* 0x000000490400780c */ /* 0x000fe200037c4270 */
[----:B--2---:R-:W-:Y:S01]  /*66f0*/  FFMA.FTZ R8, R68, c[0x0][0x2d0], -R7 ;  /* 0x0000b40044087a23 */ /* 0x004fe20000010807 */
[C---:B------:R-:W-:Y:S02]  /*6700*/  ISETP.GT.AND P5, PT, R4.reuse, 0x50, P5 ;  /* 0x000000500400780c */ /* 0x040fe40002fa4270 */
[C---:B------:R-:W-:Y:S02]  /*6710*/  ISETP.GT.AND P2, PT, R4.reuse, 0x51, P2 ;  /* 0x000000510400780c */ /* 0x040fe40001744270 */
[C---:B------:R-:W-:Y:S01]  /*6720*/  ISETP.GT.AND P1, PT, R4.reuse, 0x58, P1 ;  /* 0x000000580400780c */ /* 0x040fe20000f24270 */
[----:B------:R2:W2:Y:S01]  /*6730*/  MUFU.EX2 R180, R8 ;  /* 0x0000000800b47308 */ /* 0x0004a20000000800 */
[----:B------:R-:W-:-:S02]  /*6740*/  ISETP.GT.AND P0, PT, R4, 0x59, P0 ;  /* 0x000000590400780c */ /* 0x000fc40000704270 */
[C---:B------:R-:W-:Y:S02]  /*6750*/  ISETP.LT.OR P6, PT, R5.reuse, 0x4a, P6 ;  /* 0x0000004a0500780c */ /* 0x040fe400037c1670 */
[----:B------:R-:W-:Y:S02]  /*6760*/  ISETP.LT.OR P5, PT, R5, 0x51, P5 ;  /* 0x000000510500780c */ /* 0x000fe40002fa1670 */
[----:B------:R-:W-:Y:S02]  /*6770*/  FSEL R187, R137, -INF , !P6 ;  /* 0xff80000089bb7808 */ /* 0x000fe40007000000 */
[----:B-1----:R-:W-:Y:S01]  /*6780*/  FMNMX.FTZ R2, R140, R0, !PT ;  /* 0x000000008c027209 */ /* 0x002fe20007810000 */
[--C-:B------:R-:W-:Y:S01]  /*6790*/  FFMA.FTZ R0, R65, c[0x0][0x2d0], -R6.reuse ;  /* 0x0000b40041007a23 */ /* 0x100fe20000010806 */
[C---:B------:R-:W-:Y:S01]  /*67a0*/  ISETP.LT.OR P2, PT, R5.reuse, 0x52, P2 ;  /* 0x000000520500780c */ /* 0x040fe20001741670 */
[----:B------:R-:W-:Y:S01]  /*67b0*/  LDSM.16.MT88.4 R64, [R209+0x1100] ;  /* 0x00110000d140783b */ /* 0x000fe20000004200 */
[----:B------:R-:W-:Y:S01]  /*67c0*/  FMNMX.FTZ R2, R186, R2, !PT ;  /* 0x00000002ba027209 */ /* 0x000fe20007810000 */
[----:B------:R1:W1:Y:S01]  /*67d0*/  MUFU.EX2 R154, R0 ;  /* 0x00000000009a7308 */ /* 0x0002620000000800 */
[----:B------:R-:W-:Y:S01]  /*67e0*/  FSEL R189, R136, -INF , !P5 ;  /* 0xff80000088bd7808 */ /* 0x000fe20006800000 */
[----:B--2---:R-:W-:Y:S01]  /*67f0*/  FFMA.FTZ R8, R52, c[0x0][0x2d0], -R6 ;  /* 0x0000b40034087a23 */ /* 0x004fe20000010806 */
[----:B------:R-:W-:-:S02]  /*6800*/  ISETP.LT.OR P1, PT, R5, 0x59, P1 ;  /* 0x000000590500780c */ /* 0x000fc40000f21670 */
[----:B------:R-:W-:Y:S02]  /*6810*/  FSEL R191, R138, -INF , !P2 ;  /* 0xff8000008abf7808 */ /* 0x000fe40005000000 */
[----:B------:R-:W-:Y:S01]  /*6820*/  F2FP.PACK_AB R12, R150, R149 ;  /* 0x00000095960c723e */ /* 0x000fe200000000ff */
[----:B------:R2:W-:Y:S01]  /*6830*/  MUFU.EX2 R214, R8 ;  /* 0x0000000800d67308 */ /* 0x0005e20000000800 */
[----:B------:R-:W-:Y:S02]  /*6840*/  F2FP.PACK_AB R14, R180, R148 ;  /* 0x00000094b40e723e */ /* 0x000fe400000000ff */
[----:B------:R-:W-:Y:S02]  /*6850*/  ISETP.LT.OR P0, PT, R5, 0x5a, P0 ;  /* 0x0000005a0500780c */ /* 0x000fe40000701670 */
[----:B------:R-:W-:Y:S02]  /*6860*/  FSEL R190, R135, -INF , !P1 ;  /* 0xff80000087be7808 */ /* 0x000fe40004800000 */
[----:B------:R-:W-:-:S02]  /*6870*/  FSEL R188, R58, -INF , !P0 ;  /* 0xff8000003abc7808 */ /* 0x000fc40004000000 */
[----:B-1----:R-:W-:Y:S01]  /*6880*/  FMNMX.FTZ R0, R185, R2, !PT ;  /* 0x00000002b9007209 */ /* 0x002fe20007810000 */
[--C-:B------:R-:W-:Y:S01]  /*6890*/  FFMA.FTZ R2, R46, c[0x0][0x2d0], -R6.reuse ;  /* 0x0000b4002e027a23 */ /* 0x100fe20000010806 */
[----:B------:R-:W-:Y:S01]  /*68a0*/  F2FP.PACK_AB R9, R154, R74 ;  /* 0x0000004a9a09723e */ /* 0x000fe200000000ff */
[----:B------:R-:W-:Y:S01]  /*68b0*/  LDSM.16.MT88.4 R56, [R211+0x1100] ;  /* 0x00110000d338783b */ /* 0x000fe20000004200 */
[----:B------:R-:W-:Y:S01]  /*68c0*/  FMNMX.FTZ R0, R147, R0, !PT ;  /* 0x0000000093007209 */ /* 0x000fe20007810000 */
[----:B------:R1:W-:Y:S01]  /*68d0*/  MUFU.EX2 R158, R2 ;  /* 0x00000002009e7308 */ /* 0x0003e20000000800 */
[----:B------:R-:W-:Y:S01]  /*68e0*/  F2FP.PACK_AB R10, R155, R165 ;  /* 0x000000a59b0a723e */ /* 0x000fe200000000ff */
[----:B--2---:R-:W-:Y:S01]  /*68f0*/  FFMA.FTZ R8, R51, c[0x0][0x2d0], -R6 ;  /* 0x0000b40033087a23 */ /* 0x004fe20000010806 */
[----:B------:R-:W-:-:S04]  /*6900*/  FMNMX.FTZ R0, R146, R0, !PT ;  /* 0x0000000092007209 */ /* 0x000fc80007810000 */
[----:B------:R-:W-:Y:S01]  /*6910*/  FMNMX.FTZ R0, R199, R0, !PT ;  /* 0x00000000c7007209 */ /* 0x000fe20007810000 */
[----:B------:R-:W2:Y:S03]  /*6920*/  MUFU.EX2 R215, R8 ;  /* 0x0000000800d77308 */ /* 0x000ea60000000800 */
[----:B------:R-:W-:-:S04]  /*6930*/  FMNMX.FTZ R0, R201, R0, !PT ;  /* 0x00000000c9007209 */ /* 0x000fc80007810000 */
[----:B------:R-:W-:Y:S01]  /*6940*/  FMNMX.FTZ R0, R202, R0, !PT ;  /* 0x00000000ca007209 */ /* 0x000fe20007810000 */
[----:B-1----:R-:W-:-:S03]  /*6950*/  FFMA.FTZ R2, R45, c[0x0][0x2d0], -R6 ;  /* 0x0000b4002d027a23 */ /* 0x002fc60000010806 */
[----:B------:R-:W-:Y:S01]  /*6960*/  FMNMX.FTZ R0, R206, R0, !PT ;  /* 0x00000000ce007209 */ /* 0x000fe20007810000 */
[----:B------:R1:W1:Y:S03]  /*6970*/  MUFU.EX2 R182, R2 ;  /* 0x0000000200b67308 */ /* 0x0002660000000800 */
[----:B------:R-:W-:Y:S02]  /*6980*/  FMNMX.FTZ R0, R241, R0, !PT ;  /* 0x00000000f1007209 */ /* 0x000fe40007810000 */
[----:B--2---:R-:W-:Y:S02]  /*6990*/  F2FP.PACK_AB R13, R215, R214 ;  /* 0x000000d6d70d723e */ /* 0x004fe400000000ff */
[----:B------:R-:W-:-:S05]  /*69a0*/  F2FP.PACK_AB R8, R250, R151 ;  /* 0x00000097fa08723e */ /* 0x000fca00000000ff */
[C---:B------:R-:W-:Y:S01]  /*69b0*/  HMMA.16816.F32 R16, R12.reuse, R60, RZ ;  /* 0x0000003c0c10723c */ /* 0x040fe200000018ff */
[----:B-1----:R-:W-:Y:S01]  /*69c0*/  FMNMX.FTZ R2, R121, R3, !PT ;  /* 0x0000000379027209 */ /* 0x002fe20007810000 */
[--C-:B------:R-:W-:Y:S01]  /*69d0*/  FFMA.FTZ R3, R77, c[0x0][0x2d0], -R7.reuse ;  /* 0x0000b4004d037a23 */ /* 0x100fe20000010807 */
[----:B------:R-:W-:Y:S02]  /*69e0*/  F2FP.PACK_AB R11, R182, R158 ;  /* 0x0000009eb60b723e */ /* 0x000fe400000000ff */
[----:B------:R-:W-:Y:S01]  /*69f0*/  FMNMX.FTZ R2, R123, R2, !PT ;  /* 0x000000027b027209 */ /* 0x000fe20007810000 */
[----:B------:R1:W-:Y:S02]  /*6a00*/  MUFU.EX2 R181, R3 ;  /* 0x0000000300b57308 */ /* 0x0003e40000000800 */
[C---:B------:R-:W-:Y:S08]  /*6a10*/  HMMA.16816.F32 R20, R12.reuse, R84, RZ ;  /* 0x000000540c14723c */ /* 0x040ff000000018ff */
[----:B------:R-:W-:Y:S01]  /*6a20*/  HMMA.16816.F32 R24, R12, R100, RZ ;  /* 0x000000640c18723c */ /* 0x000fe200000018ff */
[----:B-1----:R-:W-:Y:S01]  /*6a30*/  FMNMX.FTZ R3, R142, R2, !PT ;  /* 0x000000028e037209 */ /* 0x002fe20007810000 */
[----:B------:R-:W-:-:S06]  /*6a40*/  FFMA.FTZ R2, R79, c[0x0][0x2d0], -R7 ;  /* 0x0000b4004f027a23 */ /* 0x000fcc0000010807 */
[C---:B------:R-:W-:Y:S01]  /*6a50*/  HMMA.16816.F32 R36, R12.reuse, R86, RZ ;  /* 0x000000560c24723c */ /* 0x040fe200000018ff */
[----:B------:R-:W-:Y:S01]  /*6a60*/  FMNMX.FTZ R3, R143, R3, !PT ;  /* 0x000000038f037209 */ /* 0x000fe20007810000 */
[----:B------:R1:W2:Y:S06]  /*6a70*/  MUFU.EX2 R251, R2 ;  /* 0x0000000200fb7308 */ /* 0x0002ac0000000800 */
[C---:B---3--:R-:W-:Y:S08]  /*6a80*/  HMMA.16816.F32 R28, R12.reuse, R96, RZ ;  /* 0x000000600c1c723c */ /* 0x048ff000000018ff */
[----:B------:R-:W-:Y:S01]  /*6a90*/  HMMA.16816.F32 R32, R12, R62, RZ ;  /* 0x0000003e0c20723c */ /* 0x000fe200000018ff */
[----:B-1----:R-:W-:Y:S01]  /*6aa0*/  FMNMX.FTZ R2, R243, R0, !PT ;  /* 0x00000000f3027209 */ /* 0x002fe20007810000 */
[----:B------:R-:W-:-:S04]  /*6ab0*/  FFMA.FTZ R0, R80, c[0x0][0x2d0], -R7 ;  /* 0x0000b40050007a23 */ /* 0x000fc80000010807 */
[----:B------:R1:W-:Y:S02]  /*6ac0*/  MUFU.EX2 R164, R0 ;  /* 0x0000000000a47308 */ /* 0x0003e40000000800 */
[C---:B------:R-:W-:Y:S08]  /*6ad0*/  HMMA.16816.F32 R48, R12.reuse, R102, RZ ;  /* 0x000000660c30723c */ /* 0x040ff000000018ff */
[----:B------:R-:W-:Y:S01]  /*6ae0*/  HMMA.16816.F32 R44, R12, R98, RZ ;  /* 0x000000620c2c723c */ /* 0x000fe200000018ff */
[----:B-1----:R-:W-:-:S07]  /*6af0*/  FMNMX.FTZ R0, R242, R2, !PT ;  /* 0x00000002f2007209 */ /* 0x002fce0007810000 */
[C---:B------:R-:W-:Y:S01]  /*6b00*/  HMMA.16816.F32 R52, R8.reuse, R104, R16 ;  /* 0x000000680834723c */ /* 0x040fe20000001810 */
[----:B------:R-:W-:Y:S01]  /*6b10*/  FMNMX.FTZ R2, R144, R3, !PT ;  /* 0x0000000390027209 */ /* 0x000fe20007810000 */
[----:B------:R-:W-:Y:S01]  /*6b20*/  FFMA.FTZ R3, R81, c[0x0][0x2d0], -R7 ;  /* 0x0000b40051037a23 */ /* 0x000fe20000010807 */
[----:B------:R-:W-:Y:S02]  /*6b30*/  FMNMX.FTZ R0, R240, R0, !PT ;  /* 0x00000000f0007209 */ /* 0x000fe40007810000 */
[----:B------:R-:W-:Y:S01]  /*6b40*/  FMNMX.FTZ R2, R145, R2, !PT ;  /* 0x0000000291027209 */ /* 0x000fe20007810000 */
[----:B------:R1:W3:Y:S01]  /*6b50*/  MUFU.EX2 R139, R3 ;  /* 0x00000003008b7308 */ /* 0x0002e20000000800 */
[----:B------:R-:W-:Y:S01]  /*6b60*/  FMNMX.FTZ R0, R238, R0, !PT ;  /* 0x00000000ee007209 */ /* 0x000fe20007810000 */
[----:B------:R-:W-:Y:S01]  /*6b70*/  HMMA.16816.F32 R40, R8, R92, R20 ;  /* 0x0000005c0828723c */ /* 0x000fe20000001814 */
[----:B------:R-:W-:Y:S02]  /*6b80*/  FMNMX.FTZ R2, R194, R2, !PT ;  /* 0x00000002c2027209 */ /* 0x000fe40007810000 */
[----:B------:R-:W-:-:S02]  /*6b90*/  FMNMX.FTZ R0, R239, R0, !PT ;  /* 0x00000000ef007209 */ /* 0x000fc40007810000 */
[----:B------:R-:W-:Y:S02]  /*6ba0*/  FMNMX.FTZ R2, R197, R2, !PT ;  /* 0x00000002c5027209 */ /* 0x000fe40007810000 */
[----:B------:R-:W-:Y:S01]  /*6bb0*/  FMNMX.FTZ R0, R245, R0, !PT ;  /* 0x00000000f5007209 */ /* 0x000fe20007810000 */
[----:B------:R-:W-:Y:S03]  /*6bc0*/  HMMA.16816.F32 R20, R8, R88, R24 ;  /* 0x000000580814723c */ /* 0x000fe60000001818 */
[----:B------:R-:W-:Y:S01]  /*6bd0*/  FMNMX.FTZ R0, R246, R0, !PT ;  /* 0x00000000f6007209 */ /* 0x000fe20007810000 */
[----:B-1----:R-:W-:-:S04]  /*6be0*/  FFMA.FTZ R3, R82, c[0x0][0x2d0], -R7 ;  /* 0x0000b40052037a23 */ /* 0x002fc80000010807 */
[----:B------:R-:W1:Y:S01]  /*6bf0*/  SHFL.BFLY PT, R4, R0, 0x2, 0x1f ;  /* 0x0c401f0000047f89 */ /* 0x000e6200000e0000 */
[C---:B------:R-:W-:Y:S01]  /*6c00*/  HMMA.16816.F32 R36, R8.reuse, R94, R36 ;  /* 0x0000005e0824723c */ /* 0x040fe20000001824 */
[----:B------:R2:W-:Y:S02]  /*6c10*/  MUFU.EX2 R157, R3 ;  /* 0x00000003009d7308 */ /* 0x0005e40000000800 */
[----:B------:R-:W-:Y:S05]  /*6c20*/  LDSM.16.MT88.4 R80, [R212+0x1100] ;  /* 0x00110000d450783b */ /* 0x000fea0000004200 */
[C---:B----4-:R-:W-:Y:S08]  /*6c30*/  HMMA.16816.F32 R12, R8.reuse, R108, R28 ;  /* 0x0000006c080c723c */ /* 0x050ff0000000181c */
[----:B------:R-:W-:Y:S01]  /*6c40*/  HMMA.16816.F32 R16, R8, R106, R32 ;  /* 0x0000006a0810723c */ /* 0x000fe20000001820 */
[----:B--2---:R-:W-:Y:S01]  /*6c50*/  FMNMX.FTZ R3, R193, R2, !PT ;  /* 0x00000002c1037209 */ /* 0x004fe20007810000 */
[----:B------:R-:W-:-:S03]  /*6c60*/  FFMA.FTZ R2, R76, c[0x0][0x2d0], -R6 ;  /* 0x0000b4004c027a23 */ /* 0x000fc60000010806 */
[----:B------:R-:W-:Y:S01]  /*6c70*/  FMNMX.FTZ R3, R192, R3, !PT ;  /* 0x00000003c0037209 */ /* 0x000fe20007810000 */
[----:B------:R2:W-:Y:S01]  /*6c80*/  MUFU.EX2 R73, R2 ;  /* 0x0000000200497308 */ /* 0x0005e20000000800 */
[----:B-1----:R-:W-:Y:S01]  /*6c90*/  FMNMX.FTZ R0, R0, R4, !PT ;  /* 0x0000000400007209 */ /* 0x002fe20007810000 */
[----:B------:R-:W-:Y:S01]  /*6ca0*/  HMMA.16816.F32 R24, R8, R90, R48 ;  /* 0x0000005a0818723c */ /* 0x000fe20000001830 */
[----:B------:R-:W-:-:S03]  /*6cb0*/  FMNMX.FTZ R3, R198, R3, !PT ;  /* 0x00000003c6037209 */ /* 0x000fc60007810000 */
[----:B------:R-:W1:Y:S04]  /*6cc0*/  SHFL.BFLY PT, R5, R0, 0x1, 0x1f ;  /* 0x0c201f0000057f89 */ /* 0x000e6800000e0000 */
[----:B------:R-:W-:Y:S01]  /*6cd0*/  HMMA.16816.F32 R32, R8, R110, R44 ;  /* 0x0000006e0820723c */ /* 0x000fe2000000182c */
[----:B--2---:R-:W-:-:S06]  /*6ce0*/  FFMA.FTZ R2, R78, c[0x0][0x2d0], -R6 ;  /* 0x0000b4004e027a23 */ /* 0x004fcc0000010806 */
[----:B------:R-:W-:Y:S01]  /*6cf0*/  F2FP.PACK_AB R8, R251, R181 ;  /* 0x000000b5fb08723e */ /* 0x000fe200000000ff */
[----:B------:R-:W2:Y:S01]  /*6d00*/  LDSM.16.MT88.4 R76, [R210+0x1100] ;  /* 0x00110000d24c783b */ /* 0x000ea20000004200 */
[----:B---3--:R-:W-:Y:S01]  /*6d10*/  F2FP.PACK_AB R10, R139, R164 ;  /* 0x000000a48b0a723e */ /* 0x008fe200000000ff */
[----:B------:R3:W4:Y:S01]  /*6d20*/  MUFU.EX2 R152, R2 ;  /* 0x0000000200987308 */ /* 0x0007220000000800 */
[----:B-1----:R-:W-:Y:S01]  /*6d30*/  FMNMX.FTZ R70, R0, R5, !PT ;  /* 0x0000000500467209 */ /* 0x002fe20007810000 */
[----:B------:R-:W-:Y:S02]  /*6d40*/  FFMA.FTZ R0, R127, c[0x0][0x2d0], -R6 ;  /* 0x0000b4007f007a23 */ /* 0x000fe40000010806 */
[----:B------:R-:W-:Y:S01]  /*6d50*/  IMAD.MOV.U32 R5, RZ, RZ, R167 ;  /* 0x000000ffff057224 */ /* 0x000fe200078e00a7 */
[----:B------:R-:W-:-:S03]  /*6d60*/  FSETP.NEU.FTZ.AND P0, PT, R70, -INF , PT ;  /* 0xff8000004600780b */ /* 0x000fc60003f1d000 */
[----:B------:R1:W-:Y:S01]  /*6d70*/  MUFU.EX2 R184, R0 ;  /* 0x0000000000b87308 */ /* 0x0003e20000000800 */
[----:B---3--:R-:W-:Y:S01]  /*6d80*/  FMNMX.FTZ R2, R195, R3, !PT ;  /* 0x00000003c3027209 */ /* 0x008fe20007810000 */
[----:B------:R-:W-:Y:S01]  /*6d90*/  FFMA.FTZ R3, R112, c[0x0][0x2d0], -R6 ;  /* 0x0000b40070037a23 */ /* 0x000fe20000010806 */
[----:B----4-:R-:W-:Y:S01]  /*6da0*/  F2FP.PACK_AB R9, R152, R73 ;  /* 0x000000499809723e */ /* 0x010fe200000000ff */
[----:B------:R-:W-:Y:S01]  /*6db0*/  IMAD.MOV.U32 R112, RZ, RZ, R149 ;  /* 0x000000ffff707224 */ /* 0x000fe200078e0095 */
[----:B------:R-:W-:-:S03]  /*6dc0*/  FMNMX.FTZ R2, R196, R2, !PT ;  /* 0x00000002c4027209 */ /* 0x000fc60007810000 */
[----:B------:R3:W-:Y:S01]  /*6dd0*/  MUFU.EX2 R153, R3 ;  /* 0x0000000300997308 */ /* 0x0007e20000000800 */
[----:B------:R-:W-:-:S04]  /*6de0*/  FMNMX.FTZ R2, R187, R2, !PT ;  /* 0x00000002bb027209 */ /* 0x000fc80007810000 */
[----:B------:R-:W-:Y:S01]  /*6df0*/  FMNMX.FTZ R2, R189, R2, !PT ;  /* 0x00000002bd027209 */ /* 0x000fe20007810000 */
[--C-:B-1----:R-:W-:Y:S02]  /*6e00*/  FFMA.FTZ R0, R131, c[0x0][0x2d0], -R6.reuse ;  /* 0x0000b40083007a23 */ /* 0x102fe40000010806 */
[----:B------:R-:W-:Y:S02]  /*6e10*/  IMAD.MOV.U32 R131, RZ, RZ, R181 ;  /* 0x000000ffff837224 */ /* 0x000fe400078e00b5 */
[----:B------:R-:W-:Y:S01]  /*6e20*/  MUFU.EX2 R68, R0 ;  /* 0x0000000000447308 */ /* 0x000fe20000000800 */
[----:B---3--:R-:W-:Y:S01]  /*6e30*/  FFMA.FTZ R3, R118, c[0x0][0x2d0], -R6 ;  /* 0x0000b40076037a23 */ /* 0x008fe20000010806 */
[----:B------:R-:W-:-:S06]  /*6e40*/  MOV R118, R180 ;  /* 0x000000b400767202 */ /* 0x000fcc0000000f00 */
[----:B------:R1:W3:Y:S02]  /*6e50*/  MUFU.EX2 R69, R3 ;  /* 0x0000000300457308 */ /* 0x0002e40000000800 */
[----:B-1----:R-:W-:Y:S01]  /*6e60*/  FMNMX.FTZ R3, R191, R2, !PT ;  /* 0x00000002bf037209 */ /* 0x002fe20007810000 */
[--C-:B------:R-:W-:Y:S01]  /*6e70*/  FFMA.FTZ R2, R132, c[0x0][0x2d0], -R7.reuse ;  /* 0x0000b40084027a23 */ /* 0x100fe20000010807 */
[----:B---3--:R-:W-:Y:S02]  /*6e80*/  F2FP.PACK_AB R11, R69, R153 ;  /* 0x00000099450b723e */ /* 0x008fe400000000ff */
[----:B------:R-:W-:Y:S02]  /*6e90*/  FMNMX.FTZ R3, R190, R3, !PT ;  /* 0x00000003be037209 */ /* 0x000fe40007810000 */
[----:B------:R1:W3:Y:S02]  /*6ea0*/  MUFU.EX2 R249, R2 ;  /* 0x0000000200f97308 */ /* 0x0002e40000000800 */
[----:B------:R-:W-:Y:S01]  /*6eb0*/  FMNMX.FTZ R3, R188, R3, !PT ;  /* 0x00000003bc037209 */ /* 0x000fe20007810000 */
[C---:B------:R-:W-:Y:S04]  /*6ec0*/  HMMA.16816.F32 R48, R8.reuse, R64, R52 ;  /* 0x000000400830723c */ /* 0x040fe80000001834 */
[----:B------:R-:W4:Y:S04]  /*6ed0*/  SHFL.BFLY PT, R4, R3, 0x2, 0x1f ;  /* 0x0c401f0003047f89 */ /* 0x000f2800000e0000 */
[----:B------:R-:W-:Y:S01]  /*6ee0*/  HMMA.16816.F32 R44, R8, R80, R40 ;  /* 0x00000050082c723c */ /* 0x000fe20000001828 */
[----:B-1----:R-:W-:-:S04]  /*6ef0*/  FFMA.FTZ R2, R133, c[0x0][0x2d0], -R7 ;  /* 0x0000b40085027a23 */ /* 0x002fc80000010807 */
[----:B------:R1:W-:Y:S03]  /*6f00*/  MUFU.EX2 R159, R2 ;  /* 0x00000002009f7308 */ /* 0x0003e60000000800 */
[C---:B--2---:R-:W-:Y:S08]  /*6f10*/  HMMA.16816.F32 R40, R8.reuse, R76, R20 ;  /* 0x0000004c0828723c */ /* 0x044ff00000001814 */
[----:B------:R-:W-:Y:S01]  /*6f20*/  HMMA.16816.F32 R20, R8, R82, R36 ;  /* 0x000000520814723c */ /* 0x000fe20000001824 */
[----:B----4-:R-:W-:Y:S01]  /*6f30*/  FMNMX.FTZ R3, R3, R4, !PT ;  /* 0x0000000403037209 */ /* 0x010fe20007810000 */
[----:B-1----:R-:W-:-:S04]  /*6f40*/  FFMA.FTZ R2, R134, c[0x0][0x2d0], -R7 ;  /* 0x0000b40086027a23 */ /* 0x002fc80000010807 */
[----:B------:R-:W1:Y:S01]  /*6f50*/  SHFL.BFLY PT, R4, R3, 0x1, 0x1f ;  /* 0x0c201f0003047f89 */ /* 0x000e6200000e0000 */
[----:B------:R-:W-:Y:S01]  /*6f60*/  IMAD.MOV.U32 R36, RZ, RZ, R157 ;  /* 0x000000ffff247224 */ /* 0x000fe200078e009d */
[----:B------:R-:W-:Y:S01]  /*6f70*/  HMMA.16816.F32 R28, R8, R56, R12 ;  /* 0x00000038081c723c */ /* 0x000fe2000000180c */
[----:B------:R2:W-:Y:S01]  /*6f80*/  MUFU.EX2 R248, R2 ;  /* 0x0000000200f87308 */ /* 0x0005e20000000800 */
[----:B------:R-:W-:Y:S02]  /*6f90*/  IMAD.MOV.U32 R39, RZ, RZ, R183 ;  /* 0x000000ffff277224 */ /* 0x000fe400078e00b7 */
[----:B------:R-:W-:-:S04]  /*6fa0*/  IMAD.MOV.U32 R38, RZ, RZ, R182 ;  /* 0x000000ffff267224 */ /* 0x000fc800078e00b6 */
[C---:B------:R-:W-:Y:S08]  /*6fb0*/  HMMA.16816.F32 R16, R8.reuse, R66, R16 ;  /* 0x000000420810723c */ /* 0x040ff00000001810 */
[----:B------:R-:W-:Y:S01]  /*6fc0*/  HMMA.16816.F32 R24, R8, R78, R24 ;  /* 0x0000004e0818723c */ /* 0x000fe20000001818 */
[----:B--2---:R-:W-:-:S04]  /*6fd0*/  FFMA.FTZ R2, R126, c[0x0][0x2d0], -R6 ;  /* 0x0000b4007e027a23 */ /* 0x004fc80000010806 */
[----:B------:R2:W4:Y:S01]  /*6fe0*/  MUFU.EX2 R156, R2 ;  /* 0x00000002009c7308 */ /* 0x0005220000000800 */
[----:B-1----:R-:W-:Y:S02]  /*6ff0*/  FMNMX.FTZ R3, R3, R4, !PT ;  /* 0x0000000403037209 */ /* 0x002fe40007810000 */
[----:B------:R-:W-:Y:S07]  /*7000*/  HMMA.16816.F32 R12, R8, R58, R32 ;  /* 0x0000003a080c723c */ /* 0x000fee0000001820 */
[----:B---3--:R-:W-:-:S02]  /*7010*/  F2FP.PACK_AB R8, R249, R36 ;  /* 0x00000024f908723e */ /* 0x008fc400000000ff */
[----:B------:R-:W-:Y:S01]  /*7020*/  F2FP.PACK_AB R11, R68, R184 ;  /* 0x000000b8440b723e */ /* 0x000fe200000000ff */
[----:B--2---:R-:W-:Y:S01]  /*7030*/  FFMA.FTZ R2, R128, c[0x0][0x2d0], -R6 ;  /* 0x0000b40080027a23 */ /* 0x004fe20000010806 */
[----:B----4-:R-:W-:-:S03]  /*7040*/  MOV R37, R156 ;  /* 0x0000009c00257202 */ /* 0x010fc60000000f00 */
[----:B------:R1:W2:Y:S02]  /*7050*/  MUFU.EX2 R166, R2 ;  /* 0x0000000200a67308 */ /* 0x0002a40000000800 */
[----:B-1----:R-:W-:Y:S01]  /*7060*/  FMUL.FTZ R2, R70, c[0x0][0x2d0] ;  /* 0x0000b40046027a20 */ /* 0x002fe20000410000 */
[----:B--2---:R-:W-:-:S04]  /*7070*/  F2FP.PACK_AB R9, R166, R37 ;  /* 0x00000025a609723e */ /* 0x004fc800000000ff */
[----:B------:R-:W-:Y:S02]  /*7080*/  FSEL R2, R2, RZ, P0 ;  /* 0x000000ff02027208 */ /* 0x000fe40000000000 */
[----:B------:R-:W-:-:S03]  /*7090*/  FSETP.NEU.FTZ.AND P0, PT, R3, -INF , PT ;  /* 0xff8000000300780b */ /* 0x000fc60003f1d000 */
[--C-:B------:R-:W-:Y:S02]  /*70a0*/  FFMA.FTZ R0, R120, c[0x0][0x2d0], -R2.reuse ;  /* 0x0000b40078007a23 */ /* 0x100fe40000010802 */
[----:B------:R-:W-:Y:S02]  /*70b0*/  IMAD.MOV.U32 R120, RZ, RZ, R159 ;  /* 0x000000ffff787224 */ /* 0x000fe400078e009f */
[----:B------:R1:W-:Y:S01]  /*70c0*/  MUFU.EX2 R208, R0 ;  /* 0x0000000000d07308 */ /* 0x0003e20000000800 */
[----:B------:R-:W-:Y:S02]  /*70d0*/  FFMA.FTZ R4, R130, c[0x0][0x2d0], -R2 ;  /* 0x0000b40082047a23 */ /* 0x000fe40000010802 */
[----:B------:R-:W-:Y:S01]  /*70e0*/  F2FP.PACK_AB R10, R248, R120 ;  /* 0x00000078f80a723e */ /* 0x000fe200000000ff */
[----:B------:R-:W-:-:S06]  /*70f0*/  IMAD.MOV.U32 R130, RZ, RZ, R164 ;  /* 0x000000ffff827224 */ /* 0x000fcc00078e00a4 */
[----:B------:R-:W-:Y:S01]  /*7100*/  HMMA.16816.F32 R176, R8, R168, R48 ;  /* 0x000000a808b0723c */ /* 0x000fe20000001830 */
[----:B-1----:R-:W-:-:S06]  /*7110*/  FFMA.FTZ R0, R122, c[0x0][0x2d0], -R2 ;  /* 0x0000b4007a007a23 */ /* 0x002fcc0000010802 */
[----:B------:R-:W-:Y:S01]  /*7120*/  MOV R49, R166 ;  /* 0x000000a600317202 */ /* 0x000fe20000000f00 */
[----:B------:R-:W-:Y:S01]  /*7130*/  IMAD.MOV.U32 R122, RZ, RZ, R158 ;  /* 0x000000ffff7a7224 */ /* 0x000fe200078e009e */
[C---:B------:R-:W-:Y:S01]  /*7140*/  HMMA.16816.F32 R132, R8.reuse, R162, R20 ;  /* 0x000000a20884723c */ /* 0x040fe20000001814 */
[----:B------:R1:W-:Y:S01]  /*7150*/  MUFU.EX2 R213, R0 ;  /* 0x0000000000d57308 */ /* 0x0003e20000000800 */
[----:B------:R-:W2:Y:S01]  /*7160*/  LDSM.16.MT88.4 R156, [R210+0x1900] ;  /* 0x00190000d29c783b */ /* 0x000ea20000004200 */
[----:B------:R-:W-:Y:S02]  /*7170*/  IMAD.MOV.U32 R51, RZ, RZ, R251 ;  /* 0x000000ffff337224 */ /* 0x000fe400078e00fb */
[----:B------:R-:W-:Y:S02]  /*7180*/  IMAD.MOV.U32 R50, RZ, RZ, R250 ;  /* 0x000000ffff327224 */ /* 0x000fe400078e00fa */
[----:B------:R-:W-:Y:S02]  /*7190*/  IMAD.MOV.U32 R48, RZ, RZ, R165 ;  /* 0x000000ffff307224 */ /* 0x000fe400078e00a5 */
[----:B------:R-:W-:Y:S01]  /*71a0*/  MUFU.EX2 R251, R4 ;  /* 0x0000000400fb7308 */ /* 0x000fe20000000800 */
[----:B------:R-:W-:Y:S01]  /*71b0*/  HMMA.16816.F32 R164, R8, R170, R16 ;  /* 0x000000aa08a4723c */ /* 0x000fe20000001810 */
[----:B-1----:R-:W-:-:S06]  /*71c0*/  FFMA.FTZ R0, R124, c[0x0][0x2d0], -R2 ;  /* 0x0000b4007c007a23 */ /* 0x002fcc0000010802 */
[----:B------:R-:W-:Y:S01]  /*71d0*/  MOV R17, R152 ;  /* 0x0000009800117202 */ /* 0x000fe20000000f00 */
[----:B------:R-:W-:Y:S01]  /*71e0*/  IMAD.MOV.U32 R19, RZ, RZ, R154 ;  /* 0x000000ffff137224 */ /* 0x000fe200078e009a */
[----:B------:R1:W-:Y:S01]  /*71f0*/  MUFU.EX2 R128, R0 ;  /* 0x0000000000807308 */ /* 0x0003e20000000800 */
[----:B------:R-:W-:Y:S02]  /*7200*/  IMAD.MOV.U32 R18, RZ, RZ, R153 ;  /* 0x000000ffff127224 */ /* 0x000fe400078e0099 */
[----:B------:R-:W-:Y:S02]  /*7210*/  IMAD.MOV.U32 R16, RZ, RZ, R151 ;  /* 0x000000ffff107224 */ /* 0x000fe400078e0097 */
[----:B-1----:R-:W-:Y:S02]  /*7220*/  FFMA.FTZ R0, R125, c[0x0][0x2d0], -R2 ;  /* 0x0000b4007d007a23 */ /* 0x002fe40000010802 */
[C---:B------:R-:W-:Y:S02]  /*7230*/  HMMA.16816.F32 R124, R8.reuse, R160, R44 ;  /* 0x000000a0087c723c */ /* 0x040fe4000000182c */
[----:B------:R1:W-:Y:S05]  /*7240*/  MUFU.EX2 R252, R0 ;  /* 0x0000000000fc7308 */ /* 0x0003ea0000000800 */
[----:B------:R-:W-:Y:S01]  /*7250*/  MOV R47, R184 ;  /* 0x000000b8002f7202 */ /* 0x000fe20000000f00 */
[----:B------:R-:W-:Y:S01]  /*7260*/  IMAD.MOV.U32 R46, RZ, RZ, R150 ;  /* 0x000000ffff2e7224 */ /* 0x000fe200078e0096 */
[----:B------:R-:W-:Y:S01]  /*7270*/  MOV R45, R148 ;  /* 0x00000094002d7202 */ /* 0x000fe20000000f00 */
[----:B------:R-:W-:Y:S01]  /*7280*/  IMAD.MOV.U32 R44, RZ, RZ, R139 ;  /* 0x000000ffff2c7224 */ /* 0x000fe200078e008b */
[----:B--2---:R-:W-:Y:S01]  /*7290*/  HMMA.16816.F32 R148, R8, R158, R24 ;  /* 0x0000009e0894723c */ /* 0x004fe20000001818 */
[----:B-1----:R-:W-:-:S07]  /*72a0*/  FFMA.FTZ R0, R129, c[0x0][0x2d0], -R2 ;  /* 0x0000b40081007a23 */ /* 0x002fce0000010802 */
[C---:B------:R-:W-:Y:S01]  /*72b0*/  HMMA.16816.F32 R136, R8.reuse, R156, R40 ;  /* 0x0000009c0888723c */ /* 0x040fe20000001828 */
[----:B------:R-:W-:Y:S01]  /*72c0*/  IMAD.MOV.U32 R129, RZ, RZ, R155 ;  /* 0x000000ffff817224 */ /* 0x000fe200078e009b */
[----:B------:R1:W2:Y:S06]  /*72d0*/  MUFU.EX2 R52, R0 ;  /* 0x0000000000347308 */ /* 0x0002ac0000000800 */
[----:B------:R-:W-:Y:S01]  /*72e0*/  HMMA.16816.F32 R152, R8, R172, R28 ;  /* 0x000000ac0898723c */ /* 0x000fe2000000181c */
[----:B-1----:R-:W-:-:S05]  /*72f0*/  FMUL.FTZ R0, R3, c[0x0][0x2d0] ;  /* 0x0000b40003007a20 */ /* 0x002fca0000410000 */
[----:B------:R-:W-:-:S05]  /*7300*/  FSEL R0, R0, RZ, P0 ;  /* 0x000000ff00007208 */ /* 0x000fca0000000000 */
[--C-:B------:R-:W-:Y:S02]  /*7310*/  FFMA.FTZ R4, R116, c[0x0][0x2d0], -R0.reuse ;  /* 0x0000b40074047a23 */ /* 0x100fe40000010800 */
[----:B------:R-:W-:Y:S02]  /*7320*/  IMAD.MOV.U32 R116, RZ, RZ, R249 ;  /* 0x000000ffff747224 */ /* 0x000fe400078e00f9 */
[----:B------:R1:W-:Y:S02]  /*7330*/  MUFU.EX2 R184, R4 ;  /* 0x0000000400b87308 */ /* 0x0003e40000000800 */
[----:B-1----:R-:W-:Y:S02]  /*7340*/  FFMA.FTZ R4, R115, c[0x0][0x2d0], -R0 ;  /* 0x0000b40073047a23 */ /* 0x002fe40000010800 */
[----:B--2---:R-:W-:-:S04]  /*7350*/  IMAD.MOV.U32 R115, RZ, RZ, R52 ;  /* 0x000000ffff737224 */ /* 0x004fc800078e0034 */
[----:B------:R1:W2:Y:S01]  /*7360*/  MUFU.EX2 R183, R4 ;  /* 0x0000000400b77308 */ /* 0x0002a20000000800 */
[----:B------:R-:W-:Y:S07]  /*7370*/  HMMA.16816.F32 R52, R8, R174, R12 ;  /* 0x000000ae0834723c */ /* 0x000fee000000180c */
[----:B------:R-:W-:Y:S02]  /*7380*/  F2FP.PACK_AB R8, R213, R208 ;  /* 0x000000d0d508723e */ /* 0x000fe400000000ff */
[----:B------:R-:W-:Y:S01]  /*7390*/  F2FP.PACK_AB R10, R252, R128 ;  /* 0x00000080fc0a723e */ /* 0x000fe200000000ff */
[----:B-1----:R-:W-:Y:S01]  /*73a0*/  FFMA.FTZ R4, R114, c[0x0][0x2d0], -R0 ;  /* 0x0000b40072047a23 */ /* 0x002fe20000010800 */
[----:B--2---:R-:W-:Y:S01]  /*73b0*/  F2FP.PACK_AB R9, R183, R184 ;  /* 0x000000b8b709723e */ /* 0x004fe200000000ff */
[----:B------:R-:W-:-:S02]  /*73c0*/  IMAD.MOV.U32 R114, RZ, RZ, R16 ;  /* 0x000000ffff727224 */ /* 0x000fc400078e0010 */
[----:B------:R1:W-:Y:S02]  /*73d0*/  MUFU.EX2 R181, R4 ;  /* 0x0000000400b57308 */ /* 0x0003e40000000800 */
[----:B-1----:R-:W-:Y:S01]  /*73e0*/  FFMA.FTZ R4, R113, c[0x0][0x2d0], -R0 ;  /* 0x0000b40071047a23 */ /* 0x002fe20000010800 */
[----:B------:R-:W-:-:S05]  /*73f0*/  MOV R113, R17 ;  /* 0x0000001100717202 */ /* 0x000fca0000000f00 */
[----:B------:R1:W2:Y:S02]  /*7400*/  MUFU.EX2 R182, R4 ;  /* 0x0000000400b67308 */ /* 0x0002a40000000800 */
[----:B-1----:R-:W-:Y:S01]  /*7410*/  FFMA.FTZ R4, R141, c[0x0][0x2d0], -R2 ;  /* 0x0000b4008d047a23 */ /* 0x002fe20000010802 */
[----:B--2---:R-:W-:Y:S01]  /*7420*/  F2FP.PACK_AB R11, R182, R181 ;  /* 0x000000b5b60b723e */ /* 0x004fe200000000ff */
[----:B------:R-:W-:Y:S01]  /*7430*/  IMAD.MOV.U32 R141, RZ, RZ, R122 ;  /* 0x000000ffff8d7224 */ /* 0x000fe200078e007a */
[----:B------:R-:W-:-:S03]  /*7440*/  MOV R122, R73 ;  /* 0x00000049007a7202 */ /* 0x000fc60000000f00 */
[----:B------:R1:W-:Y:S02]  /*7450*/  MUFU.EX2 R250, R4 ;  /* 0x0000000400fa7308 */ /* 0x0003e40000000800 */
[C---:B------:R-:W-:Y:S08]  /*7460*/  HMMA.16816.F32 R24, R8.reuse, R84, RZ ;  /* 0x000000540818723c */ /* 0x040ff000000018ff */
[----:B------:R-:W-:Y:S01]  /*7470*/  HMMA.16816.F32 R32, R8, R60, RZ ;  /* 0x0000003c0820723c */ /* 0x000fe200000018ff */
[----:B-1----:R-:W-:-:S02]  /*7480*/  FFMA.FTZ R4, R140, c[0x0][0x2d0], -R2 ;  /* 0x0000b4008c047a23 */ /* 0x002fc40000010802 */
[----:B------:R-:W-:Y:S02]  /*7490*/  IMAD.MOV.U32 R140, RZ, RZ, R69 ;  /* 0x000000ffff8c7224 */ /* 0x000fe400078e0045 */
[----:B------:R1:W2:Y:S03]  /*74a0*/  MUFU.EX2 R249, R4 ;  /* 0x0000000400f97308 */ /* 0x0002a60000000800 */
[----:B------:R-:W-:Y:S01]  /*74b0*/  HMMA.16816.F32 R28, R8, R62, RZ ;  /* 0x0000003e081c723c */ /* 0x000fe200000018ff */
[----:B------:R-:W-:Y:S02]  /*74c0*/  IMAD.MOV.U32 R60, RZ, RZ, R18 ;  /* 0x000000ffff3c7224 */ /* 0x000fe400078e0012 */
[----:B------:R-:W-:-:S04]  /*74d0*/  IMAD.MOV.U32 R61, RZ, RZ, R45 ;  /* 0x000000ffff3d7224 */ /* 0x000fc800078e002d */
[----:B------:R-:W-:Y:S01]  /*74e0*/  IMAD.MOV.U32 R63, RZ, RZ, R129 ;  /* 0x000000ffff3f7224 */ /* 0x000fe200078e0081 */
[----:B------:R-:W-:Y:S01]  /*74f0*/  HMMA.16816.F32 R12, R8, R96, RZ ;  /* 0x00000060080c723c */ /* 0x000fe200000018ff */
[----:B------:R-:W-:Y:S02]  /*7500*/  MOV R62, R36 ;  /* 0x00000024003e7202 */ /* 0x000fe40000000f00 */
[----:B------:R-:W-:Y:S01]  /*7510*/  MOV R129, R39 ;  /* 0x0000002700817202 */ /* 0x000fe20000000f00 */
[----:B-1----:R-:W-:-:S04]  /*7520*/  FFMA.FTZ R4, R117, c[0x0][0x2d0], -R0 ;  /* 0x0000b40075047a23 */ /* 0x002fc80000010800 */
[----:B------:R-:W-:Y:S01]  /*7530*/  HMMA.16816.F32 R20, R8, R86, RZ ;  /* 0x000000560814723c */ /* 0x000fe200000018ff */
[----:B------:R-:W-:Y:S01]  /*7540*/  IMAD.MOV.U32 R97, RZ, RZ, R37 ;  /* 0x000000ffff617224 */ /* 0x000fe200078e0025 */
[----:B------:R-:W-:Y:S01]  /*7550*/  MOV R117, R44 ;  /* 0x0000002c00757202 */ /* 0x000fe20000000f00 */
[----:B------:R1:W-:Y:S01]  /*7560*/  MUFU.EX2 R75, R4 ;  /* 0x00000004004b7308 */ /* 0x0003e20000000800 */
[----:B------:R-:W-:-:S03]  /*7570*/  IMAD.MOV.U32 R96, RZ, RZ, R38 ;  /* 0x000000ffff607224 */ /* 0x000fc600078e0026 */
[----:B------:R-:W-:Y:S01]  /*7580*/  IMAD.MOV.U32 R86, RZ, RZ, R50 ;  /* 0x000000ffff567224 */ /* 0x000fe200078e0032 */
[----:B------:R-:W-:Y:S01]  /*7590*/  HMMA.16816.F32 R36, R8, R102, RZ ;  /* 0x000000660824723c */ /* 0x000fe200000018ff */
[----:B------:R-:W-:-:S06]  /*75a0*/  MOV R87, R51 ;  /* 0x0000003300577202 */ /* 0x000fcc0000000f00 */
[----:B------:R-:W-:Y:S01]  /*75b0*/  IMAD.MOV.U32 R103, RZ, RZ, R47 ;  /* 0x000000ffff677224 */ /* 0x000fe200078e002f */
[C---:B------:R-:W-:Y:S01]  /*75c0*/  HMMA.16816.F32 R40, R8.reuse, R98, RZ ;  /* 0x000000620828723c */ /* 0x040fe200000018ff */
[----:B-1----:R-:W-:Y:S02]  /*75d0*/  FFMA.FTZ R4, R119, c[0x0][0x2d0], -R0 ;  /* 0x0000b40077047a23 */ /* 0x002fe40000010800 */
[----:B------:R-:W-:Y:S02]  /*75e0*/  IMAD.MOV.U32 R119, RZ, RZ, R19 ;  /* 0x000000ffff777224 */ /* 0x000fe400078e0013 */
[----:B------:R1:W3:Y:S03]  /*75f0*/  MUFU.EX2 R180, R4 ;  /* 0x0000000400b47308 */ /* 0x0002e60000000800 */
[----:B------:R-:W-:Y:S01]  /*7600*/  HMMA.16816.F32 R16, R8, R100, RZ ;  /* 0x000000640810723c */ /* 0x000fe200000018ff */
[----:B------:R-:W-:Y:S01]  /*7610*/  IMAD.MOV.U32 R99, RZ, RZ, R116 ;  /* 0x000000ffff637224 */ /* 0x000fe200078e0074 */
[----:B------:R-:W-:Y:S01]  /*7620*/  MOV R116, R48 ;  /* 0x0000003000747202 */ /* 0x000fe20000000f00 */
[----:B------:R-:W-:-:S04]  /*7630*/  IMAD.MOV.U32 R98, RZ, RZ, R49 ;  /* 0x000000ffff627224 */ /* 0x000fc800078e0031 */
[----:B--2---:R-:W-:Y:S01]  /*7640*/  F2FP.PACK_AB R10, R249, R250 ;  /* 0x000000faf90a723e */ /* 0x004fe200000000ff */
[----:B-1----:R-:W-:Y:S01]  /*7650*/  FFMA.FTZ R4, R121, c[0x0][0x2d0], -R0 ;  /* 0x0000b40079047a23 */ /* 0x002fe20000010800 */
[----:B---3--:R-:W-:Y:S01]  /*7660*/  F2FP.PACK_AB R9, R180, R75 ;  /* 0x0000004bb409723e */ /* 0x008fe200000000ff */
[----:B------:R-:W-:Y:S02]  /*7670*/  IMAD.MOV.U32 R121, RZ, RZ, R74 ;  /* 0x000000ffff797224 */ /* 0x000fe400078e004a */
[----:B------:R1:W-:Y:S02]  /*7680*/  MUFU.EX2 R84, R4 ;  /* 0x0000000400547308 */ /* 0x0003e40000000800 */
[----:B-1----:R-:W-:Y:S02]  /*7690*/  FFMA.FTZ R4, R123, c[0x0][0x2d0], -R0 ;  /* 0x0000b4007b047a23 */ /* 0x002fe40000010800 */
[----:B------:R-:W-:-:S04]  /*76a0*/  IMAD.MOV.U32 R123, RZ, RZ, R115 ;  /* 0x000000ffff7b7224 */ /* 0x000fc800078e0073 */
[----:B------:R-:W1:Y:S01]  /*76b0*/  MUFU.EX2 R85, R4 ;  /* 0x0000000400557308 */ /* 0x000e620000000800 */
[----:B------:R-:W-:Y:S01]  /*76c0*/  IMAD.MOV.U32 R115, RZ, RZ, R46 ;  /* 0x000000ffff737224 */ /* 0x000fe200078e002e */
[----:B------:R-:W-:Y:S02]  /*76d0*/  F2FP.PACK_AB R8, R251, R123 ;  /* 0x0000007bfb08723e */ /* 0x000fe400000000ff */
[----:B-1----:R-:W-:Y:S01]  /*76e0*/  F2FP.PACK_AB R11, R85, R84 ;  /* 0x00000054550b723e */ /* 0x002fe200000000ff */
[----:B------:R-:W-:-:S06]  /*76f0*/  FFMA.FTZ R4, R227, c[0x0][0x2d0], -R7 ;  /* 0x0000b400e3047a23 */ /* 0x000fcc0000010807 */
[C---:B------:R-:W-:Y:S07]  /*7700*/  HMMA.16816.F32 R48, R8.reuse, R104, R32 ;  /* 0x000000680830723c */ /* 0x040fee0000001820 */
[----:B------:R-:W-:Y:S01]  /*7710*/  MOV R104, R248 ;  /* 0x000000f800687202 */ /* 0x000fe20000000f00 */
[----:B------:R-:W-:Y:S01]  /*7720*/  IMAD.MOV.U32 R105, RZ, RZ, R68 ;  /* 0x000000ffff697224 */ /* 0x000fe200078e0044 */
[----:B------:R1:W-:Y:S01]  /*7730*/  MUFU.EX2 R248, R4 ;  /* 0x0000000400f87308 */ /* 0x0003e20000000800 */
[C---:B------:R-:W-:Y:S08]  /*7740*/  HMMA.16816.F32 R44, R8.reuse, R92, R24 ;  /* 0x0000005c082c723c */ /* 0x040ff00000001818 */
[----:B------:R-:W-:Y:S01]  /*7750*/  HMMA.16816.F32 R32, R8, R88, R16 ;  /* 0x000000580820723c */ /* 0x000fe20000001810 */
[----:B-1----:R-:W-:-:S07]  /*7760*/  FFMA.FTZ R4, R186, c[0x0][0x2d0], -R2 ;  /* 0x0000b400ba047a23 */ /* 0x002fce0000010802 */
[C---:B------:R-:W-:Y:S01]  /*7770*/  HMMA.16816.F32 R28, R8.reuse, R106, R28 ;  /* 0x0000006a081c723c */ /* 0x040fe2000000181c */
[----:B------:R-:W-:Y:S01]  /*7780*/  IMAD.MOV.U32 R88, RZ, RZ, R99 ;  /* 0x000000ffff587224 */ /* 0x000fe200078e0063 */
[----:B------:R-:W-:Y:S01]  /*7790*/  MOV R89, R98 ;  /* 0x0000006200597202 */ /* 0x000fe20000000f00 */
[----:B------:R1:W-:Y:S05]  /*77a0*/  MUFU.EX2 R100, R4 ;  /* 0x0000000400647308 */ /* 0x0003ea0000000800 */
[C---:B------:R-:W-:Y:S08]  /*77b0*/  HMMA.16816.F32 R20, R8.reuse, R94, R20 ;  /* 0x0000005e0814723c */ /* 0x040ff00000001814 */
[----:B------:R-:W-:Y:S01]  /*77c0*/  HMMA.16816.F32 R16, R8, R90, R36 ;  /* 0x0000005a0810723c */ /* 0x000fe20000001824 */
[----:B------:R-:W2:Y:S01]  /*77d0*/  LDSM.16.MT88.4 R36, [R209+0x2100] ;  /* 0x00210000d124783b */ /* 0x000ea20000004200 */
[----:B-1----:R-:W-:-:S04]  /*77e0*/  FFMA.FTZ R4, R185, c[0x0][0x2d0], -R2 ;  /* 0x0000b400b9047a23 */ /* 0x002fc80000010802 */
[----:B------:R1:W3:Y:S01]  /*77f0*/  MUFU.EX2 R101, R4 ;  /* 0x0000000400657308 */ /* 0x0002e20000000800 */
[----:B------:R-:W-:Y:S01]  /*7800*/  IMAD.MOV.U32 R91, RZ, RZ, R103 ;  /* 0x000000ffff5b7224 */ /* 0x000fe200078e0067 */
[----:B------:R-:W-:Y:S01]  /*7810*/  HMMA.16816.F32 R24, R8, R108, R12 ;  /* 0x0000006c0818723c */ /* 0x000fe2000000180c */
[----:B------:R-:W-:-:S07]  /*7820*/  MOV R90, R96 ;  /* 0x00000060005a7202 */ /* 0x000fce0000000f00 */
[----:B------:R-:W-:Y:S01]  /*7830*/  HMMA.16816.F32 R12, R8, R110, R40 ;  /* 0x0000006e080c723c */ /* 0x000fe20000001828 */
[----:B-1----:R-:W-:-:S06]  /*7840*/  FFMA.FTZ R4, R147, c[0x0][0x2d0], -R2 ;  /* 0x0000b40093047a23 */ /* 0x002fcc0000010802 */
[----:B---3--:R-:W-:Y:S01]  /*7850*/  F2FP.PACK_AB R8, R101, R100 ;  /* 0x000000646508723e */ /* 0x008fe200000000ff */
[----:B------:R-:W-:Y:S01]  /*7860*/  IMAD.MOV.U32 R43, RZ, RZ, R97 ;  /* 0x000000ffff2b7224 */ /* 0x000fe200078e0061 */
[----:B------:R-:W-:Y:S01]  /*7870*/  MOV R41, R63 ;  /* 0x0000003f00297202 */ /* 0x000fe20000000f00 */
[----:B------:R1:W-:Y:S01]  /*7880*/  MUFU.EX2 R102, R4 ;  /* 0x0000000400667308 */ /* 0x0003e20000000800 */
[----:B------:R-:W-:Y:S02]  /*7890*/  IMAD.MOV.U32 R42, RZ, RZ, R62 ;  /* 0x000000ffff2a7224 */ /* 0x000fe400078e003e */
[----:B------:R-:W-:Y:S02]  /*78a0*/  IMAD.MOV.U32 R40, RZ, RZ, R119 ;  /* 0x000000ffff287224 */ /* 0x000fe400078e0077 */
[----:B-1----:R-:W-:-:S04]  /*78b0*/  FFMA.FTZ R4, R146, c[0x0][0x2d0], -R2 ;  /* 0x0000b40092047a23 */ /* 0x002fc80000010802 */
[----:B------:R1:W3:Y:S02]  /*78c0*/  MUFU.EX2 R185, R4 ;  /* 0x0000000400b97308 */ /* 0x0002e40000000800 */
[----:B-1----:R-:W-:Y:S01]  /*78d0*/  FFMA.FTZ R4, R142, c[0x0][0x2d0], -R0 ;  /* 0x0000b4008e047a23 */ /* 0x002fe20000010800 */
[----:B---3--:R-:W-:-:S05]  /*78e0*/  F2FP.PACK_AB R10, R185, R102 ;  /* 0x00000066b90a723e */ /* 0x008fca00000000ff */
        /* <DEDUP_REMOVED lines=10> */
[----:B------:R1:W3:Y:S02]  /*7990*/  MUFU.EX2 R233, R4 ;  /* 0x0000000400e97308 */ /* 0x0002e40000000800 */
[C---:B------:R-:W-:Y:S07]  /*79a0*/  HMMA.16816.F32 R108, R8.reuse, R64, R48 ;  /* 0x00000040086c723c */ /* 0x040fee0000001830 */
[----:B------:R-:W-:Y:S01]  /*79b0*/  MOV R50, R113 ;  /* 0x0000007100327202 */ /* 0x000fe20000000f00 */
[----:B------:R-:W-:Y:S01]  /*79c0*/  IMAD.MOV.U32 R64, RZ, RZ, R114 ;  /* 0x000000ffff407224 */ /* 0x000fe200078e0072 */
[----:B------:R-:W-:Y:S01]  /*79d0*/  MOV R48, R112 ;  /* 0x0000007000307202 */ /* 0x000fe20000000f00 */
[----:B------:R-:W-:Y:S01]  /*79e0*/  IMAD.MOV.U32 R49, RZ, RZ, R115 ;  /* 0x000000ffff317224 */ /* 0x000fe200078e0073 */
[----:B------:R-:W-:Y:S01]  /*79f0*/  HMMA.16816.F32 R44, R8, R80, R44 ;  /* 0x00000050082c723c */ /* 0x000fe2000000182c */
[----:B-1----:R-:W-:Y:S01]  /*7a00*/  FFMA.FTZ R4, R232, c[0x0][0x2d0], -R7 ;  /* 0x0000b400e8047a23 */ /* 0x002fe20000010807 */
[----:B------:R-:W-:Y:S01]  /*7a10*/  MOV R65, R130 ;  /* 0x0000008200417202 */ /* 0x000fe20000000f00 */
[----:B------:R-:W-:-:S02]  /*7a20*/  IMAD.MOV.U32 R51, RZ, RZ, R60 ;  /* 0x000000ffff337224 */ /* 0x000fc400078e003c */
[----:B------:R1:W-:Y:S03]  /*7a30*/  MUFU.EX2 R227, R4 ;  /* 0x0000000400e37308 */ /* 0x0003e60000000800 */
[C---:B------:R-:W-:Y:S01]  /*7a40*/  HMMA.16816.F32 R112, R8.reuse, R66, R28 ;  /* 0x000000420870723c */ /* 0x040fe2000000181c */
[----:B------:R-:W-:Y:S06]  /*7a50*/  LDSM.16.MT88.4 R28, [R210+0x2100] ;  /* 0x00210000d21c783b */ /* 0x000fec0000004200 */
[----:B------:R-:W-:Y:S01]  /*7a60*/  IMAD.MOV.U32 R67, RZ, RZ, R61 ;  /* 0x000000ffff437224 */ /* 0x000fe200078e003d */
[----:B------:R-:W-:Y:S01]  /*7a70*/  HMMA.16816.F32 R80, R8, R82, R20 ;  /* 0x000000520850723c */ /* 0x000fe20000001814 */
[----:B------:R-:W-:Y:S01]  /*7a80*/  LDSM.16.MT88.4 R20, [R211+0x2100] ;  /* 0x00210000d314783b */ /* 0x000fe20000004200 */
[----:B------:R-:W-:-:S02]  /*7a90*/  IMAD.MOV.U32 R66, RZ, RZ, R117 ;  /* 0x000000ffff427224 */ /* 0x000fc400078e0075 */
[----:B-1----:R-:W-:Y:S02]  /*7aa0*/  FFMA.FTZ R4, R235, c[0x0][0x2d0], -R7 ;  /* 0x0000b400eb047a23 */ /* 0x002fe40000010807 */
[----:B------:R-:W-:Y:S02]  /*7ab0*/  IMAD.MOV.U32 R235, RZ, RZ, R105 ;  /* 0x000000ffffeb7224 */ /* 0x000fe400078e0069 */
[C---:B------:R-:W-:Y:S01]  /*7ac0*/  HMMA.16816.F32 R144, R8.reuse, R78, R16 ;  /* 0x0000004e0890723c */ /* 0x040fe20000001810 */
[----:B------:R1:W4:Y:S01]  /*7ad0*/  MUFU.EX2 R232, R4 ;  /* 0x0000000400e87308 */ /* 0x0003220000000800 */
[----:B------:R-:W-:Y:S06]  /*7ae0*/  LDSM.16.MT88.4 R16, [R209+0x2900] ;  /* 0x00290000d110783b */ /* 0x000fec0000004200 */
[C---:B------:R-:W-:Y:S01]  /*7af0*/  HMMA.16816.F32 R60, R8.reuse, R56, R24 ;  /* 0x00000038083c723c */ /* 0x040fe20000001818 */
[----:B------:R-:W-:Y:S07]  /*7b00*/  LDSM.16.MT88.4 R24, [R212+0x2900] ;  /* 0x00290000d418783b */ /* 0x000fee0000004200 */
[----:B------:R-:W-:Y:S01]  /*7b10*/  HMMA.16816.F32 R56, R8, R58, R12 ;  /* 0x0000003a0838723c */ /* 0x000fe2000000180c */
[----:B-1----:R-:W-:-:S02]  /*7b20*/  FFMA.FTZ R4, R236, c[0x0][0x2d0], -R7 ;  /* 0x0000b400ec047a23 */ /* 0x002fc40000010807 */
[----:B------:R-:W-:Y:S02]  /*7b30*/  IMAD.MOV.U32 R236, RZ, RZ, R104 ;  /* 0x000000ffffec7224 */ /* 0x000fe400078e0068 */
[----:B------:R1:W-:Y:S02]  /*7b40*/  MUFU.EX2 R186, R4 ;  /* 0x0000000400ba7308 */ /* 0x0003e40000000800 */
[----:B------:R-:W-:Y:S01]  /*7b50*/  IMAD.MOV.U32 R15, RZ, RZ, R67 ;  /* 0x000000ffff0f7224 */ /* 0x000fe200078e0043 */
[----:B------:R-:W-:Y:S01]  /*7b60*/  MOV R67, R87 ;  /* 0x0000005700437202 */ /* 0x000fe20000000f00 */
[----:B------:R-:W-:Y:S01]  /*7b70*/  IMAD.MOV.U32 R12, RZ, RZ, R122 ;  /* 0x000000ffff0c7224 */ /* 0x000fe200078e007a */
[----:B------:R-:W-:Y:S01]  /*7b80*/  MOV R13, R90 ;  /* 0x0000005a000d7202 */ /* 0x000fe20000000f00 */
[----:B------:R-:W-:Y:S01]  /*7b90*/  IMAD.MOV.U32 R14, RZ, RZ, R64 ;  /* 0x000000ffff0e7224 */ /* 0x000fe200078e0040 */
[----:B------:R-:W-:Y:S01]  /*7ba0*/  MOV R64, R41 ;  /* 0x0000002900407202 */ /* 0x000fe20000000f00 */
[----:B-1----:R-:W-:Y:S01]  /*7bb0*/  FFMA.FTZ R4, R237, c[0x0][0x2d0], -R7 ;  /* 0x0000b400ed047a23 */ /* 0x002fe20000010807 */
[----:B------:R-:W-:-:S03]  /*7bc0*/  MOV R237, R140 ;  /* 0x0000008c00ed7202 */ /* 0x000fc60000000f00 */
[----:B------:R1:W-:Y:S02]  /*7bd0*/  MUFU.EX2 R103, R4 ;  /* 0x0000000400677308 */ /* 0x0003e40000000800 */
[----:B------:R-:W-:Y:S02]  /*7be0*/  IMAD.MOV.U32 R78, RZ, RZ, R237 ;  /* 0x000000ffff4e7224 */ /* 0x000fe400078e00ed */
[----:B------:R-:W-:Y:S02]  /*7bf0*/  IMAD.MOV.U32 R237, RZ, RZ, R91 ;  /* 0x000000ffffed7224 */ /* 0x000fe400078e005b */
[----:B-1----:R-:W-:Y:S02]  /*7c00*/  FFMA.FTZ R4, R200, c[0x0][0x2d0], -R6 ;  /* 0x0000b400c8047a23 */ /* 0x002fe40000010806 */
[----:B------:R-:W-:Y:S02]  /*7c10*/  IMAD.MOV.U32 R200, RZ, RZ, R141 ;  /* 0x000000ffffc87224 */ /* 0x000fe400078e008d */
[----:B------:R1:W-:Y:S01]  /*7c20*/  MUFU.EX2 R99, R4 ;  /* 0x0000000400637308 */ /* 0x0003e20000000800 */
[----:B------:R-:W-:Y:S01]  /*7c30*/  HMMA.16816.F32 R140, R8, R76, R32 ;  /* 0x0000004c088c723c */ /* 0x000fe20000001820 */
[----:B------:R-:W-:Y:S01]  /*7c40*/  IMAD.MOV.U32 R79, RZ, RZ, R200 ;  /* 0x000000ffff4f7224 */ /* 0x000fe200078e00c8 */
[----:B------:R-:W-:-:S05]  /*7c50*/  MOV R200, R120 ;  /* 0x0000007800c87202 */ /* 0x000fca0000000f00 */
[----:B------:R-:W-:Y:S01]  /*7c60*/  IMAD.MOV.U32 R33, RZ, RZ, R131 ;  /* 0x000000ffff217224 */ /* 0x000fe200078e0083 */
[----:B------:R-:W-:Y:S01]  /*7c70*/  MOV R34, R128 ;  /* 0x0000008000227202 */ /* 0x000fe20000000f00 */
[----:B------:R-:W-:Y:S01]  /*7c80*/  IMAD.MOV.U32 R35, RZ, RZ, R118 ;  /* 0x000000ffff237224 */ /* 0x000fe200078e0076 */
[----:B---3--:R-:W-:Y:S02]  /*7c90*/  F2FP.PACK_AB R8, R233, R248 ;  /* 0x000000f8e908723e */ /* 0x008fe400000000ff */
[----:B----4-:R-:W-:Y:S01]  /*7ca0*/  F2FP.PACK_AB R10, R232, R227 ;  /* 0x000000e3e80a723e */ /* 0x010fe200000000ff */
[----:B------:R-:W-:Y:S02]  /*7cb0*/  IMAD.MOV.U32 R32, RZ, RZ, R35 ;  /* 0x000000ffff207224 */ /* 0x000fe400078e0023 */
[----:B-1----:R-:W-:Y:S02]  /*7cc0*/  FFMA.FTZ R4, R204, c[0x0][0x2d0], -R6 ;  /* 0x0000b400cc047a23 */ /* 0x002fe40000010806 */
[----:B------:R-:W-:-:S02]  /*7cd0*/  IMAD.MOV.U32 R204, RZ, RZ, R116 ;  /* 0x000000ffffcc7224 */ /* 0x000fc400078e0074 */
[----:B------:R1:W3:Y:S01]  /*7ce0*/  MUFU.EX2 R98, R4 ;  /* 0x0000000400627308 */ /* 0x0002e20000000800 */
[----:B------:R-:W-:Y:S02]  /*7cf0*/  IMAD.MOV.U32 R35, RZ, RZ, R51 ;  /* 0x000000ffff237224 */ /* 0x000fe400078e0033 */
[----:B------:R-:W-:Y:S01]  /*7d00*/  MOV R76, R204 ;  /* 0x000000cc004c7202 */ /* 0x000fe20000000f00 */
[----:B------:R-:W-:Y:S01]  /*7d10*/  IMAD.MOV.U32 R51, RZ, RZ, R86 ;  /* 0x000000ffff337224 */ /* 0x000fe200078e0056 */
[----:B------:R-:W-:Y:S01]  /*7d20*/  MOV R204, R89 ;  /* 0x0000005900cc7202 */ /* 0x000fe20000000f00 */
[----:B-1----:R-:W-:Y:S01]  /*7d30*/  FFMA.FTZ R4, R203, c[0x0][0x2d0], -R6 ;  /* 0x0000b400cb047a23 */ /* 0x002fe20000010806 */
[----:B---3--:R-:W-:Y:S01]  /*7d40*/  F2FP.PACK_AB R9, R98, R99 ;  /* 0x000000636209723e */ /* 0x008fe200000000ff */
[----:B------:R-:W-:Y:S02]  /*7d50*/  IMAD.MOV.U32 R203, RZ, RZ, R129 ;  /* 0x000000ffffcb7224 */ /* 0x000fe400078e0081 */
[----:B------:R1:W-:Y:S01]  /*7d60*/  MUFU.EX2 R97, R4 ;  /* 0x0000000400617308 */ /* 0x0003e20000000800 */
[----:B------:R-:W3:Y:S01]  /*7d70*/  LDSM.16.MT88.4 R128, [R212+0x2100] ;  /* 0x00210000d480783b */ /* 0x000ee20000004200 */
[----:B------:R-:W-:-:S02]  /*7d80*/  IMAD.MOV.U32 R77, RZ, RZ, R203 ;  /* 0x000000ffff4d7224 */ /* 0x000fc400078e00cb */
[----:B------:R-:W-:Y:S02]  /*7d90*/  IMAD.MOV.U32 R203, RZ, RZ, R88 ;  /* 0x000000ffffcb7224 */ /* 0x000fe400078e0058 */
[----:B-1----:R-:W-:Y:S02]  /*7da0*/  FFMA.FTZ R4, R205, c[0x0][0x2d0], -R6 ;  /* 0x0000b400cd047a23 */ /* 0x002fe40000010806 */
[----:B------:R-:W-:Y:S02]  /*7db0*/  IMAD.MOV.U32 R205, RZ, RZ, R43 ;  /* 0x000000ffffcd7224 */ /* 0x000fe400078e002b */
[----:B------:R1:W4:Y:S02]  /*7dc0*/  MUFU.EX2 R95, R4 ;  /* 0x00000004005f7308 */ /* 0x0003240000000800 */
[--C-:B-1----:R-:W-:Y:S01]  /*7dd0*/  FFMA.FTZ R4, R244, c[0x0][0x2d0], -R7.reuse ;  /* 0x0000b400f4047a23 */ /* 0x102fe20000010807 */
[----:B----4-:R-:W-:Y:S01]  /*7de0*/  F2FP.PACK_AB R11, R95, R97 ;  /* 0x000000615f0b723e */ /* 0x010fe200000000ff */
[----:B------:R-:W-:Y:S01]  /*7df0*/  FFMA.FTZ R7, R247, c[0x0][0x2d0], -R7 ;  /* 0x0000b400f7077a23 */ /* 0x000fe20000010807 */
[----:B------:R-:W-:-:S03]  /*7e00*/  MOV R247, R66 ;  /* 0x0000004200f77202 */ /* 0x000fc60000000f00 */
[----:B------:R1:W-:Y:S01]  /*7e10*/  MUFU.EX2 R96, R4 ;  /* 0x0000000400607308 */ /* 0x0003e20000000800 */
[----:B------:R-:W-:Y:S02]  /*7e20*/  IMAD.MOV.U32 R66, RZ, RZ, R40 ;  /* 0x000000ffff427224 */ /* 0x000fe400078e0028 */
[----:B------:R-:W-:Y:S01]  /*7e30*/  IMAD.MOV.U32 R244, RZ, RZ, R42 ;  /* 0x000000fffff47224 */ /* 0x000fe200078e002a */
[C---:B--2---:R-:W-:Y:S01]  /*7e40*/  HMMA.16816.F32 R104, R8.reuse, R36, R176 ;  /* 0x000000240868723c */ /* 0x044fe200000018b0 */
[----:B------:R-:W2:Y:S03]  /*7e50*/  LDSM.16.MT88.4 R40, [R210+0x2900] ;  /* 0x00290000d228783b */ /* 0x000ea60000004200 */
[----:B------:R4:W4:Y:S04]  /*7e60*/  MUFU.EX2 R94, R7 ;  /* 0x00000007005e7308 */ /* 0x0009280000000800 */
[----:B------:R-:W-:Y:S01]  /*7e70*/  HMMA.16816.F32 R116, R8, R38, R164 ;  /* 0x000000260874723c */ /* 0x000fe200000018a4 */
[----:B-1----:R-:W-:-:S02]  /*7e80*/  FFMA.FTZ R4, R207, c[0x0][0x2d0], -R6 ;  /* 0x0000b400cf047a23 */ /* 0x002fc40000010806 */
[----:B------:R-:W-:-:S04]  /*7e90*/  IMAD.MOV.U32 R207, RZ, RZ, R123 ;  /* 0x000000ffffcf7224 */ /* 0x000fc800078e007b */
[----:B------:R-:W-:Y:S01]  /*7ea0*/  F2FP.PACK_AB R164, R103, R186 ;  /* 0x000000ba67a4723e */ /* 0x000fe200000000ff */
[----:B------:R1:W-:Y:S01]  /*7eb0*/  MUFU.EX2 R93, R4 ;  /* 0x00000004005d7308 */ /* 0x0003e20000000800 */
[----:B---3--:R-:W-:Y:S01]  /*7ec0*/  HMMA.16816.F32 R132, R8, R130, R132 ;  /* 0x000000820884723c */ /* 0x008fe20000001884 */
[----:B----4-:R-:W-:Y:S01]  /*7ed0*/  IMAD.MOV.U32 R7, RZ, RZ, R121 ;  /* 0x000000ffff077224 */ /* 0x010fe200078e0079 */
[----:B------:R-:W-:-:S06]  /*7ee0*/  F2FP.PACK_AB R166, R94, R96 ;  /* 0x000000605ea6723e */ /* 0x000fcc00000000ff */
[----:B------:R-:W-:Y:S01]  /*7ef0*/  HMMA.16816.F32 R120, R8, R128, R124 ;  /* 0x000000800878723c */ /* 0x000fe2000000187c */
[----:B-1----:R-:W-:-:S07]  /*7f00*/  FFMA.FTZ R4, R229, c[0x0][0x2d0], -R6 ;  /* 0x0000b400e5047a23 */ /* 0x002fce0000010806 */
[C---:B------:R-:W-:Y:S01]  /*7f10*/  HMMA.16816.F32 R136, R8.reuse, R28, R136 ;  /* 0x0000001c0888723c */ /* 0x040fe20000001888 */
[----:B------:R1:W3:Y:S07]  /*7f20*/  MUFU.EX2 R92, R4 ;  /* 0x00000004005c7308 */ /* 0x0002ee0000000800 */
[C---:B------:R-:W-:Y:S08]  /*7f30*/  HMMA.16816.F32 R148, R8.reuse, R30, R148 ;  /* 0x0000001e0894723c */ /* 0x040ff00000001894 */
[----:B------:R-:W-:Y:S01]  /*7f40*/  HMMA.16816.F32 R152, R8, R20, R152 ;  /* 0x000000140898723c */ /* 0x000fe20000001898 */
[----:B-1----:R-:W-:Y:S01]  /*7f50*/  FFMA.FTZ R4, R230, c[0x0][0x2d0], -R6 ;  /* 0x0000b400e6047a23 */ /* 0x002fe20000010806 */
[----:B---3--:R-:W-:Y:S01]  /*7f60*/  F2FP.PACK_AB R165, R92, R93 ;  /* 0x0000005d5ca5723e */ /* 0x008fe200000000ff */
[----:B------:R-:W-:Y:S01]  /*7f70*/  IMAD.MOV.U32 R230, RZ, RZ, R33 ;  /* 0x000000ffffe67224 */ /* 0x000fe200078e0021 */
[----:B------:R-:W-:Y:S01]  /*7f80*/  MOV R33, R34 ;  /* 0x0000002200217202 */ /* 0x000fe20000000f00 */
[----:B------:R1:W-:Y:S01]  /*7f90*/  MUFU.EX2 R91, R4 ;  /* 0x00000004005b7308 */ /* 0x0003e20000000800 */
[----:B------:R-:W-:-:S02]  /*7fa0*/  MOV R34, R50 ;  /* 0x0000003200227202 */ /* 0x000fc40000000f00 */
[----:B------:R-:W-:Y:S01]  /*7fb0*/  HMMA.16816.F32 R8, R8, R22, R52 ;  /* 0x000000160808723c */ /* 0x000fe20000001834 */
[----:B------:R-:W3:Y:S01]  /*7fc0*/  LDSM.16.MT88.4 R52, [R211+0x2900] ;  /* 0x00290000d334783b */ /* 0x000ee20000004200 */
[----:B------:R-:W-:-:S04]  /*7fd0*/  FFMA.FTZ R6, R231, c[0x0][0x2d0], -R6 ;  /* 0x0000b400e7067a23 */ /* 0x000fc80000010806 */
[----:B------:R-:W4:Y:S01]  /*7fe0*/  MUFU.EX2 R90, R6 ;  /* 0x00000006005a7308 */ /* 0x000f220000000800 */
[----:B-1----:R-:W-:Y:S01]  /*7ff0*/  FFMA.FTZ R4, R199, c[0x0][0x2d0], -R2 ;  /* 0x0000b400c7047a23 */ /* 0x002fe20000010802 */
[----:B------:R-:W-:-:S06]  /*8000*/  MOV R199, R64 ;  /* 0x0000004000c77202 */ /* 0x000fcc0000000f00 */
[----:B------:R1:W-:Y:S01]  /*8010*/  MUFU.EX2 R89, R4 ;  /* 0x0000000400597308 */ /* 0x0003e20000000800 */
[----:B----4-:R-:W-:-:S07]  /*8020*/  F2FP.PACK_AB R167, R90, R91 ;  /* 0x0000005b5aa7723e */ /* 0x010fce00000000ff */
[----:B------:R-:W-:Y:S01]  /*8030*/  HMMA.16816.F32 R104, R164, R16, R104 ;  /* 0x00000010a468723c */ /* 0x000fe20000001868 */
[----:B-1----:R-:W-:-:S07]  /*8040*/  FFMA.FTZ R4, R201, c[0x0][0x2d0], -R2 ;  /* 0x0000b400c9047a23 */ /* 0x002fce0000010802 */
[C---:B------:R-:W-:Y:S01]  /*8050*/  HMMA.16816.F32 R116, R164.reuse, R18, R116 ;  /* 0x00000012a474723c */ /* 0x040fe20000001874 */
[----:B------:R1:W-:Y:S07]  /*8060*/  MUFU.EX2 R88, R4 ;  /* 0x0000000400587308 */ /* 0x0003ee0000000800 */
[C---:B------:R-:W-:Y:S08]  /*8070*/  HMMA.16816.F32 R120, R164.reuse, R24, R120 ;  /* 0x00000018a478723c */ /* 0x040ff00000001878 */
[----:B------:R-:W-:Y:S01]  /*8080*/  HMMA.16816.F32 R132, R164, R26, R132 ;  /* 0x0000001aa484723c */ /* 0x000fe20000001884 */
[----:B-1----:R-:W-:-:S04]  /*8090*/  FFMA.FTZ R4, R202, c[0x0][0x2d0], -R2 ;  /* 0x0000b400ca047a23 */ /* 0x002fc80000010802 */
[----:B------:R1:W-:Y:S03]  /*80a0*/  MUFU.EX2 R87, R4 ;  /* 0x0000000400577308 */ /* 0x0003e60000000800 */
[C---:B--2---:R-:W-:Y:S08]  /*80b0*/  HMMA.16816.F32 R136, R164.reuse, R40, R136 ;  /* 0x00000028a488723c */ /* 0x044ff00000001888 */
[----:B------:R-:W-:Y:S01]  /*80c0*/  HMMA.16816.F32 R148, R164, R42, R148 ;  /* 0x0000002aa494723c */ /* 0x000fe20000001894 */
[----:B-1----:R-:W-:-:S07]  /*80d0*/  FFMA.FTZ R4, R206, c[0x0][0x2d0], -R2 ;  /* 0x0000b400ce047a23 */ /* 0x002fce0000010802 */
[C---:B---3--:R-:W-:Y:S01]  /*80e0*/  HMMA.16816.F32 R152, R164.reuse, R52, R152 ;  /* 0x00000034a498723c */ /* 0x048fe20000001898 */
[----:B------:R1:W2:Y:S07]  /*80f0*/  MUFU.EX2 R86, R4 ;  /* 0x0000000400567308 */ /* 0x0002ae0000000800 */
[----:B------:R-:W-:Y:S07]  /*8100*/  HMMA.16816.F32 R164, R164, R54, R8 ;  /* 0x00000036a4a4723c */ /* 0x000fee0000001808 */
[----:B------:R-:W-:-:S02]  /*8110*/  FFMA.FTZ R8, R241, c[0x0][0x2d0], -R2 ;  /* 0x0000b400f1087a23 */ /* 0x000fc40000010802 */
[----:B-1----:R-:W-:Y:S01]  /*8120*/  FFMA.FTZ R4, R194, c[0x0][0x2d0], -R0 ;  /* 0x0000b400c2047a23 */ /* 0x002fe20000010800 */
[----:B--2---:R-:W-:-:S03]  /*8130*/  F2FP.PACK_AB R6, R86, R87 ;  /* 0x000000575606723e */ /* 0x004fc600000000ff */
[----:B------:R1:W-:Y:S02]  /*8140*/  MUFU.EX2 R50, R4 ;  /* 0x0000000400327308 */ /* 0x0003e40000000800 */
[----:B-1----:R-:W-:Y:S02]  /*8150*/  FFMA.FTZ R4, R197, c[0x0][0x2d0], -R0 ;  /* 0x0000b400c5047a23 */ /* 0x002fe40000010800 */
[----:B------:R-:W-:Y:S02]  /*8160*/  IMAD.MOV.U32 R197, RZ, RZ, R207 ;  /* 0x000000ffffc57224 */ /* 0x000fe400078e00cf */
[----:B------:R-:W-:Y:S01]  /*8170*/  IMAD.MOV.U32 R207, RZ, RZ, R7 ;  /* 0x000000ffffcf7224 */ /* 0x000fe200078e0007 */
[----:B------:R-:W-:Y:S01]  /*8180*/  MOV R7, R12 ;  /* 0x0000000c00077202 */ /* 0x000fe20000000f00 */
[----:B------:R-:W-:Y:S02]  /*8190*/  IMAD.MOV.U32 R12, RZ, RZ, R13 ;  /* 0x000000ffff0c7224 */ /* 0x000fe400078e000d */
[----:B------:R-:W-:Y:S01]  /*81a0*/  IMAD.MOV.U32 R13, RZ, RZ, R14 ;  /* 0x000000ffff0d7224 */ /* 0x000fe200078e000e */
[----:B------:R-:W-:Y:S01]  /*81b0*/  MOV R14, R15 ;  /* 0x0000000f000e7202 */ /* 0x000fe20000000f00 */
[----:B------:R-:W-:-:S02]  /*81c0*/  IMAD.MOV.U32 R15, RZ, RZ, R247 ;  /* 0x000000ffff0f7224 */ /* 0x000fc400078e00f7 */
[----:B------:R-:W-:Y:S01]  /*81d0*/  IMAD.MOV.U32 R247, RZ, RZ, R78 ;  /* 0x000000fffff77224 */ /* 0x000fe200078e004e */
[----:B------:R-:W-:Y:S01]  /*81e0*/  MOV R78, R79 ;  /* 0x0000004f004e7202 */ /* 0x000fe20000000f00 */
[----:B------:R-:W-:Y:S02]  /*81f0*/  IMAD.MOV.U32 R79, RZ, RZ, R76 ;  /* 0x000000ffff4f7224 */ /* 0x000fe400078e004c */
[----:B------:R-:W-:Y:S01]  /*8200*/  IMAD.MOV.U32 R76, RZ, RZ, R77 ;  /* 0x000000ffff4c7224 */ /* 0x000fe200078e004d */
[----:B------:R-:W-:Y:S01]  /*8210*/  MOV R77, R32 ;  /* 0x00000020004d7202 */ /* 0x000fe20000000f00 */
[----:B------:R-:W-:Y:S02]  /*8220*/  IMAD.MOV.U32 R32, RZ, RZ, R33 ;  /* 0x000000ffff207224 */ /* 0x000fe400078e0021 */
[----:B------:R-:W-:Y:S02]  /*8230*/  IMAD.MOV.U32 R33, RZ, RZ, R65 ;  /* 0x000000ffff217224 */ /* 0x000fe400078e0041 */
[----:B------:R1:W2:Y:S01]  /*8240*/  MUFU.EX2 R65, R4 ;  /* 0x0000000400417308 */ /* 0x0002a20000000800 */
[----:B------:R-:W-:Y:S01]  /*8250*/  IMAD.MOV.U32 R231, RZ, RZ, R12 ;  /* 0x000000ffffe77224 */ /* 0x000fe200078e000c */
[----:B------:R-:W-:Y:S01]  /*8260*/  MOV R12, R76 ;  /* 0x0000004c000c7202 */ /* 0x000fe20000000f00 */
[----:B------:R-:W-:Y:S01]  /*8270*/  IMAD.MOV.U32 R229, RZ, RZ, R7 ;  /* 0x000000ffffe57224 */ /* 0x000fe200078e0007 */
[----:B------:R-:W-:Y:S01]  /*8280*/  MOV R76, R66 ;  /* 0x00000042004c7202 */ /* 0x000fe20000000f00 */
[----:B------:R-:W-:-:S02]  /*8290*/  IMAD.MOV.U32 R66, RZ, RZ, R51 ;  /* 0x000000ffff427224 */ /* 0x000fc400078e0033 */
[----:B------:R-:W-:Y:S02]  /*82a0*/  IMAD.MOV.U32 R178, RZ, RZ, R78 ;  /* 0x000000ffffb27224 */ /* 0x000fe400078e004e */
[----:B------:R-:W-:Y:S01]  /*82b0*/  IMAD.MOV.U32 R206, RZ, RZ, R76 ;  /* 0x000000ffffce7224 */ /* 0x000fe200078e004c */
[----:B------:R-:W-:Y:S01]  /*82c0*/  MOV R194, R66 ;  /* 0x0000004200c27202 */ /* 0x000fe20000000f00 */
[----:B------:R-:W-:Y:S01]  /*82d0*/  IMAD.MOV.U32 R177, RZ, RZ, R14 ;  /* 0x000000ffffb17224 */ /* 0x000fe200078e000e */
[----:B------:R3:W-:Y:S01]  /*82e0*/  MUFU.EX2 R66, R8 ;  /* 0x0000000800427308 */ /* 0x0007e20000000800 */
[----:B------:R-:W-:Y:S02]  /*82f0*/  IMAD.MOV.U32 R78, RZ, RZ, R34 ;  /* 0x000000ffff4e7224 */ /* 0x000fe400078e0022 */
[----:B------:R-:W-:Y:S02]  /*8300*/  IMAD.MOV.U32 R179, RZ, RZ, R79 ;  /* 0x000000ffffb37224 */ /* 0x000fe400078e004f */
[----:B-1----:R-:W-:Y:S01]  /*8310*/  FFMA.FTZ R4, R193, c[0x0][0x2d0], -R0 ;  /* 0x0000b400c1047a23 */ /* 0x002fe20000010800 */
[----:B------:R-:W-:Y:S01]  /*8320*/  MOV R193, R207 ;  /* 0x000000cf00c17202 */ /* 0x000fe20000000f00 */
[----:B------:R-:W-:Y:S01]  /*8330*/  IMAD.MOV.U32 R14, RZ, RZ, R32 ;  /* 0x000000ffff0e7224 */ /* 0x000fe200078e0020 */
[----:B------:R-:W-:Y:S01]  /*8340*/  MOV R207, R15 ;  /* 0x0000000f00cf7202 */ /* 0x000fe20000000f00 */
[----:B------:R1:W-:Y:S01]  /*8350*/  MUFU.EX2 R64, R4 ;  /* 0x0000000400407308 */ /* 0x0003e20000000800 */
[----:B------:R-:W-:Y:S01]  /*8360*/  MOV R15, R33 ;  /* 0x00000021000f7202 */ /* 0x000fe20000000f00 */
[----:B------:R-:W-:Y:S01]  /*8370*/  IMAD.MOV.U32 R79, RZ, RZ, R35 ;  /* 0x000000ffff4f7224 */ /* 0x000fe200078e0023 */
[----:B------:R-:W-:Y:S01]  /*8380*/  MOV R202, R179 ;  /* 0x000000b300ca7202 */ /* 0x000fe20000000f00 */
[----:B------:R-:W-:-:S02]  /*8390*/  IMAD.MOV.U32 R201, RZ, RZ, R178 ;  /* 0x000000ffffc97224 */ /* 0x000fc400078e00b2 */
[----:B------:R-:W-:Y:S01]  /*83a0*/  IMAD.MOV.U32 R178, RZ, RZ, R15 ;  /* 0x000000ffffb27224 */ /* 0x000fe200078e000f */
[----:B------:R-:W-:Y:S01]  /*83b0*/  MOV R179, R79 ;  /* 0x0000004f00b37202 */ /* 0x000fe20000000f00 */
[----:B---3--:R-:W-:Y:S02]  /*83c0*/  FFMA.FTZ R8, R243, c[0x0][0x2d0], -R2 ;  /* 0x0000b400f3087a23 */ /* 0x008fe40000010802 */
[----:B-1----:R-:W-:Y:S02]  /*83d0*/  FFMA.FTZ R4, R192, c[0x0][0x2d0], -R0 ;  /* 0x0000b400c0047a23 */ /* 0x002fe40000010800 */
[----:B------:R-:W-:Y:S02]  /*83e0*/  IMAD.MOV.U32 R192, RZ, RZ, R13 ;  /* 0x000000ffffc07224 */ /* 0x000fe400078e000d */
[----:B------:R1:W3:Y:S01]  /*83f0*/  MUFU.EX2 R51, R4 ;  /* 0x0000000400337308 */ /* 0x0002e20000000800 */
[----:B------:R-:W-:Y:S02]  /*8400*/  IMAD.MOV.U32 R13, RZ, RZ, R77 ;  /* 0x000000ffff0d7224 */ /* 0x000fe400078e004d */
[----:B------:R-:W-:Y:S01]  /*8410*/  IMAD.MOV.U32 R77, RZ, RZ, R67 ;  /* 0x000000ffff4d7224 */ /* 0x000fe200078e0043 */
[----:B------:R-:W-:-:S02]  /*8420*/  MOV R67, R5 ;  /* 0x0000000500437202 */ /* 0x000fc40000000f00 */
[----:B--2---:R-:W-:Y:S01]  /*8430*/  F2FP.PACK_AB R5, R65, R50 ;  /* 0x000000324105723e */ /* 0x004fe200000000ff */
[----:B------:R-:W-:Y:S01]  /*8440*/  IMAD.MOV.U32 R176, RZ, RZ, R77 ;  /* 0x000000ffffb07224 */ /* 0x000fe200078e004d */
[----:B-1----:R-:W-:Y:S02]  /*8450*/  F2FP.PACK_AB R4, R88, R89 ;  /* 0x000000595804723e */ /* 0x002fe400000000ff */
[----:B---3--:R-:W-:-:S07]  /*8460*/  F2FP.PACK_AB R7, R51, R64 ;  /* 0x000000403307723e */ /* 0x008fce00000000ff */
[C---:B------:R-:W-:Y:S07]  /*8470*/  HMMA.16816.F32 R112, R4.reuse, R170, R112 ;  /* 0x000000aa0470723c */ /* 0x040fee0000001870 */
[----:B------:R-:W-:Y:S01]  /*8480*/  IMAD.MOV.U32 R170, RZ, RZ, R67 ;  /* 0x000000ffffaa7224 */ /* 0x000fe200078e0043 */
[----:B------:R-:W-:Y:S01]  /*8490*/  HMMA.16816.F32 R32, R4, R162, R80 ;  /* 0x000000a20420723c */ /* 0x000fe20000001850 */
[----:B------:R1:W-:Y:S01]  /*84a0*/  MUFU.EX2 R67, R8 ;  /* 0x0000000800437308 */ /* 0x0003e20000000800 */
[----:B------:R-:W-:-:S05]  /*84b0*/  MOV R171, R14 ;  /* 0x0000000e00ab7202 */ /* 0x000fca0000000f00 */
[----:B------:R-:W-:Y:S01]  /*84c0*/  IMAD.MOV.U32 R83, RZ, RZ, R177 ;  /* 0x000000ffff537224 */ /* 0x000fe200078e00b1 */
[----:B------:R-:W-:Y:S01]  /*84d0*/  HMMA.16816.F32 R124, R4, R160, R44 ;  /* 0x000000a0047c723c */ /* 0x000fe2000000182c */
[----:B------:R-:W-:Y:S01]  /*84e0*/  IMAD.MOV.U32 R177, RZ, RZ, R78 ;  /* 0x000000ffffb17224 */ /* 0x000fe200078e004e */
[----:B------:R-:W-:Y:S01]  /*84f0*/  MOV R81, R49 ;  /* 0x0000003100517202 */ /* 0x000fe20000000f00 */
[----:B------:R-:W-:-:S05]  /*8500*/  IMAD.MOV.U32 R82, RZ, RZ, R48 ;  /* 0x000000ffff527224 */ /* 0x000fca00078e0030 */
[----:B------:R-:W-:Y:S01]  /*8510*/  HMMA.16816.F32 R108, R4, R168, R108 ;  /* 0x000000a8046c723c */ /* 0x000fe2000000186c */
[----:B-1----:R-:W-:-:S04]  /*8520*/  FFMA.FTZ R8, R242, c[0x0][0x2d0], -R2 ;  /* 0x0000b400f2087a23 */ /* 0x002fc80000010802 */
[----:B------:R1:W-:Y:S02]  /*8530*/  MUFU.EX2 R76, R8 ;  /* 0x00000008004c7308 */ /* 0x0003e40000000800 */
[----:B------:R-:W-:Y:S01]  /*8540*/  IMAD.MOV.U32 R169, RZ, RZ, R12 ;  /* 0x000000ffffa97224 */ /* 0x000fe200078e000c */
[----:B------:R-:W-:Y:S01]  /*8550*/  HMMA.16816.F32 R140, R4, R156, R140 ;  /* 0x0000009c048c723c */ /* 0x000fe2000000188c */
[----:B------:R-:W-:-:S07]  /*8560*/  IMAD.MOV.U32 R168, RZ, RZ, R13 ;  /* 0x000000ffffa87224 */ /* 0x000fce00078e000d */
[----:B------:R-:W-:Y:S01]  /*8570*/  HMMA.16816.F32 R12, R4, R172, R60 ;  /* 0x000000ac040c723c */ /* 0x000fe2000000183c */
[----:B-1----:R-:W-:-:S07]  /*8580*/  FFMA.FTZ R8, R240, c[0x0][0x2d0], -R2 ;  /* 0x0000b400f0087a23 */ /* 0x002fce0000010802 */
[----:B------:R-:W-:Y:S01]  /*8590*/  HMMA.16816.F32 R144, R4, R158, R144 ;  /* 0x0000009e0490723c */ /* 0x000fe20000001890 */
[----:B------:R1:W-:Y:S02]  /*85a0*/  MUFU.EX2 R77, R8 ;  /* 0x00000008004d7308 */ /* 0x0003e40000000800 */
[----:B-1----:R-:W-:-:S06]  /*85b0*/  FFMA.FTZ R8, R238, c[0x0][0x2d0], -R2 ;  /* 0x0000b400ee087a23 */ /* 0x002fcc0000010802 */
[----:B------:R1:W-:Y:S02]  /*85c0*/  MUFU.EX2 R78, R8 ;  /* 0x00000008004e7308 */ /* 0x0003e40000000800 */
[----:B-1----:R-:W-:-:S06]  /*85d0*/  FFMA.FTZ R8, R239, c[0x0][0x2d0], -R2 ;  /* 0x0000b400ef087a23 */ /* 0x002fcc0000010802 */
[----:B------:R1:W2:Y:S02]  /*85e0*/  MUFU.EX2 R79, R8 ;  /* 0x00000008004f7308 */ /* 0x0002a40000000800 */
[----:B-1----:R-:W-:Y:S01]  /*85f0*/  FFMA.FTZ R8, R198, c[0x0][0x2d0], -R0 ;  /* 0x0000b400c6087a23 */ /* 0x002fe20000010800 */
[----:B------:R-:W-:Y:S01]  /*8600*/  PLOP3.LUT P0, PT, PT, PT, UP0, 0x40, 0x0 ;  /* 0x000000000000781c */ /* 0x000fe20003f0e808 */
[----:B------:R-:W-:Y:S01]  /*8610*/  @UP2 UMOV UR15, UR19 ;  /* 0x00000013000f2c82 */ /* 0x000fe20008000000 */
[----:B--2---:R-:W-:-:S03]  /*8620*/  F2FP.PACK_AB R160, R79, R78 ;  /* 0x0000004e4fa0723e */ /* 0x004fc600000000ff */
[----:B------:R1:W-:Y:S02]  /*8630*/  MUFU.EX2 R45, R8 ;  /* 0x00000008002d7308 */ /* 0x0003e40000000800 */
[----:B-1----:R-:W-:-:S06]  /*8640*/  FFMA.FTZ R8, R195, c[0x0][0x2d0], -R0 ;  /* 0x0000b400c3087a23 */ /* 0x002fcc0000010800 */
[----:B------:R1:W2:Y:S02]  /*8650*/  MUFU.EX2 R46, R8 ;  /* 0x00000008002e7308 */ /* 0x0002a40000000800 */
[----:B-1----:R-:W-:-:S06]  /*8660*/  FFMA.FTZ R8, R196, c[0x0][0x2d0], -R0 ;  /* 0x0000b400c4087a23 */ /* 0x002fcc0000010800 */
[----:B------:R1:W-:Y:S02]  /*8670*/  MUFU.EX2 R48, R8 ;  /* 0x0000000800307308 */ /* 0x0003e40000000800 */
[----:B-1----:R-:W-:-:S06]  /*8680*/  FFMA.FTZ R8, R187, c[0x0][0x2d0], -R0 ;  /* 0x0000b400bb087a23 */ /* 0x002fcc0000010800 */
[----:B------:R1:W3:Y:S02]  /*8690*/  MUFU.EX2 R49, R8 ;  /* 0x0000000800317308 */ /* 0x0002e40000000800 */
[--C-:B-1----:R-:W-:Y:S02]  /*86a0*/  FFMA.FTZ R8, R245, c[0x0][0x2d0], -R2.reuse ;  /* 0x0000b400f5087a23 */ /* 0x102fe40000010802 */
[----:B------:R-:W-:-:S04]  /*86b0*/  FFMA.FTZ R2, R246, c[0x0][0x2d0], -R2 ;  /* 0x0000b400f6027a23 */ /* 0x000fc80000010802 */
[----:B------:R1:W-:Y:S02]  /*86c0*/  MUFU.EX2 R60, R8 ;  /* 0x00000008003c7308 */ /* 0x0003e40000000800 */
[----:B-1----:R-:W-:Y:S06]  /*86d0*/  HMMA.16816.F32 R8, R4, R174, R56 ;  /* 0x000000ae0408723c */ /* 0x002fec0000001838 */
[----:B------:R1:W4:Y:S01]  /*86e0*/  MUFU.EX2 R56, R2 ;  /* 0x0000000200387308 */ /* 0x0003220000000800 */
[----:B------:R-:W-:Y:S02]  /*86f0*/  F2FP.PACK_AB R4, R67, R66 ;  /* 0x000000424304723e */ /* 0x000fe400000000ff */
[----:B------:R-:W-:-:S02]  /*8700*/  F2FP.PACK_AB R6, R77, R76 ;  /* 0x0000004c4d06723e */ /* 0x000fc400000000ff */
[----:B--2---:R-:W-:Y:S02]  /*8710*/  F2FP.PACK_AB R5, R46, R45 ;  /* 0x0000002d2e05723e */ /* 0x004fe400000000ff */
[----:B---3--:R-:W-:Y:S01]  /*8720*/  F2FP.PACK_AB R7, R49, R48 ;  /* 0x000000303107723e */ /* 0x008fe200000000ff */
[----:B-1----:R-:W-:Y:S01]  /*8730*/  FFMA.FTZ R2, R189, c[0x0][0x2d0], -R0 ;  /* 0x0000b400bd027a23 */ /* 0x002fe20000010800 */
[----:B----4-:R-:W-:-:S05]  /*8740*/  F2FP.PACK_AB R162, R56, R60 ;  /* 0x0000003c38a2723e */ /* 0x010fca00000000ff */
[C---:B------:R-:W-:Y:S01]  /*8750*/  HMMA.16816.F32 R108, R4.reuse, R36, R108 ;  /* 0x00000024046c723c */ /* 0x040fe2000000186c */
[----:B------:R1:W-:Y:S07]  /*8760*/  MUFU.EX2 R47, R2 ;  /* 0x00000002002f7308 */ /* 0x0003ee0000000800 */
[C---:B------:R-:W-:Y:S08]  /*8770*/  HMMA.16816.F32 R124, R4.reuse, R128, R124 ;  /* 0x00000080047c723c */ /* 0x040ff0000000187c */
[----:B------:R-:W-:Y:S01]  /*8780*/  HMMA.16816.F32 R112, R4, R38, R112 ;  /* 0x000000260470723c */ /* 0x000fe20000001870 */
[----:B-1----:R-:W-:-:S04]  /*8790*/  FFMA.FTZ R2, R191, c[0x0][0x2d0], -R0 ;  /* 0x0000b400bf027a23 */ /* 0x002fc80000010800 */
[----:B------:R1:W2:Y:S03]  /*87a0*/  MUFU.EX2 R44, R2 ;  /* 0x00000002002c7308 */ /* 0x0002a60000000800 */
[C---:B------:R-:W-:Y:S08]  /*87b0*/  HMMA.16816.F32 R128, R4.reuse, R130, R32 ;  /* 0x000000820480723c */ /* 0x040ff00000001820 */
[----:B------:R-:W-:Y:S01]  /*87c0*/  HMMA.16816.F32 R140, R4, R28, R140 ;  /* 0x0000001c048c723c */ /* 0x000fe2000000188c */
[--C-:B-1----:R-:W-:Y:S01]  /*87d0*/  FFMA.FTZ R2, R190, c[0x0][0x2d0], -R0.reuse ;  /* 0x0000b400be027a23 */ /* 0x102fe20000010800 */
[----:B--2---:R-:W-:Y:S01]  /*87e0*/  F2FP.PACK_AB R161, R44, R47 ;  /* 0x0000002f2ca1723e */ /* 0x004fe200000000ff */
[----:B------:R-:W-:-:S05]  /*87f0*/  FFMA.FTZ R0, R188, c[0x0][0x2d0], -R0 ;  /* 0x0000b400bc007a23 */ /* 0x000fca0000010800 */
[C---:B------:R-:W-:Y:S01]  /*8800*/  HMMA.16816.F32 R144, R4.reuse, R30, R144 ;  /* 0x0000001e0490723c */ /* 0x040fe20000001890 */
[----:B------:R1:W-:Y:S07]  /*8810*/  MUFU.EX2 R37, R2 ;  /* 0x0000000200257308 */ /* 0x0003ee0000000800 */
[C---:B------:R-:W-:Y:S01]  /*8820*/  HMMA.16816.F32 R12, R4.reuse, R20, R12 ;  /* 0x00000014040c723c */ /* 0x040fe2000000180c */
[----:B------:R2:W3:Y:S07]  /*8830*/  MUFU.EX2 R36, R0 ;  /* 0x0000000000247308 */ /* 0x0004ee0000000800 */
[----:B------:R-:W-:Y:S01]  /*8840*/  HMMA.16816.F32 R8, R4, R22, R8 ;  /* 0x000000160408723c */ /* 0x000fe20000001808 */
[----:B-1----:R-:W-:-:S02]  /*8850*/  FADD.FTZ R2, R214, R215 ;  /* 0x000000d7d6027221 */ /* 0x002fc40000010000 */
[----:B------:R1:W5:Y:S01]  /*8860*/  LDL.LU R215, [R1+0x3c] ;  /* 0x00003c0001d77983 */ /* 0x0003620000300800 */
[----:B--2---:R-:W-:-:S03]  /*8870*/  FADD.FTZ R0, R82, R81 ;  /* 0x0000005152007221 */ /* 0x004fc60000010000 */
[----:B------:R1:W5:Y:S01]  /*8880*/  LDL.LU R214, [R1+0x38] ;  /* 0x0000380001d67983 */ /* 0x0003620000300800 */
[----:B------:R-:W-:Y:S01]  /*8890*/  FADD.FTZ R6, R208, R213 ;  /* 0x000000d5d0067221 */ /* 0x000fe20000010000 */
[----:B---3--:R-:W-:Y:S01]  /*88a0*/  F2FP.PACK_AB R163, R36, R37 ;  /* 0x0000002524a3723e */ /* 0x008fe200000000ff */
[----:B------:R-:W-:Y:S01]  /*88b0*/  FADD.FTZ R0, R83, R0 ;  /* 0x0000000053007221 */ /* 0x000fe20000010000 */
[----:B------:R1:W5:Y:S01]  /*88c0*/  LDL.LU R213, [R1+0x34] ;  /* 0x0000340001d57983 */ /* 0x0003620000300800 */
[----:B------:R-:W-:Y:S02]  /*88d0*/  FADD.FTZ R2, R170, R2 ;  /* 0x00000002aa027221 */ /* 0x000fe40000010000 */
[----:B------:R-:W-:Y:S01]  /*88e0*/  FADD.FTZ R0, R168, R0 ;  /* 0x00000000a8007221 */ /* 0x000fe20000010000 */
[----:B------:R1:W5:Y:S01]  /*88f0*/  LDL.LU R208, [R1+0x30] ;  /* 0x0000300001d07983 */ /* 0x0003620000300800 */
[----:B------:R-:W-:Y:S01]  /*8900*/  FADD.FTZ R6, R171, R6 ;  /* 0x00000006ab067221 */ /* 0x000fe20000010000 */
[----:B------:R-:W-:Y:S01]  /*8910*/  @UP2 USHF.R.U32.HI UR14, URZ, UR17, UR15 ;  /* 0x000000113f0e2299 */ /* 0x000fe2000801160f */
        /* <DEDUP_REMOVED lines=86> */
[----:B------:R-:W-:Y:S01]  /*8e80*/  FADD.FTZ R0, R36, R0 ;  /* 0x0000000024007221 */ /* 0x000fe20000010000 */
[----:B------:R1:W-:Y:S04]  /*8e90*/  STL [R1+0x14], R5 ;  /* 0x0000140501007387 */ /* 0x0003e80000100800 */
[----:B------:R1:W-:Y:S04]  /*8ea0*/  STL [R1+0x18], R4 ;  /* 0x0000180401007387 */ /* 0x0003e80000100800 */
[----:B------:R1:W-:Y:S04]  /*8eb0*/  STL [R1+0x1c], R2 ;  /* 0x00001c0201007387 */ /* 0x0003e80000100800 */
[----:B------:R1:W-:Y:S01]  /*8ec0*/  STL [R1+0x20], R0 ;  /* 0x0000200001007387 */ /* 0x0003e20000100800 */
[----:B------:R-:W-:Y:S01]  /*8ed0*/  UIADD3 UR14, UR13, UR14, URZ ;  /* 0x0000000e0d0e7290 */ /* 0x000fe2000fffe03f */
[----:B------:R-:W-:Y:S02]  /*8ee0*/  HMMA.16816.F32 R124, R160, R24, R124 ;  /* 0x00000018a07c723c */ /* 0x000fe4000000187c */
[----:B------:R-:W-:Y:S01]  /*8ef0*/  ULDC UR13, c[0x0][0x328] ;  /* 0x0000ca00000d7ab9 */ /* 0x000fe20000000800 */
[----:B------:R-:W-:Y:S01]  /*8f00*/  IMAD.U32 R227, RZ, RZ, UR6 ;  /* 0x00000006ffe37e24 */ /* 0x000fe2000f8e00ff */
[----:B------:R-:W-:-:S04]  /*8f10*/  UIADD3 UR13, UR14, UR13, URZ ;  /* 0x0000000d0e0d7290 */ /* 0x000fc8000fffe03f */
[C---:B------:R-:W-:Y:S08]  /*8f20*/  HMMA.16816.F32 R128, R160.reuse, R26, R128 ;  /* 0x0000001aa080723c */ /* 0x040ff00000001880 */
[C---:B------:R-:W-:Y:S08]  /*8f30*/  HMMA.16816.F32 R140, R160.reuse, R40, R140 ;  /* 0x00000028a08c723c */ /* 0x040ff0000000188c */
[C---:B------:R-:W-:Y:S08]  /*8f40*/  HMMA.16816.F32 R144, R160.reuse, R42, R144 ;  /* 0x0000002aa090723c */ /* 0x040ff00000001890 */
[C---:B------:R-:W-:Y:S08]  /*8f50*/  HMMA.16816.F32 R156, R160.reuse, R52, R12 ;  /* 0x00000034a09c723c */ /* 0x040ff0000000180c */
[----:B------:R-:W-:Y:S01]  /*8f60*/  HMMA.16816.F32 R160, R160, R54, R8 ;  /* 0x00000036a0a0723c */ /* 0x000fe20000001808 */
[----:B------:R-:W-:Y:S07]  /*8f70*/  @P0 BRA `(.L_x_167) ;  /* 0x0000015000000947 */ /* 0x000fee0003800000 */
[----:B-1----:R-:W-:Y:S01]  /*8f80*/  ISETP.LT.AND P0, PT, RZ, UR14, PT ;  /* 0x0000000eff007c0c */ /* 0x002fe2000bf01270 */
[----:B------:R-:W-:-:S02]  /*8f90*/  UIADD3 UR16, UR14, -0x1, URZ ;  /* 0xffffffff0e107890 */ /* 0x000fc4000fffe03f */
[----:B------:R-:W-:-:S10]  /*8fa0*/  ULDC UR6, c[0x0][0x32c] ;  /* 0x0000cb0000067ab9 */ /* 0x000fd40000000800 */
[----:B------:R-:W-:Y:S05]  /*8fb0*/  @P0 BRA `(.L_x_168) ;  /* 0x0000008000000947 */ /* 0x000fea0003800000 */
[----:B------:R-:W-:Y:S02]  /*8fc0*/  UISETP.NE.AND UP3, UPT, UR6, 0x1, UPT ;  /* 0x000000010600788c */ /* 0x000fe4000bf65270 */
[----:B------:R-:W-:-:S03]  /*8fd0*/  UIADD3 UR16, -UR14, URZ, URZ ;  /* 0x0000003f0e107290 */ /* 0x000fc6000fffe13f */
[----:B------:R-:W-:Y:S02]  /*8fe0*/  ULDC.64 UR14, c[0x0][0x330] ;  /* 0x0000cc00000e7ab9 */ /* 0x000fe40000000a00 */
[----:B------:R-:W-:-:S07]  /*8ff0*/  UIMAD.WIDE.U32 UR18, UR16, UR14, URZ ;  /* 0x0000000e101272a5 */ /* 0x000fce000f8e003f */
[----:B------:R-:W-:Y:S02]  /*9000*/  @UP3 UMOV UR17, UR19 ;  /* 0x0000001300113c82 */ /* 0x000fe40008000000 */
[----:B------:R-:W-:-:S04]  /*9010*/  @UP3 USHF.R.U32.HI UR16, URZ, UR15, UR17 ;  /* 0x0000000f3f103299 */ /* 0x000fc80008011611 */
[----:B------:R-:W-:Y:S01]  /*9020*/  ULOP3.LUT UR16, URZ, UR16, URZ, 0x33, !UPT ;  /* 0x000000103f107292 */ /* 0x000fe2000f8e333f */
[----:B------:R-:W-:Y:S05]  /*9030*/  BRA `(.L_x_169) ;  /* 0x0000005000007947 */ /* 0x000fea0003800000 */
.L_x_168:
[----:B------:R-:W-:Y:S02]  /*9040*/  UISETP.NE.AND UP3, UPT, UR6, 0x1, UPT ;  /* 0x000000010600788c */ /* 0x000fe4000bf65270 */
[----:B------:R-:W-:Y:S02]  /*9050*/  ULDC.64 UR14, c[0x0][0x330] ;  /* 0x0000cc00000e7ab9 */ /* 0x000fe40000000a00 */
[----:B------:R-:W-:-:S07]  /*9060*/  UIMAD.WIDE.U32 UR18, UR16, UR14, URZ ;  /* 0x0000000e101272a5 */ /* 0x000fce000f8e003f */
[----:B------:R-:W-:Y:S02]  /*9070*/  @UP3 UMOV UR17, UR19 ;  /* 0x0000001300113c82 */ /* 0x000fe40008000000 */
[----:B------:R-:W-:Y:S02]  /*9080*/  @UP3 USHF.R.U32.HI UR16, URZ, UR15, UR17 ;  /* 0x0000000f3f103299 */ /* 0x000fe40008011611 */
.L_x_169:
[----:B------:R-:W-:Y:S02]  /*9090*/  ULDC UR14, c[0x0][0x32c] ;  /* 0x0000cb00000e7ab9 */ /* 0x000fe40000000800 */
[----:B------:R-:W-:-:S04]  /*90a0*/  UIMAD UR14, UR16, UR6, UR14 ;  /* 0x00000006100e72a4 */ /* 0x000fc8000f8e020e */
[----:B------:R-:W-:-:S04]  /*90b0*/  UISETP.LT.AND UP3, UPT, UR13, UR14, UPT ;  /* 0x0000000e0d00728c */ /* 0x000fc8000bf61270 */
[----:B------:R-:W-:-:S04]  /*90c0*/  USEL UR13, UR13, UR14, UP3 ;  /* 0x0000000e0d0d7287 */ /* 0x000fc80009800000 */
.L_x_167:
[----:B-1----:R-:W-:-:S07]  /*90d0*/  UIMAD.WIDE UR14, UR13, 0x2aaaaaab, URZ ;  /* 0x2aaaaaab0d0e78a5 */ /* 0x002fce000f8e023f */
[----:B------:R-:W-:Y:S02]  /*90e0*/  UMOV UR13, UR15 ;  /* 0x0000000f000d7c82 */ /* 0x000fe40008000000 */
[----:B------:R-:W-:-:S04]  /*90f0*/  USHF.R.U32.HI UR6, URZ, 0x1f, UR13 ;  /* 0x0000001f3f067899 */ /* 0x000fc8000801160d */
[----:B------:R-:W-:-:S04]  /*9100*/  ULEA.HI.SX32 UR6, UR13, UR6, 0x1c ;  /* 0x000000060d067291 */ /* 0x000fc8000f8fe23f */
[----:B------:R-:W-:-:S04]  /*9110*/  UISETP.LT.AND UP3, UPT, UR5, UR6, UPT ;  /* 0x000000060500728c */ /* 0x000fc8000bf61270 */
[----:B------:R-:W-:-:S06]  /*9120*/  USEL UR6, UR5, UR6, !UP3 ;  /* 0x0000000605067287 */ /* 0x000fcc000d800000 */
[----:B------:R-:W-:-:S13]  /*9130*/  ISETP.GE.AND P0, PT, R227, UR6, PT ;  /* 0x00000006e3007c0c */ /* 0x000fda000bf06270 */
[----:B------:R-:W-:Y:S05]  /*9140*/  @!P0 BRA `(.L_x_170) ;  /* 0x00006ad000008947 */ /* 0x000fea0003800000 */
[----:B------:R-:W-:Y:S01]  /*9150*/  IMAD.MOV.U32 R101, RZ, RZ, R71 ;  /* 0x000000ffff657224 */ /* 0x000fe200078e0047 */
[----:B------:R-:W-:Y:S01]  /*9160*/  MOV R103, R3 ;  /* 0x0000000300677202 */ /* 0x000fe20000000f00 */
[----:B------:R-:W-:Y:S01]  /*9170*/  IMAD.MOV.U32 R100, RZ, RZ, R72 ;  /* 0x000000ffff647224 */ /* 0x000fe200078e0048 */
[----:B------:R-:W-:Y:S02]  /*9180*/  MOV R102, R70 ;  /* 0x0000004600667202 */ /* 0x000fe40000000f00 */
.L_x_189:
[----:B------:R-:W-:Y:S04]  /*9190*/  DEPBAR.LE SB0, 0x0 ;  /* 0x000080000000791a */ /* 0x000fe80000000000 */
[----:B------:R-:W-:Y:S01]  /*91a0*/  BAR.SYNC.DEFER_BLOCKING 0x0 ;  /* 0x0000000000007b1d */ /* 0x000fe20000010000 */
[----:B------:R-:W-:Y:S05]  /*91b0*/  ISETP.LT.AND P0, PT, R227, UR5, PT ;  /* 0x00000005e3007c0c */ /* 0x000fea000bf01270 */
[----:B-1---5:R1:W2:Y:S04]  /*91c0*/  LDSM.16.M88.4 R96, [R215+0x6100] ;  /* 0x00610000d760783b */ /* 0x0222a80000000200 */
[----:B------:R1:W3:Y:S04]  /*91d0*/  LDSM.16.M88.4 R92, [R215+0x8100] ;  /* 0x00810000d75c783b */ /* 0x0002e80000000200 */
        /* <DEDUP_REMOVED lines=9> */
[----:B------:R1:W1:Y:S04]  /*9270*/  LDSM.16.M88.4 R184, [R224] ;  /* 0x00000000e0b8783b */ /* 0x0002680000000200 */
[----:B------:R1:W1:Y:S04]  /*9280*/  LDSM.16.M88.4 R188, [R223] ;  /* 0x00000000dfbc783b */ /* 0x0002680000000200 */
[----:B------:R1:W1:Y:S04]  /*9290*/  LDSM.16.M88.4 R192, [R222] ;  /* 0x00000000dec0783b */ /* 0x0002680000000200 */
[----:B------:R1:W1:Y:S04]  /*92a0*/  LDSM.16.M88.4 R196, [R221] ;  /* 0x00000000ddc4783b */ /* 0x0002680000000200 */
[----:B------:R1:W1:Y:S01]  /*92b0*/  LDSM.16.M88.4 R200, [R220] ;  /* 0x00000000dcc8783b */ /* 0x0002620000000200 */
[----:B------:R-:W-:-:S05]  /*92c0*/  @P0 BRA `(.L_x_171) ;  /* 0x000002c000000947 */ /* 0x000fca0003800000 */
[----:B--234-:R-:W2:Y:S01]  /*92d0*/  LDL R15, [R1+0xc] ;  /* 0x00000c00010f7983 */ /* 0x01cea20000100800 */
[----:B------:R-:W-:Y:S01]  /*92e0*/  SHF.R.S32.HI R0, RZ, 0x1f, R234 ;  /* 0x0000001fff007819 */ /* 0x000fe200000114ea */
[----:B------:R-:W-:Y:S01]  /*92f0*/  IMAD.WIDE.U32 R2, R234, c[0x0][0x208], RZ ;  /* 0x00008200ea027a25 */ /* 0x000fe200078e00ff */
[----:B------:R-:W-:Y:S03]  /*9300*/  SHF.R.S32.HI R4, RZ, 0x1f, R228 ;  /* 0x0000001fff047819 */ /* 0x000fe600000114e4 */
[----:B------:R-:W-:Y:S02]  /*9310*/  IMAD R0, R0, c[0x0][0x208], RZ ;  /* 0x0000820000007a24 */ /* 0x000fe400078e02ff */
[----:B------:R-:W-:Y:S02]  /*9320*/  IMAD R4, R4, c[0x0][0x218], RZ ;  /* 0x0000860004047a24 */ /* 0x000fe400078e02ff */
[----:B------:R-:W-:Y:S02]  /*9330*/  IMAD R0, R234, c[0x0][0x20c], R0 ;  /* 0x00008300ea007a24 */ /* 0x000fe400078e0200 */
[C---:B------:R-:W-:Y:S02]  /*9340*/  IMAD R4, R228.reuse, c[0x0][0x21c], R4 ;  /* 0x00008700e4047a24 */ /* 0x040fe400078e0204 */
[----:B------:R-:W-:Y:S04]  /*9350*/  IMAD.IADD R3, R3, 0x1, R0 ;  /* 0x0000000103037824 */ /* 0x000fe800078e0200 */
[----:B------:R-:W-:Y:S05]  /*9360*/  IMAD.WIDE.U32 R2, R228, c[0x0][0x218], R2 ;  /* 0x00008600e4027a25 */ /* 0x000fea00078e0002 */
[----:B------:R-:W-:Y:S04]  /*9370*/  IADD3 R0, P0, R2, UR44, RZ ;  /* 0x0000002c02007c10 */ /* 0x000fe8000ff1e0ff */
[----:B------:R-:W-:Y:S02]  /*9380*/  IADD3.X R3, R3, UR9, R4, P0, !PT ;  /* 0x0000000903037c10 */ /* 0x000fe400087fe404 */
[C---:B------:R-:W-:Y:S04]  /*9390*/  LEA R2, P0, R0.reuse, c[0x0][0x1f8], 0x1 ;  /* 0x00007e0000027a11 */ /* 0x040fe800078008ff */
[----:B------:R-:W-:Y:S01]  /*93a0*/  LEA.HI.X R0, R0, c[0x0][0x1fc], R3, 0x1, P0 ;  /* 0x00007f0000007a11 */ /* 0x000fe200000f0c03 */
[----:B------:R-:W3:Y:S04]  /*93b0*/  SHFL.IDX PT, R4, R2, RZ, 0x181f ;  /* 0x00181fff02047589 */ /* 0x000ee800000e0000 */
[----:B------:R-:W-:Y:S04]  /*93c0*/  SHFL.IDX PT, R3, R0, RZ, 0x181f ;  /* 0x00181fff00037589 */ /* 0x000fe800000e0000 */
[----:B------:R-:W-:Y:S04]  /*93d0*/  SHFL.IDX PT, R10, R2, 0x1, 0x181f ;  /* 0x00381f00020a7f89 */ /* 0x000fe800000e0000 */
[----:B------:R-:W4:Y:S04]  /*93e0*/  SHFL.IDX PT, R8, R2, 0x2, 0x181f ;  /* 0x00581f0002087f89 */ /* 0x000f2800000e0000 */
[----:B------:R-:W-:Y:S04]  /*93f0*/  SHFL.IDX PT, R7, R0, 0x1, 0x181f ;  /* 0x00381f0000077f89 */ /* 0x000fe800000e0000 */
[----:B------:R-:W5:Y:S04]  /*9400*/  SHFL.IDX PT, R6, R2, 0x3, 0x181f ;  /* 0x00781f0002067f89 */ /* 0x000f6800000e0000 */
[----:B------:R-:W-:Y:S04]  /*9410*/  SHFL.IDX PT, R9, R2, 0x4, 0x181f ;  /* 0x00981f0002097f89 */ /* 0x000fe800000e0000 */
[----:B------:R-:W-:Y:S04]  /*9420*/  SHFL.IDX PT, R14, R0, 0x2, 0x181f ;  /* 0x00581f00000e7f89 */ /* 0x000fe800000e0000 */
[----:B------:R-:W1:Y:S04]  /*9430*/  SHFL.IDX PT, R13, R0, 0x3, 0x181f ;  /* 0x00781f00000d7f89 */ /* 0x000e6800000e0000 */
[----:B------:R-:W1:Y:S04]  /*9440*/  SHFL.IDX PT, R2, R2, 0x5, 0x181f ;  /* 0x00b81f0002027f89 */ /* 0x000e6800000e0000 */
[----:B------:R-:W-:Y:S04]  /*9450*/  SHFL.IDX PT, R12, R0, 0x4, 0x181f ;  /* 0x00981f00000c7f89 */ /* 0x000fe800000e0000 */
[----:B------:R-:W1:Y:S01]  /*9460*/  SHFL.IDX PT, R0, R0, 0x5, 0x181f ;  /* 0x00b81f0000007f89 */ /* 0x000e6200000e0000 */
[-C--:B---3--:R-:W-:Y:S02]  /*9470*/  IADD3 R4, P0, R4, R226.reuse, RZ ;  /* 0x000000e204047210 */ /* 0x088fe40007f1e0ff */
[-C--:B----4-:R-:W-:Y:S02]  /*9480*/  IADD3 R8, P5, R8, R226.reuse, RZ ;  /* 0x000000e208087210 */ /* 0x090fe40007fbe0ff */
[-C--:B-----5:R-:W-:Y:S01]  /*9490*/  IADD3 R6, P2, R6, R226.reuse, RZ ;  /* 0x000000e206067210 */ /* 0x0a0fe20007f5e0ff */
[--C-:B------:R-:W-:Y:S01]  /*94a0*/  IMAD.X R5, R3, 0x1, R225.reuse, P0 ;  /* 0x0000000103057824 */ /* 0x100fe200000e06e1 */
[-C--:B------:R-:W-:Y:S05]  /*94b0*/  IADD3 R10, P0, R10, R226.reuse, RZ ;  /* 0x000000e20a0a7210 */ /* 0x080fea0007f1e0ff */
[--C-:B------:R-:W-:Y:S02]  /*94c0*/  IMAD.X R11, R7, 0x1, R225.reuse, P0 ;  /* 0x00000001070b7824 */ /* 0x100fe400000e06e1 */
[--C-:B-1----:R-:W-:Y:S01]  /*94d0*/  IMAD.X R7, R13, 0x1, R225.reuse, P2 ;  /* 0x000000010d077824 */ /* 0x102fe200010e06e1 */
[-C--:B------:R-:W-:Y:S04]  /*94e0*/  IADD3 R2, P0, R2, R226.reuse, RZ ;  /* 0x000000e202027210 */ /* 0x080fe80007f1e0ff */
[-C--:B------:R-:W-:Y:S01]  /*94f0*/  IADD3.X R3, R0, R225.reuse, RZ, P0, !PT ;  /* 0x000000e100037210 */ /* 0x080fe200007fe4ff */
[----:B--2---:R1:W-:Y:S04]  /*9500*/  LDGSTS.E.BYPASS.LTC128B.128 [R15], [R4.64], !P3 ;  /* 0x00000000040f7fae */ /* 0x0043e8000d901d70 */
[----:B------:R2:W-:Y:S01]  /*9510*/  LDGSTS.E.BYPASS.LTC128B.128 [R15+0x800], [R10.64], !P3 ;  /* 0x008000000a0f7fae */ /* 0x0005e2000d901d70 */
[----:B-1----:R-:W-:Y:S02]  /*9520*/  IADD3 R4, P1, R9, R226, RZ ;  /* 0x000000e209047210 */ /* 0x002fe40007f3e0ff */
[----:B------:R-:W-:Y:S03]  /*9530*/  IADD3.X R9, R14, R225, RZ, P5, !PT ;  /* 0x000000e10e097210 */ /* 0x000fe60002ffe4ff */
[----:B------:R-:W-:Y:S02]  /*9540*/  IMAD.X R5, R12, 0x1, R225, P1 ;  /* 0x000000010c057824 */ /* 0x000fe400008e06e1 */
[----:B------:R2:W-:Y:S04]  /*9550*/  LDGSTS.E.BYPASS.LTC128B.128 [R15+0x1000], [R8.64], !P3 ;  /* 0x01000000080f7fae */ /* 0x0005e8000d901d70 */
[----:B------:R2:W-:Y:S04]  /*9560*/  LDGSTS.E.BYPASS.LTC128B.128 [R15+0x1800], [R6.64], !P3 ;  /* 0x01800000060f7fae */ /* 0x0005e8000d901d70 */
[----:B------:R2:W-:Y:S04]  /*9570*/  LDGSTS.E.BYPASS.LTC128B.128 [R15+0x2000], [R4.64], !P3 ;  /* 0x02000000040f7fae */ /* 0x0005e8000d901d70 */
[----:B------:R2:W-:Y:S02]  /*9580*/  LDGSTS.E.BYPASS.LTC128B.128 [R15+0x2800], [R2.64], !P3 ;  /* 0x02800000020f7fae */ /* 0x0005e4000d901d70 */
.L_x_171:
[----:B--234-:R-:W-:Y:S01]  /*9590*/  LDSM.16.M88.4 R204, [R214+0x5900] ;  /* 0x00590000d6cc783b */ /* 0x01cfe20000000200 */
[-C--:B------:R-:W-:Y:S03]  /*95a0*/  HMMA.16816.F32 R4, R96, R16.reuse, RZ ;  /* 0x000000106004723c */ /* 0x080fe600000018ff */
[----:B------:R-:W-:Y:S04]  /*95b0*/  ISETP.GT.AND P0, PT, R227, UR5, PT ;  /* 0x00000005e3007c0c */ /* 0x000fe8000bf04270 */
[----:B------:R-:W0:Y:S01]  /*95c0*/  LDGDEPBAR ;  /* 0x00000000000079af */ /* 0x000e220000000000 */
[C---:B------:R-:W-:Y:S08]  /*95d0*/  HMMA.16816.F32 R8, R92.reuse, R16, RZ ;  /* 0x000000105c08723c */ /* 0x040ff000000018ff */
[-C--:B------:R-:W-:Y:S08]  /*95e0*/  HMMA.16816.F32 R12, R92, R18.reuse, RZ ;  /* 0x000000125c0c723c */ /* 0x080ff000000018ff */
[C---:B------:R-:W-:Y:S08]  /*95f0*/  HMMA.16816.F32 R16, R96.reuse, R18, RZ ;  /* 0x000000126010723c */ /* 0x040ff000000018ff */
[-C--:B-1----:R-:W-:Y:S08]  /*9600*/  HMMA.16816.F32 R20, R96, R32.reuse, RZ ;  /* 0x000000206014723c */ /* 0x082ff000000018ff */
        /* <DEDUP_REMOVED lines=47> */
[-C--:B------:R-:W-:Y:S01]  /*9900*/  HMMA.16816.F32 R92, R180, R202.reuse, R92 ;  /* 0x000000cab45c723c */ /* 0x080fe2000000185c */
[----:B------:R-:W3:Y:S07]  /*9910*/  LDSM.16.M88.4 R180, [R214+0x5100] ;  /* 0x00510000d6b4783b */ /* 0x000eee0000000200 */
[----:B------:R-:W-:Y:S01]  /*9920*/  HMMA.16816.F32 R96, R172, R202, R96 ;  /* 0x000000caac60723c */ /* 0x000fe20000001860 */
[----:B------:R-:W-:Y:S08]  /*9930*/  LDSM.16.M88.4 R172, [R217+0x6100] ;  /* 0x00610000d9ac783b */ /* 0x000ff00000000200 */
[----:B------:R-:W4:Y:S01]  /*9940*/  LDSM.16.M88.4 R200, [R213] ;  /* 0x00000000d5c8783b */ /* 0x000f220000000200 */
        /* <DEDUP_REMOVED lines=8> */
[C---:B------:R-:W-:Y:S08]  /*99d0*/  HMMA.16816.F32 R32, R168.reuse, R190, R32 ;  /* 0x000000bea820723c */ /* 0x040ff00000001820 */
        /* <DEDUP_REMOVED lines=16> */
[-C--:B------:R-:W-:Y:S08]  /*9ae0*/  HMMA.16816.F32 R4, R172, R200.reuse, R4 ;  /* 0x000000c8ac04723c */ /* 0x080ff00000001804 */
[C---:B-1----:R-:W-:Y:S08]  /*9af0*/  HMMA.16816.F32 R8, R176.reuse, R200, R8 ;  /* 0x000000c8b008723c */ /* 0x042ff00000001808 */
        /* <DEDUP_REMOVED lines=25> */
[----:B------:R-:W2:Y:S10]  /*9c90*/  MUFU.TANH R2, R10 ;  /* 0x0000000a00027308 */ /* 0x000eb40000002400 */
[----:B------:R3:W4:Y:S10]  /*9ca0*/  MUFU.TANH R0, R11 ;  /* 0x0000000b00007308 */ /* 0x0007340000002400 */
[----:B------:R4:W4:Y:S01]  /*9cb0*/  MUFU.TANH R229, R12 ;  /* 0x0000000c00e57308 */ /* 0x0009220000002400 */
[----:B--2---:R-:W-:Y:S09]  /*9cc0*/  STL [R1+0x4], R2 ;  /* 0x0000040201007387 */ /* 0x004ff20000100800 */
[----:B------:R2:W2:Y:S01]  /*9cd0*/  MUFU.TANH R207, R13 ;  /* 0x0000000d00cf7308 */ /* 0x0004a20000002400 */
[----:B---3--:R-:W3:Y:S01]  /*9ce0*/  LDSM.16.M88.4 R8, [R213+0x1000] ;  /* 0x00100000d508783b */ /* 0x008ee20000000200 */
[-C--:B-1----:R-:W-:Y:S08]  /*9cf0*/  HMMA.16816.F32 R20, R172, R4.reuse, R20 ;  /* 0x00000004ac14723c */ /* 0x082ff00000001814 */
[----:B------:R1:W1:Y:S01]  /*9d00*/  MUFU.TANH R252, R14 ;  /* 0x0000000e00fc7308 */ /* 0x0002620000002400 */
[----:B----4-:R-:W-:Y:S01]  /*9d10*/  STL [R1], R0 ;  /* 0x0000000001007387 */ /* 0x010fe20000100800 */
[C---:B------:R-:W-:Y:S08]  /*9d20*/  HMMA.16816.F32 R24, R176.reuse, R4, R24 ;  /* 0x00000004b018723c */ /* 0x040ff00000001818 */
[----:B------:R4:W1:Y:S01]  /*9d30*/  MUFU.TANH R251, R15 ;  /* 0x0000000f00fb7308 */ /* 0x0008620000002400 */
[-C--:B------:R-:W-:Y:S08]  /*9d40*/  HMMA.16816.F32 R28, R176, R6.reuse, R28 ;  /* 0x00000006b01c723c */ /* 0x080ff0000000181c */
[C---:B------:R-:W-:Y:S01]  /*9d50*/  HMMA.16816.F32 R32, R172.reuse, R6, R32 ;  /* 0x00000006ac20723c */ /* 0x040fe20000001820 */
[----:B------:R-:W1:Y:S01]  /*9d60*/  MUFU.TANH R16, R16 ;  /* 0x0000001000107308 */ /* 0x000e620000002400 */
[----:B------:R-:W5:Y:S02]  /*9d70*/  LDSM.16.M88.4 R4, [R213+0x1800] ;  /* 0x00180000d504783b */ /* 0x000f640000000200 */
[----:B------:R-:W-:Y:S02]  /*9d80*/  FMUL.FTZ R20, R20, c[0x0][0x320] ;  /* 0x0000c80014147a20 */ /* 0x000fe40000410000 */
[----:B------:R-:W-:Y:S02]  /*9d90*/  FMUL.FTZ R21, R21, c[0x0][0x320] ;  /* 0x0000c80015157a20 */ /* 0x000fe40000410000 */
[----:B------:R-:W-:Y:S03]  /*9da0*/  FMUL.FTZ R22, R22, c[0x0][0x320] ;  /* 0x0000c80016167a20 */ /* 0x000fe60000410000 */
[----:B------:R-:W1:Y:S01]  /*9db0*/  MUFU.TANH R17, R17 ;  /* 0x0000001100117308 */ /* 0x000e620000002400 */
[----:B------:R-:W-:Y:S02]  /*9dc0*/  FMUL.FTZ R23, R23, c[0x0][0x320] ;  /* 0x0000c80017177a20 */ /* 0x000fe40000410000 */
[----:B------:R-:W-:Y:S01]  /*9dd0*/  FMUL.FTZ R24, R24, c[0x0][0x320] ;  /* 0x0000c80018187a20 */ /* 0x000fe20000410000 */
[-C--:B---3--:R-:W-:Y:S03]  /*9de0*/  HMMA.16816.F32 R36, R172, R8.reuse, R36 ;  /* 0x00000008ac24723c */ /* 0x088fe60000001824 */
[----:B------:R-:W-:Y:S02]  /*9df0*/  FMUL.FTZ R30, R30, c[0x0][0x320] ;  /* 0x0000c8001e1e7a20 */ /* 0x000fe40000410000 */
[----:B------:R-:W-:Y:S01]  /*9e00*/  FMUL.FTZ R25, R25, c[0x0][0x320] ;  /* 0x0000c80019197a20 */ /* 0x000fe20000410000 */
[----:B------:R4:W3:Y:S01]  /*9e10*/  MUFU.TANH R192, R18 ;  /* 0x0000001200c07308 */ /* 0x0008e20000002400 */
[----:B------:R-:W-:Y:S01]  /*9e20*/  FMUL.FTZ R26, R26, c[0x0][0x320] ;  /* 0x0000c8001a1a7a20 */ /* 0x000fe20000410000 */
[C---:B------:R-:W-:Y:S04]  /*9e30*/  HMMA.16816.F32 R40, R176.reuse, R8, R40 ;  /* 0x00000008b028723c */ /* 0x040fe80000001828 */
[----:B------:R-:W-:Y:S02]  /*9e40*/  FMUL.FTZ R33, R33, c[0x0][0x320] ;  /* 0x0000c80021217a20 */ /* 0x000fe40000410000 */
[----:B------:R-:W-:Y:S02]  /*9e50*/  FMUL.FTZ R35, R35, c[0x0][0x320] ;  /* 0x0000c80023237a20 */ /* 0x000fe40000410000 */
[----:B------:R4:W1:Y:S01]  /*9e60*/  MUFU.TANH R190, R19 ;  /* 0x0000001300be7308 */ /* 0x0008620000002400 */
[-C--:B------:R-:W-:Y:S03]  /*9e70*/  HMMA.16816.F32 R44, R176, R10.reuse, R44 ;  /* 0x0000000ab02c723c */ /* 0x080fe6000000182c */
[----:B------:R-:W-:Y:S02]  /*9e80*/  FMUL.FTZ R27, R27, c[0x0][0x320] ;  /* 0x0000c8001b1b7a20 */ /* 0x000fe40000410000 */
[----:B------:R-:W-:Y:S02]  /*9e90*/  FMUL.FTZ R28, R28, c[0x0][0x320] ;  /* 0x0000c8001c1c7a20 */ /* 0x000fe40000410000 */
[----:B------:R-:W-:Y:S01]  /*9ea0*/  FMUL.FTZ R36, R36, c[0x0][0x320] ;  /* 0x0000c80024247a20 */ /* 0x000fe20000410000 */
[C---:B------:R-:W-:Y:S01]  /*9eb0*/  HMMA.16816.F32 R48, R172.reuse, R10, R48 ;  /* 0x0000000aac30723c */ /* 0x040fe20000001830 */
[----:B------:R-:W1:Y:S01]  /*9ec0*/  MUFU.TANH R20, R20 ;  /* 0x0000001400147308 */ /* 0x000e620000002400 */
[----:B------:R-:W1:Y:S02]  /*9ed0*/  LDSM.16.M88.4 R8, [R213+0x2000] ;  /* 0x00200000d508783b */ /* 0x000e640000000200 */
[----:B------:R-:W-:Y:S02]  /*9ee0*/  FMUL.FTZ R37, R37, c[0x0][0x320] ;  /* 0x0000c80025257a20 */ /* 0x000fe40000410000 */
[----:B------:R-:W-:Y:S02]  /*9ef0*/  FMUL.FTZ R38, R38, c[0x0][0x320] ;  /* 0x0000c80026267a20 */ /* 0x000fe40000410000 */
[-C--:B-----5:R-:W-:Y:S03]  /*9f00*/  HMMA.16816.F32 R52, R172, R4.reuse, R52 ;  /* 0x00000004ac34723c */ /* 0x0a0fe60000001834 */
[----:B------:R-:W1:Y:S01]  /*9f10*/  MUFU.TANH R21, R21 ;  /* 0x0000001500157308 */ /* 0x000e620000002400 */
[----:B------:R-:W-:Y:S02]  /*9f20*/  FMUL.FTZ R29, R29, c[0x0][0x320] ;  /* 0x0000c8001d1d7a20 */ /* 0x000fe40000410000 */
[----:B------:R-:W-:Y:S02]  /*9f30*/  FMUL.FTZ R31, R31, c[0x0][0x320] ;  /* 0x0000c8001f1f7a20 */ /* 0x000fe40000410000 */
[C---:B------:R-:W-:Y:S04]  /*9f40*/  HMMA.16816.F32 R56, R176.reuse, R4, R56 ;  /* 0x00000004b038723c */ /* 0x040fe80000001838 */
[----:B------:R-:W-:Y:S01]  /*9f50*/  FMUL.FTZ R32, R32, c[0x0][0x320] ;  /* 0x0000c80020207a20 */ /* 0x000fe20000410000 */
[----:B------:R4:W2:Y:S01]  /*9f60*/  MUFU.TANH R181, R22 ;  /* 0x0000001600b57308 */ /* 0x0008a20000002400 */
[----:B------:R-:W-:Y:S02]  /*9f70*/  FMUL.FTZ R34, R34, c[0x0][0x320] ;  /* 0x0000c80022227a20 */ /* 0x000fe40000410000 */
[-C--:B------:R-:W-:Y:S04]  /*9f80*/  HMMA.16816.F32 R60, R176, R6.reuse, R60 ;  /* 0x00000006b03c723c */ /* 0x080fe8000000183c */
[----:B------:R-:W-:Y:S02]  /*9f90*/  FMUL.FTZ R48, R48, c[0x0][0x320] ;  /* 0x0000c80030307a20 */ /* 0x000fe40000410000 */
[----:B------:R-:W-:Y:S01]  /*9fa0*/  FMUL.FTZ R49, R49, c[0x0][0x320] ;  /* 0x0000c80031317a20 */ /* 0x000fe20000410000 */
[----:B------:R4:W2:Y:S01]  /*9fb0*/  MUFU.TANH R171, R23 ;  /* 0x0000001700ab7308 */ /* 0x0008a20000002400 */
[C---:B------:R-:W-:Y:S01]  /*9fc0*/  HMMA.16816.F32 R64, R172.reuse, R6, R64 ;  /* 0x00000006ac40723c */ /* 0x040fe20000001840 */
[----:B------:R-:W5:Y:S01]  /*9fd0*/  LDSM.16.M88.4 R4, [R213+0x2800] ;  /* 0x00280000d504783b */ /* 0x000f620000000200 */
[----:B------:R-:W-:Y:S04]  /*9fe0*/  DEPBAR.LE SB0, 0x0 ;  /* 0x000080000000791a */ /* 0x000fe80000000000 */
[----:B------:R-:W-:Y:S02]  /*9ff0*/  FMUL.FTZ R50, R50, c[0x0][0x320] ;  /* 0x0000c80032327a20 */ /* 0x000fe40000410000 */
[----:B------:R-:W-:Y:S01]  /*a000*/  FMUL.FTZ R51, R51, c[0x0][0x320] ;  /* 0x0000c80033337a20 */ /* 0x000fe20000410000 */
[----:B------:R4:W2:Y:S01]  /*a010*/  MUFU.TANH R205, R24 ;  /* 0x0000001800cd7308 */ /* 0x0008a20000002400 */
[----:B------:R-:W-:Y:S01]  /*a020*/  BAR.SYNC.DEFER_BLOCKING 0x0 ;  /* 0x0000000000007b1d */ /* 0x000fe20000010000 */
[-C--:B-1----:R-:W-:Y:S05]  /*a030*/  HMMA.16816.F32 R68, R172, R8.reuse, R68 ;  /* 0x00000008ac44723c */ /* 0x082fea0000001844 */
[----:B------:R-:W-:Y:S02]  /*a040*/  FMUL.FTZ R52, R52, c[0x0][0x320] ;  /* 0x0000c80034347a20 */ /* 0x000fe40000410000 */
[----:B------:R-:W-:Y:S01]  /*a050*/  FMUL.FTZ R53, R53, c[0x0][0x320] ;  /* 0x0000c80035357a20 */ /* 0x000fe20000410000 */
[----:B------:R4:W1:Y:S01]  /*a060*/  MUFU.TANH R204, R25 ;  /* 0x0000001900cc7308 */ /* 0x0008620000002400 */
[C---:B------:R-:W-:Y:S04]  /*a070*/  HMMA.16816.F32 R72, R176.reuse, R8, R72 ;  /* 0x00000008b048723c */ /* 0x040fe80000001848 */
[----:B------:R-:W-:Y:S02]  /*a080*/  FMUL.FTZ R54, R54, c[0x0][0x320] ;  /* 0x0000c80036367a20 */ /* 0x000fe40000410000 */
[----:B------:R-:W-:Y:S02]  /*a090*/  FMUL.FTZ R55, R55, c[0x0][0x320] ;  /* 0x0000c80037377a20 */ /* 0x000fe40000410000 */
[-C--:B------:R-:W-:Y:S01]  /*a0a0*/  HMMA.16816.F32 R76, R176, R10.reuse, R76 ;  /* 0x0000000ab04c723c */ /* 0x080fe2000000184c */
[----:B------:R4:W1:Y:S03]  /*a0b0*/  MUFU.TANH R240, R26 ;  /* 0x0000001a00f07308 */ /* 0x0008660000002400 */
[----:B------:R-:W-:Y:S02]  /*a0c0*/  FMUL.FTZ R56, R56, c[0x0][0x320] ;  /* 0x0000c80038387a20 */ /* 0x000fe40000410000 */
[----:B------:R-:W-:Y:S02]  /*a0d0*/  FMUL.FTZ R59, R59, c[0x0][0x320] ;  /* 0x0000c8003b3b7a20 */ /* 0x000fe40000410000 */
[C---:B------:R-:W-:Y:S03]  /*a0e0*/  HMMA.16816.F32 R80, R172.reuse, R10, R80 ;  /* 0x0000000aac50723c */ /* 0x040fe60000001850 */
[----:B------:R4:W1:Y:S01]  /*a0f0*/  MUFU.TANH R238, R27 ;  /* 0x0000001b00ee7308 */ /* 0x0008620000002400 */
[----:B------:R-:W-:Y:S02]  /*a100*/  FMUL.FTZ R60, R60, c[0x0][0x320] ;  /* 0x0000c8003c3c7a20 */ /* 0x000fe40000410000 */
[----:B------:R-:W-:Y:S02]  /*a110*/  FMUL.FTZ R61, R61, c[0x0][0x320] ;  /* 0x0000c8003d3d7a20 */ /* 0x000fe40000410000 */
[-C--:B-----5:R-:W-:Y:S04]  /*a120*/  HMMA.16816.F32 R84, R172, R4.reuse, R84 ;  /* 0x00000004ac54723c */ /* 0x0a0fe80000001854 */
[----:B------:R-:W-:Y:S01]  /*a130*/  FMUL.FTZ R63, R63, c[0x0][0x320] ;  /* 0x0000c8003f3f7a20 */ /* 0x000fe20000410000 */
[----:B------:R4:W1:Y:S01]  /*a140*/  MUFU.TANH R191, R28 ;  /* 0x0000001c00bf7308 */ /* 0x0008620000002400 */
[----:B------:R-:W-:Y:S02]  /*a150*/  FMUL.FTZ R64, R64, c[0x0][0x320] ;  /* 0x0000c80040407a20 */ /* 0x000fe40000410000 */
[C---:B------:R-:W-:Y:S04]  /*a160*/  HMMA.16816.F32 R88, R176.reuse, R4, R88 ;  /* 0x00000004b058723c */ /* 0x040fe80000001858 */
[----:B------:R-:W-:Y:S02]  /*a170*/  FMUL.FTZ R65, R65, c[0x0][0x320] ;  /* 0x0000c80041417a20 */ /* 0x000fe40000410000 */
[----:B------:R-:W-:Y:S01]  /*a180*/  FMUL.FTZ R66, R66, c[0x0][0x320] ;  /* 0x0000c80042427a20 */ /* 0x000fe20000410000 */
[----:B------:R4:W1:Y:S01]  /*a190*/  MUFU.TANH R189, R29 ;  /* 0x0000001d00bd7308 */ /* 0x0008620000002400 */
[-C--:B------:R-:W-:Y:S04]  /*a1a0*/  HMMA.16816.F32 R92, R176, R6.reuse, R92 ;  /* 0x00000006b05c723c */ /* 0x080fe8000000185c */
[----:B------:R-:W-:Y:S02]  /*a1b0*/  FMUL.FTZ R67, R67, c[0x0][0x320] ;  /* 0x0000c80043437a20 */ /* 0x000fe40000410000 */
[----:B------:R-:W-:Y:S02]  /*a1c0*/  FMUL.FTZ R68, R68, c[0x0][0x320] ;  /* 0x0000c80044447a20 */ /* 0x000fe40000410000 */
[----:B------:R-:W-:Y:S01]  /*a1d0*/  HMMA.16816.F32 R96, R172, R6, R96 ;  /* 0x00000006ac60723c */ /* 0x000fe20000001860 */
[----:B------:R4:W1:Y:S03]  /*a1e0*/  MUFU.TANH R236, R30 ;  /* 0x0000001e00ec7308 */ /* 0x0008660000002400 */
[----:B------:R-:W-:Y:S02]  /*a1f0*/  FMUL.FTZ R69, R69, c[0x0][0x320] ;  /* 0x0000c80045457a20 */ /* 0x000fe40000410000 */
[----:B------:R-:W-:Y:S02]  /*a200*/  FMUL.FTZ R70, R70, c[0x0][0x320] ;  /* 0x0000c80046467a20 */ /* 0x000fe40000410000 */
[----:B------:R-:W-:Y:S03]  /*a210*/  FMUL.FTZ R71, R71, c[0x0][0x320] ;  /* 0x0000c80047477a20 */ /* 0x000fe60000410000 */
[----:B------:R4:W1:Y:S01]  /*a220*/  MUFU.TANH R235, R31 ;  /* 0x0000001f00eb7308 */ /* 0x0008620000002400 */
[----:B------:R-:W-:Y:S02]  /*a230*/  FMUL.FTZ R72, R72, c[0x0][0x320] ;  /* 0x0000c80048487a20 */ /* 0x000fe40000410000 */
[----:B------:R-:W-:Y:S02]  /*a240*/  FMUL.FTZ R73, R73, c[0x0][0x320] ;  /* 0x0000c80049497a20 */ /* 0x000fe40000410000 */
[----:B------:R-:W-:Y:S02]  /*a250*/  FMUL.FTZ R74, R74, c[0x0][0x320] ;  /* 0x0000c8004a4a7a20 */ /* 0x000fe40000410000 */
[----:B------:R-:W-:Y:S02]  /*a260*/  FMUL.FTZ R75, R75, c[0x0][0x320] ;  /* 0x0000c8004b4b7a20 */ /* 0x000fe40000410000 */
[----:B------:R-:W-:Y:S01]  /*a270*/  FMUL.FTZ R76, R76, c[0x0][0x320] ;  /* 0x0000c8004c4c7a20 */ /* 0x000fe20000410000 */
[----:B------:R4:W1:Y:S01]  /*a280*/  MUFU.TANH R15, R32 ;  /* 0x00000020000f7308 */ /* 0x0008620000002400 */
        /* <DEDUP_REMOVED lines=94> */
[----:B------:R-:W1:Y:S10]  /*a870*/  MUFU.TANH R92, R92 ;  /* 0x0000005c005c7308 */ /* 0x000e740000002400 */
[----:B------:R-:W1:Y:S10]  /*a880*/  MUFU.TANH R93, R93 ;  /* 0x0000005d005d7308 */ /* 0x000e740000002400 */
[----:B------:R4:W1:Y:S10]  /*a890*/  MUFU.TANH R91, R94 ;  /* 0x0000005e005b7308 */ /* 0x0008740000002400 */
[----:B------:R4:W1:Y:S10]  /*a8a0*/  MUFU.TANH R79, R95 ;  /* 0x0000005f004f7308 */ /* 0x0008740000002400 */
[----:B------:R-:W1:Y:S10]  /*a8b0*/  MUFU.TANH R96, R96 ;  /* 0x0000006000607308 */ /* 0x000e740000002400 */
[----:B------:R-:W1:Y:S10]  /*a8c0*/  MUFU.TANH R97, R97 ;  /* 0x0000006100617308 */ /* 0x000e740000002400 */
[----:B------:R-:W1:Y:S10]  /*a8d0*/  MUFU.TANH R98, R98 ;  /* 0x0000006200627308 */ /* 0x000e740000002400 */
[----:B------:R-:W1:Y:S01]  /*a8e0*/  MUFU.TANH R99, R99 ;  /* 0x0000006300637308 */ /* 0x000e620000002400 */
[----:B------:R-:W-:-:S05]  /*a8f0*/  @!P0 BRA `(.L_x_172) ;  /* 0x000003d000008947 */ /* 0x000fca0003800000 */
[----:B--234-:R-:W2:Y:S01]  /*a900*/  LDL R2, [R1+0x2c] ;  /* 0x00002c0001027983 */ /* 0x01cea20000100800 */
[----:B------:R-:W-:Y:S01]  /*a910*/  IMAD.MOV.U32 R228, RZ, RZ, RZ ;  /* 0x000000ffffe47224 */ /* 0x000fe200078e00ff */
[----:B------:R-:W-:Y:S02]  /*a920*/  PLOP3.LUT P1, PT, PT, PT, UP1, 0x80, 0x0 ;  /* 0x000000000000781c */ /* 0x000fe40003f2f018 */
[----:B------:R-:W3:Y:S01]  /*a930*/  LDL R0, [R1+0x10] ;  /* 0x0000100001007983 */ /* 0x000ee20000100800 */
[----:B------:R-:W-:Y:S03]  /*a940*/  PLOP3.LUT P0, PT, PT, PT, UP1, 0x80, 0x0 ;  /* 0x000000000000781c */ /* 0x000fe60003f0f018 */
[----:B------:R-:W4:Y:S01]  /*a950*/  LDL R18, [R1+0x8] ;  /* 0x0000080001127983 */ /* 0x000f220000100800 */
[----:B--2---:R-:W-:Y:S05]  /*a960*/  IMAD R2, R227, 0x60, R2 ;  /* 0x00000060e3027824 */ /* 0x004fea00078e0202 */
[----:B---3--:R-:W-:Y:S05]  /*a970*/  IADD3 R2, R2, -0x60, R0 ;  /* 0xffffffa002027810 */ /* 0x008fea0007ffe000 */
        /* <DEDUP_REMOVED lines=8> */
[----:B------:R-:W-:Y:S03]  /*aa00*/  @!P4 LEA.HI.X R5, R3, c[0x0][0x2a4], R5, 0x2, P0 ;  /* 0x0000a9000305ca11 */ /* 0x000fe600000f1405 */
[----:B------:R-:W-:Y:S01]  /*aa10*/  IMAD.WIDE.U32 R2, R234, c[0x0][0x1e0], RZ ;  /* 0x00007800ea027a25 */ /* 0x000fe200078e00ff */
[----:B------:R-:W-:Y:S01]  /*aa20*/  SHF.R.S32.HI R0, RZ, 0x1f, R234 ;  /* 0x0000001fff007819 */ /* 0x000fe200000114ea */
[----:B------:R-:W2:Y:S04]  /*aa30*/  @!P4 LDG.E R228, [R4.64] ;  /* 0x0000003004e4c981 */ /* 0x000ea8000c1e1900 */
[----:B------:R-:W-:Y:S04]  /*aa40*/  IMAD R0, R0, c[0x0][0x1e0], RZ ;  /* 0x0000780000007a24 */ /* 0x000fe800078e02ff */
[----:B------:R-:W-:Y:S04]  /*aa50*/  IMAD R0, R234, c[0x0][0x1e4], R0 ;  /* 0x00007900ea007a24 */ /* 0x000fe800078e0200 */
[----:B------:R-:W-:Y:S01]  /*aa60*/  IMAD.IADD R3, R3, 0x1, R0 ;  /* 0x0000000103037824 */ /* 0x000fe200078e0200 */
[----:B--2---:R-:W-:Y:S03]  /*aa70*/  SHF.R.S32.HI R4, RZ, 0x1f, R228 ;  /* 0x0000001fff047819 */ /* 0x004fe600000114e4 */
[----:B------:R-:W-:Y:S04]  /*aa80*/  IMAD.WIDE.U32 R2, R228, c[0x0][0x1f0], R2 ;  /* 0x00007c00e4027a25 */ /* 0x000fe800078e0002 */
[----:B------:R-:W-:Y:S01]  /*aa90*/  IMAD R4, R4, c[0x0][0x1f0], RZ ;  /* 0x00007c0004047a24 */ /* 0x000fe200078e02ff */
[----:B------:R-:W-:Y:S03]  /*aaa0*/  IADD3 R0, P0, R2, UR46, RZ ;  /* 0x0000002e02007c10 */ /* 0x000fe6000ff1e0ff */
[----:B------:R-:W-:Y:S05]  /*aab0*/  IMAD R4, R228, c[0x0][0x1f4], R4 ;  /* 0x00007d00e4047a24 */ /* 0x000fea00078e0204 */
[----:B------:R-:W-:Y:S02]  /*aac0*/  IADD3.X R3, R3, UR8, R4, P0, !PT ;  /* 0x0000000803037c10 */ /* 0x000fe400087fe404 */
[C---:B------:R-:W-:Y:S04]  /*aad0*/  LEA R2, P0, R0.reuse, c[0x0][0x1c8], 0x1 ;  /* 0x0000720000027a11 */ /* 0x040fe800078008ff */
[----:B------:R-:W-:Y:S01]  /*aae0*/  LEA.HI.X R0, R0, c[0x0][0x1cc], R3, 0x1, P0 ;  /* 0x0000730000007a11 */ /* 0x000fe200000f0c03 */
[----:B------:R-:W2:Y:S04]  /*aaf0*/  SHFL.IDX PT, R4, R2, RZ, 0x181f ;  /* 0x00181fff02047589 */ /* 0x000ea800000e0000 */
[----:B------:R-:W3:Y:S04]  /*ab00*/  SHFL.IDX PT, R3, R0, RZ, 0x181f ;  /* 0x00181fff00037589 */ /* 0x000ee800000e0000 */
[----:B------:R-:W5:Y:S04]  /*ab10*/  SHFL.IDX PT, R10, R2, 0x1, 0x181f ;  /* 0x00381f00020a7f89 */ /* 0x000f6800000e0000 */
[----:B------:R-:W1:Y:S04]  /*ab20*/  SHFL.IDX PT, R8, R2, 0x2, 0x181f ;  /* 0x00581f0002087f89 */ /* 0x000e6800000e0000 */
[----:B------:R-:W1:Y:S04]  /*ab30*/  SHFL.IDX PT, R7, R0, 0x1, 0x181f ;  /* 0x00381f0000077f89 */ /* 0x000e6800000e0000 */
[----:B------:R-:W1:Y:S04]  /*ab40*/  SHFL.IDX PT, R6, R2, 0x3, 0x181f ;  /* 0x00781f0002067f89 */ /* 0x000e6800000e0000 */
[----:B------:R-:W-:Y:S01]  /*ab50*/  SHFL.IDX PT, R9, R2, 0x4, 0x181f ;  /* 0x00981f0002097f89 */ /* 0x000fe200000e0000 */
[-C--:B--2---:R-:W-:Y:S03]  /*ab60*/  IADD3 R4, P0, R4, R226.reuse, RZ ;  /* 0x000000e204047210 */ /* 0x084fe60007f1e0ff */
[----:B------:R-:W-:Y:S02]  /*ab70*/  SHFL.IDX PT, R14, R0, 0x2, 0x181f ;  /* 0x00581f00000e7f89 */ /* 0x000fe400000e0000 */
[--C-:B---3--:R-:W-:Y:S02]  /*ab80*/  IMAD.X R5, R3, 0x1, R225.reuse, P0 ;  /* 0x0000000103057824 */ /* 0x108fe400000e06e1 */
[----:B------:R-:W2:Y:S01]  /*ab90*/  SHFL.IDX PT, R13, R0, 0x3, 0x181f ;  /* 0x00781f00000d7f89 */ /* 0x000ea200000e0000 */
[-C--:B-----5:R-:W-:Y:S03]  /*aba0*/  IADD3 R10, P0, R10, R226.reuse, RZ ;  /* 0x000000e20a0a7210 */ /* 0x0a0fe60007f1e0ff */
[----:B----4-:R3:W-:Y:S01]  /*abb0*/  LDGSTS.E.BYPASS.LTC128B.128 [R18+0x3100], [R4.64], !P3 ;  /* 0x0310000004127fae */ /* 0x0107e2000d901d70 */
[-C--:B-1----:R-:W-:Y:S03]  /*abc0*/  IADD3 R8, P5, R8, R226.reuse, RZ ;  /* 0x000000e208087210 */ /* 0x082fe60007fbe0ff */
[----:B------:R-:W1:Y:S01]  /*abd0*/  SHFL.IDX PT, R2, R2, 0x5, 0x181f ;  /* 0x00b81f0002027f89 */ /* 0x000e6200000e0000 */
[--C-:B------:R-:W-:Y:S03]  /*abe0*/  IMAD.X R11, R7, 0x1, R225.reuse, P0 ;  /* 0x00000001070b7824 */ /* 0x100fe600000e06e1 */
[----:B------:R-:W4:Y:S01]  /*abf0*/  SHFL.IDX PT, R12, R0, 0x4, 0x181f ;  /* 0x00981f00000c7f89 */ /* 0x000f2200000e0000 */
[-C--:B------:R-:W-:Y:S03]  /*ac00*/  IADD3 R6, P2, R6, R226.reuse, RZ ;  /* 0x000000e206067210 */ /* 0x080fe60007f5e0ff */
[----:B------:R-:W5:Y:S04]  /*ac10*/  SHFL.IDX PT, R0, R0, 0x5, 0x181f ;  /* 0x00b81f0000007f89 */ /* 0x000f6800000e0000 */
[----:B------:R5:W-:Y:S01]  /*ac20*/  LDGSTS.E.BYPASS.LTC128B.128 [R18+0x3900], [R10.64], !P3 ;  /* 0x039000000a127fae */ /* 0x000be2000d901d70 */
[--C-:B--2---:R-:W-:Y:S01]  /*ac30*/  IMAD.X R7, R13, 0x1, R225.reuse, P2 ;  /* 0x000000010d077824 */ /* 0x104fe200010e06e1 */
[-C--:B---3--:R-:W-:Y:S01]  /*ac40*/  IADD3 R4, P1, R9, R226.reuse, RZ ;  /* 0x000000e209047210 */ /* 0x088fe20007f3e0ff */
[--C-:B------:R-:W-:Y:S01]  /*ac50*/  IMAD.X R9, R14, 0x1, R225.reuse, P5 ;  /* 0x000000010e097824 */ /* 0x100fe200028e06e1 */
[----:B-1----:R-:W-:Y:S03]  /*ac60*/  IADD3 R2, P0, R2, R226, RZ ;  /* 0x000000e202027210 */ /* 0x002fe60007f1e0ff */
[--C-:B----4-:R-:W-:Y:S01]  /*ac70*/  IMAD.X R5, R12, 0x1, R225.reuse, P1 ;  /* 0x000000010c057824 */ /* 0x110fe200008e06e1 */
[----:B------:R1:W-:Y:S01]  /*ac80*/  LDGSTS.E.BYPASS.LTC128B.128 [R18+0x4100], [R8.64], !P3 ;  /* 0x0410000008127fae */ /* 0x0003e2000d901d70 */
[----:B-----5:R-:W-:Y:S03]  /*ac90*/  IMAD.X R3, R0, 0x1, R225, P0 ;  /* 0x0000000100037824 */ /* 0x020fe600000e06e1 */
[----:B------:R1:W-:Y:S04]  /*aca0*/  LDGSTS.E.BYPASS.LTC128B.128 [R18+0x4900], [R6.64], !P3 ;  /* 0x0490000006127fae */ /* 0x0003e8000d901d70 */
[----:B------:R1:W-:Y:S04]  /*acb0*/  LDGSTS.E.BYPASS.LTC128B.128 [R18+0x5100], [R4.64], !P3 ;  /* 0x0510000004127fae */ /* 0x0003e8000d901d70 */
[----:B------:R1:W-:Y:S02]  /*acc0*/  LDGSTS.E.BYPASS.LTC128B.128 [R18+0x5900], [R2.64], !P3 ;  /* 0x0590000002127fae */ /* 0x0003e4000d901d70 */
.L_x_172:
[----:B-1234-:R-:W2:Y:S01]  /*acd0*/  LDL R2, [R1+0x28] ;  /* 0x0000280001027983 */ /* 0x01eea20000100800 */
[----:B------:R-:W-:Y:S02]  /*ace0*/  PLOP3.LUT P1, PT, PT, PT, UP2, 0x80, 0x0 ;  /* 0x000000000000781c */ /* 0x000fe40003f2f028 */
[----:B------:R-:W-:Y:S01]  /*acf0*/  PLOP3.LUT P0, PT, PT, PT, UP2, 0x80, 0x0 ;  /* 0x000000000000781c */ /* 0x000fe20003f0f028 */
[----:B------:R-:W3:Y:S04]  /*ad00*/  LDL R58, [R1+0x24] ;  /* 0x00002400013a7983 */ /* 0x000ee80000100800 */
[----:B------:R-:W0:Y:S06]  /*ad10*/  LDGDEPBAR ;  /* 0x00000000000079af */ /* 0x000e2c0000000000 */
[----:B--2---:R-:W-:Y:S04]  /*ad20*/  @P1 IMAD.HI.U32 R0, R2, c[0x0][0x2c8], RZ ;  /* 0x0000b20002001a27 */ /* 0x004fe800078e00ff */
[----:B------:R-:W-:Y:S01]  /*ad30*/  IMAD.MOV.U32 R5, RZ, RZ, R2 ;  /* 0x000000ffff057224 */ /* 0x000fe200078e0002 */
[----:B------:R-:W-:Y:S01]  /*ad40*/  @P0 SHF.R.U32.HI R5, RZ, c[0x0][0x2cc], R0 ;  /* 0x0000b300ff050a19 */ /* 0x000fe20000011600 */
[----:B------:R-:W-:Y:S01]  /*ad50*/  IMAD R0, R227, -0x60, RZ ;  /* 0xffffffa0e3007824 */ /* 0x000fe200078e02ff */
[----:B------:R-:W-:Y:S01]  /*ad60*/  PLOP3.LUT P0, PT, PT, PT, UP0, 0x40, 0x0 ;  /* 0x000000000000781c */ /* 0x000fe20003f0e808 */
[----:B------:R-:W-:Y:S02]  /*ad70*/  IMAD.U32 R2, RZ, RZ, UR7 ;  /* 0x00000007ff027e24 */ /* 0x000fe4000f8e00ff */
[----:B------:R-:W1:Y:S01]  /*ad80*/  SHFL.IDX PT, R4, R5, RZ, 0x1c1f ;  /* 0x001c1fff05047589 */ /* 0x000e6200000e0000 */
[----:B---3--:R-:W-:Y:S05]  /*ad90*/  IADD3 R7, -R58, 0x1, R0 ;  /* 0x000000013a077810 */ /* 0x008fea0007ffe100 */
[----:B------:R-:W-:Y:S05]  /*ada0*/  IMAD R7, R2, c[0x0][0x1d0], R7 ;  /* 0x0000740002077a24 */ /* 0x000fea00078e0207 */
[----:B------:R-:W-:Y:S04]  /*adb0*/  IADD3 R7, R7, -c[0x0][0x168], RZ ;  /* 0x80005a0007077a10 */ /* 0x000fe80007ffe0ff */
[C---:B------:R-:W-:Y:S02]  /*adc0*/  IADD3 R6, R7.reuse, c[0x0][0x328], RZ ;  /* 0x0000ca0007067a10 */ /* 0x040fe40007ffe0ff */
[----:B------:R-:W-:Y:S03]  /*add0*/  IADD3 R7, R7, UR12, RZ ;  /* 0x0000000c07077c10 */ /* 0x000fe6000fffe0ff */
[----:B-1----:R-:W-:Y:S02]  /*ade0*/  IMAD.IADD R3, R6, 0x1, R4 ;  /* 0x0000000106037824 */ /* 0x002fe400078e0204 */
[----:B------:R-:W-:Y:S01]  /*adf0*/  IMAD.IADD R2, R4, 0x1, R7 ;  /* 0x0000000104027824 */ /* 0x000fe200078e0207 */
[----:B------:R-:W-:-:S05]  /*ae00*/  @P0 BRA `(.L_x_173) ;  /* 0x000001a000000947 */ /* 0x000fca0003800000 */
[----:B------:R-:W-:Y:S01]  /*ae10*/  MOV R8, UR7 ;  /* 0x0000000700087c02 */ /* 0x000fe20008000f00 */
[----:B------:R-:W-:Y:S04]  /*ae20*/  BSSY B0, `(.L_x_174) ;  /* 0x0000013000007945 */ /* 0x000fe80003800000 */
[----:B------:R-:W-:Y:S05]  /*ae30*/  IMAD R4, R8, c[0x0][0x1d0], R4 ;  /* 0x0000740008047a24 */ /* 0x000fea00078e0204 */
[----:B------:R-:W-:Y:S04]  /*ae40*/  IADD3 R4, R4, -c[0x0][0x168], RZ ;  /* 0x80005a0004047a10 */ /* 0x000fe80007ffe0ff */
[----:B------:R-:W-:Y:S11]  /*ae50*/  ISETP.GT.AND P0, PT, R4, -0x1, PT ;  /* 0xffffffff0400780c */ /* 0x000ff60003f04270 */
[----:B------:R-:W-:Y:S02]  /*ae60*/  @!UPT UIADD3 URZ, URZ, URZ, URZ ;  /* 0x0000003f3f3ff290 */ /* 0x000fe4000fffe03f */
[----:B------:R-:W-:-:S05]  /*ae70*/  @P0 BRA `(.L_x_175) ;  /* 0x0000008000000947 */ /* 0x000fca0003800000 */
[----:B------:R-:W-:Y:S01]  /*ae80*/  LOP3.LUT R4, RZ, R4, RZ, 0x33, !PT ;  /* 0x00000004ff047212 */ /* 0x000fe200078e33ff */
[----:B------:R-:W-:Y:S05]  /*ae90*/  IMAD.MOV.U32 R8, RZ, RZ, c[0x0][0x32c] ;  /* 0x0000cb00ff087624 */ /* 0x000fea00078e00ff */
[----:B------:R-:W-:Y:S11]  /*aea0*/  ISETP.NE.AND P0, PT, R8, 0x1, PT ;  /* 0x000000010800780c */ /* 0x000ff60003f05270 */
[----:B------:R-:W-:Y:S02]  /*aeb0*/  @!UPT UIADD3 URZ, URZ, URZ, URZ ;  /* 0x0000003f3f3ff290 */ /* 0x000fe4000fffe03f */
[----:B------:R-:W-:Y:S05]  /*aec0*/  @P0 IMAD.HI.U32 R8, R4, c[0x0][0x330], RZ ;  /* 0x0000cc0004080a27 */ /* 0x000fea00078e00ff */
[----:B------:R-:W-:Y:S04]  /*aed0*/  @P0 SHF.R.U32.HI R4, RZ, c[0x0][0x334], R8 ;  /* 0x0000cd00ff040a19 */ /* 0x000fe80000011608 */
[----:B------:R-:W-:Y:S01]  /*aee0*/  LOP3.LUT R4, RZ, R4, RZ, 0x33, !PT ;  /* 0x00000004ff047212 */ /* 0x000fe200078e33ff */
[----:B------:R-:W-:-:S05]  /*aef0*/  BRA `(.L_x_176) ;  /* 0x0000005000007947 */ /* 0x000fca0003800000 */
.L_x_175:
[----:B------:R-:W-:Y:S04]  /*af00*/  MOV R8, c[0x0][0x32c] ;  /* 0x0000cb0000087a02 */ /* 0x000fe80000000f00 */
[----:B------:R-:W-:Y:S11]  /*af10*/  ISETP.NE.AND P0, PT, R8, 0x1, PT ;  /* 0x000000010800780c */ /* 0x000ff60003f05270 */
[----:B------:R-:W-:Y:S02]  /*af20*/  @!UPT UIADD3 URZ, URZ, URZ, URZ ;  /* 0x0000003f3f3ff290 */ /* 0x000fe4000fffe03f */
[----:B------:R-:W-:Y:S05]  /*af30*/  @P0 IMAD.HI.U32 R8, R4, c[0x0][0x330], RZ ;  /* 0x0000cc0004080a27 */ /* 0x000fea00078e00ff */
[----:B------:R-:W-:Y:S02]  /*af40*/  @P0 SHF.R.U32.HI R4, RZ, c[0x0][0x334], R8 ;  /* 0x0000cd00ff040a19 */ /* 0x000fe40000011608 */
.L_x_176:
[----:B------:R-:W-:Y:S05]  /*af50*/  BSYNC B0 ;  /* 0x0000000000007941 */ /* 0x000fea0003800000 */
.L_x_174:
[----:B------:R-:W-:Y:S04]  /*af60*/  IMAD.IADD R8, R0, 0x1, -R58 ;  /* 0x0000000100087824 */ /* 0x000fe800078e0a3a */
[----:B------:R-:W-:Y:S05]  /*af70*/  IMAD R4, R4, c[0x0][0x32c], R8 ;  /* 0x0000cb0004047a24 */ /* 0x000fea00078e0208 */
[----:B------:R-:W-:Y:S02]  /*af80*/  IADD3 R8, R4, c[0x0][0x32c], RZ ;  /* 0x0000cb0004087a10 */ /* 0x000fe40007ffe0ff */
[----:B------:R-:W-:Y:S02]  /*af90*/  IMNMX R2, R2, R4, !PT ;  /* 0x0000000402027217 */ /* 0x000fe40007800200 */
[----:B------:R-:W-:Y:S02]  /*afa0*/  IMNMX R3, R3, R8, PT ;  /* 0x0000000803037217 */ /* 0x000fe40003800200 */
.L_x_173:
[C---:B------:R-:W-:Y:S01]  /*afb0*/  ISETP.GE.AND P0, PT, R0.reuse, 0x1, PT ;  /* 0x000000010000780c */ /* 0x040fe20003f06270 */
[----:B------:R-:W1:Y:S01]  /*afc0*/  SHFL.IDX PT, R4, R5, 0x1, 0x1c1f ;  /* 0x003c1f0005047f89 */ /* 0x000e6200000e0000 */
[----:B------:R-:W-:Y:S02]  /*afd0*/  ISETP.GE.AND P2, PT, R0, 0x9, PT ;  /* 0x000000090000780c */ /* 0x000fe40003f46270 */
[----:B------:R-:W-:Y:S02]  /*afe0*/  P2R R27, PR, RZ, 0x1 ;  /* 0x00000001ff1b7803 */ /* 0x000fe40000000000 */
[----:B------:R-:W-:Y:S02]  /*aff0*/  ISETP.GT.AND P0, PT, R2, RZ, !P0 ;  /* 0x000000ff0200720c */ /* 0x000fe40004704270 */
[----:B------:R-:W-:Y:S02]  /*b000*/  ISETP.GE.AND P1, PT, R0, 0x2, PT ;  /* 0x000000020000780c */ /* 0x000fe40003f26270 */
[C---:B------:R-:W-:Y:S02]  /*b010*/  ISETP.LT.OR P0, PT, R3.reuse, 0x1, P0 ;  /* 0x000000010300780c */ /* 0x040fe40000701670 */
[----:B------:R-:W-:Y:S02]  /*b020*/  P2R R26, PR, RZ, 0x2 ;  /* 0x00000002ff1a7803 */ /* 0x000fe40000000000 */
[----:B------:R-:W-:Y:S02]  /*b030*/  FSEL R29, R188, -INF , !P0 ;  /* 0xff800000bc1d7808 */ /* 0x000fe40004000000 */
[C---:B------:R-:W-:Y:S02]  /*b040*/  ISETP.GT.AND P0, PT, R2.reuse, 0x8, !P2 ;  /* 0x000000080200780c */ /* 0x040fe40005704270 */
[----:B------:R-:W-:Y:S02]  /*b050*/  ISETP.GT.AND P1, PT, R2, 0x1, !P1 ;  /* 0x000000010200780c */ /* 0x000fe40004f24270 */
[----:B------:R-:W-:Y:S02]  /*b060*/  P2R R25, PR, RZ, 0x4 ;  /* 0x00000004ff197803 */ /* 0x000fe40000000000 */
[C---:B------:R-:W-:Y:S02]  /*b070*/  ISETP.LT.OR P0, PT, R3.reuse, 0x9, P0 ;  /* 0x000000090300780c */ /* 0x040fe40000701670 */
[----:B------:R-:W-:Y:S02]  /*b080*/  ISETP.GE.AND P2, PT, R0, 0xa, PT ;  /* 0x0000000a0000780c */ /* 0x000fe40003f46270 */
[C---:B------:R-:W-:Y:S02]  /*b090*/  ISETP.LT.OR P1, PT, R3.reuse, 0x2, P1 ;  /* 0x000000020300780c */ /* 0x040fe40000f21670 */
[----:B------:R-:W-:Y:S02]  /*b0a0*/  FSEL R32, R16, -INF , !P0 ;  /* 0xff80000010207808 */ /* 0x000fe40004000000 */
[----:B------:R-:W-:Y:S02]  /*b0b0*/  ISETP.GT.AND P0, PT, R2, 0x9, !P2 ;  /* 0x000000090200780c */ /* 0x000fe40005704270 */
[----:B------:R-:W-:Y:S02]  /*b0c0*/  FSEL R31, R184, -INF , !P1 ;  /* 0xff800000b81f7808 */ /* 0x000fe40004800000 */
[----:B------:R-:W-:Y:S02]  /*b0d0*/  ISETP.LT.OR P0, PT, R3, 0xa, P0 ;  /* 0x0000000a0300780c */ /* 0x000fe40000701670 */
[----:B------:R-:W-:Y:S02]  /*b0e0*/  ISETP.GE.AND P1, PT, R0, 0x11, PT ;  /* 0x000000110000780c */ /* 0x000fe40003f26270 */
[----:B------:R-:W-:Y:S02]  /*b0f0*/  FSEL R34, R17, -INF , !P0 ;  /* 0xff80000011227808 */ /* 0x000fe40004000000 */
[----:B------:R-:W-:Y:S02]  /*b100*/  ISETP.GT.AND P0, PT, R2, 0x10, !P1 ;  /* 0x000000100200780c */ /* 0x000fe40004f04270 */
[----:B------:R-:W-:Y:S02]  /*b110*/  P2R R23, PR, RZ, 0x2 ;  /* 0x00000002ff177803 */ /* 0x000fe40000000000 */
[C---:B------:R-:W-:Y:S02]  /*b120*/  ISETP.LT.OR P0, PT, R3.reuse, 0x11, P0 ;  /* 0x000000110300780c */ /* 0x040fe40000701670 */
[----:B------:R-:W-:Y:S02]  /*b130*/  ISETP.GE.AND P1, PT, R0, 0x12, PT ;  /* 0x000000120000780c */ /* 0x000fe40003f26270 */
[----:B------:R-:W-:Y:S02]  /*b140*/  FSEL R40, R20, -INF , !P0 ;  /* 0xff80000014287808 */ /* 0x000fe40004000000 */
[----:B------:R-:W-:Y:S02]  /*b150*/  ISETP.GT.AND P0, PT, R2, 0x11, !P1 ;  /* 0x000000110200780c */ /* 0x000fe40004f04270 */
[----:B------:R-:W-:Y:S02]  /*b160*/  P2R R22, PR, RZ, 0x2 ;  /* 0x00000002ff167803 */ /* 0x000fe40000000000 */
[----:B------:R-:W-:Y:S02]  /*b170*/  ISETP.LT.OR P0, PT, R3, 0x12, P0 ;  /* 0x000000120300780c */ /* 0x000fe40000701670 */
        /* <DEDUP_REMOVED lines=73> */
[C---:B------:R-:W-:Y:S02]  /*b610*/  ISETP.GE.AND P6, PT, R0.reuse, 0x52, PT ;  /* 0x000000520000780c */ /* 0x040fe40003fc6270 */
[C---:B------:R-:W-:Y:S02]  /*b620*/  ISETP.LT.OR P0, PT, R3.reuse, 0x51, P0 ;  /* 0x000000510300780c */ /* 0x040fe40000701670 */
[----:B------:R-:W-:Y:S02]  /*b630*/  ISETP.GE.AND P5, PT, R0, 0x59, PT ;  /* 0x000000590000780c */ /* 0x000fe40003fa6270 */
[----:B------:R-:W-:Y:S02]  /*b640*/  FSEL R237, R84, -INF , !P0 ;  /* 0xff80000054ed7808 */ /* 0x000fe40004000000 */
[C---:B------:R-:W-:Y:S02]  /*b650*/  ISETP.GT.AND P0, PT, R2.reuse, 0x51, !P6 ;  /* 0x000000510200780c */ /* 0x040fe40007704270 */
[----:B------:R-:W-:Y:S02]  /*b660*/  P2R R24, PR, RZ, 0x4 ;  /* 0x00000004ff187803 */ /* 0x000fe40000000000 */
[----:B------:R-:W-:Y:S04]  /*b670*/  ISETP.LT.OR P0, PT, R3, 0x52, P0 ;  /* 0x000000520300780c */ /* 0x000fe80000701670 */
[----:B------:R-:W-:Y:S02]  /*b680*/  FSEL R243, R85, -INF , !P0 ;  /* 0xff80000055f37808 */ /* 0x000fe40004000000 */
[----:B------:R-:W-:Y:S04]  /*b690*/  ISETP.GT.AND P0, PT, R2, 0x58, !P5 ;  /* 0x000000580200780c */ /* 0x000fe80006f04270 */
[----:B------:R-:W-:Y:S04]  /*b6a0*/  ISETP.LT.OR P0, PT, R3, 0x59, P0 ;  /* 0x000000590300780c */ /* 0x000fe80000701670 */
[----:B------:R-:W-:Y:S02]  /*b6b0*/  FSEL R249, R96, -INF , !P0 ;  /* 0xff80000060f97808 */ /* 0x000fe40004000000 */
[----:B------:R-:W-:Y:S04]  /*b6c0*/  ISETP.GE.AND P0, PT, R0, 0x5a, PT ;  /* 0x0000005a0000780c */ /* 0x000fe80003f06270 */
[----:B------:R-:W-:Y:S01]  /*b6d0*/  ISETP.GT.AND P2, PT, R2, 0x59, !P0 ;  /* 0x000000590200780c */ /* 0x000fe20004744270 */
[--C-:B-1----:R-:W-:Y:S03]  /*b6e0*/  IMAD.IADD R2, R7, 0x1, R4.reuse ;  /* 0x0000000107027824 */ /* 0x102fe600078e0204 */
[----:B------:R-:W-:Y:S01]  /*b6f0*/  ISETP.LT.OR P2, PT, R3, 0x5a, P2 ;  /* 0x0000005a0300780c */ /* 0x000fe20001741670 */
[----:B------:R-:W-:Y:S03]  /*b700*/  IMAD.IADD R3, R6, 0x1, R4 ;  /* 0x0000000106037824 */ /* 0x000fe600078e0204 */
[----:B------:R-:W-:Y:S02]  /*b710*/  FSEL R250, R97, -INF , !P2 ;  /* 0xff80000061fa7808 */ /* 0x000fe40005000000 */
[----:B------:R-:W-:Y:S11]  /*b720*/  PLOP3.LUT P2, PT, PT, PT, UP0, 0x40, 0x0 ;  /* 0x000000000000781c */ /* 0x000ff60003f4e808 */
[----:B------:R-:W-:Y:S02]  /*b730*/  @!UPT UIADD3 URZ, URZ, URZ, URZ ;  /* 0x0000003f3f3ff290 */ /* 0x000fe4000fffe03f */
        /* <DEDUP_REMOVED lines=16> */
.L_x_179:
[----:B------:R-:W-:Y:S04]  /*b840*/  MOV R28, c[0x0][0x32c] ;  /* 0x0000cb00001c7a02 */ /* 0x000fe80000000f00 */
[----:B------:R-:W-:Y:S11]  /*b850*/  ISETP.NE.AND P2, PT, R28, 0x1, PT ;  /* 0x000000011c00780c */ /* 0x000ff60003f45270 */
[----:B------:R-:W-:Y:S02]  /*b860*/  @!UPT UIADD3 URZ, URZ, URZ, URZ ;  /* 0x0000003f3f3ff290 */ /* 0x000fe4000fffe03f */
[----:B------:R-:W-:Y:S05]  /*b870*/  @P2 IMAD.HI.U32 R28, R4, c[0x0][0x330], RZ ;  /* 0x0000cc00041c2a27 */ /* 0x000fea00078e00ff */
[----:B------:R-:W-:Y:S02]  /*b880*/  @P2 SHF.R.U32.HI R4, RZ, c[0x0][0x334], R28 ;  /* 0x0000cd00ff042a19 */ /* 0x000fe4000001161c */
.L_x_180:
[----:B------:R-:W-:Y:S05]  /*b890*/  BSYNC B0 ;  /* 0x0000000000007941 */ /* 0x000fea0003800000 */
.L_x_178:
[----:B------:R-:W-:Y:S04]  /*b8a0*/  IMAD.IADD R28, R0, 0x1, -R58 ;  /* 0x00000001001c7824 */ /* 0x000fe800078e0a3a */
[----:B------:R-:W-:Y:S05]  /*b8b0*/  IMAD R4, R4, c[0x0][0x32c], R28 ;  /* 0x0000cb0004047a24 */ /* 0x000fea00078e021c */
[----:B------:R-:W-:Y:S02]  /*b8c0*/  IADD3 R28, R4, c[0x0][0x32c], RZ ;  /* 0x0000cb00041c7a10 */ /* 0x000fe40007ffe0ff */
[----:B------:R-:W-:Y:S02]  /*b8d0*/  IMNMX R2, R2, R4, !PT ;  /* 0x0000000402027217 */ /* 0x000fe40007800200 */
[----:B------:R-:W-:Y:S02]  /*b8e0*/  IMNMX R3, R3, R28, PT ;  /* 0x0000001c03037217 */ /* 0x000fe40003800200 */
.L_x_177:
[----:B------:R-:W-:Y:S01]  /*b8f0*/  ISETP.NE.AND P2, PT, R26, RZ, PT ;  /* 0x000000ff1a00720c */ /* 0x000fe20003f45270 */
[----:B------:R-:W1:Y:S03]  /*b900*/  SHFL.IDX PT, R4, R5, 0x2, 0x1c1f ;  /* 0x005c1f0005047f89 */ /* 0x000e6600000e0000 */
[----:B------:R-:W-:Y:S04]  /*b910*/  ISETP.GT.AND P2, PT, R2, 0x1, !P2 ;  /* 0x000000010200780c */ /* 0x000fe80005744270 */
[----:B------:R-:W-:Y:S04]  /*b920*/  ISETP.LT.OR P2, PT, R3, 0x2, P2 ;  /* 0x000000020300780c */ /* 0x000fe80001741670 */
[----:B------:R-:W-:Y:S02]  /*b930*/  FSEL R33, R200, -INF , !P2 ;  /* 0xff800000c8217808 */ /* 0x000fe40005000000 */
[----:B------:R-:W-:Y:S04]  /*b940*/  ISETP.NE.AND P2, PT, R25, RZ, PT ;  /* 0x000000ff1900720c */ /* 0x000fe80003f45270 */
[----:B------:R-:W-:Y:S04]  /*b950*/  ISETP.GT.AND P2, PT, R2, 0x8, !P2 ;  /* 0x000000080200780c */ /* 0x000fe80005744270 */
[C---:B------:R-:W-:Y:S04]  /*b960*/  ISETP.LT.OR P2, PT, R3.reuse, 0x9, P2 ;  /* 0x000000090300780c */ /* 0x040fe80001741670 */
[----:B------:R-:W-:Y:S02]  /*b970*/  FSEL R37, R192, -INF , !P2 ;  /* 0xff800000c0257808 */ /* 0x000fe40005000000 */
[----:B------:R-:W-:Y:S04]  /*b980*/  ISETP.NE.AND P2, PT, R24, RZ, PT ;  /* 0x000000ff1800720c */ /* 0x000fe80003f45270 */
[----:B------:R-:W-:Y:S04]  /*b990*/  ISETP.GT.AND P2, PT, R2, 0x9, !P2 ;  /* 0x000000090200780c */ /* 0x000fe80005744270 */
[----:B------:R-:W-:Y:S04]  /*b9a0*/  ISETP.LT.OR P2, PT, R3, 0xa, P2 ;  /* 0x0000000a0300780c */ /* 0x000fe80001741670 */
[----:B------:R-:W-:Y:S02]  /*b9b0*/  FSEL R39, R190, -INF , !P2 ;  /* 0xff800000be277808 */ /* 0x000fe40005000000 */
[----:B------:R-:W-:Y:S04]  /*b9c0*/  ISETP.NE.AND P2, PT, R23, RZ, PT ;  /* 0x000000ff1700720c */ /* 0x000fe80003f45270 */
[----:B------:R-:W-:Y:S04]  /*b9d0*/  ISETP.GT.AND P2, PT, R2, 0x10, !P2 ;  /* 0x000000100200780c */ /* 0x000fe80005744270 */
[----:B------:R-:W-:Y:S04]  /*b9e0*/  ISETP.LT.OR P2, PT, R3, 0x11, P2 ;  /* 0x000000110300780c */ /* 0x000fe80001741670 */
[----:B------:R-:W-:Y:S02]  /*b9f0*/  FSEL R41, R181, -INF , !P2 ;  /* 0xff800000b5297808 */ /* 0x000fe40005000000 */
[----:B------:R-:W-:Y:S04]  /*ba00*/  ISETP.NE.AND P2, PT, R22, RZ, PT ;  /* 0x000000ff1600720c */ /* 0x000fe80003f45270 */
[C---:B------:R-:W-:Y:S04]  /*ba10*/  ISETP.GT.AND P2, PT, R2.reuse, 0x11, !P2 ;  /* 0x000000110200780c */ /* 0x040fe80005744270 */
[----:B------:R-:W-:Y:S04]  /*ba20*/  ISETP.LT.OR P2, PT, R3, 0x12, P2 ;  /* 0x000000120300780c */ /* 0x000fe80001741670 */
[----:B------:R-:W-:Y:S02]  /*ba30*/  FSEL R43, R171, -INF , !P2 ;  /* 0xff800000ab2b7808 */ /* 0x000fe40005000000 */
[----:B------:R-:W-:Y:S04]  /*ba40*/  ISETP.NE.AND P2, PT, R21, RZ, PT ;  /* 0x000000ff1500720c */ /* 0x000fe80003f45270 */
[----:B------:R-:W-:Y:S04]  /*ba50*/  ISETP.GT.AND P2, PT, R2, 0x18, !P2 ;  /* 0x000000180200780c */ /* 0x000fe80005744270 */
[C---:B------:R-:W-:Y:S04]  /*ba60*/  ISETP.LT.OR P2, PT, R3.reuse, 0x19, P2 ;  /* 0x000000190300780c */ /* 0x040fe80001741670 */
        /* <DEDUP_REMOVED lines=53> */
[----:B------:R-:W-:Y:S04]  /*bdc0*/  ISETP.GT.AND P2, PT, R2, 0x50, !P1 ;  /* 0x000000500200780c */ /* 0x000fe80004f44270 */
[C---:B------:R-:W-:Y:S04]  /*bdd0*/  ISETP.LT.OR P2, PT, R3.reuse, 0x51, P2 ;  /* 0x000000510300780c */ /* 0x040fe80001741670 */
[----:B------:R-:W-:Y:S02]  /*bde0*/  FSEL R239, R86, -INF , !P2 ;  /* 0xff80000056ef7808 */ /* 0x000fe40005000000 */
[C---:B------:R-:W-:Y:S04]  /*bdf0*/  ISETP.GT.AND P2, PT, R2.reuse, 0x51, !P6 ;  /* 0x000000510200780c */ /* 0x040fe80007744270 */
[----:B------:R-:W-:Y:S04]  /*be00*/  ISETP.LT.OR P2, PT, R3, 0x52, P2 ;  /* 0x000000520300780c */ /* 0x000fe80001741670 */
[----:B------:R-:W-:Y:S02]  /*be10*/  FSEL R241, R87, -INF , !P2 ;  /* 0xff80000057f17808 */ /* 0x000fe40005000000 */
[----:B------:R-:W-:Y:S04]  /*be20*/  ISETP.GT.AND P2, PT, R2, 0x58, !P5 ;  /* 0x000000580200780c */ /* 0x000fe80006f44270 */
[----:B------:R-:W-:Y:S04]  /*be30*/  ISETP.LT.OR P2, PT, R3, 0x59, P2 ;  /* 0x000000590300780c */ /* 0x000fe80001741670 */
[----:B------:R-:W-:Y:S02]  /*be40*/  FSEL R247, R98, -INF , !P2 ;  /* 0xff80000062f77808 */ /* 0x000fe40005000000 */
[----:B------:R-:W-:Y:S04]  /*be50*/  ISETP.NE.AND P2, PT, R27, RZ, PT ;  /* 0x000000ff1b00720c */ /* 0x000fe80003f45270 */
[----:B------:R-:W-:Y:S04]  /*be60*/  ISETP.GT.AND P2, PT, R2, RZ, !P2 ;  /* 0x000000ff0200720c */ /* 0x000fe80005744270 */
[----:B------:R-:W-:Y:S04]  /*be70*/  ISETP.LT.OR P2, PT, R3, 0x1, P2 ;  /* 0x000000010300780c */ /* 0x000fe80001741670 */
[----:B------:R-:W-:Y:S02]  /*be80*/  FSEL R30, R242, -INF , !P2 ;  /* 0xff800000f21e7808 */ /* 0x000fe40005000000 */
        /* <DEDUP_REMOVED lines=23> */
.L_x_183:
[----:B------:R-:W-:Y:S04]  /*c000*/  MOV R28, c[0x0][0x32c] ;  /* 0x0000cb00001c7a02 */ /* 0x000fe80000000f00 */
[----:B------:R-:W-:Y:S11]  /*c010*/  ISETP.NE.AND P2, PT, R28, 0x1, PT ;  /* 0x000000011c00780c */ /* 0x000ff60003f45270 */
[----:B------:R-:W-:Y:S02]  /*c020*/  @!UPT UIADD3 URZ, URZ, URZ, URZ ;  /* 0x0000003f3f3ff290 */ /* 0x000fe4000fffe03f */
[----:B------:R-:W-:Y:S05]  /*c030*/  @P2 IMAD.HI.U32 R28, R4, c[0x0][0x330], RZ ;  /* 0x0000cc00041c2a27 */ /* 0x000fea00078e00ff */
[----:B------:R-:W-:Y:S02]  /*c040*/  @P2 SHF.R.U32.HI R4, RZ, c[0x0][0x334], R28 ;  /* 0x0000cd00ff042a19 */ /* 0x000fe4000001161c */
.L_x_184:
[----:B------:R-:W-:Y:S05]  /*c050*/  BSYNC B0 ;  /* 0x0000000000007941 */ /* 0x000fea0003800000 */
.L_x_182:
[----:B------:R-:W-:Y:S04]  /*c060*/  IMAD.IADD R28, R0, 0x1, -R58 ;  /* 0x00000001001c7824 */ /* 0x000fe800078e0a3a */
[----:B------:R-:W-:Y:S05]  /*c070*/  IMAD R4, R4, c[0x0][0x32c], R28 ;  /* 0x0000cb0004047a24 */ /* 0x000fea00078e021c */
[----:B------:R-:W-:Y:S02]  /*c080*/  IADD3 R28, R4, c[0x0][0x32c], RZ ;  /* 0x0000cb00041c7a10 */ /* 0x000fe40007ffe0ff */
[----:B------:R-:W-:Y:S02]  /*c090*/  IMNMX R2, R2, R4, !PT ;  /* 0x0000000402027217 */ /* 0x000fe40007800200 */
[----:B------:R-:W-:Y:S02]  /*c0a0*/  IMNMX R3, R3, R28, PT ;  /* 0x0000001c03037217 */ /* 0x000fe40003800200 */
.L_x_181:
[----:B------:R-:W-:Y:S01]  /*c0b0*/  ISETP.NE.AND P2, PT, R26, RZ, PT ;  /* 0x000000ff1a00720c */ /* 0x000fe20003f45270 */
[----:B------:R-:W1:Y:S03]  /*c0c0*/  SHFL.IDX PT, R4, R5, 0x3, 0x1c1f ;  /* 0x007c1f0005047f89 */ /* 0x000e6600000e0000 */
        /* <DEDUP_REMOVED lines=111> */
.L_x_187:
[----:B------:R-:W-:Y:S04]  /*c7c0*/  MOV R5, c[0x0][0x32c] ;  /* 0x0000cb0000057a02 */ /* 0x000fe80000000f00 */
[----:B------:R-:W-:Y:S11]  /*c7d0*/  ISETP.NE.AND P2, PT, R5, 0x1, PT ;  /* 0x000000010500780c */ /* 0x000ff60003f45270 */
[----:B------:R-:W-:Y:S02]  /*c7e0*/  @!UPT UIADD3 URZ, URZ, URZ, URZ ;  /* 0x0000003f3f3ff290 */ /* 0x000fe4000fffe03f */
[----:B------:R-:W-:Y:S05]  /*c7f0*/  @P2 IMAD.HI.U32 R5, R4, c[0x0][0x330], RZ ;  /* 0x0000cc0004052a27 */ /* 0x000fea00078e00ff */
[----:B------:R-:W-:Y:S02]  /*c800*/  @P2 SHF.R.U32.HI R4, RZ, c[0x0][0x334], R5 ;  /* 0x0000cd00ff042a19 */ /* 0x000fe40000011605 */
.L_x_188:
[----:B------:R-:W-:Y:S05]  /*c810*/  BSYNC B0 ;  /* 0x0000000000007941 */ /* 0x000fea0003800000 */
.L_x_186:
[----:B------:R-:W-:Y:S04]  /*c820*/  IMAD.IADD R0, R0, 0x1, -R58 ;  /* 0x0000000100007824 */ /* 0x000fe800078e0a3a */
[----:B------:R-:W-:Y:S05]  /*c830*/  IMAD R4, R4, c[0x0][0x32c], R0 ;  /* 0x0000cb0004047a24 */ /* 0x000fea00078e0200 */
[----:B------:R-:W-:Y:S02]  /*c840*/  IADD3 R0, R4, c[0x0][0x32c], RZ ;  /* 0x0000cb0004007a10 */ /* 0x000fe40007ffe0ff */
[----:B------:R-:W-:Y:S02]  /*c850*/  IMNMX R2, R2, R4, !PT ;  /* 0x0000000402027217 */ /* 0x000fe40007800200 */
[----:B------:R-:W-:Y:S02]  /*c860*/  IMNMX R3, R3, R0, PT ;  /* 0x0000000003037217 */ /* 0x000fe40003800200 */
.L_x_185:
[----:B------:R-:W2:Y:S01]  /*c870*/  LDL.LU R4, [R1+0x4] ;  /* 0x0000040001047983 */ /* 0x000ea20000300800 */
[----:B------:R-:W-:Y:S02]  /*c880*/  ISETP.NE.AND P2, PT, R27, RZ, PT ;  /* 0x000000ff1b00720c */ /* 0x000fe40003f45270 */
[----:B------:R-:W-:Y:S01]  /*c890*/  FMNMX.FTZ R72, R29, R100, !PT ;  /* 0x000000641d487209 */ /* 0x000fe20007810000 */
[----:B------:R-:W3:Y:S01]  /*c8a0*/  LDL.LU R0, [R1] ;  /* 0x0000000001007983 */ /* 0x000ee20000300800 */
[----:B------:R-:W-:Y:S02]  /*c8b0*/  ISETP.GT.AND P2, PT, R2, RZ, !P2 ;  /* 0x000000ff0200720c */ /* 0x000fe40005744270 */
[----:B------:R-:W-:Y:S02]  /*c8c0*/  FMNMX.FTZ R72, R31, R72, !PT ;  /* 0x000000481f487209 */ /* 0x000fe40007810000 */
[C---:B------:R-:W-:Y:S02]  /*c8d0*/  ISETP.LT.OR P2, PT, R3.reuse, 0x1, P2 ;  /* 0x000000010300780c */ /* 0x040fe40001741670 */
[----:B------:R-:W-:Y:S02]  /*c8e0*/  FMNMX.FTZ R72, R32, R72, !PT ;  /* 0x0000004820487209 */ /* 0x000fe40007810000 */
[----:B------:R-:W-:Y:S02]  /*c8f0*/  ISETP.GT.AND P1, PT, R2, 0x50, !P1 ;  /* 0x000000500200780c */ /* 0x000fe40004f24270 */
[----:B------:R-:W-:Y:S02]  /*c900*/  FMNMX.FTZ R72, R34, R72, !PT ;  /* 0x0000004822487209 */ /* 0x000fe40007810000 */
[----:B------:R-:W-:Y:S02]  /*c910*/  ISETP.LT.OR P1, PT, R3, 0x51, P1 ;  /* 0x000000510300780c */ /* 0x000fe40000f21670 */
[----:B------:R-:W-:Y:S02]  /*c920*/  FMNMX.FTZ R72, R40, R72, !PT ;  /* 0x0000004828487209 */ /* 0x000fe40007810000 */
[----:B------:R-:W-:Y:S02]  /*c930*/  ISETP.GT.AND P6, PT, R2, 0x51, !P6 ;  /* 0x000000510200780c */ /* 0x000fe400077c4270 */
[----:B------:R-:W-:Y:S02]  /*c940*/  FMNMX.FTZ R72, R42, R72, !PT ;  /* 0x000000482a487209 */ /* 0x000fe40007810000 */
[----:B------:R-:W-:Y:S02]  /*c950*/  ISETP.GT.AND P5, PT, R2, 0x58, !P5 ;  /* 0x000000580200780c */ /* 0x000fe40006fa4270 */
[----:B------:R-:W-:Y:S02]  /*c960*/  FMNMX.FTZ R72, R44, R72, !PT ;  /* 0x000000482c487209 */ /* 0x000fe40007810000 */
[----:B------:R-:W-:Y:S02]  /*c970*/  ISETP.GT.AND P0, PT, R2, 0x59, !P0 ;  /* 0x000000590200780c */ /* 0x000fe40004704270 */
[----:B------:R-:W-:Y:S02]  /*c980*/  FMNMX.FTZ R72, R47, R72, !PT ;  /* 0x000000482f487209 */ /* 0x000fe40007810000 */
[----:B------:R-:W-:Y:S02]  /*c990*/  ISETP.LT.OR P6, PT, R3, 0x52, P6 ;  /* 0x000000520300780c */ /* 0x000fe400037c1670 */
[----:B------:R-:W-:Y:S02]  /*c9a0*/  FMNMX.FTZ R72, R57, R72, !PT ;  /* 0x0000004839487209 */ /* 0x000fe40007810000 */
[C---:B------:R-:W-:Y:S02]  /*c9b0*/  ISETP.LT.OR P5, PT, R3.reuse, 0x59, P5 ;  /* 0x000000590300780c */ /* 0x040fe40002fa1670 */
[----:B------:R-:W-:Y:S02]  /*c9c0*/  FMNMX.FTZ R72, R90, R72, !PT ;  /* 0x000000485a487209 */ /* 0x000fe40007810000 */
[----:B------:R-:W-:Y:S02]  /*c9d0*/  ISETP.LT.OR P0, PT, R3, 0x5a, P0 ;  /* 0x0000005a0300780c */ /* 0x000fe40000701670 */
[----:B------:R-:W-:Y:S02]  /*c9e0*/  FMNMX.FTZ R72, R176, R72, !PT ;  /* 0x00000048b0487209 */ /* 0x000fe40007810000 */
[----:B------:R-:W-:Y:S02]  /*c9f0*/  FSEL R73, R79, -INF , !P0 ;  /* 0xff8000004f497808 */ /* 0x000fe40004000000 */
[----:B------:R-:W-:Y:S02]  /*ca00*/  FMNMX.FTZ R72, R177, R72, !PT ;  /* 0x00000048b1487209 */ /* 0x000fe40007810000 */
[----:B------:R-:W-:Y:S02]  /*ca10*/  FSEL R194, R194, -INF , !P6 ;  /* 0xff800000c2c27808 */ /* 0x000fe40007000000 */
[----:B------:R-:W-:Y:S04]  /*ca20*/  FMNMX.FTZ R72, R178, R72, !PT ;  /* 0x00000048b2487209 */ /* 0x000fe80007810000 */
        /* <DEDUP_REMOVED lines=10> */
[----:B------:R-:W-:Y:S05]  /*cad0*/  FMNMX.FTZ R72, R250, R72, !PT ;  /* 0x00000048fa487209 */ /* 0x000fea0007810000 */
[----:B------:R-:W1:Y:S02]  /*cae0*/  SHFL.BFLY PT, R5, R72, 0x2, 0x1f ;  /* 0x0c401f0048057f89 */ /* 0x000e6400000e0000 */
[----:B-1----:R-:W-:Y:S06]  /*caf0*/  FMNMX.FTZ R72, R72, R5, !PT ;  /* 0x0000000548487209 */ /* 0x002fec0007810000 */
[----:B------:R-:W1:Y:S02]  /*cb00*/  SHFL.BFLY PT, R7, R72, 0x1, 0x1f ;  /* 0x0c201f0048077f89 */ /* 0x000e6400000e0000 */
[----:B-1----:R-:W-:Y:S02]  /*cb10*/  FMNMX.FTZ R72, R72, R7, !PT ;  /* 0x0000000748487209 */ /* 0x002fe40007810000 */
[----:B--2---:R-:W-:Y:S02]  /*cb20*/  FSEL R27, R4, -INF , !P2 ;  /* 0xff800000041b7808 */ /* 0x004fe40005000000 */
[----:B------:R-:W-:Y:S02]  /*cb30*/  ISETP.NE.AND P2, PT, R26, RZ, PT ;  /* 0x000000ff1a00720c */ /* 0x000fe40003f45270 */
[----:B------:R-:W-:Y:S02]  /*cb40*/  FMNMX.FTZ R4, R28, R102, !PT ;  /* 0x000000661c047209 */ /* 0x000fe40007810000 */
[----:B------:R-:W-:Y:S02]  /*cb50*/  ISETP.GT.AND P2, PT, R2, 0x1, !P2 ;  /* 0x000000010200780c */ /* 0x000fe40005744270 */
[----:B------:R-:W-:Y:S02]  /*cb60*/  FMNMX.FTZ R4, R35, R4, !PT ;  /* 0x0000000423047209 */ /* 0x000fe40007810000 */
[----:B------:R-:W-:Y:S02]  /*cb70*/  ISETP.LT.OR P2, PT, R3, 0x2, P2 ;  /* 0x000000020300780c */ /* 0x000fe40001741670 */
[----:B------:R-:W-:Y:S02]  /*cb80*/  FMNMX.FTZ R4, R36, R4, !PT ;  /* 0x0000000424047209 */ /* 0x000fe40007810000 */
[----:B---3--:R-:W-:Y:S02]  /*cb90*/  FSEL R26, R0, -INF , !P2 ;  /* 0xff800000001a7808 */ /* 0x008fe40005000000 */
[----:B------:R-:W-:Y:S02]  /*cba0*/  ISETP.NE.AND P2, PT, R25, RZ, PT ;  /* 0x000000ff1900720c */ /* 0x000fe40003f45270 */
[----:B------:R-:W-:Y:S02]  /*cbb0*/  FMNMX.FTZ R0, R30, R101, !PT ;  /* 0x000000651e007209 */ /* 0x000fe40007810000 */
[----:B------:R-:W-:Y:S02]  /*cbc0*/  ISETP.GT.AND P2, PT, R2, 0x8, !P2 ;  /* 0x000000080200780c */ /* 0x000fe40005744270 */
[----:B------:R-:W-:Y:S02]  /*cbd0*/  FMNMX.FTZ R0, R33, R0, !PT ;  /* 0x0000000021007209 */ /* 0x000fe40007810000 */
[----:B------:R-:W-:Y:S02]  /*cbe0*/  ISETP.LT.OR P2, PT, R3, 0x9, P2 ;  /* 0x000000090300780c */ /* 0x000fe40001741670 */
[----:B------:R-:W-:Y:S02]  /*cbf0*/  FMNMX.FTZ R0, R37, R0, !PT ;  /* 0x0000000025007209 */ /* 0x000fe40007810000 */
[----:B------:R-:W-:Y:S02]  /*cc00*/  FSEL R25, R252, -INF , !P2 ;  /* 0xff800000fc197808 */ /* 0x000fe40005000000 */
[----:B------:R-:W-:Y:S02]  /*cc10*/  ISETP.NE.AND P2, PT, R24, RZ, PT ;  /* 0x000000ff1800720c */ /* 0x000fe40003f45270 */
[----:B------:R-:W-:Y:S02]  /*cc20*/  FMNMX.FTZ R0, R39, R0, !PT ;  /* 0x0000000027007209 */ /* 0x000fe40007810000 */
[C---:B------:R-:W-:Y:S02]  /*cc30*/  ISETP.GT.AND P2, PT, R2.reuse, 0x9, !P2 ;  /* 0x000000090200780c */ /* 0x040fe40005744270 */
[----:B------:R-:W-:Y:S02]  /*cc40*/  FMNMX.FTZ R0, R41, R0, !PT ;  /* 0x0000000029007209 */ /* 0x000fe40007810000 */
[----:B------:R-:W-:Y:S02]  /*cc50*/  ISETP.LT.OR P2, PT, R3, 0xa, P2 ;  /* 0x0000000a0300780c */ /* 0x000fe40001741670 */
[----:B------:R-:W-:Y:S02]  /*cc60*/  FMNMX.FTZ R0, R43, R0, !PT ;  /* 0x000000002b007209 */ /* 0x000fe40007810000 */
[----:B------:R-:W-:Y:S02]  /*cc70*/  FSEL R24, R251, -INF , !P2 ;  /* 0xff800000fb187808 */ /* 0x000fe40005000000 */
        /* <DEDUP_REMOVED lines=22> */
[----:B------:R-:W-:Y:S01]  /*cde0*/  FMNMX.FTZ R4, R49, R4, !PT ;  /* 0x0000000431047209 */ /* 0x000fe20007810000 */
[----:B------:R-:W-:Y:S01]  /*cdf0*/  LDSM.16.MT88.4 R20, [R209+0x100] ;  /* 0x00010000d114783b */ /* 0x000fe20000004200 */
        /* <DEDUP_REMOVED lines=50> */
[----:B------:R-:W-:Y:S01]  /*d120*/  FMNMX.FTZ R4, R204, R4, !PT ;  /* 0x00000004cc047209 */ /* 0x000fe20007810000 */
[----:B------:R-:W1:Y:S01]  /*d130*/  SHFL.BFLY PT, R6, R0, 0x2, 0x1f ;  /* 0x0c401f0000067f89 */ /* 0x000e6200000e0000 */
        /* <DEDUP_REMOVED lines=16> */
[----:B------:R-:W-:Y:S01]  /*d240*/  FSEL R198, R74, -INF , !P2 ;  /* 0xff8000004ac67808 */ /* 0x000fe20005000000 */
[----:B------:R-:W-:Y:S01]  /*d250*/  FMUL.FTZ R74, R72, c[0x0][0x2d0] ;  /* 0x0000b400484a7a20 */ /* 0x000fe20000410000 */
        /* <DEDUP_REMOVED lines=10> */
[----:B-1----:R-:W-:Y:S02]  /*d300*/  FMNMX.FTZ R0, R0, R6, !PT ;  /* 0x0000000600007209 */ /* 0x002fe40007810000 */
[C---:B------:R-:W-:Y:S02]  /*d310*/  ISETP.LT.OR P2, PT, R3.reuse, 0x49, P2 ;  /* 0x000000490300780c */ /* 0x040fe40001741670 */
[----:B------:R-:W-:Y:S01]  /*d320*/  FMNMX.FTZ R4, R246, R4, !PT ;  /* 0x00000004f6047209 */ /* 0x000fe20007810000 */
[----:B------:R-:W1:Y:S01]  /*d330*/  SHFL.BFLY PT, R71, R0, 0x1, 0x1f ;  /* 0x0c201f0000477f89 */ /* 0x000e6200000e0000 */
[----:B------:R-:W-:Y:S02]  /*d340*/  FSEL R202, R78, -INF , !P2 ;  /* 0xff8000004eca7808 */ /* 0x000fe40005000000 */
[----:B------:R-:W-:Y:S02]  /*d350*/  ISETP.NE.AND P2, PT, R8, RZ, PT ;  /* 0x000000ff0800720c */ /* 0x000fe40003f45270 */
[----:B------:R-:W-:Y:S02]  /*d360*/  FMNMX.FTZ R5, R58, R5, !PT ;  /* 0x000000053a057209 */ /* 0x000fe40007810000 */
[----:B------:R-:W-:Y:S01]  /*d370*/  ISETP.GT.AND P2, PT, R2, 0x49, !P2 ;  /* 0x000000490200780c */ /* 0x000fe20005744270 */
[----:B------:R-:W2:Y:S01]  /*d380*/  SHFL.BFLY PT, R7, R4, 0x2, 0x1f ;  /* 0x0c401f0004077f89 */ /* 0x000ea200000e0000 */
[----:B------:R-:W-:Y:S02]  /*d390*/  FMNMX.FTZ R5, R62, R5, !PT ;  /* 0x000000053e057209 */ /* 0x000fe40007810000 */
[----:B------:R-:W-:Y:S02]  /*d3a0*/  ISETP.LT.OR P2, PT, R3, 0x4a, P2 ;  /* 0x0000004a0300780c */ /* 0x000fe40001741670 */
[----:B------:R-:W-:Y:S02]  /*d3b0*/  FMNMX.FTZ R5, R88, R5, !PT ;  /* 0x0000000558057209 */ /* 0x000fe40007810000 */
[----:B------:R-:W-:Y:S02]  /*d3c0*/  FSEL R193, R193, -INF , !P2 ;  /* 0xff800000c1c17808 */ /* 0x000fe40005000000 */
[----:B------:R-:W-:Y:S02]  /*d3d0*/  FSETP.NEU.FTZ.AND P2, PT, R72, -INF , PT ;  /* 0xff8000004800780b */ /* 0x000fe40003f5d000 */
[----:B------:R-:W-:Y:S02]  /*d3e0*/  FMNMX.FTZ R6, R98, R5, !PT ;  /* 0x0000000562067209 */ /* 0x000fe40007810000 */
[----:B------:R-:W-:Y:S02]  /*d3f0*/  FSEL R74, R74, RZ, P2 ;  /* 0x000000ff4a4a7208 */ /* 0x000fe40001000000 */
[----:B------:R-:W-:Y:S02]  /*d400*/  FSEL R199, R182, -INF , !P1 ;  /* 0xff800000b6c77808 */ /* 0x000fe40004800000 */
[----:B-1----:R-:W-:Y:S01]  /*d410*/  FMNMX.FTZ R71, R0, R71, !PT ;  /* 0x0000004700477209 */ /* 0x002fe20007810000 */
[--C-:B------:R-:W-:Y:S01]  /*d420*/  FFMA.FTZ R5, R29, c[0x0][0x2d0], -R74.reuse ;  /* 0x0000b4001d057a23 */ /* 0x100fe2000001084a */
[----:B------:R-:W-:Y:S01]  /*d430*/  FMNMX.FTZ R6, R168, R6, !PT ;  /* 0x00000006a8067209 */ /* 0x000fe20007810000 */
[--C-:B------:R-:W-:Y:S01]  /*d440*/  FFMA.FTZ R0, R32, c[0x0][0x2d0], -R74.reuse ;  /* 0x0000b40020007a23 */ /* 0x100fe2000001084a */
[----:B------:R-:W-:Y:S01]  /*d450*/  FSEL R182, R91, -INF , !P5 ;  /* 0xff8000005bb67808 */ /* 0x000fe20006800000 */
[----:B------:R1:W-:Y:S01]  /*d460*/  MUFU.EX2 R64, R5 ;  /* 0x0000000500407308 */ /* 0x0003e20000000800 */
[--C-:B------:R-:W-:Y:S01]  /*d470*/  FFMA.FTZ R16, R44, c[0x0][0x2d0], -R74.reuse ;  /* 0x0000b4002c107a23 */ /* 0x100fe2000001084a */
[----:B--2---:R-:W-:Y:S01]  /*d480*/  FMNMX.FTZ R4, R4, R7, !PT ;  /* 0x0000000704047209 */ /* 0x004fe20007810000 */
[C---:B------:R-:W-:Y:S01]  /*d490*/  FMUL.FTZ R75, R71.reuse, c[0x0][0x2d0] ;  /* 0x0000b400474b7a20 */ /* 0x040fe20000410000 */
[----:B------:R-:W-:Y:S03]  /*d4a0*/  FSETP.NEU.FTZ.AND P1, PT, R71, -INF , PT ;  /* 0xff8000004700780b */ /* 0x000fe60003f3d000 */
[----:B------:R-:W2:Y:S01]  /*d4b0*/  SHFL.BFLY PT, R70, R4, 0x1, 0x1f ;  /* 0x0c201f0004467f89 */ /* 0x000ea200000e0000 */
[----:B------:R-:W-:Y:S02]  /*d4c0*/  FSEL R75, R75, RZ, P1 ;  /* 0x000000ff4b4b7208 */ /* 0x000fe40000800000 */
[----:B------:R3:W-:Y:S03]  /*d4d0*/  MUFU.EX2 R84, R0 ;  /* 0x0000000000547308 */ /* 0x0007e60000000800 */
[--C-:B------:R-:W-:Y:S02]  /*d4e0*/  FFMA.FTZ R3, R39, c[0x0][0x2d0], -R75.reuse ;  /* 0x0000b40027037a23 */ /* 0x100fe4000001084b */
[--C-:B------:R-:W-:Y:S02]  /*d4f0*/  FFMA.FTZ R12, R43, c[0x0][0x2d0], -R75.reuse ;  /* 0x0000b4002b0c7a23 */ /* 0x100fe4000001084b */
[--C-:B------:R-:W-:Y:S03]  /*d500*/  FFMA.FTZ R8, R41, c[0x0][0x2d0], -R75.reuse ;  /* 0x0000b40029087a23 */ /* 0x100fe6000001084b */
[----:B------:R4:W-:Y:S01]  /*d510*/  MUFU.EX2 R86, R3 ;  /* 0x0000000300567308 */ /* 0x0009e20000000800 */
[----:B-1----:R-:W-:Y:S01]  /*d520*/  FMNMX.FTZ R5, R169, R6, !PT ;  /* 0x00000006a9057209 */ /* 0x002fe20007810000 */
[--C-:B------:R-:W-:Y:S03]  /*d530*/  FFMA.FTZ R6, R31, c[0x0][0x2d0], -R74.reuse ;  /* 0x0000b4001f067a23 */ /* 0x100fe6000001084a */
[----:B------:R-:W-:Y:S05]  /*d540*/  FMNMX.FTZ R5, R172, R5, !PT ;  /* 0x00000005ac057209 */ /* 0x000fea0007810000 */
[----:B------:R-:W-:Y:S01]  /*d550*/  MUFU.EX2 R53, R6 ;  /* 0x0000000600357308 */ /* 0x000fe20000000800 */
[----:B--2---:R-:W-:Y:S02]  /*d560*/  FMNMX.FTZ R70, R4, R70, !PT ;  /* 0x0000004604467209 */ /* 0x004fe40007810000 */
[----:B------:R-:W-:Y:S02]  /*d570*/  FMNMX.FTZ R5, R180, R5, !PT ;  /* 0x00000005b4057209 */ /* 0x000fe40007810000 */
[C---:B------:R-:W-:Y:S01]  /*d580*/  FSETP.NEU.FTZ.AND P0, PT, R70.reuse, -INF , PT ;  /* 0xff8000004600780b */ /* 0x040fe20003f1d000 */
[----:B------:R-:W-:Y:S01]  /*d590*/  FMUL.FTZ R96, R70, c[0x0][0x2d0] ;  /* 0x0000b40046607a20 */ /* 0x000fe20000410000 */
[----:B------:R-:W-:Y:S03]  /*d5a0*/  FMNMX.FTZ R5, R183, R5, !PT ;  /* 0x00000005b7057209 */ /* 0x000fe60007810000 */
[----:B------:R-:W-:Y:S01]  /*d5b0*/  MUFU.EX2 R31, R8 ;  /* 0x00000008001f7308 */ /* 0x000fe20000000800 */
[----:B---3--:R-:W-:Y:S01]  /*d5c0*/  FMNMX.FTZ R0, R186, R5, !PT ;  /* 0x00000005ba007209 */ /* 0x008fe20007810000 */
[----:B------:R-:W-:Y:S01]  /*d5d0*/  FFMA.FTZ R5, R34, c[0x0][0x2d0], -R74 ;  /* 0x0000b40022057a23 */ /* 0x000fe2000001084a */
[----:B------:R-:W-:Y:S02]  /*d5e0*/  FSEL R96, R96, RZ, P0 ;  /* 0x000000ff60607208 */ /* 0x000fe40000000000 */
[----:B------:R-:W-:Y:S03]  /*d5f0*/  FMNMX.FTZ R0, R187, R0, !PT ;  /* 0x00000000bb007209 */ /* 0x000fe60007810000 */
[--C-:B----4-:R-:W-:Y:S01]  /*d600*/  FFMA.FTZ R3, R28, c[0x0][0x2d0], -R96.reuse ;  /* 0x0000b4001c037a23 */ /* 0x110fe20000010860 */
[----:B------:R-:W-:Y:S01]  /*d610*/  FMNMX.FTZ R0, R198, R0, !PT ;  /* 0x00000000c6007209 */ /* 0x000fe20007810000 */
[----:B------:R-:W1:Y:S01]  /*d620*/  MUFU.EX2 R87, R5 ;  /* 0x0000000500577308 */ /* 0x000e620000000800 */
[--C-:B------:R-:W-:Y:S02]  /*d630*/  FFMA.FTZ R4, R38, c[0x0][0x2d0], -R96.reuse ;  /* 0x0000b40026047a23 */ /* 0x100fe40000010860 */
[----:B------:R-:W-:Y:S01]  /*d640*/  FMNMX.FTZ R0, R201, R0, !PT ;  /* 0x00000000c9007209 */ /* 0x000fe20007810000 */
[--C-:B------:R-:W-:Y:S02]  /*d650*/  FFMA.FTZ R32, R46, c[0x0][0x2d0], -R96.reuse ;  /* 0x0000b4002e207a23 */ /* 0x100fe40000010860 */
[----:B------:R-:W-:Y:S01]  /*d660*/  FFMA.FTZ R44, R51, c[0x0][0x2d0], -R96 ;  /* 0x0000b400332c7a23 */ /* 0x000fe20000010860 */
[----:B------:R-:W-:Y:S01]  /*d670*/  FMNMX.FTZ R0, R202, R0, !PT ;  /* 0x00000000ca007209 */ /* 0x000fe20007810000 */
[--C-:B------:R-:W-:Y:S02]  /*d680*/  FFMA.FTZ R28, R48, c[0x0][0x2d0], -R75.reuse ;  /* 0x0000b400301c7a23 */ /* 0x100fe4000001084b */
[----:B------:R2:W-:Y:S01]  /*d690*/  MUFU.EX2 R54, R3 ;  /* 0x0000000300367308 */ /* 0x0005e20000000800 */
[----:B------:R-:W-:Y:S01]  /*d6a0*/  FMNMX.FTZ R2, R193, R0, !PT ;  /* 0x00000000c1027209 */ /* 0x000fe20007810000 */
[--C-:B------:R-:W-:Y:S02]  /*d6b0*/  FFMA.FTZ R0, R33, c[0x0][0x2d0], -R75.reuse ;  /* 0x0000b40021007a23 */ /* 0x100fe4000001084b */
[----:B------:R-:W-:Y:S01]  /*d6c0*/  FFMA.FTZ R48, R57, c[0x0][0x2d0], -R74 ;  /* 0x0000b40039307a23 */ /* 0x000fe2000001084a */
[----:B------:R-:W-:Y:S05]  /*d6d0*/  FMNMX.FTZ R2, R199, R2, !PT ;  /* 0x00000002c7027209 */ /* 0x000fea0007810000 */
[----:B------:R3:W-:Y:S01]  /*d6e0*/  MUFU.EX2 R89, R0 ;  /* 0x0000000000597308 */ /* 0x0007e20000000800 */
[----:B-1----:R-:W-:Y:S01]  /*d6f0*/  F2FP.PACK_AB R78, R87, R84 ;  /* 0x00000054574e723e */ /* 0x002fe200000000ff */
[--C-:B------:R-:W-:Y:S08]  /*d700*/  FFMA.FTZ R5, R30, c[0x0][0x2d0], -R75.reuse ;  /* 0x0000b4001e057a23 */ /* 0x100ff0000001084b */
[----:B------:R-:W-:Y:S01]  /*d710*/  MUFU.EX2 R61, R4 ;  /* 0x00000004003d7308 */ /* 0x000fe20000000800 */
[--C-:B--2---:R-:W-:Y:S09]  /*d720*/  FFMA.FTZ R3, R35, c[0x0][0x2d0], -R96.reuse ;  /* 0x0000b40023037a23 */ /* 0x104ff20000010860 */
[----:B------:R1:W-:Y:S01]  /*d730*/  MUFU.EX2 R60, R3 ;  /* 0x00000003003c7308 */ /* 0x0003e20000000800 */
[----:B---3--:R-:W-:Y:S01]  /*d740*/  FMNMX.FTZ R0, R194, R2, !PT ;  /* 0x00000002c2007209 */ /* 0x008fe20007810000 */
[----:B------:R-:W-:Y:S03]  /*d750*/  FFMA.FTZ R2, R37, c[0x0][0x2d0], -R75 ;  /* 0x0000b40025027a23 */ /* 0x000fe6000001084b */
[----:B------:R-:W-:Y:S05]  /*d760*/  FMNMX.FTZ R0, R182, R0, !PT ;  /* 0x00000000b6007209 */ /* 0x000fea0007810000 */
[----:B------:R2:W3:Y:S01]  /*d770*/  MUFU.EX2 R85, R2 ;  /* 0x0000000200557308 */ /* 0x0004e20000000800 */
[----:B------:R-:W-:Y:S09]  /*d780*/  FMNMX.FTZ R0, R73, R0, !PT ;  /* 0x0000000049007209 */ /* 0x000ff20007810000 */
[----:B------:R-:W4:Y:S01]  /*d790*/  MUFU.EX2 R55, R5 ;  /* 0x0000000500377308 */ /* 0x000f220000000800 */
[----:B-1----:R-:W-:Y:S02]  /*d7a0*/  FFMA.FTZ R3, R36, c[0x0][0x2d0], -R96 ;  /* 0x0000b40024037a23 */ /* 0x002fe40000010860 */
[----:B------:R-:W-:Y:S07]  /*d7b0*/  LDSM.16.MT88.4 R36, [R212+0x100] ;  /* 0x00010000d424783b */ /* 0x000fee0000004200 */
[----:B------:R1:W-:Y:S01]  /*d7c0*/  MUFU.EX2 R52, R3 ;  /* 0x0000000300347308 */ /* 0x0003e20000000800 */
[----:B--2---:R-:W1:Y:S01]  /*d7d0*/  SHFL.BFLY PT, R2, R0, 0x2, 0x1f ;  /* 0x0c401f0000027f89 */ /* 0x004e6200000e0000 */
[----:B---3--:R-:W-:Y:S08]  /*d7e0*/  F2FP.PACK_AB R79, R86, R85 ;  /* 0x00000055564f723e */ /* 0x008ff000000000ff */
[----:B------:R-:W-:Y:S10]  /*d7f0*/  MUFU.EX2 R93, R12 ;  /* 0x0000000c005d7308 */ /* 0x000ff40000000800 */
[----:B------:R-:W-:Y:S01]  /*d800*/  MUFU.EX2 R33, R16 ;  /* 0x0000001000217308 */ /* 0x000fe20000000800 */
[----:B-1----:R-:W-:Y:S01]  /*d810*/  FMNMX.FTZ R3, R0, R2, !PT ;  /* 0x0000000200037209 */ /* 0x002fe20007810000 */
[----:B------:R-:W-:Y:S01]  /*d820*/  FFMA.FTZ R2, R40, c[0x0][0x2d0], -R74 ;  /* 0x0000b40028027a23 */ /* 0x000fe2000001084a */
[----:B------:R-:W-:Y:S01]  /*d830*/  FSEL R0, R72, RZ, P2 ;  /* 0x000000ff48007208 */ /* 0x000fe20001000000 */
[----:B------:R-:W-:Y:S06]  /*d840*/  FFMA.FTZ R40, R50, c[0x0][0x2d0], -R96 ;  /* 0x0000b40032287a23 */ /* 0x000fec0000010860 */
[----:B------:R1:W-:Y:S01]  /*d850*/  MUFU.EX2 R80, R2 ;  /* 0x0000000200507308 */ /* 0x0003e20000000800 */
[----:B------:R-:W2:Y:S01]  /*d860*/  SHFL.BFLY PT, R4, R3, 0x1, 0x1f ;  /* 0x0c201f0003047f89 */ /* 0x000ea200000e0000 */
[----:B------:R-:W-:Y:S01]  /*d870*/  FADD.FTZ R0, -R0, R100 ;  /* 0x0000006400007221 */ /* 0x000fe20000010100 */
[----:B------:R-:W-:Y:S03]  /*d880*/  MOV R100, R64 ;  /* 0x0000004000647202 */ /* 0x000fe60000000f00 */
[----:B------:R-:W-:Y:S04]  /*d890*/  FMUL.FTZ R0, R0, c[0x0][0x2d0] ;  /* 0x0000b40000007a20 */ /* 0x000fe80000410000 */
[----:B------:R3:W5:Y:S01]  /*d8a0*/  MUFU.EX2 R69, R0 ;  /* 0x0000000000457308 */ /* 0x0007620000000800 */
[----:B-1----:R-:W-:Y:S02]  /*d8b0*/  FSEL R2, R71, RZ, P1 ;  /* 0x000000ff47027208 */ /* 0x002fe40000800000 */
[----:B--2---:R-:W-:Y:S03]  /*d8c0*/  FMNMX.FTZ R3, R3, R4, !PT ;  /* 0x0000000403037209 */ /* 0x004fe60007810000 */
[----:B------:R-:W-:Y:S02]  /*d8d0*/  FADD.FTZ R2, -R2, R101 ;  /* 0x0000006502027221 */ /* 0x000fe40000010100 */
[C---:B------:R-:W-:Y:S02]  /*d8e0*/  FMUL.FTZ R97, R3.reuse, c[0x0][0x2d0] ;  /* 0x0000b40003617a20 */ /* 0x040fe40000410000 */
[----:B------:R-:W-:Y:S01]  /*d8f0*/  FMUL.FTZ R2, R2, c[0x0][0x2d0] ;  /* 0x0000b40002027a20 */ /* 0x000fe20000410000 */
[----:B---3--:R-:W-:Y:S01]  /*d900*/  FSEL R0, R70, RZ, P0 ;  /* 0x000000ff46007208 */ /* 0x008fe20000000000 */
[----:B----4-:R-:W-:Y:S01]  /*d910*/  IMAD.MOV.U32 R101, RZ, RZ, R55 ;  /* 0x000000ffff657224 */ /* 0x010fe200078e0037 */
[----:B------:R-:W-:Y:S01]  /*d920*/  FSETP.NEU.FTZ.AND P0, PT, R3, -INF , PT ;  /* 0xff8000000300780b */ /* 0x000fe20003f1d000 */
[----:B------:R-:W1:Y:S01]  /*d930*/  MUFU.EX2 R68, R2 ;  /* 0x0000000200447308 */ /* 0x000e620000000800 */
[----:B-----5:R-:W-:Y:S01]  /*d940*/  FMUL.FTZ R5, R69, R105 ;  /* 0x0000006945057220 */ /* 0x020fe20000410000 */
[----:B------:R-:W-:Y:S01]  /*d950*/  MOV R105, R87 ;  /* 0x0000005700697202 */ /* 0x000fe20000000f00 */
[----:B------:R-:W-:Y:S01]  /*d960*/  FADD.FTZ R0, -R0, R102 ;  /* 0x0000006600007221 */ /* 0x000fe20000010100 */
[----:B------:R-:W-:Y:S01]  /*d970*/  FSEL R97, R97, RZ, P0 ;  /* 0x000000ff61617208 */ /* 0x000fe20000000000 */
[----:B------:R-:W-:Y:S01]  /*d980*/  FMUL.FTZ R16, R69, R116 ;  /* 0x0000007445107220 */ /* 0x000fe20000410000 */
[----:B------:R-:W-:Y:S01]  /*d990*/  F2FP.PACK_AB R77, R89, R101 ;  /* 0x00000065594d723e */ /* 0x000fe200000000ff */
[----:B------:R-:W-:Y:S01]  /*d9a0*/  FMUL.FTZ R0, R0, c[0x0][0x2d0] ;  /* 0x0000b40000007a20 */ /* 0x000fe20000410000 */
[----:B------:R-:W-:Y:S01]  /*d9b0*/  MOV R102, R54 ;  /* 0x0000003600667202 */ /* 0x000fe20000000f00 */
[----:B------:R-:W-:Y:S02]  /*d9c0*/  FMUL.FTZ R17, R69, R117 ;  /* 0x0000007545117220 */ /* 0x000fe40000410000 */
[----:B------:R2:W3:Y:S01]  /*d9d0*/  MUFU.EX2 R2, R0 ;  /* 0x0000000000027308 */ /* 0x0004e20000000800 */
[--C-:B------:R-:W-:Y:S01]  /*d9e0*/  FFMA.FTZ R4, R25, c[0x0][0x2d0], -R97.reuse ;  /* 0x0000b40019047a23 */ /* 0x100fe20000010861 */
[----:B------:R-:W-:Y:S01]  /*d9f0*/  F2FP.PACK_AB R64, R60, R102 ;  /* 0x000000663c40723e */ /* 0x000fe200000000ff */
[--C-:B------:R-:W-:Y:S02]  /*da00*/  FFMA.FTZ R58, R58, c[0x0][0x2d0], -R97.reuse ;  /* 0x0000b4003a3a7a23 */ /* 0x100fe40000010861 */
[--C-:B------:R-:W-:Y:S05]  /*da10*/  FFMA.FTZ R62, R62, c[0x0][0x2d0], -R97.reuse ;  /* 0x0000b4003e3e7a23 */ /* 0x100fea0000010861 */
[----:B------:R4:W5:Y:S01]  /*da20*/  MUFU.EX2 R91, R4 ;  /* 0x00000004005b7308 */ /* 0x0009620000000800 */
[C---:B-1----:R-:W-:Y:S01]  /*da30*/  FMUL.FTZ R7, R68.reuse, R107 ;  /* 0x0000006b44077220 */ /* 0x042fe20000410000 */
[----:B------:R-:W-:Y:S01]  /*da40*/  MOV R107, R52 ;  /* 0x00000034006b7202 */ /* 0x000fe20000000f00 */
[C---:B------:R-:W-:Y:S02]  /*da50*/  FMUL.FTZ R6, R68.reuse, R106 ;  /* 0x0000006a44067220 */ /* 0x040fe40000410000 */
[C---:B------:R-:W-:Y:S01]  /*da60*/  FMUL.FTZ R18, R68.reuse, R118 ;  /* 0x0000007644127220 */ /* 0x040fe20000410000 */
[----:B------:R-:W-:Y:S01]  /*da70*/  F2FP.PACK_AB R66, R61, R107 ;  /* 0x0000006b3d42723e */ /* 0x000fe200000000ff */
[C---:B------:R-:W-:Y:S02]  /*da80*/  FMUL.FTZ R19, R68.reuse, R119 ;  /* 0x0000007744137220 */ /* 0x040fe40000410000 */
[C---:B------:R-:W-:Y:S01]  /*da90*/  FMUL.FTZ R34, R68.reuse, R134 ;  /* 0x0000008644227220 */ /* 0x040fe20000410000 */
[----:B------:R-:W-:Y:S01]  /*daa0*/  LDSM.16.MT88.4 R116, [R209+0x2900] ;  /* 0x00290000d174783b */ /* 0x000fe20000004200 */
[C---:B------:R-:W-:Y:S02]  /*dab0*/  FMUL.FTZ R35, R68.reuse, R135 ;  /* 0x0000008744237220 */ /* 0x040fe40000410000 */
[--C-:B--2---:R-:W-:Y:S02]  /*dac0*/  FFMA.FTZ R0, R27, c[0x0][0x2d0], -R97.reuse ;  /* 0x0000b4001b007a23 */ /* 0x104fe40000010861 */
[----:B------:R-:W-:Y:S02]  /*dad0*/  FMUL.FTZ R50, R68, R150 ;  /* 0x0000009644327220 */ /* 0x000fe40000410000 */
[----:B------:R1:W2:Y:S01]  /*dae0*/  MUFU.EX2 R9, R0 ;  /* 0x0000000000097308 */ /* 0x0002a20000000800 */
[C---:B---3--:R-:W-:Y:S02]  /*daf0*/  FMUL.FTZ R8, R2.reuse, R108 ;  /* 0x0000006c02087220 */ /* 0x048fe40000410000 */
[----:B------:R-:W-:Y:S02]  /*db00*/  FMUL.FTZ R12, R2, R112 ;  /* 0x00000070020c7220 */ /* 0x000fe40000410000 */
[----:B----4-:R-:W-:Y:S02]  /*db10*/  FFMA.FTZ R4, R24, c[0x0][0x2d0], -R97 ;  /* 0x0000b40018047a23 */ /* 0x010fe40000010861 */
[----:B-----5:R-:W-:Y:S02]  /*db20*/  IMAD.MOV.U32 R150, RZ, RZ, R91 ;  /* 0x000000ffff967224 */ /* 0x020fe400078e005b */
[----:B------:R-:W-:Y:S01]  /*db30*/  FMUL.FTZ R51, R68, R151 ;  /* 0x0000009744337220 */ /* 0x000fe20000410000 */
[----:B------:R-:W3:Y:S01]  /*db40*/  MUFU.EX2 R63, R4 ;  /* 0x00000004003f7308 */ /* 0x000ee20000000800 */
[C---:B------:R-:W-:Y:S02]  /*db50*/  FMUL.FTZ R13, R2.reuse, R113 ;  /* 0x00000071020d7220 */ /* 0x040fe40000410000 */
[----:B------:R-:W-:Y:S02]  /*db60*/  FFMA.FTZ R24, R45, c[0x0][0x2d0], -R75 ;  /* 0x0000b4002d187a23 */ /* 0x000fe4000001084b */
[----:B------:R-:W-:Y:S02]  /*db70*/  IMAD.MOV.U32 R151, RZ, RZ, R89 ;  /* 0x000000ffff977224 */ /* 0x000fe400078e0059 */
[C---:B------:R-:W-:Y:S02]  /*db80*/  FMUL.FTZ R45, R2.reuse, R145 ;  /* 0x00000091022d7220 */ /* 0x040fe40000410000 */
[C---:B------:R-:W-:Y:S01]  /*db90*/  FMUL.FTZ R25, R2.reuse, R125 ;  /* 0x0000007d02197220 */ /* 0x040fe20000410000 */
[----:B------:R4:W5:Y:S01]  /*dba0*/  MUFU.EX2 R30, R24 ;  /* 0x00000018001e7308 */ /* 0x0009620000000800 */
[C---:B------:R-:W-:Y:S02]  /*dbb0*/  FMUL.FTZ R29, R2.reuse, R129 ;  /* 0x00000081021d7220 */ /* 0x040fe40000410000 */
[----:B------:R-:W-:Y:S02]  /*dbc0*/  FMUL.FTZ R41, R2, R141 ;  /* 0x0000008d02297220 */ /* 0x000fe40000410000 */
[----:B-1----:R-:W-:Y:S02]  /*dbd0*/  FFMA.FTZ R0, R26, c[0x0][0x2d0], -R97 ;  /* 0x0000b4001a007a23 */ /* 0x002fe40000010861 */
[----:B--2---:R-:W-:Y:S02]  /*dbe0*/  IMAD.MOV.U32 R108, RZ, RZ, R9 ;  /* 0x000000ffff6c7224 */ /* 0x004fe400078e0009 */
[C---:B------:R-:W-:Y:S01]  /*dbf0*/  FMUL.FTZ R9, R2.reuse, R109 ;  /* 0x0000006d02097220 */ /* 0x040fe20000410000 */
[----:B------:R1:W2:Y:S01]  /*dc00*/  MUFU.EX2 R92, R0 ;  /* 0x00000000005c7308 */ /* 0x0002a20000000800 */
[----:B------:R-:W-:Y:S02]  /*dc10*/  FMUL.FTZ R57, R2, R157 ;  /* 0x0000009d02397220 */ /* 0x000fe40000410000 */
[----:B------:R-:W-:Y:S01]  /*dc20*/  IMAD.MOV.U32 R109, RZ, RZ, R86 ;  /* 0x000000ffff6d7224 */ /* 0x000fe200078e0056 */
[----:B---3--:R-:W-:Y:S01]  /*dc30*/  F2FP.PACK_AB R67, R63, R91 ;  /* 0x0000005b3f43723e */ /* 0x008fe200000000ff */
[----:B------:R-:W-:Y:S05]  /*dc40*/  FFMA.FTZ R4, R42, c[0x0][0x2d0], -R74 ;  /* 0x0000b4002a047a23 */ /* 0x000fea000001084a */
[----:B------:R3:W-:Y:S01]  /*dc50*/  MUFU.EX2 R59, R4 ;  /* 0x00000004003b7308 */ /* 0x0007e20000000800 */
[----:B----4-:R-:W-:Y:S01]  /*dc60*/  FMUL.FTZ R24, R2, R124 ;  /* 0x0000007c02187220 */ /* 0x010fe20000410000 */
[----:B-----5:R-:W-:Y:S08]  /*dc70*/  MOV R129, R30 ;  /* 0x0000001e00817202 */ /* 0x020ff00000000f00 */
[----:B------:R4:W-:Y:S01]  /*dc80*/  MUFU.EX2 R124, R32 ;  /* 0x00000020007c7308 */ /* 0x0009e20000000800 */
[----:B-1----:R-:W-:Y:S02]  /*dc90*/  FSEL R0, R3, RZ, P0 ;  /* 0x000000ff03007208 */ /* 0x002fe40000000000 */
[----:B--2---:R-:W-:Y:S02]  /*dca0*/  F2FP.PACK_AB R65, R92, R108 ;  /* 0x0000006c5c41723e */ /* 0x004fe400000000ff */
[C---:B------:R-:W-:Y:S01]  /*dcb0*/  ISETP.GT.AND P0, PT, R227.reuse, UR6, PT ;  /* 0x00000006e3007c0c */ /* 0x040fe2000bf04270 */
[----:B------:R-:W-:Y:S01]  /*dcc0*/  FADD.FTZ R0, -R0, R103 ;  /* 0x0000006700007221 */ /* 0x000fe20000010100 */
[----:B------:R-:W-:Y:S01]  /*dcd0*/  IADD3 R227, R227, -0x1, RZ ;  /* 0xffffffffe3e37810 */ /* 0x000fe20007ffe0ff */
[----:B------:R-:W-:Y:S02]  /*dce0*/  IMAD.MOV.U32 R103, RZ, RZ, R53 ;  /* 0x000000ffff677224 */ /* 0x000fe400078e0035 */
[----:B------:R-:W-:Y:S01]  /*dcf0*/  FMUL.FTZ R0, R0, c[0x0][0x2d0] ;  /* 0x0000b40000007a20 */ /* 0x000fe20000410000 */
[----:B------:R-:W1:Y:S01]  /*dd00*/  LDSM.16.MT88.4 R52, [R210+0x100] ;  /* 0x00010000d234783b */ /* 0x000e620000004200 */
[----:B---3--:R-:W-:Y:S01]  /*dd10*/  FMUL.FTZ R4, R69, R104 ;  /* 0x0000006845047220 */ /* 0x008fe20000410000 */
[----:B------:R-:W-:Y:S01]  /*dd20*/  F2FP.PACK_AB R76, R103, R100 ;  /* 0x00000064674c723e */ /* 0x000fe200000000ff */
[----:B------:R-:W-:Y:S06]  /*dd30*/  MUFU.EX2 R104, R62 ;  /* 0x0000003e00687308 */ /* 0x000fec0000000800 */
[-C--:B------:R-:W-:Y:S01]  /*dd40*/  HMMA.16816.F32 R4, R76, R20.reuse, R4 ;  /* 0x000000144c04723c */ /* 0x080fe20000001804 */
[----:B----4-:R-:W-:Y:S03]  /*dd50*/  FMUL.FTZ R32, R69, R132 ;  /* 0x0000008445207220 */ /* 0x010fe60000410000 */
[----:B------:R-:W2:Y:S02]  /*dd60*/  MUFU.EX2 R0, R0 ;  /* 0x0000000000007308 */ /* 0x000ea40000000800 */
[C---:B--2---:R-:W-:Y:S02]  /*dd70*/  FMUL.FTZ R10, R0.reuse, R110 ;  /* 0x0000006e000a7220 */ /* 0x044fe40000410000 */
[C---:B------:R-:W-:Y:S06]  /*dd80*/  FMUL.FTZ R11, R0.reuse, R111 ;  /* 0x0000006f000b7220 */ /* 0x040fec0000410000 */
[----:B------:R-:W-:Y:S01]  /*dd90*/  MUFU.EX2 R110, R44 ;  /* 0x0000002c006e7308 */ /* 0x000fe20000000800 */
[C---:B------:R-:W-:Y:S01]  /*dda0*/  FMUL.FTZ R15, R0.reuse, R115 ;  /* 0x00000073000f7220 */ /* 0x040fe20000410000 */
[----:B------:R-:W-:Y:S01]  /*ddb0*/  MOV R115, R85 ;  /* 0x0000005500737202 */ /* 0x000fe20000000f00 */
[C---:B------:R-:W-:Y:S02]  /*ddc0*/  FMUL.FTZ R27, R0.reuse, R127 ;  /* 0x0000007f001b7220 */ /* 0x040fe40000410000 */
[----:B------:R-:W-:Y:S01]  /*ddd0*/  IMAD.MOV.U32 R127, RZ, RZ, R80 ;  /* 0x000000ffff7f7224 */ /* 0x000fe200078e0050 */
[C---:B------:R-:W-:Y:S01]  /*dde0*/  HMMA.16816.F32 R8, R64.reuse, R20, R8 ;  /* 0x000000144008723c */ /* 0x040fe20000001808 */
[C---:B------:R-:W-:Y:S01]  /*ddf0*/  FMUL.FTZ R14, R0.reuse, R114 ;  /* 0x00000072000e7220 */ /* 0x040fe20000410000 */
[----:B------:R-:W2:Y:S01]  /*de00*/  LDSM.16.MT88.4 R80, [R211+0x100] ;  /* 0x00010000d350783b */ /* 0x000ea20000004200 */
[C---:B------:R-:W-:Y:S01]  /*de10*/  FMUL.FTZ R26, R0.reuse, R126 ;  /* 0x0000007e001a7220 */ /* 0x040fe20000410000 */
[----:B------:R-:W-:Y:S01]  /*de20*/  MOV R126, R31 ;  /* 0x0000001f007e7202 */ /* 0x000fe20000000f00 */
[----:B------:R3:W-:Y:S01]  /*de30*/  MUFU.EX2 R111, R28 ;  /* 0x0000001c006f7308 */ /* 0x0007e20000000800 */
[C---:B------:R-:W-:Y:S02]  /*de40*/  FMUL.FTZ R30, R0.reuse, R130 ;  /* 0x00000082001e7220 */ /* 0x040fe40000410000 */
[-C--:B------:R-:W-:Y:S01]  /*de50*/  HMMA.16816.F32 R12, R64, R22.reuse, R12 ;  /* 0x00000016400c723c */ /* 0x080fe2000000180c */
[----:B------:R-:W-:Y:S03]  /*de60*/  FFMA.FTZ R20, R47, c[0x0][0x2d0], -R74 ;  /* 0x0000b4002f147a23 */ /* 0x000fe6000001084a */
[----:B------:R-:W-:Y:S02]  /*de70*/  IMAD.MOV.U32 R130, RZ, RZ, R33 ;  /* 0x000000ffff827224 */ /* 0x000fe400078e0021 */
[C---:B------:R-:W-:Y:S01]  /*de80*/  FMUL.FTZ R33, R69.reuse, R133 ;  /* 0x0000008545217220 */ /* 0x040fe20000410000 */
[----:B------:R4:W-:Y:S01]  /*de90*/  MUFU.EX2 R112, R20 ;  /* 0x0000001400707308 */ /* 0x0009e20000000800 */
[C---:B------:R-:W-:Y:S01]  /*dea0*/  HMMA.16816.F32 R16, R76.reuse, R22, R16 ;  /* 0x000000164c10723c */ /* 0x040fe20000001810 */
[C---:B------:R-:W-:Y:S01]  /*deb0*/  FMUL.FTZ R21, R69.reuse, R121 ;  /* 0x0000007945157220 */ /* 0x040fe20000410000 */
[----:B------:R-:W-:Y:S02]  /*dec0*/  LDSM.16.MT88.4 R132, [R212+0x2900] ;  /* 0x00290000d484783b */ /* 0x000fe40000004200 */
[C---:B------:R-:W-:Y:S01]  /*ded0*/  FMUL.FTZ R31, R0.reuse, R131 ;  /* 0x00000083001f7220 */ /* 0x040fe20000410000 */
[----:B------:R-:W-:Y:S01]  /*dee0*/  MOV R121, R60 ;  /* 0x0000003c00797202 */ /* 0x000fe20000000f00 */
[----:B------:R-:W-:Y:S01]  /*def0*/  FMUL.FTZ R42, R0, R142 ;  /* 0x0000008e002a7220 */ /* 0x000fe20000410000 */
[----:B------:R-:W-:Y:S01]  /*df00*/  MOV R131, R63 ;  /* 0x0000003f00837202 */ /* 0x000fe20000000f00 */
[C---:B------:R-:W-:Y:S01]  /*df10*/  FMUL.FTZ R22, R68.reuse, R122 ;  /* 0x0000007a44167220 */ /* 0x040fe20000410000 */
[----:B------:R5:W-:Y:S03]  /*df20*/  MUFU.EX2 R114, R40 ;  /* 0x0000002800727308 */ /* 0x000be60000000800 */
[----:B------:R-:W-:Y:S02]  /*df30*/  FMUL.FTZ R23, R68, R123 ;  /* 0x0000007b44177220 */ /* 0x000fe40000410000 */
[----:B---3--:R-:W-:Y:S02]  /*df40*/  FMUL.FTZ R28, R2, R128 ;  /* 0x00000080021c7220 */ /* 0x008fe40000410000 */
[----:B------:R-:W-:Y:S02]  /*df50*/  FMUL.FTZ R43, R0, R143 ;  /* 0x0000008f002b7220 */ /* 0x000fe40000410000 */
[----:B------:R-:W-:Y:S01]  /*df60*/  FMUL.FTZ R44, R2, R144 ;  /* 0x00000090022c7220 */ /* 0x000fe20000410000 */
[----:B------:R3:W-:Y:S01]  /*df70*/  MUFU.EX2 R122, R48 ;  /* 0x00000030007a7308 */ /* 0x0007e20000000800 */
[C---:B------:R-:W-:Y:S02]  /*df80*/  FMUL.FTZ R46, R0.reuse, R146 ;  /* 0x00000092002e7220 */ /* 0x040fe40000410000 */
[----:B------:R-:W-:Y:S02]  /*df90*/  FMUL.FTZ R47, R0, R147 ;  /* 0x00000093002f7220 */ /* 0x000fe40000410000 */
[----:B----4-:R-:W-:Y:S02]  /*dfa0*/  FMUL.FTZ R20, R69, R120 ;  /* 0x0000007845147220 */ /* 0x010fe40000410000 */
[----:B------:R-:W-:Y:S02]  /*dfb0*/  IMAD.MOV.U32 R120, RZ, RZ, R84 ;  /* 0x000000ffff787224 */ /* 0x000fe400078e0054 */
[----:B------:R-:W4:Y:S01]  /*dfc0*/  LDSM.16.MT88.4 R84, [R209+0x900] ;  /* 0x00090000d154783b */ /* 0x000f220000004200 */
[----:B------:R1:W-:Y:S01]  /*dfd0*/  MUFU.EX2 R123, R58 ;  /* 0x0000003a007b7308 */ /* 0x0003e20000000800 */
[----:B------:R-:W-:Y:S01]  /*dfe0*/  FMUL.FTZ R60, R2, R160 ;  /* 0x000000a0023c7220 */ /* 0x000fe20000410000 */
[-C--:B------:R-:W-:Y:S01]  /*dff0*/  HMMA.16816.F32 R20, R76, R36.reuse, R20 ;  /* 0x000000244c14723c */ /* 0x080fe20000001814 */
[----:B------:R-:W-:Y:S01]  /*e000*/  FMUL.FTZ R62, R0, R162 ;  /* 0x000000a2003e7220 */ /* 0x000fe20000410000 */
[----:B------:R-:W-:Y:S01]  /*e010*/  MOV R162, R92 ;  /* 0x0000005c00a27202 */ /* 0x000fe20000000f00 */
[----:B------:R-:W-:Y:S02]  /*e020*/  FFMA.FTZ R92, R95, c[0x0][0x2d0], -R75 ;  /* 0x0000b4005f5c7a23 */ /* 0x000fe4000001084b */
[----:B-----5:R-:W-:Y:S02]  /*e030*/  FMUL.FTZ R40, R2, R140 ;  /* 0x0000008c02287220 */ /* 0x020fe40000410000 */
[----:B------:R-:W-:Y:S01]  /*e040*/  FMUL.FTZ R63, R0, R163 ;  /* 0x000000a3003f7220 */ /* 0x000fe20000410000 */
[C---:B------:R-:W-:Y:S01]  /*e050*/  HMMA.16816.F32 R24, R64.reuse, R36, R24 ;  /* 0x000000244018723c */ /* 0x040fe20000001818 */
[----:B------:R-:W-:Y:S03]  /*e060*/  IMAD.MOV.U32 R160, RZ, RZ, R61 ;  /* 0x000000ffffa07224 */ /* 0x000fe600078e003d */
[----:B---3--:R-:W-:Y:S01]  /*e070*/  FMUL.FTZ R48, R69, R148 ;  /* 0x0000009445307220 */ /* 0x008fe20000410000 */
[----:B------:R-:W-:Y:S01]  /*e080*/  MOV R148, R93 ;  /* 0x0000005d00947202 */ /* 0x000fe20000000f00 */
[----:B------:R-:W-:Y:S02]  /*e090*/  FMUL.FTZ R61, R2, R161 ;  /* 0x000000a1023d7220 */ /* 0x000fe40000410000 */
[-C--:B------:R-:W-:Y:S01]  /*e0a0*/  HMMA.16816.F32 R28, R64, R38.reuse, R28 ;  /* 0x00000026401c723c */ /* 0x080fe2000000181c */
[----:B------:R-:W-:Y:S03]  /*e0b0*/  FFMA.FTZ R36, R49, c[0x0][0x2d0], -R96 ;  /* 0x0000b40031247a23 */ /* 0x000fe60000010860 */
[C---:B------:R-:W-:Y:S01]  /*e0c0*/  FMUL.FTZ R37, R69.reuse, R137 ;  /* 0x0000008945257220 */ /* 0x040fe20000410000 */
[----:B------:R3:W-:Y:S01]  /*e0d0*/  MUFU.EX2 R128, R36 ;  /* 0x0000002400807308 */ /* 0x0007e20000000800 */
[C---:B------:R-:W-:Y:S02]  /*e0e0*/  FMUL.FTZ R49, R69.reuse, R149 ;  /* 0x0000009545317220 */ /* 0x040fe40000410000 */
[C---:B------:R-:W-:Y:S01]  /*e0f0*/  HMMA.16816.F32 R32, R76.reuse, R38, R32 ;  /* 0x000000264c20723c */ /* 0x040fe20000001820 */
[----:B------:R-:W-:Y:S03]  /*e100*/  IMAD.MOV.U32 R149, RZ, RZ, R59 ;  /* 0x000000ffff957224 */ /* 0x000fe600078e003b */
[C---:B-1----:R-:W-:Y:S02]  /*e110*/  FMUL.FTZ R58, R0.reuse, R158 ;  /* 0x0000009e003a7220 */ /* 0x042fe40000410000 */
[----:B------:R-:W-:Y:S02]  /*e120*/  FMUL.FTZ R59, R0, R159 ;  /* 0x0000009f003b7220 */ /* 0x000fe40000410000 */
[C---:B------:R-:W-:Y:S02]  /*e130*/  FMUL.FTZ R38, R68.reuse, R138 ;  /* 0x0000008a44267220 */ /* 0x040fe40000410000 */
[----:B------:R-:W-:Y:S02]  /*e140*/  MUFU.EX2 R138, R92 ;  /* 0x0000005c008a7308 */ /* 0x000fe40000000800 */
[----:B------:R-:W-:Y:S02]  /*e150*/  FMUL.FTZ R39, R68, R139 ;  /* 0x0000008b44277220 */ /* 0x000fe40000410000 */
[C---:B---3--:R-:W-:Y:S07]  /*e160*/  FMUL.FTZ R36, R69.reuse, R136 ;  /* 0x0000008845247220 */ /* 0x048fee0000410000 */
[-C--:B------:R-:W-:Y:S08]  /*e170*/  HMMA.16816.F32 R36, R76, R52.reuse, R36 ;  /* 0x000000344c24723c */ /* 0x080ff00000001824 */
[C---:B------:R-:W-:Y:S07]  /*e180*/  HMMA.16816.F32 R40, R64.reuse, R52, R40 ;  /* 0x000000344028723c */ /* 0x040fee0000001828 */
[--C-:B------:R-:W-:Y:S01]  /*e190*/  FFMA.FTZ R52, R56, c[0x0][0x2d0], -R97.reuse ;  /* 0x0000b40038347a23 */ /* 0x100fe20000010861 */
[-C--:B------:R-:W-:Y:S01]  /*e1a0*/  HMMA.16816.F32 R44, R64, R54.reuse, R44 ;  /* 0x00000036402c723c */ /* 0x080fe2000000182c */
[----:B------:R-:W-:Y:S02]  /*e1b0*/  FMUL.FTZ R56, R2, R156 ;  /* 0x0000009c02387220 */ /* 0x000fe40000410000 */
[----:B------:R1:W3:Y:S01]  /*e1c0*/  MUFU.EX2 R113, R52 ;  /* 0x0000003400717308 */ /* 0x0002e20000000800 */
[C---:B------:R-:W-:Y:S04]  /*e1d0*/  FMUL.FTZ R53, R69.reuse, R153 ;  /* 0x0000009945357220 */ /* 0x040fe80000410000 */
[C---:B------:R-:W-:Y:S07]  /*e1e0*/  HMMA.16816.F32 R48, R76.reuse, R54, R48 ;  /* 0x000000364c30723c */ /* 0x040fee0000001830 */
[C---:B------:R-:W-:Y:S02]  /*e1f0*/  FMUL.FTZ R54, R68.reuse, R154 ;  /* 0x0000009a44367220 */ /* 0x040fe40000410000 */
[----:B------:R-:W-:Y:S03]  /*e200*/  FMUL.FTZ R55, R68, R155 ;  /* 0x0000009b44377220 */ /* 0x000fe60000410000 */
[----:B-1----:R-:W-:Y:S07]  /*e210*/  FMUL.FTZ R52, R69, R152 ;  /* 0x0000009845347220 */ /* 0x002fee0000410000 */
[-C--:B--2---:R-:W-:Y:S08]  /*e220*/  HMMA.16816.F32 R52, R76, R80.reuse, R52 ;  /* 0x000000504c34723c */ /* 0x084ff00000001834 */
[C---:B------:R-:W-:Y:S07]  /*e230*/  HMMA.16816.F32 R56, R64.reuse, R80, R56 ;  /* 0x000000504038723c */ /* 0x040fee0000001838 */
[----:B------:R-:W-:Y:S01]  /*e240*/  FFMA.FTZ R80, R88, c[0x0][0x2d0], -R97 ;  /* 0x0000b40058507a23 */ /* 0x000fe20000010861 */
[-C--:B------:R-:W-:Y:S01]  /*e250*/  HMMA.16816.F32 R60, R64, R82.reuse, R60 ;  /* 0x00000052403c723c */ /* 0x080fe2000000183c */
[----:B---3--:R-:W-:Y:S02]  /*e260*/  F2FP.PACK_AB R81, R123, R113 ;  /* 0x000000717b51723e */ /* 0x008fe400000000ff */
[----:B------:R1:W2:Y:S04]  /*e270*/  MUFU.EX2 R161, R80 ;  /* 0x0000005000a17308 */ /* 0x0002a80000000800 */
[C---:B------:R-:W-:Y:S02]  /*e280*/  FMUL.FTZ R64, R69.reuse, R164 ;  /* 0x000000a445407220 */ /* 0x040fe40000410000 */
[----:B------:R-:W-:Y:S03]  /*e290*/  FMUL.FTZ R65, R69, R165 ;  /* 0x000000a545417220 */ /* 0x000fe60000410000 */
[C---:B------:R-:W-:Y:S02]  /*e2a0*/  FMUL.FTZ R66, R68.reuse, R166 ;  /* 0x000000a644427220 */ /* 0x040fe40000410000 */
[----:B------:R-:W-:Y:S07]  /*e2b0*/  FMUL.FTZ R67, R68, R167 ;  /* 0x000000a744437220 */ /* 0x000fee0000410000 */
[----:B------:R-:W-:Y:S01]  /*e2c0*/  HMMA.16816.F32 R64, R76, R82, R64 ;  /* 0x000000524c40723c */ /* 0x000fe20000001840 */
[--C-:B-1----:R-:W-:Y:S06]  /*e2d0*/  FFMA.FTZ R80, R90, c[0x0][0x2d0], -R74.reuse ;  /* 0x0000b4005a507a23 */ /* 0x102fec000001084a */
[----:B------:R-:W-:Y:S01]  /*e2e0*/  F2FP.PACK_AB R76, R149, R127 ;  /* 0x0000007f954c723e */ /* 0x000fe200000000ff */
[----:B------:R-:W1:Y:S01]  /*e2f0*/  LDSM.16.MT88.4 R88, [R212+0x900] ;  /* 0x00090000d458783b */ /* 0x000e620000004200 */
[----:B------:R-:W-:Y:S01]  /*e300*/  F2FP.PACK_AB R77, R148, R126 ;  /* 0x0000007e944d723e */ /* 0x000fe200000000ff */
[----:B------:R3:W-:Y:S02]  /*e310*/  MUFU.EX2 R106, R80 ;  /* 0x00000050006a7308 */ /* 0x0007e40000000800 */
[----:B------:R-:W-:Y:S02]  /*e320*/  F2FP.PACK_AB R78, R112, R130 ;  /* 0x00000082704e723e */ /* 0x000fe400000000ff */
[----:B------:R-:W-:Y:S02]  /*e330*/  F2FP.PACK_AB R79, R111, R129 ;  /* 0x000000816f4f723e */ /* 0x000fe400000000ff */
[----:B------:R-:W-:Y:S02]  /*e340*/  F2FP.PACK_AB R82, R110, R114 ;  /* 0x000000726e52723e */ /* 0x000fe400000000ff */
[----:B--2---:R-:W-:Y:S03]  /*e350*/  F2FP.PACK_AB R83, R161, R104 ;  /* 0x00000068a153723e */ /* 0x004fe600000000ff */
[-C--:B----4-:R-:W-:Y:S01]  /*e360*/  HMMA.16816.F32 R4, R76, R84.reuse, R4 ;  /* 0x000000544c04723c */ /* 0x090fe20000001804 */
[--C-:B---3--:R-:W-:Y:S02]  /*e370*/  FFMA.FTZ R80, R94, c[0x0][0x2d0], -R75.reuse ;  /* 0x0000b4005e507a23 */ /* 0x108fe4000001084b */
[----:B------:R-:W2:Y:S02]  /*e380*/  LDSM.16.MT88.4 R92, [R210+0x900] ;  /* 0x00090000d25c783b */ /* 0x000ea40000004200 */
[----:B------:R3:W-:Y:S02]  /*e390*/  MUFU.EX2 R139, R80 ;  /* 0x00000050008b7308 */ /* 0x0007e40000000800 */
[----:B---3--:R-:W-:Y:S07]  /*e3a0*/  F2FP.PACK_AB R80, R128, R124 ;  /* 0x0000007c8050723e */ /* 0x008fee00000000ff */
[C---:B------:R-:W-:Y:S07]  /*e3b0*/  HMMA.16816.F32 R8, R80.reuse, R84, R8 ;  /* 0x000000545008723c */ /* 0x040fee0000001808 */
[--C-:B------:R-:W-:Y:S01]  /*e3c0*/  FFMA.FTZ R84, R176, c[0x0][0x2d0], -R74.reuse ;  /* 0x0000b400b0547a23 */ /* 0x100fe2000001084a */
[-C--:B------:R-:W-:Y:S03]  /*e3d0*/  HMMA.16816.F32 R12, R80, R86.reuse, R12 ;  /* 0x00000056500c723c */ /* 0x080fe6000000180c */
[----:B------:R3:W-:Y:S05]  /*e3e0*/  MUFU.EX2 R163, R84 ;  /* 0x0000005400a37308 */ /* 0x0007ea0000000800 */
[C---:B------:R-:W-:Y:S08]  /*e3f0*/  HMMA.16816.F32 R16, R76.reuse, R86, R16 ;  /* 0x000000564c10723c */ /* 0x040ff00000001810 */
[-C--:B-1----:R-:W-:Y:S08]  /*e400*/  HMMA.16816.F32 R20, R76, R88.reuse, R20 ;  /* 0x000000584c14723c */ /* 0x082ff00000001814 */
[C---:B------:R-:W-:Y:S01]  /*e410*/  HMMA.16816.F32 R24, R80.reuse, R88, R24 ;  /* 0x000000585018723c */ /* 0x040fe20000001818 */
[----:B---3--:R-:W-:Y:S06]  /*e420*/  FFMA.FTZ R84, R177, c[0x0][0x2d0], -R74 ;  /* 0x0000b400b1547a23 */ /* 0x008fec000001084a */
[--C-:B------:R-:W-:Y:S01]  /*e430*/  FFMA.FTZ R88, R170, c[0x0][0x2d0], -R96.reuse ;  /* 0x0000b400aa587a23 */ /* 0x100fe20000010860 */
[-C--:B------:R-:W-:Y:S01]  /*e440*/  HMMA.16816.F32 R28, R80, R90.reuse, R28 ;  /* 0x0000005a501c723c */ /* 0x080fe2000000181c */
[----:B------:R1:W-:Y:S07]  /*e450*/  MUFU.EX2 R125, R84 ;  /* 0x00000054007d7308 */ /* 0x0003ee0000000800 */
[C---:B------:R-:W-:Y:S03]  /*e460*/  HMMA.16816.F32 R32, R76.reuse, R90, R32 ;  /* 0x0000005a4c20723c */ /* 0x040fe60000001820 */
[----:B------:R3:W-:Y:S05]  /*e470*/  MUFU.EX2 R136, R88 ;  /* 0x0000005800887308 */ /* 0x0007ea0000000800 */
[-C--:B--2---:R-:W-:Y:S08]  /*e480*/  HMMA.16816.F32 R36, R76, R92.reuse, R36 ;  /* 0x0000005c4c24723c */ /* 0x084ff00000001824 */
[C---:B------:R-:W-:Y:S01]  /*e490*/  HMMA.16816.F32 R40, R80.reuse, R92, R40 ;  /* 0x0000005c5028723c */ /* 0x040fe20000001828 */
[----:B-1----:R-:W-:Y:S04]  /*e4a0*/  FFMA.FTZ R84, R171, c[0x0][0x2d0], -R75 ;  /* 0x0000b400ab547a23 */ /* 0x002fe8000001084b */
[----:B------:R1:W-:Y:S02]  /*e4b0*/  MUFU.EX2 R252, R84 ;  /* 0x0000005400fc7308 */ /* 0x0003e40000000800 */
[----:B------:R-:W-:Y:S01]  /*e4c0*/  FFMA.FTZ R92, R168, c[0x0][0x2d0], -R97 ;  /* 0x0000b400a85c7a23 */ /* 0x000fe20000010861 */
[-C--:B------:R-:W-:Y:S01]  /*e4d0*/  HMMA.16816.F32 R44, R80, R94.reuse, R44 ;  /* 0x0000005e502c723c */ /* 0x080fe2000000182c */
[--C-:B---3--:R-:W-:Y:S06]  /*e4e0*/  FFMA.FTZ R88, R173, c[0x0][0x2d0], -R96.reuse ;  /* 0x0000b400ad587a23 */ /* 0x108fec0000010860 */
[----:B------:R2:W-:Y:S01]  /*e4f0*/  MUFU.EX2 R240, R92 ;  /* 0x0000005c00f07308 */ /* 0x0005e20000000800 */
[C---:B------:R-:W-:Y:S09]  /*e500*/  HMMA.16816.F32 R48, R76.reuse, R94, R48 ;  /* 0x0000005e4c30723c */ /* 0x040ff20000001830 */
[----:B------:R3:W-:Y:S03]  /*e510*/  MUFU.EX2 R142, R88 ;  /* 0x00000058008e7308 */ /* 0x0007e60000000800 */
[----:B-1----:R-:W-:Y:S07]  /*e520*/  FFMA.FTZ R84, R174, c[0x0][0x2d0], -R75 ;  /* 0x0000b400ae547a23 */ /* 0x002fee000001084b */
[----:B------:R1:W-:Y:S01]  /*e530*/  MUFU.EX2 R143, R84 ;  /* 0x00000054008f7308 */ /* 0x0003e20000000800 */
[----:B--2---:R-:W-:Y:S09]  /*e540*/  FFMA.FTZ R92, R169, c[0x0][0x2d0], -R97 ;  /* 0x0000b400a95c7a23 */ /* 0x004ff20000010861 */
[----:B------:R2:W-:Y:S01]  /*e550*/  MUFU.EX2 R238, R92 ;  /* 0x0000005c00ee7308 */ /* 0x0005e20000000800 */
[--C-:B---3--:R-:W-:Y:S09]  /*e560*/  FFMA.FTZ R88, R175, c[0x0][0x2d0], -R96.reuse ;  /* 0x0000b400af587a23 */ /* 0x108ff20000010860 */
[----:B------:R3:W4:Y:S01]  /*e570*/  MUFU.EX2 R141, R88 ;  /* 0x00000058008d7308 */ /* 0x0007220000000800 */
[----:B-1----:R-:W-:Y:S09]  /*e580*/  FFMA.FTZ R84, R99, c[0x0][0x2d0], -R96 ;  /* 0x0000b40063547a23 */ /* 0x002ff20000010860 */
[----:B------:R1:W-:Y:S01]  /*e590*/  MUFU.EX2 R137, R84 ;  /* 0x0000005400897308 */ /* 0x0003e20000000800 */
[----:B--2---:R-:W-:Y:S09]  /*e5a0*/  FFMA.FTZ R92, R181, c[0x0][0x2d0], -R75 ;  /* 0x0000b400b55c7a23 */ /* 0x004ff2000001084b */
[----:B------:R2:W-:Y:S01]  /*e5b0*/  MUFU.EX2 R145, R92 ;  /* 0x0000005c00917308 */ /* 0x0005e20000000800 */
[--C-:B---3--:R-:W-:Y:S09]  /*e5c0*/  FFMA.FTZ R88, R178, c[0x0][0x2d0], -R74.reuse ;  /* 0x0000b400b2587a23 */ /* 0x108ff2000001084a */
[----:B------:R3:W-:Y:S01]  /*e5d0*/  MUFU.EX2 R251, R88 ;  /* 0x0000005800fb7308 */ /* 0x0007e20000000800 */
[----:B-1----:R-:W1:Y:S08]  /*e5e0*/  LDSM.16.MT88.4 R84, [R211+0x900] ;  /* 0x00090000d354783b */ /* 0x002e700000004200 */
[----:B--2---:R-:W-:Y:S01]  /*e5f0*/  LDSM.16.MT88.4 R92, [R210+0x1100] ;  /* 0x00110000d25c783b */ /* 0x004fe20000004200 */
[--C-:B---3--:R-:W-:Y:S04]  /*e600*/  FFMA.FTZ R88, R98, c[0x0][0x2d0], -R97.reuse ;  /* 0x0000b40062587a23 */ /* 0x108fe80000010861 */
[----:B------:R2:W3:Y:S01]  /*e610*/  MUFU.EX2 R140, R88 ;  /* 0x00000058008c7308 */ /* 0x0004e20000000800 */
[-C--:B-1----:R-:W-:Y:S08]  /*e620*/  HMMA.16816.F32 R52, R76, R84.reuse, R52 ;  /* 0x000000544c34723c */ /* 0x082ff00000001834 */
[C---:B------:R-:W-:Y:S01]  /*e630*/  HMMA.16816.F32 R56, R80.reuse, R84, R56 ;  /* 0x000000545038723c */ /* 0x040fe20000001838 */
[----:B--2---:R-:W1:Y:S06]  /*e640*/  LDSM.16.MT88.4 R88, [R209+0x1100] ;  /* 0x00110000d158783b */ /* 0x004e6c0000004200 */
[----:B------:R-:W-:Y:S01]  /*e650*/  FFMA.FTZ R84, R172, c[0x0][0x2d0], -R97 ;  /* 0x0000b400ac547a23 */ /* 0x000fe20000010861 */
[-C--:B------:R-:W-:Y:S03]  /*e660*/  HMMA.16816.F32 R60, R80, R86.reuse, R60 ;  /* 0x00000056503c723c */ /* 0x080fe6000000183c */
[----:B------:R2:W5:Y:S04]  /*e670*/  MUFU.EX2 R236, R84 ;  /* 0x0000005400ec7308 */ /* 0x0005680000000800 */
[--C-:B------:R-:W-:Y:S01]  /*e680*/  FFMA.FTZ R80, R184, c[0x0][0x2d0], -R74.reuse ;  /* 0x0000b400b8507a23 */ /* 0x100fe2000001084a */
[----:B------:R-:W-:Y:S01]  /*e690*/  HMMA.16816.F32 R64, R76, R86, R64 ;  /* 0x000000564c40723c */ /* 0x000fe20000001840 */
[----:B----4-:R-:W-:Y:S03]  /*e6a0*/  F2FP.PACK_AB R82, R141, R142 ;  /* 0x0000008e8d52723e */ /* 0x010fe600000000ff */
[----:B---3--:R-:W-:Y:S01]  /*e6b0*/  F2FP.PACK_AB R81, R240, R140 ;  /* 0x0000008cf051723e */ /* 0x008fe200000000ff */
[----:B------:R3:W-:Y:S02]  /*e6c0*/  MUFU.EX2 R147, R80 ;  /* 0x0000005000937308 */ /* 0x0007e40000000800 */
[----:B------:R-:W-:Y:S02]  /*e6d0*/  F2FP.PACK_AB R76, R106, R122 ;  /* 0x0000007a6a4c723e */ /* 0x000fe400000000ff */
[----:B------:R-:W-:Y:S03]  /*e6e0*/  F2FP.PACK_AB R77, R138, R139 ;  /* 0x0000008b8a4d723e */ /* 0x000fe600000000ff */
[----:B------:R-:W-:Y:S02]  /*e6f0*/  F2FP.PACK_AB R78, R125, R163 ;  /* 0x000000a37d4e723e */ /* 0x000fe400000000ff */
[----:B------:R-:W-:Y:S01]  /*e700*/  F2FP.PACK_AB R79, R143, R252 ;  /* 0x000000fc8f4f723e */ /* 0x000fe200000000ff */
[----:B--2---:R-:W2:Y:S01]  /*e710*/  LDSM.16.MT88.4 R84, [R212+0x1100] ;  /* 0x00110000d454783b */ /* 0x004ea20000004200 */
[----:B-----5:R-:W-:Y:S05]  /*e720*/  F2FP.PACK_AB R83, R236, R238 ;  /* 0x000000eeec53723e */ /* 0x020fea00000000ff */
[-C--:B-1----:R-:W-:Y:S01]  /*e730*/  HMMA.16816.F32 R4, R76, R88.reuse, R4 ;  /* 0x000000584c04723c */ /* 0x082fe20000001804 */
[--C-:B---3--:R-:W-:Y:S04]  /*e740*/  FFMA.FTZ R80, R179, c[0x0][0x2d0], -R75.reuse ;  /* 0x0000b400b3507a23 */ /* 0x108fe8000001084b */
[----:B------:R1:W-:Y:S02]  /*e750*/  MUFU.EX2 R146, R80 ;  /* 0x0000005000927308 */ /* 0x0003e40000000800 */
[----:B-1----:R-:W-:Y:S07]  /*e760*/  F2FP.PACK_AB R80, R136, R137 ;  /* 0x000000898850723e */ /* 0x002fee00000000ff */
[C---:B------:R-:W-:Y:S07]  /*e770*/  HMMA.16816.F32 R8, R80.reuse, R88, R8 ;  /* 0x000000585008723c */ /* 0x040fee0000001808 */
[--C-:B------:R-:W-:Y:S01]  /*e780*/  FFMA.FTZ R88, R195, c[0x0][0x2d0], -R74.reuse ;  /* 0x0000b400c3587a23 */ /* 0x100fe2000001084a */
[-C--:B------:R-:W-:Y:S03]  /*e790*/  HMMA.16816.F32 R12, R80, R90.reuse, R12 ;  /* 0x0000005a500c723c */ /* 0x080fe6000000180c */
[----:B------:R1:W-:Y:S05]  /*e7a0*/  MUFU.EX2 R235, R88 ;  /* 0x0000005800eb7308 */ /* 0x0003ea0000000800 */
[C---:B------:R-:W-:Y:S08]  /*e7b0*/  HMMA.16816.F32 R16, R76.reuse, R90, R16 ;  /* 0x0000005a4c10723c */ /* 0x040ff00000001810 */
[-C--:B--2---:R-:W-:Y:S08]  /*e7c0*/  HMMA.16816.F32 R20, R76, R84.reuse, R20 ;  /* 0x000000544c14723c */ /* 0x084ff00000001814 */
[C---:B------:R-:W-:Y:S01]  /*e7d0*/  HMMA.16816.F32 R24, R80.reuse, R84, R24 ;  /* 0x000000545018723c */ /* 0x040fe20000001818 */
[----:B-1----:R-:W-:Y:S06]  /*e7e0*/  FFMA.FTZ R88, R196, c[0x0][0x2d0], -R74 ;  /* 0x0000b400c4587a23 */ /* 0x002fec000001084a */
[--C-:B------:R-:W-:Y:S01]  /*e7f0*/  FFMA.FTZ R84, R185, c[0x0][0x2d0], -R96.reuse ;  /* 0x0000b400b9547a23 */ /* 0x100fe20000010860 */
[-C--:B------:R-:W-:Y:S01]  /*e800*/  HMMA.16816.F32 R28, R80, R86.reuse, R28 ;  /* 0x00000056501c723c */ /* 0x080fe2000000181c */
[----:B------:R1:W-:Y:S07]  /*e810*/  MUFU.EX2 R196, R88 ;  /* 0x0000005800c47308 */ /* 0x0003ee0000000800 */
[C---:B------:R-:W-:Y:S03]  /*e820*/  HMMA.16816.F32 R32, R76.reuse, R86, R32 ;  /* 0x000000564c20723c */ /* 0x040fe60000001820 */
[----:B------:R2:W-:Y:S05]  /*e830*/  MUFU.EX2 R144, R84 ;  /* 0x0000005400907308 */ /* 0x0005ea0000000800 */
[-C--:B------:R-:W-:Y:S08]  /*e840*/  HMMA.16816.F32 R36, R76, R92.reuse, R36 ;  /* 0x0000005c4c24723c */ /* 0x080ff00000001824 */
[C---:B------:R-:W-:Y:S01]  /*e850*/  HMMA.16816.F32 R40, R80.reuse, R92, R40 ;  /* 0x0000005c5028723c */ /* 0x040fe20000001828 */
[----:B-1----:R-:W-:Y:S04]  /*e860*/  FFMA.FTZ R88, R190, c[0x0][0x2d0], -R75 ;  /* 0x0000b400be587a23 */ /* 0x002fe8000001084b */
[----:B------:R1:W-:Y:S02]  /*e870*/  MUFU.EX2 R195, R88 ;  /* 0x0000005800c37308 */ /* 0x0003e40000000800 */
[----:B------:R-:W-:Y:S01]  /*e880*/  FFMA.FTZ R92, R183, c[0x0][0x2d0], -R97 ;  /* 0x0000b400b75c7a23 */ /* 0x000fe20000010861 */
[-C--:B------:R-:W-:Y:S01]  /*e890*/  HMMA.16816.F32 R44, R80, R94.reuse, R44 ;  /* 0x0000005e502c723c */ /* 0x080fe2000000182c */
[----:B------:R-:W-:Y:S03]  /*e8a0*/  MOV R183, R101 ;  /* 0x0000006500b77202 */ /* 0x000fe60000000f00 */
[--C-:B--2---:R-:W-:Y:S03]  /*e8b0*/  FFMA.FTZ R84, R188, c[0x0][0x2d0], -R96.reuse ;  /* 0x0000b400bc547a23 */ /* 0x104fe60000010860 */
[----:B------:R2:W-:Y:S01]  /*e8c0*/  MUFU.EX2 R155, R92 ;  /* 0x0000005c009b7308 */ /* 0x0005e20000000800 */
[C---:B------:R-:W-:Y:S09]  /*e8d0*/  HMMA.16816.F32 R48, R76.reuse, R94, R48 ;  /* 0x0000005e4c30723c */ /* 0x040ff20000001830 */
[----:B------:R3:W-:Y:S03]  /*e8e0*/  MUFU.EX2 R190, R84 ;  /* 0x0000005400be7308 */ /* 0x0007e60000000800 */
[----:B-1----:R-:W-:Y:S07]  /*e8f0*/  FFMA.FTZ R88, R192, c[0x0][0x2d0], -R75 ;  /* 0x0000b400c0587a23 */ /* 0x002fee000001084b */
[----:B------:R1:W-:Y:S01]  /*e900*/  MUFU.EX2 R192, R88 ;  /* 0x0000005800c07308 */ /* 0x0003e20000000800 */
[----:B--2---:R-:W-:Y:S09]  /*e910*/  FFMA.FTZ R92, R186, c[0x0][0x2d0], -R97 ;  /* 0x0000b400ba5c7a23 */ /* 0x004ff20000010861 */
[----:B------:R2:W-:Y:S01]  /*e920*/  MUFU.EX2 R154, R92 ;  /* 0x0000005c009a7308 */ /* 0x0005e20000000800 */
[--C-:B---3--:R-:W-:Y:S01]  /*e930*/  FFMA.FTZ R84, R189, c[0x0][0x2d0], -R96.reuse ;  /* 0x0000b400bd547a23 */ /* 0x108fe20000010860 */
[----:B------:R-:W-:Y:S08]  /*e940*/  MOV R189, R103 ;  /* 0x0000006700bd7202 */ /* 0x000ff00000000f00 */
[----:B------:R3:W-:Y:S01]  /*e950*/  MUFU.EX2 R185, R84 ;  /* 0x0000005400b97308 */ /* 0x0007e20000000800 */
[----:B-1----:R-:W1:Y:S01]  /*e960*/  LDSM.16.MT88.4 R88, [R211+0x1100] ;  /* 0x00110000d358783b */ /* 0x002e620000004200 */
[----:B--2---:R-:W-:Y:S01]  /*e970*/  FFMA.FTZ R92, R203, c[0x0][0x2d0], -R75 ;  /* 0x0000b400cb5c7a23 */ /* 0x004fe2000001084b */
[----:B------:R-:W-:Y:S07]  /*e980*/  MOV R203, R113 ;  /* 0x0000007100cb7202 */ /* 0x000fee0000000f00 */
[----:B------:R2:W-:Y:S01]  /*e990*/  MUFU.EX2 R178, R92 ;  /* 0x0000005c00b27308 */ /* 0x0005e20000000800 */
[----:B---3--:R-:W-:Y:S02]  /*e9a0*/  FFMA.FTZ R84, R191, c[0x0][0x2d0], -R96 ;  /* 0x0000b400bf547a23 */ /* 0x008fe40000010860 */
[----:B------:R-:W-:Y:S07]  /*e9b0*/  IMAD.MOV.U32 R191, RZ, RZ, R102 ;  /* 0x000000ffffbf7224 */ /* 0x000fee00078e0066 */
[----:B------:R3:W4:Y:S01]  /*e9c0*/  MUFU.EX2 R188, R84 ;  /* 0x0000005400bc7308 */ /* 0x0007220000000800 */
[----:B--2---:R-:W-:Y:S01]  /*e9d0*/  LDSM.16.MT88.4 R92, [R210+0x1900] ;  /* 0x00190000d25c783b */ /* 0x004fe20000004200 */
[-C--:B-1----:R-:W-:Y:S08]  /*e9e0*/  HMMA.16816.F32 R52, R76, R88.reuse, R52 ;  /* 0x000000584c34723c */ /* 0x082ff00000001834 */
[C---:B------:R-:W-:Y:S01]  /*e9f0*/  HMMA.16816.F32 R56, R80.reuse, R88, R56 ;  /* 0x000000585038723c */ /* 0x040fe20000001838 */
[----:B---3--:R-:W-:Y:S02]  /*ea00*/  FFMA.FTZ R84, R197, c[0x0][0x2d0], -R74 ;  /* 0x0000b400c5547a23 */ /* 0x008fe4000001084a */
[----:B------:R-:W2:Y:S02]  /*ea10*/  LDL.LU R197, [R1+0x18] ;  /* 0x0000180001c57983 */ /* 0x000ea40000300800 */
[----:B------:R1:W-:Y:S02]  /*ea20*/  MUFU.EX2 R184, R84 ;  /* 0x0000005400b87308 */ /* 0x0003e40000000800 */
[----:B------:R-:W3:Y:S01]  /*ea30*/  LDL.LU R186, [R1+0x14] ;  /* 0x0000140001ba7983 */ /* 0x000ee20000300800 */
[-C--:B------:R-:W-:Y:S01]  /*ea40*/  HMMA.16816.F32 R60, R80, R90.reuse, R60 ;  /* 0x0000005a503c723c */ /* 0x080fe2000000183c */
[----:B------:R-:W-:Y:S03]  /*ea50*/  FFMA.FTZ R88, R187, c[0x0][0x2d0], -R97 ;  /* 0x0000b400bb587a23 */ /* 0x000fe60000010861 */
[----:B------:R-:W-:Y:S03]  /*ea60*/  IMAD.MOV.U32 R187, RZ, RZ, R100 ;  /* 0x000000ffffbb7224 */ /* 0x000fe600078e0064 */
[--C-:B------:R-:W-:Y:S01]  /*ea70*/  FFMA.FTZ R80, R206, c[0x0][0x2d0], -R74.reuse ;  /* 0x0000b400ce507a23 */ /* 0x100fe2000001084a */
[----:B------:R-:W-:Y:S01]  /*ea80*/  HMMA.16816.F32 R64, R76, R90, R64 ;  /* 0x0000005a4c40723c */ /* 0x000fe20000001840 */
[----:B----4-:R-:W-:Y:S02]  /*ea90*/  F2FP.PACK_AB R82, R188, R185 ;  /* 0x000000b9bc52723e */ /* 0x010fe400000000ff */
[----:B------:R4:W-:Y:S01]  /*eaa0*/  MUFU.EX2 R179, R80 ;  /* 0x0000005000b37308 */ /* 0x0009e20000000800 */
[----:B------:R-:W-:Y:S03]  /*eab0*/  IMAD.MOV.U32 R206, RZ, RZ, R111 ;  /* 0x000000ffffce7224 */ /* 0x000fe600078e006f */
[----:B------:R-:W-:Y:S02]  /*eac0*/  F2FP.PACK_AB R76, R147, R251 ;  /* 0x000000fb934c723e */ /* 0x000fe400000000ff */
[----:B------:R-:W-:Y:S03]  /*ead0*/  F2FP.PACK_AB R77, R145, R146 ;  /* 0x00000092914d723e */ /* 0x000fe600000000ff */
[----:B------:R-:W-:Y:S01]  /*eae0*/  F2FP.PACK_AB R78, R196, R235 ;  /* 0x000000ebc44e723e */ /* 0x000fe200000000ff */
[----:B-1----:R-:W-:Y:S01]  /*eaf0*/  FFMA.FTZ R84, R180, c[0x0][0x2d0], -R97 ;  /* 0x0000b400b4547a23 */ /* 0x002fe20000010861 */
[----:B------:R-:W-:Y:S01]  /*eb00*/  F2FP.PACK_AB R79, R192, R195 ;  /* 0x000000c3c04f723e */ /* 0x000fe200000000ff */
[----:B------:R-:W1:Y:S10]  /*eb10*/  MUFU.EX2 R180, R88 ;  /* 0x0000005800b47308 */ /* 0x000e740000000800 */
[----:B------:R5:W5:Y:S01]  /*eb20*/  MUFU.EX2 R181, R84 ;  /* 0x0000005400b57308 */ /* 0x000b620000000800 */
[--C-:B----4-:R-:W-:Y:S01]  /*eb30*/  FFMA.FTZ R80, R200, c[0x0][0x2d0], -R75.reuse ;  /* 0x0000b400c8507a23 */ /* 0x110fe2000001084b */
[----:B------:R-:W-:Y:S08]  /*eb40*/  MOV R200, R112 ;  /* 0x0000007000c87202 */ /* 0x000ff00000000f00 */
[----:B------:R4:W-:Y:S01]  /*eb50*/  MUFU.EX2 R153, R80 ;  /* 0x0000005000997308 */ /* 0x0009e20000000800 */
[----:B-1----:R-:W-:Y:S01]  /*eb60*/  F2FP.PACK_AB R83, R180, R154 ;  /* 0x0000009ab453723e */ /* 0x002fe200000000ff */
[----:B------:R-:W-:Y:S08]  /*eb70*/  LDSM.16.MT88.4 R88, [R212+0x1900] ;  /* 0x00190000d458783b */ /* 0x000ff00000004200 */
[----:B-----5:R-:W1:Y:S01]  /*eb80*/  LDSM.16.MT88.4 R84, [R209+0x1900] ;  /* 0x00190000d154783b */ /* 0x020e620000004200 */
[----:B------:R-:W-:Y:S02]  /*eb90*/  F2FP.PACK_AB R81, R155, R181 ;  /* 0x000000b59b51723e */ /* 0x000fe400000000ff */
[----:B----4-:R-:W-:Y:S01]  /*eba0*/  F2FP.PACK_AB R80, R190, R144 ;  /* 0x00000090be50723e */ /* 0x010fe200000000ff */
[-C--:B-1----:R-:W-:Y:S08]  /*ebb0*/  HMMA.16816.F32 R4, R76, R84.reuse, R4 ;  /* 0x000000544c04723c */ /* 0x082ff00000001804 */
[C---:B------:R-:W-:Y:S07]  /*ebc0*/  HMMA.16816.F32 R8, R80.reuse, R84, R8 ;  /* 0x000000545008723c */ /* 0x040fee0000001808 */
[----:B------:R-:W-:Y:S01]  /*ebd0*/  FFMA.FTZ R84, R232, c[0x0][0x2d0], -R74 ;  /* 0x0000b400e8547a23 */ /* 0x000fe2000001084a */
[-C--:B------:R-:W-:Y:S01]  /*ebe0*/  HMMA.16816.F32 R12, R80, R86.reuse, R12 ;  /* 0x00000056500c723c */ /* 0x080fe2000000180c */
[----:B------:R-:W-:Y:S02]  /*ebf0*/  IMAD.MOV.U32 R232, RZ, RZ, R114 ;  /* 0x000000ffffe87224 */ /* 0x000fe400078e0072 */
[----:B------:R1:W-:Y:S05]  /*ec00*/  MUFU.EX2 R159, R84 ;  /* 0x00000054009f7308 */ /* 0x0003ea0000000800 */
[C---:B------:R-:W-:Y:S08]  /*ec10*/  HMMA.16816.F32 R16, R76.reuse, R86, R16 ;  /* 0x000000564c10723c */ /* 0x040ff00000001810 */
[-C--:B------:R-:W-:Y:S08]  /*ec20*/  HMMA.16816.F32 R20, R76, R88.reuse, R20 ;  /* 0x000000584c14723c */ /* 0x080ff00000001814 */
[C---:B------:R-:W-:Y:S01]  /*ec30*/  HMMA.16816.F32 R24, R80.reuse, R88, R24 ;  /* 0x000000585018723c */ /* 0x040fe20000001818 */
[----:B-1----:R-:W-:Y:S03]  /*ec40*/  FFMA.FTZ R84, R233, c[0x0][0x2d0], -R74 ;  /* 0x0000b400e9547a23 */ /* 0x002fe6000001084a */
[----:B------:R-:W-:Y:S03]  /*ec50*/  MOV R233, R115 ;  /* 0x0000007300e97202 */ /* 0x000fe60000000f00 */
[----:B------:R-:W-:Y:S01]  /*ec60*/  FFMA.FTZ R88, R205, c[0x0][0x2d0], -R96 ;  /* 0x0000b400cd587a23 */ /* 0x000fe20000010860 */
[-C--:B------:R-:W-:Y:S01]  /*ec70*/  HMMA.16816.F32 R28, R80, R90.reuse, R28 ;  /* 0x0000005a501c723c */ /* 0x080fe2000000181c */
[----:B------:R1:W-:Y:S03]  /*ec80*/  MUFU.EX2 R177, R84 ;  /* 0x0000005400b17308 */ /* 0x0003e60000000800 */
[----:B------:R-:W-:Y:S04]  /*ec90*/  MOV R205, R150 ;  /* 0x0000009600cd7202 */ /* 0x000fe80000000f00 */
[C---:B------:R-:W-:Y:S03]  /*eca0*/  HMMA.16816.F32 R32, R76.reuse, R90, R32 ;  /* 0x0000005a4c20723c */ /* 0x040fe60000001820 */
[----:B------:R4:W-:Y:S05]  /*ecb0*/  MUFU.EX2 R157, R88 ;  /* 0x00000058009d7308 */ /* 0x0009ea0000000800 */
[-C--:B------:R-:W-:Y:S08]  /*ecc0*/  HMMA.16816.F32 R36, R76, R92.reuse, R36 ;  /* 0x0000005c4c24723c */ /* 0x080ff00000001824 */
[C---:B------:R-:W-:Y:S01]  /*ecd0*/  HMMA.16816.F32 R40, R80.reuse, R92, R40 ;  /* 0x0000005c5028723c */ /* 0x040fe20000001828 */
[----:B-1----:R-:W-:Y:S03]  /*ece0*/  FFMA.FTZ R84, R230, c[0x0][0x2d0], -R75 ;  /* 0x0000b400e6547a23 */ /* 0x002fe6000001084b */
[----:B------:R-:W-:Y:S01]  /*ecf0*/  IMAD.MOV.U32 R230, RZ, RZ, R120 ;  /* 0x000000ffffe67224 */ /* 0x000fe200078e0078 */
[----:B------:R1:W-:Y:S01]  /*ed00*/  MUFU.EX2 R158, R84 ;  /* 0x00000054009e7308 */ /* 0x0003e20000000800 */
[----:B------:R-:W-:Y:S02]  /*ed10*/  IMAD.MOV.U32 R120, RZ, RZ, R108 ;  /* 0x000000ffff787224 */ /* 0x000fe400078e006c */
[-C--:B------:R-:W-:Y:S01]  /*ed20*/  HMMA.16816.F32 R44, R80, R94.reuse, R44 ;  /* 0x0000005e502c723c */ /* 0x080fe2000000182c */
[----:B------:R-:W-:Y:S03]  /*ed30*/  FFMA.FTZ R92, R201, c[0x0][0x2d0], -R97 ;  /* 0x0000b400c95c7a23 */ /* 0x000fe60000010861 */
[----:B----4-:R-:W-:Y:S02]  /*ed40*/  FFMA.FTZ R88, R207, c[0x0][0x2d0], -R96 ;  /* 0x0000b400cf587a23 */ /* 0x010fe40000010860 */
[----:B------:R-:W-:Y:S01]  /*ed50*/  IMAD.MOV.U32 R207, RZ, RZ, R160 ;  /* 0x000000ffffcf7224 */ /* 0x000fe200078e00a0 */
[----:B------:R4:W-:Y:S01]  /*ed60*/  MUFU.EX2 R172, R92 ;  /* 0x0000005c00ac7308 */ /* 0x0009e20000000800 */
[C---:B------:R-:W-:Y:S09]  /*ed70*/  HMMA.16816.F32 R48, R76.reuse, R94, R48 ;  /* 0x0000005e4c30723c */ /* 0x040ff20000001830 */
[----:B------:R5:W-:Y:S03]  /*ed80*/  MUFU.EX2 R175, R88 ;  /* 0x0000005800af7308 */ /* 0x000be60000000800 */
[----:B-1----:R-:W-:Y:S02]  /*ed90*/  FFMA.FTZ R84, R231, c[0x0][0x2d0], -R75 ;  /* 0x0000b400e7547a23 */ /* 0x002fe4000001084b */
[----:B------:R-:W-:Y:S01]  /*eda0*/  IMAD.MOV.U32 R231, RZ, RZ, R189 ;  /* 0x000000ffffe77224 */ /* 0x000fe200078e00bd */
[----:B------:R-:W-:Y:S04]  /*edb0*/  MOV R189, R163 ;  /* 0x000000a300bd7202 */ /* 0x000fe80000000f00 */
[----:B------:R1:W-:Y:S01]  /*edc0*/  MUFU.EX2 R176, R84 ;  /* 0x0000005400b07308 */ /* 0x0003e20000000800 */
[----:B----4-:R-:W-:Y:S09]  /*edd0*/  FFMA.FTZ R92, R202, c[0x0][0x2d0], -R97 ;  /* 0x0000b400ca5c7a23 */ /* 0x010ff20000010861 */
[----:B------:R4:W-:Y:S01]  /*ede0*/  MUFU.EX2 R171, R92 ;  /* 0x0000005c00ab7308 */ /* 0x0009e20000000800 */
[--C-:B-----5:R-:W-:Y:S01]  /*edf0*/  FFMA.FTZ R88, R229, c[0x0][0x2d0], -R96.reuse ;  /* 0x0000b400e5587a23 */ /* 0x120fe20000010860 */
[----:B------:R-:W-:Y:S08]  /*ee00*/  MOV R229, R109 ;  /* 0x0000006d00e57202 */ /* 0x000ff00000000f00 */
[----:B------:R5:W2:Y:S01]  /*ee10*/  MUFU.EX2 R174, R88 ;  /* 0x0000005800ae7308 */ /* 0x000aa20000000800 */
[----:B-1----:R-:W-:Y:S01]  /*ee20*/  FFMA.FTZ R84, R204, c[0x0][0x2d0], -R96 ;  /* 0x0000b400cc547a23 */ /* 0x002fe20000010860 */
[----:B------:R-:W-:Y:S01]  /*ee30*/  MOV R204, R191 ;  /* 0x000000bf00cc7202 */ /* 0x000fe20000000f00 */
[----:B------:R-:W-:Y:S07]  /*ee40*/  IMAD.MOV.U32 R191, RZ, RZ, R162 ;  /* 0x000000ffffbf7224 */ /* 0x000fee00078e00a2 */
[----:B------:R1:W-:Y:S01]  /*ee50*/  MUFU.EX2 R152, R84 ;  /* 0x0000005400987308 */ /* 0x0003e20000000800 */
[----:B----4-:R-:W-:Y:S09]  /*ee60*/  FFMA.FTZ R92, R241, c[0x0][0x2d0], -R75 ;  /* 0x0000b400f15c7a23 */ /* 0x010ff2000001084b */
[----:B------:R4:W-:Y:S01]  /*ee70*/  MUFU.EX2 R103, R92 ;  /* 0x0000005c00677308 */ /* 0x0009e20000000800 */
[--C-:B-----5:R-:W-:Y:S02]  /*ee80*/  FFMA.FTZ R88, R237, c[0x0][0x2d0], -R74.reuse ;  /* 0x0000b400ed587a23 */ /* 0x120fe4000001084a */
[----:B------:R-:W-:Y:S07]  /*ee90*/  IMAD.MOV.U32 R237, RZ, RZ, R105 ;  /* 0x000000ffffed7224 */ /* 0x000fee00078e0069 */
[----:B------:R5:W-:Y:S01]  /*eea0*/  MUFU.EX2 R173, R88 ;  /* 0x0000005800ad7308 */ /* 0x000be20000000800 */
[----:B-1----:R-:W1:Y:S08]  /*eeb0*/  LDSM.16.MT88.4 R84, [R211+0x1900] ;  /* 0x00190000d354783b */ /* 0x002e700000004200 */
[----:B----4-:R-:W-:Y:S01]  /*eec0*/  LDSM.16.MT88.4 R92, [R210+0x2100] ;  /* 0x00210000d25c783b */ /* 0x010fe20000004200 */
[----:B-----5:R-:W-:Y:S01]  /*eed0*/  FFMA.FTZ R88, R198, c[0x0][0x2d0], -R97 ;  /* 0x0000b400c6587a23 */ /* 0x020fe20000010861 */
[----:B------:R-:W-:Y:S02]  /*eee0*/  MOV R198, R121 ;  /* 0x0000007900c67202 */ /* 0x000fe40000000f00 */
[----:B------:R-:W-:Y:S01]  /*eef0*/  MOV R121, R107 ;  /* 0x0000006b00797202 */ /* 0x000fe20000000f00 */
[----:B------:R4:W5:Y:S01]  /*ef00*/  MUFU.EX2 R156, R88 ;  /* 0x00000058009c7308 */ /* 0x0009620000000800 */
[----:B--2---:R-:W-:Y:S01]  /*ef10*/  FFMA.FTZ R68, R68, R197, R183 ;  /* 0x000000c544447223 */ /* 0x004fe200000100b7 */
[----:B------:R-:W-:Y:S01]  /*ef20*/  MOV R183, R106 ;  /* 0x0000006a00b77202 */ /* 0x000fe20000000f00 */
[-C--:B-1----:R-:W-:Y:S01]  /*ef30*/  HMMA.16816.F32 R52, R76, R84.reuse, R52 ;  /* 0x000000544c34723c */ /* 0x082fe20000001834 */
[----:B---3--:R-:W-:Y:S01]  /*ef40*/  FFMA.FTZ R69, R69, R186, R187 ;  /* 0x000000ba45457223 */ /* 0x008fe200000100bb */
[----:B------:R-:W-:Y:S02]  /*ef50*/  MOV R186, R104 ;  /* 0x0000006800ba7202 */ /* 0x000fe40000000f00 */
[----:B------:R-:W-:Y:S02]  /*ef60*/  MOV R187, R110 ;  /* 0x0000006e00bb7202 */ /* 0x000fe40000000f00 */
[----:B------:R-:W-:Y:S02]  /*ef70*/  MOV R197, R161 ;  /* 0x000000a100c57202 */ /* 0x000fe40000000f00 */
[C---:B------:R-:W-:Y:S01]  /*ef80*/  HMMA.16816.F32 R56, R80.reuse, R84, R56 ;  /* 0x000000545038723c */ /* 0x040fe20000001838 */
[----:B----4-:R-:W1:Y:S06]  /*ef90*/  LDSM.16.MT88.4 R88, [R209+0x2100] ;  /* 0x00210000d158783b */ /* 0x010e6c0000004200 */
[----:B------:R-:W-:Y:S01]  /*efa0*/  FFMA.FTZ R84, R193, c[0x0][0x2d0], -R97 ;  /* 0x0000b400c1547a23 */ /* 0x000fe20000010861 */
[-C--:B------:R-:W-:Y:S03]  /*efb0*/  HMMA.16816.F32 R60, R80, R86.reuse, R60 ;  /* 0x00000056503c723c */ /* 0x080fe6000000183c */
[----:B------:R2:W3:Y:S04]  /*efc0*/  MUFU.EX2 R98, R84 ;  /* 0x0000005400627308 */ /* 0x0004e80000000800 */
[--C-:B------:R-:W-:Y:S01]  /*efd0*/  FFMA.FTZ R80, R243, c[0x0][0x2d0], -R74.reuse ;  /* 0x0000b400f3507a23 */ /* 0x100fe2000001084a */
[----:B------:R-:W-:Y:S01]  /*efe0*/  HMMA.16816.F32 R64, R76, R86, R64 ;  /* 0x000000564c40723c */ /* 0x000fe20000001840 */
[----:B------:R-:W-:Y:S03]  /*eff0*/  F2FP.PACK_AB R82, R174, R175 ;  /* 0x000000afae52723e */ /* 0x000fe600000000ff */
[----:B-----5:R-:W-:Y:S01]  /*f000*/  F2FP.PACK_AB R81, R172, R156 ;  /* 0x0000009cac51723e */ /* 0x020fe200000000ff */
[----:B------:R4:W5:Y:S02]  /*f010*/  MUFU.EX2 R170, R80 ;  /* 0x0000005000aa7308 */ /* 0x0009640000000800 */
[----:B------:R-:W-:Y:S02]  /*f020*/  F2FP.PACK_AB R76, R179, R184 ;  /* 0x000000b8b34c723e */ /* 0x000fe400000000ff */
[----:B------:R-:W-:Y:S03]  /*f030*/  F2FP.PACK_AB R77, R178, R153 ;  /* 0x00000099b24d723e */ /* 0x000fe600000000ff */
[----:B------:R-:W-:Y:S02]  /*f040*/  F2FP.PACK_AB R78, R177, R159 ;  /* 0x0000009fb14e723e */ /* 0x000fe400000000ff */
[----:B------:R-:W-:Y:S01]  /*f050*/  F2FP.PACK_AB R79, R176, R158 ;  /* 0x0000009eb04f723e */ /* 0x000fe200000000ff */
[----:B--2---:R-:W2:Y:S01]  /*f060*/  LDSM.16.MT88.4 R84, [R212+0x2100] ;  /* 0x00210000d454783b */ /* 0x004ea20000004200 */
[----:B---3--:R-:W-:Y:S05]  /*f070*/  F2FP.PACK_AB R83, R98, R171 ;  /* 0x000000ab6253723e */ /* 0x008fea00000000ff */
[-C--:B-1----:R-:W-:Y:S01]  /*f080*/  HMMA.16816.F32 R4, R76, R88.reuse, R4 ;  /* 0x000000584c04723c */ /* 0x082fe20000001804 */
[--C-:B----4-:R-:W-:Y:S01]  /*f090*/  FFMA.FTZ R80, R239, c[0x0][0x2d0], -R75.reuse ;  /* 0x0000b400ef507a23 */ /* 0x110fe2000001084b */
[----:B-----5:R-:W-:Y:S03]  /*f0a0*/  F2FP.PACK_AB R164, R170, R173 ;  /* 0x000000adaaa4723e */ /* 0x020fe600000000ff */
[----:B------:R1:W3:Y:S02]  /*f0b0*/  MUFU.EX2 R169, R80 ;  /* 0x0000005000a97308 */ /* 0x0002e40000000800 */
[----:B-1----:R-:W-:Y:S02]  /*f0c0*/  F2FP.PACK_AB R80, R157, R152 ;  /* 0x000000989d50723e */ /* 0x002fe400000000ff */
[----:B---3--:R-:W-:Y:S05]  /*f0d0*/  F2FP.PACK_AB R165, R103, R169 ;  /* 0x000000a967a5723e */ /* 0x008fea00000000ff */
[C---:B------:R-:W-:Y:S07]  /*f0e0*/  HMMA.16816.F32 R8, R80.reuse, R88, R8 ;  /* 0x000000585008723c */ /* 0x040fee0000001808 */
[--C-:B------:R-:W-:Y:S01]  /*f0f0*/  FFMA.FTZ R88, R249, c[0x0][0x2d0], -R74.reuse ;  /* 0x0000b400f9587a23 */ /* 0x100fe2000001084a */
[-C--:B------:R-:W-:Y:S01]  /*f100*/  HMMA.16816.F32 R12, R80, R90.reuse, R12 ;  /* 0x0000005a500c723c */ /* 0x080fe2000000180c */
[----:B------:R-:W-:Y:S02]  /*f110*/  FFMA.FTZ R74, R250, c[0x0][0x2d0], -R74 ;  /* 0x0000b400fa4a7a23 */ /* 0x000fe4000001084a */
[----:B------:R1:W-:Y:S05]  /*f120*/  MUFU.EX2 R168, R88 ;  /* 0x0000005800a87308 */ /* 0x0003ea0000000800 */
[C---:B------:R-:W-:Y:S05]  /*f130*/  HMMA.16816.F32 R16, R76.reuse, R90, R16 ;  /* 0x0000005a4c10723c */ /* 0x040fea0000001810 */
[----:B------:R3:W4:Y:S03]  /*f140*/  MUFU.EX2 R102, R74 ;  /* 0x0000004a00667308 */ /* 0x0007260000000800 */
[-C--:B--2---:R-:W-:Y:S08]  /*f150*/  HMMA.16816.F32 R20, R76, R84.reuse, R20 ;  /* 0x000000544c14723c */ /* 0x084ff00000001814 */
[C---:B------:R-:W-:Y:S01]  /*f160*/  HMMA.16816.F32 R24, R80.reuse, R84, R24 ;  /* 0x000000545018723c */ /* 0x040fe20000001818 */
[----:B-1----:R-:W1:Y:S07]  /*f170*/  LDSM.16.MT88.4 R88, [R211+0x2100] ;  /* 0x00210000d358783b */ /* 0x002e6e0000004200 */
[-C--:B------:R-:W-:Y:S01]  /*f180*/  HMMA.16816.F32 R28, R80, R86.reuse, R28 ;  /* 0x00000056501c723c */ /* 0x080fe2000000181c */
[--C-:B---3--:R-:W-:Y:S03]  /*f190*/  FFMA.FTZ R74, R247, c[0x0][0x2d0], -R75.reuse ;  /* 0x0000b400f74a7a23 */ /* 0x108fe6000001084b */
[----:B----4-:R-:W-:Y:S01]  /*f1a0*/  F2FP.PACK_AB R166, R102, R168 ;  /* 0x000000a866a6723e */ /* 0x010fe200000000ff */
[----:B------:R-:W-:Y:S03]  /*f1b0*/  FFMA.FTZ R75, R248, c[0x0][0x2d0], -R75 ;  /* 0x0000b400f84b7a23 */ /* 0x000fe6000001084b */
[C---:B------:R-:W-:Y:S01]  /*f1c0*/  HMMA.16816.F32 R32, R76.reuse, R86, R32 ;  /* 0x000000564c20723c */ /* 0x040fe20000001820 */
[----:B------:R2:W-:Y:S07]  /*f1d0*/  MUFU.EX2 R101, R74 ;  /* 0x0000004a00657308 */ /* 0x0005ee0000000800 */
[-C--:B------:R-:W-:Y:S03]  /*f1e0*/  HMMA.16816.F32 R36, R76, R92.reuse, R36 ;  /* 0x0000005c4c24723c */ /* 0x080fe60000001824 */
[----:B------:R-:W3:Y:S05]  /*f1f0*/  MUFU.EX2 R100, R75 ;  /* 0x0000004b00647308 */ /* 0x000eea0000000800 */
[C---:B------:R-:W-:Y:S08]  /*f200*/  HMMA.16816.F32 R40, R80.reuse, R92, R40 ;  /* 0x0000005c5028723c */ /* 0x040ff00000001828 */
[-C--:B------:R-:W-:Y:S01]  /*f210*/  HMMA.16816.F32 R44, R80, R94.reuse, R44 ;  /* 0x0000005e502c723c */ /* 0x080fe2000000182c */
[--C-:B--2---:R-:W-:Y:S04]  /*f220*/  FFMA.FTZ R74, R242, c[0x0][0x2d0], -R96.reuse ;  /* 0x0000b400f24a7a23 */ /* 0x104fe80000010860 */
[----:B------:R2:W-:Y:S03]  /*f230*/  MUFU.EX2 R99, R74 ;  /* 0x0000004a00637308 */ /* 0x0005e60000000800 */
[C---:B------:R-:W-:Y:S01]  /*f240*/  HMMA.16816.F32 R48, R76.reuse, R94, R48 ;  /* 0x0000005e4c30723c */ /* 0x040fe20000001830 */
[----:B---3--:R-:W-:Y:S07]  /*f250*/  F2FP.PACK_AB R167, R100, R101 ;  /* 0x0000006564a7723e */ /* 0x008fee00000000ff */
[-C--:B-1----:R-:W-:Y:S08]  /*f260*/  HMMA.16816.F32 R52, R76, R88.reuse, R52 ;  /* 0x000000584c34723c */ /* 0x082ff00000001834 */
[C---:B------:R-:W-:Y:S01]  /*f270*/  HMMA.16816.F32 R56, R80.reuse, R88, R56 ;  /* 0x000000585038723c */ /* 0x040fe20000001838 */
[--C-:B--2---:R-:W-:Y:S07]  /*f280*/  FFMA.FTZ R74, R244, c[0x0][0x2d0], -R96.reuse ;  /* 0x0000b400f44a7a23 */ /* 0x104fee0000010860 */
[-C--:B------:R-:W-:Y:S01]  /*f290*/  HMMA.16816.F32 R60, R80, R90.reuse, R60 ;  /* 0x0000005a503c723c */ /* 0x080fe2000000183c */
[----:B------:R1:W2:Y:S07]  /*f2a0*/  MUFU.EX2 R85, R74 ;  /* 0x0000004a00557308 */ /* 0x0002ae0000000800 */
[----:B------:R-:W-:Y:S01]  /*f2b0*/  HMMA.16816.F32 R64, R76, R90, R64 ;  /* 0x0000005a4c40723c */ /* 0x000fe20000001840 */
[----:B------:R-:W3:Y:S07]  /*f2c0*/  LDL.LU R76, [R1+0x1c] ;  /* 0x00001c00014c7983 */ /* 0x000eee0000300800 */
[-C--:B------:R-:W-:Y:S07]  /*f2d0*/  HMMA.16816.F32 R104, R164, R116.reuse, R4 ;  /* 0x00000074a468723c */ /* 0x080fee0000001804 */
[----:B------:R-:W-:Y:S01]  /*f2e0*/  FADD.FTZ R4, R231, R69 ;  /* 0x00000045e7047221 */ /* 0x000fe20000010000 */
[----:B------:R-:W-:Y:S01]  /*f2f0*/  MOV R231, R148 ;  /* 0x0000009400e77202 */ /* 0x000fe20000000f00 */
[--C-:B-1----:R-:W-:Y:S03]  /*f300*/  FFMA.FTZ R74, R245, c[0x0][0x2d0], -R96.reuse ;  /* 0x0000b400f54a7a23 */ /* 0x102fe60000010860 */
[----:B------:R-:W-:Y:S01]  /*f310*/  FFMA.FTZ R96, R246, c[0x0][0x2d0], -R96 ;  /* 0x0000b400f6607a23 */ /* 0x000fe20000010860 */
[----:B------:R1:W-:Y:S01]  /*f320*/  MUFU.EX2 R86, R74 ;  /* 0x0000004a00567308 */ /* 0x0003e20000000800 */
[----:B------:R-:W-:Y:S01]  /*f330*/  FADD.FTZ R6, R151, R68 ;  /* 0x0000004497067221 */ /* 0x000fe20000010000 */
[----:B--2---:R-:W-:Y:S01]  /*f340*/  F2FP.PACK_AB R160, R85, R99 ;  /* 0x0000006355a0723e */ /* 0x004fe200000000ff */
[----:B------:R-:W-:Y:S01]  /*f350*/  FADD.FTZ R4, R230, R4 ;  /* 0x00000004e6047221 */ /* 0x000fe20000010000 */
[----:B------:R-:W-:Y:S01]  /*f360*/  MOV R230, R232 ;  /* 0x000000e800e67202 */ /* 0x000fe20000000f00 */
[----:B------:R-:W-:Y:S01]  /*f370*/  FADD.FTZ R6, R233, R6 ;  /* 0x00000006e9067221 */ /* 0x000fe20000010000 */
[----:B------:R-:W-:Y:S01]  /*f380*/  MOV R232, R200 ;  /* 0x000000c800e87202 */ /* 0x000fe20000000f00 */
[----:B------:R-:W-:Y:S01]  /*f390*/  IMAD.MOV.U32 R233, RZ, RZ, R203 ;  /* 0x000000ffffe97224 */ /* 0x000fe200078e00cb */
[----:B------:R-:W-:Y:S01]  /*f3a0*/  MOV R203, R206 ;  /* 0x000000ce00cb7202 */ /* 0x000fe20000000f00 */
[----:B------:R-:W-:Y:S01]  /*f3b0*/  FADD.FTZ R4, R237, R4 ;  /* 0x00000004ed047221 */ /* 0x000fe20000010000 */
[----:B------:R-:W2:Y:S01]  /*f3c0*/  MUFU.EX2 R96, R96 ;  /* 0x0000006000607308 */ /* 0x000ea20000000800 */
[----:B------:R-:W-:Y:S01]  /*f3d0*/  IMAD.MOV.U32 R200, RZ, RZ, R187 ;  /* 0x000000ffffc87224 */ /* 0x000fe200078e00bb */
[----:B------:R-:W-:Y:S02]  /*f3e0*/  MOV R206, R123 ;  /* 0x0000007b00ce7202 */ /* 0x000fe40000000f00 */
[----:B------:R-:W-:Y:S01]  /*f3f0*/  MOV R187, R122 ;  /* 0x0000007a00bb7202 */ /* 0x000fe20000000f00 */
[--C-:B-1----:R-:W-:Y:S05]  /*f400*/  FFMA.FTZ R74, R199, c[0x0][0x2d0], -R97.reuse ;  /* 0x0000b400c74a7a23 */ /* 0x102fea0000010861 */
[----:B------:R1:W-:Y:S01]  /*f410*/  MUFU.EX2 R84, R74 ;  /* 0x0000004a00547308 */ /* 0x0003e20000000800 */
[----:B--2---:R-:W-:Y:S01]  /*f420*/  F2FP.PACK_AB R162, R96, R86 ;  /* 0x0000005660a2723e */ /* 0x004fe200000000ff */
[--C-:B-1----:R-:W-:Y:S08]  /*f430*/  FFMA.FTZ R74, R194, c[0x0][0x2d0], -R97.reuse ;  /* 0x0000b400c24a7a23 */ /* 0x102ff00000010861 */
[----:B------:R1:W2:Y:S02]  /*f440*/  MUFU.EX2 R75, R74 ;  /* 0x0000004a004b7308 */ /* 0x0002a40000000800 */
[--C-:B-1----:R-:W-:Y:S01]  /*f450*/  FFMA.FTZ R74, R182, c[0x0][0x2d0], -R97.reuse ;  /* 0x0000b400b64a7a23 */ /* 0x102fe20000010861 */
[----:B--2---:R-:W-:Y:S01]  /*f460*/  F2FP.PACK_AB R161, R75, R84 ;  /* 0x000000544ba1723e */ /* 0x004fe200000000ff */
[----:B------:R-:W-:Y:S02]  /*f470*/  FFMA.FTZ R97, R73, c[0x0][0x2d0], -R97 ;  /* 0x0000b40049617a23 */ /* 0x000fe40000010861 */
[----:B------:R-:W2:Y:S04]  /*f480*/  LDL.LU R73, [R1+0x20] ;  /* 0x0000200001497983 */ /* 0x000ea80000300800 */
[----:B------:R-:W-:Y:S10]  /*f490*/  MUFU.EX2 R74, R74 ;  /* 0x0000004a004a7308 */ /* 0x000ff40000000800 */
[----:B------:R-:W1:Y:S02]  /*f4a0*/  MUFU.EX2 R97, R97 ;  /* 0x0000006100617308 */ /* 0x000e640000000800 */
[----:B-1----:R-:W-:Y:S07]  /*f4b0*/  F2FP.PACK_AB R163, R97, R74 ;  /* 0x0000004a61a3723e */ /* 0x002fee00000000ff */
[C---:B------:R-:W-:Y:S08]  /*f4c0*/  HMMA.16816.F32 R108, R160.reuse, R116, R8 ;  /* 0x00000074a06c723c */ /* 0x040ff00000001808 */
[-C--:B------:R-:W-:Y:S08]  /*f4d0*/  HMMA.16816.F32 R112, R160, R118.reuse, R12 ;  /* 0x00000076a070723c */ /* 0x080ff0000000180c */
[C---:B------:R-:W-:Y:S01]  /*f4e0*/  HMMA.16816.F32 R116, R164.reuse, R118, R16 ;  /* 0x00000076a474723c */ /* 0x040fe20000001810 */
[----:B---3--:R-:W-:Y:S03]  /*f4f0*/  FFMA.FTZ R2, R2, R76, R204 ;  /* 0x0000004c02027223 */ /* 0x008fe600000100cc */
[----:B------:R-:W-:Y:S02]  /*f500*/  IMAD.MOV.U32 R204, RZ, RZ, R149 ;  /* 0x000000ffffcc7224 */ /* 0x000fe400078e0095 */
[----:B------:R-:W-:Y:S01]  /*f510*/  FADD.FTZ R2, R198, R2 ;  /* 0x00000002c6027221 */ /* 0x000fe20000010000 */
[----:B------:R-:W1:Y:S05]  /*f520*/  LDSM.16.MT88.4 R148, [R210+0x2900] ;  /* 0x00290000d294783b */ /* 0x000e6a0000004200 */
[----:B------:R-:W-:Y:S02]  /*f530*/  FADD.FTZ R5, R121, R2 ;  /* 0x0000000279057221 */ /* 0x000fe40000010000 */
[----:B------:R-:W-:Y:S02]  /*f540*/  FADD.FTZ R2, R229, R6 ;  /* 0x00000006e5027221 */ /* 0x000fe40000010000 */
[----:B------:R-:W-:Y:S02]  /*f550*/  FADD.FTZ R6, R127, R4 ;  /* 0x000000047f067221 */ /* 0x000fe40000010000 */
[----:B--2---:R-:W-:Y:S02]  /*f560*/  FFMA.FTZ R8, R0, R73, R120 ;  /* 0x0000004900087223 */ /* 0x004fe40000010078 */
[----:B------:R-:W-:Y:S01]  /*f570*/  FADD.FTZ R0, R207, R5 ;  /* 0x00000005cf007221 */ /* 0x000fe20000010000 */
[-C--:B------:R-:W-:Y:S01]  /*f580*/  HMMA.16816.F32 R120, R164, R132.reuse, R20 ;  /* 0x00000084a478723c */ /* 0x080fe20000001814 */
[----:B------:R-:W-:Y:S02]  /*f590*/  FADD.FTZ R8, R191, R8 ;  /* 0x00000008bf087221 */ /* 0x000fe40000010000 */
[----:B------:R-:W-:Y:S02]  /*f5a0*/  FADD.FTZ R5, R126, R2 ;  /* 0x000000027e057221 */ /* 0x000fe40000010000 */
[----:B------:R-:W-:Y:S02]  /*f5b0*/  FADD.FTZ R7, R124, R0 ;  /* 0x000000007c077221 */ /* 0x000fe40000010000 */
[----:B------:R-:W-:Y:S02]  /*f5c0*/  FADD.FTZ R4, R205, R8 ;  /* 0x00000008cd047221 */ /* 0x000fe40000010000 */
[----:B------:R-:W-:Y:S03]  /*f5d0*/  FADD.FTZ R2, R204, R6 ;  /* 0x00000006cc027221 */ /* 0x000fe60000010000 */
        /* <DEDUP_REMOVED lines=10> */
[----:B------:R-:W-:Y:S01]  /*f680*/  IMAD.MOV.U32 R191, RZ, RZ, R189 ;  /* 0x000000ffffbf7224 */ /* 0x000fe200078e00bd */
[----:B------:R-:W2:Y:S01]  /*f690*/  LDSM.16.MT88.4 R4, [R211+0x2900] ;  /* 0x00290000d304783b */ /* 0x000ea20000004200 */
[----:B------:R-:W-:Y:S01]  /*f6a0*/  FADD.FTZ R8, R200, R2 ;  /* 0x00000002c8087221 */ /* 0x000fe20000010000 */
[----:B------:R-:W-:Y:S01]  /*f6b0*/  MOV R189, R125 ;  /* 0x0000007d00bd7202 */ /* 0x000fe20000000f00 */
[----:B------:R-:W-:Y:S01]  /*f6c0*/  FADD.FTZ R9, R187, R0 ;  /* 0x00000000bb097221 */ /* 0x000fe20000010000 */
[C---:B------:R-:W-:Y:S01]  /*f6d0*/  HMMA.16816.F32 R124, R160.reuse, R132, R24 ;  /* 0x00000084a07c723c */ /* 0x040fe20000001818 */
[----:B------:R-:W-:Y:S02]  /*f6e0*/  FADD.FTZ R2, R139, R10 ;  /* 0x0000000a8b027221 */ /* 0x000fe40000010000 */
[----:B------:R-:W-:Y:S02]  /*f6f0*/  FADD.FTZ R0, R137, R8 ;  /* 0x0000000889007221 */ /* 0x000fe40000010000 */
[----:B------:R-:W-:Y:S02]  /*f700*/  FADD.FTZ R8, R186, R11 ;  /* 0x0000000bba087221 */ /* 0x000fe40000010000 */
[----:B------:R-:W-:Y:S01]  /*f710*/  FADD.FTZ R9, R183, R9 ;  /* 0x00000009b7097221 */ /* 0x000fe20000010000 */
[-C--:B------:R-:W-:Y:S01]  /*f720*/  HMMA.16816.F32 R128, R160, R134.reuse, R28 ;  /* 0x00000086a080723c */ /* 0x080fe2000000181c */
[----:B------:R-:W-:Y:S03]  /*f730*/  FADD.FTZ R2, R138, R2 ;  /* 0x000000028a027221 */ /* 0x000fe60000010000 */
[----:B------:R-:W-:Y:S02]  /*f740*/  FADD.FTZ R0, R136, R0 ;  /* 0x0000000088007221 */ /* 0x000fe40000010000 */
[----:B------:R-:W-:Y:S02]  /*f750*/  FADD.FTZ R12, R197, R8 ;  /* 0x00000008c50c7221 */ /* 0x000fe40000010000 */
[----:B------:R-:W-:Y:S01]  /*f760*/  FADD.FTZ R8, R191, R9 ;  /* 0x00000009bf087221 */ /* 0x000fe20000010000 */
[C---:B------:R-:W-:Y:S03]  /*f770*/  HMMA.16816.F32 R132, R164.reuse, R134, R32 ;  /* 0x00000086a484723c */ /* 0x040fe60000001820 */
[----:B------:R-:W-:Y:S02]  /*f780*/  FADD.FTZ R2, R252, R2 ;  /* 0x00000002fc027221 */ /* 0x000fe40000010000 */
[----:B------:R-:W-:Y:S02]  /*f790*/  FADD.FTZ R0, R142, R0 ;  /* 0x000000008e007221 */ /* 0x000fe40000010000 */
[----:B------:R-:W-:Y:S01]  /*f7a0*/  FADD.FTZ R12, R140, R12 ;  /* 0x0000000c8c0c7221 */ /* 0x000fe20000010000 */
[-C--:B-1----:R-:W-:Y:S01]  /*f7b0*/  HMMA.16816.F32 R136, R164, R148.reuse, R36 ;  /* 0x00000094a488723c */ /* 0x082fe20000001824 */
[----:B------:R-:W-:Y:S03]  /*f7c0*/  FADD.FTZ R10, R189, R8 ;  /* 0x00000008bd0a7221 */ /* 0x000fe60000010000 */
[----:B------:R-:W-:Y:S02]  /*f7d0*/  FADD.FTZ R9, R143, R2 ;  /* 0x000000028f097221 */ /* 0x000fe40000010000 */
[----:B------:R-:W-:Y:S02]  /*f7e0*/  FADD.FTZ R11, R141, R0 ;  /* 0x000000008d0b7221 */ /* 0x000fe40000010000 */
[----:B------:R-:W-:Y:S01]  /*f7f0*/  FADD.FTZ R8, R240, R12 ;  /* 0x0000000cf0087221 */ /* 0x000fe20000010000 */
[C---:B------:R-:W-:Y:S03]  /*f800*/  HMMA.16816.F32 R140, R160.reuse, R148, R40 ;  /* 0x00000094a08c723c */ /* 0x040fe60000001828 */
[----:B------:R-:W-:Y:S02]  /*f810*/  FADD.FTZ R2, R251, R10 ;  /* 0x0000000afb027221 */ /* 0x000fe40000010000 */
[----:B------:R-:W-:Y:S02]  /*f820*/  FADD.FTZ R0, R146, R9 ;  /* 0x0000000992007221 */ /* 0x000fe40000010000 */
[----:B------:R-:W-:Y:S02]  /*f830*/  FADD.FTZ R11, R144, R11 ;  /* 0x0000000b900b7221 */ /* 0x000fe40000010000 */
[----:B------:R-:W-:Y:S03]  /*f840*/  FADD.FTZ R8, R238, R8 ;  /* 0x00000008ee087221 */ /* 0x000fe60000010000 */
[----:B------:R-:W-:Y:S02]  /*f850*/  FADD.FTZ R10, R147, R2 ;  /* 0x00000002930a7221 */ /* 0x000fe40000010000 */
[----:B------:R-:W-:Y:S02]  /*f860*/  FADD.FTZ R9, R145, R0 ;  /* 0x0000000091097221 */ /* 0x000fe40000010000 */
[----:B------:R-:W-:Y:S01]  /*f870*/  FADD.FTZ R2, R190, R11 ;  /* 0x0000000bbe027221 */ /* 0x000fe20000010000 */
[-C--:B------:R-:W-:Y:S01]  /*f880*/  HMMA.16816.F32 R144, R160, R150.reuse, R44 ;  /* 0x00000096a090723c */ /* 0x080fe2000000182c */
[----:B------:R-:W-:Y:S02]  /*f890*/  FADD.FTZ R8, R236, R8 ;  /* 0x00000008ec087221 */ /* 0x000fe40000010000 */
[----:B------:R-:W-:Y:S02]  /*f8a0*/  FADD.FTZ R0, R235, R10 ;  /* 0x0000000aeb007221 */ /* 0x000fe40000010000 */
[----:B------:R-:W-:Y:S02]  /*f8b0*/  FADD.FTZ R9, R195, R9 ;  /* 0x00000009c3097221 */ /* 0x000fe40000010000 */
[----:B------:R-:W-:Y:S01]  /*f8c0*/  FADD.FTZ R11, R185, R2 ;  /* 0x00000002b90b7221 */ /* 0x000fe20000010000 */
[C---:B------:R-:W-:Y:S01]  /*f8d0*/  HMMA.16816.F32 R148, R164.reuse, R150, R48 ;  /* 0x00000096a494723c */ /* 0x040fe20000001830 */
[----:B------:R-:W-:Y:S03]  /*f8e0*/  FADD.FTZ R8, R181, R8 ;  /* 0x00000008b5087221 */ /* 0x000fe60000010000 */
        /* <DEDUP_REMOVED lines=8> */
[----:B------:R-:W-:Y:S01]  /*f970*/  FADD.FTZ R2, R179, R10 ;  /* 0x0000000ab3027221 */ /* 0x000fe20000010000 */
[-C--:B--2---:R-:W-:Y:S01]  /*f980*/  HMMA.16816.F32 R152, R164, R4.reuse, R52 ;  /* 0x00000004a498723c */ /* 0x084fe20000001834 */
[----:B------:R-:W-:Y:S02]  /*f990*/  FADD.FTZ R8, R180, R8 ;  /* 0x00000008b4087221 */ /* 0x000fe40000010000 */
[----:B------:R-:W-:Y:S02]  /*f9a0*/  FADD.FTZ R0, R178, R11 ;  /* 0x0000000bb2007221 */ /* 0x000fe40000010000 */
[----:B------:R-:W-:Y:S02]  /*f9b0*/  FADD.FTZ R10, R157, R9 ;  /* 0x000000099d0a7221 */ /* 0x000fe40000010000 */
[----:B------:R-:W-:Y:S02]  /*f9c0*/  FADD.FTZ R11, R159, R2 ;  /* 0x000000029f0b7221 */ /* 0x000fe40000010000 */
[----:B------:R-:W-:Y:S03]  /*f9d0*/  FADD.FTZ R8, R156, R8 ;  /* 0x000000089c087221 */ /* 0x000fe60000010000 */
[----:B------:R-:W-:Y:S02]  /*f9e0*/  FADD.FTZ R9, R158, R0 ;  /* 0x000000009e097221 */ /* 0x000fe40000010000 */
[----:B------:R-:W-:Y:S01]  /*f9f0*/  FADD.FTZ R2, R175, R10 ;  /* 0x0000000aaf027221 */ /* 0x000fe20000010000 */
[C---:B------:R-:W-:Y:S01]  /*fa00*/  HMMA.16816.F32 R156, R160.reuse, R4, R56 ;  /* 0x00000004a09c723c */ /* 0x040fe20000001838 */
[----:B------:R-:W-:Y:S06]  /*fa10*/  FADD.FTZ R0, R177, R11 ;  /* 0x0000000bb1007221 */ /* 0x000fec0000010000 */
[----:B------:R-:W-:Y:S01]  /*fa20*/  FADD.FTZ R4, R172, R8 ;  /* 0x00000008ac047221 */ /* 0x000fe20000010000 */
[-C--:B------:R-:W-:Y:S01]  /*fa30*/  HMMA.16816.F32 R160, R160, R6.reuse, R60 ;  /* 0x00000006a0a0723c */ /* 0x080fe2000000183c */
[----:B------:R-:W-:Y:S03]  /*fa40*/  FADD.FTZ R8, R176, R9 ;  /* 0x00000009b0087221 */ /* 0x000fe60000010000 */
[----:B------:R-:W-:Y:S02]  /*fa50*/  FADD.FTZ R9, R174, R2 ;  /* 0x00000002ae097221 */ /* 0x000fe40000010000 */
[----:B------:R-:W-:Y:S02]  /*fa60*/  FADD.FTZ R4, R171, R4 ;  /* 0x00000004ab047221 */ /* 0x000fe40000010000 */
[----:B------:R-:W-:Y:S01]  /*fa70*/  FADD.FTZ R5, R173, R0 ;  /* 0x00000000ad057221 */ /* 0x000fe20000010000 */
[----:B------:R-:W-:Y:S03]  /*fa80*/  HMMA.16816.F32 R164, R164, R6, R64 ;  /* 0x00000006a4a4723c */ /* 0x000fe60000001840 */
[----:B------:R-:W-:Y:S02]  /*fa90*/  FADD.FTZ R2, R169, R8 ;  /* 0x00000008a9027221 */ /* 0x000fe40000010000 */
[----:B------:R-:W-:Y:S02]  /*faa0*/  FADD.FTZ R4, R98, R4 ;  /* 0x0000000462047221 */ /* 0x000fe40000010000 */
[----:B------:R-:W-:Y:S02]  /*fab0*/  FADD.FTZ R0, R99, R9 ;  /* 0x0000000963007221 */ /* 0x000fe40000010000 */
[----:B------:R-:W-:Y:S03]  /*fac0*/  FADD.FTZ R5, R170, R5 ;  /* 0x00000005aa057221 */ /* 0x000fe60000010000 */
[----:B------:R-:W-:Y:S01]  /*fad0*/  FADD.FTZ R8, R103, R2 ;  /* 0x0000000267087221 */ /* 0x000fe20000010000 */
[----:B------:R-:W-:Y:S01]  /*fae0*/  MOV R103, R3 ;  /* 0x0000000300677202 */ /* 0x000fe20000000f00 */
[----:B------:R-:W-:Y:S02]  /*faf0*/  FADD.FTZ R2, R84, R4 ;  /* 0x0000000454027221 */ /* 0x000fe40000010000 */
[----:B------:R-:W-:Y:S02]  /*fb00*/  FADD.FTZ R4, R85, R0 ;  /* 0x0000000055047221 */ /* 0x000fe40000010000 */
[----:B------:R-:W-:Y:S02]  /*fb10*/  FADD.FTZ R0, R168, R5 ;  /* 0x00000005a8007221 */ /* 0x000fe40000010000 */
[----:B------:R-:W-:Y:S01]  /*fb20*/  FADD.FTZ R5, R101, R8 ;  /* 0x0000000865057221 */ /* 0x000fe20000010000 */
[----:B------:R-:W-:Y:S01]  /*fb30*/  MOV R101, R71 ;  /* 0x0000004700657202 */ /* 0x000fe20000000f00 */
[----:B------:R-:W-:Y:S01]  /*fb40*/  FADD.FTZ R6, R102, R0 ;  /* 0x0000000066067221 */ /* 0x000fe20000010000 */
[----:B------:R-:W-:Y:S01]  /*fb50*/  MOV R102, R70 ;  /* 0x0000004600667202 */ /* 0x000fe20000000f00 */
[----:B------:R-:W-:Y:S02]  /*fb60*/  FADD.FTZ R5, R100, R5 ;  /* 0x0000000564057221 */ /* 0x000fe40000010000 */
[----:B------:R-:W-:Y:S01]  /*fb70*/  FADD.FTZ R2, R75, R2 ;  /* 0x000000024b027221 */ /* 0x000fe20000010000 */
[----:B------:R1:W-:Y:S01]  /*fb80*/  STL [R1+0x14], R6 ;  /* 0x0000140601007387 */ /* 0x0003e20000100800 */
[----:B------:R-:W-:Y:S02]  /*fb90*/  FADD.FTZ R4, R86, R4 ;  /* 0x0000000456047221 */ /* 0x000fe40000010000 */
[----:B------:R-:W-:Y:S01]  /*fba0*/  FADD.FTZ R0, R74, R2 ;  /* 0x000000024a007221 */ /* 0x000fe20000010000 */
[----:B------:R1:W-:Y:S01]  /*fbb0*/  STL [R1+0x18], R5 ;  /* 0x0000180501007387 */ /* 0x0003e20000100800 */
[----:B------:R-:W-:Y:S02]  /*fbc0*/  FADD.FTZ R2, R96, R4 ;  /* 0x0000000460027221 */ /* 0x000fe40000010000 */
[----:B------:R-:W-:Y:S02]  /*fbd0*/  FADD.FTZ R0, R97, R0 ;  /* 0x0000000061007221 */ /* 0x000fe40000010000 */
[----:B------:R-:W-:Y:S01]  /*fbe0*/  IMAD.MOV.U32 R100, RZ, RZ, R72 ;  /* 0x000000ffff647224 */ /* 0x000fe200078e0048 */
[----:B------:R1:W-:Y:S04]  /*fbf0*/  STL [R1+0x1c], R2 ;  /* 0x00001c0201007387 */ /* 0x0003e80000100800 */
[----:B------:R1:W-:Y:S01]  /*fc00*/  STL [R1+0x20], R0 ;  /* 0x0000200001007387 */ /* 0x0003e20000100800 */
[----:B------:R-:W-:-:S05]  /*fc10*/  @P0 BRA `(.L_x_189) ;  /* 0xffff957000000947 */ /* 0x000fca000383ffff */
.L_x_170:
[----:B------:R-:W2:Y:S01]  /*fc20*/  S2UR UR6, SR_CTAID.X ;  /* 0x00000000000679c3 */ /* 0x000ea20000002500 */
[----:B------:R-:W-:Y:S01]  /*fc30*/  ULDC.64 UR14, c[0x0][0x2c8] ;  /* 0x0000b200000e7ab9 */ /* 0x000fe20000000a00 */
[----:B------:R-:W-:Y:S01]  /*fc40*/  PLOP3.LUT P0, PT, PT, PT, UP0, 0x40, 0x0 ;  /* 0x000000000000781c */ /* 0x000fe20003f0e808 */
[----:B------:R-:W-:-:S02]  /*fc50*/  ULDC UR13, c[0x0][0x168] ;  /* 0x00005a00000d7ab9 */ /* 0x000fc40000000800 */
[----:B--2---:R-:W-:-:S04]  /*fc60*/  ULEA UR6, UR6, 0x7f, 0x7 ;  /* 0x0000007f06067891 */ /* 0x004fc8000f8e383f */
[----:B------:R-:W-:Y:S02]  /*fc70*/  UIMAD.WIDE.U32 UR16, UR6, UR14, URZ ;  /* 0x0000000e061072a5 */ /* 0x000fe4000f8e003f */
[----:B------:R-:W-:Y:S02]  /*fc80*/  UIADD3 UR14, -UR13, 0x1, URZ ;  /* 0x000000010d0e7890 */ /* 0x000fe4000fffe13f */
[----:B------:R-:W-:Y:S02]  /*fc90*/  @UP2 USHF.R.U32.HI UR6, URZ, UR15, UR17 ;  /* 0x0000000f3f062299 */ /* 0x000fe40008011611 */
[----:B------:R-:W-:Y:S02]  /*fca0*/  ULDC UR13, c[0x0][0x1d0] ;  /* 0x00007400000d7ab9 */ /* 0x000fe40000000800 */
[----:B------:R-:W-:-:S04]  /*fcb0*/  UIMAD UR13, UR7, UR13, UR14 ;  /* 0x0000000d070d72a4 */ /* 0x000fc8000f8e020e */
[----:B------:R-:W-:-:S03]  /*fcc0*/  UIADD3 UR14, UR13, UR6, URZ ;  /* 0x000000060d0e7290 */ /* 0x000fc6000fffe03f */
[----:B------:R-:W-:Y:S02]  /*fcd0*/  ULDC UR13, c[0x0][0x324] ;  /* 0x0000c900000d7ab9 */ /* 0x000fe40000000800 */
[----:B------:R-:W-:Y:S01]  /*fce0*/  UIADD3 UR13, UR14, -UR13, URZ ;  /* 0x8000000d0e0d7290 */ /* 0x000fe2000fffe03f */
[----:B------:R-:W-:Y:S05]  /*fcf0*/  @P0 BRA `(.L_x_190) ;  /* 0x0000016000000947 */ /* 0x000fea0003800000 */
        /* <DEDUP_REMOVED lines=12> */
.L_x_191:
[----:B------:R-:W-:Y:S02]  /*fdc0*/  ULDC UR6, c[0x0][0x32c] ;  /* 0x0000cb0000067ab9 */ /* 0x000fe40000000800 */
[----:B------:R-:W-:-:S03]  /*fdd0*/  UISETP.NE.AND UP3, UPT, UR6, 0x1, UPT ;  /* 0x000000010600788c */ /* 0x000fc6000bf65270 */
[----:B------:R-:W-:Y:S02]  /*fde0*/  ULDC.64 UR6, c[0x0][0x330] ;  /* 0x0000cc0000067ab9 */ /* 0x000fe40000000a00 */
[----:B------:R-:W-:-:S07]  /*fdf0*/  UIMAD.WIDE.U32 UR16, UR14, UR6, URZ ;  /* 0x000000060e1072a5 */ /* 0x000fce000f8e003f */
[----:B------:R-:W-:Y:S02]  /*fe00*/  @UP3 UMOV UR15, UR17 ;  /* 0x00000011000f3c82 */ /* 0x000fe40008000000 */
[----:B------:R-:W-:Y:S02]  /*fe10*/  @UP3 USHF.R.U32.HI UR14, URZ, UR7, UR15 ;  /* 0x000000073f0e3299 */ /* 0x000fe4000801160f */
.L_x_192:
[----:B------:R-:W-:Y:S02]  /*fe20*/  ULDC UR6, c[0x0][0x32c] ;  /* 0x0000cb0000067ab9 */ /* 0x000fe40000000800 */
[----:B------:R-:W-:-:S04]  /*fe30*/  UIMAD UR6, UR14, UR6, URZ ;  /* 0x000000060e0672a4 */ /* 0x000fc8000f8e023f */
[----:B------:R-:W-:-:S04]  /*fe40*/  UISETP.LT.AND UP3, UPT, UR13, UR6, UPT ;  /* 0x000000060d00728c */ /* 0x000fc8000bf61270 */
[----:B------:R-:W-:-:S04]  /*fe50*/  USEL UR13, UR13, UR6, !UP3 ;  /* 0x000000060d0d7287 */ /* 0x000fc8000d800000 */
.L_x_190:
[----:B------:R-:W-:-:S04]  /*fe60*/  UIADD3 UR13, UR13, 0x5f, URZ ;  /* 0x0000005f0d0d7890 */ /* 0x000fc8000fffe03f */
[----:B------:R-:W-:-:S04]  /*fe70*/  UIMAD.WIDE UR6, UR13, 0x2aaaaaab, URZ ;  /* 0x2aaaaaab0d0678a5 */ /* 0x000fc8000f8e023f */
        /* <DEDUP_REMOVED lines=8> */
[----:B-1----:R-:W-:Y:S01]  /*ff00*/  IMAD.MOV.U32 R2, RZ, RZ, R72 ;  /* 0x000000ffff027224 */ /* 0x002fe200078e0048 */
[----:B------:R-:W-:Y:S02]  /*ff10*/  MOV R101, R70 ;  /* 0x0000004600657202 */ /* 0x000fe40000000f00 */
.L_x_196:
[----:B------:R-:W-:Y:S04]  /*ff20*/  DEPBAR.LE SB0, 0x0 ;  /* 0x000080000000791a */ /* 0x000fe80000000000 */
[----:B------:R-:W-:Y:S01]  /*ff30*/  BAR.SYNC.DEFER_BLOCKING 0x0 ;  /* 0x0000000000007b1d */ /* 0x000fe20000010000 */
[----:B------:R-:W-:Y:S05]  /*ff40*/  ISETP.LT.AND P0, PT, R227, UR5, PT ;  /* 0x00000005e3007c0c */ /* 0x000fea000bf01270 */
[----:B--2--5:R1:W2:Y:S04]  /*ff50*/  LDSM.16.M88.4 R96, [R215+0x6100] ;  /* 0x00610000d760783b */ /* 0x0242a80000000200 */
        /* <DEDUP_REMOVED lines=30> */
[----:B------:R-:W-:Y:S04]  /*10140*/  SHFL.IDX PT, R12, R3, 0x1, 0x181f ;  /* 0x00381f00030c7f89 */ /* 0x000fe800000e0000 */
[----:B------:R-:W3:Y:S04]  /*10150*/  SHFL.IDX PT, R4, R3, RZ, 0x181f ;  /* 0x00181fff03047589 */ /* 0x000ee800000e0000 */
[----:B------:R-:W-:Y:S04]  /*10160*/  SHFL.IDX PT, R5, R0, RZ, 0x181f ;  /* 0x00181fff00057589 */ /* 0x000fe800000e0000 */
[----:B------:R-:W4:Y:S04]  /*10170*/  SHFL.IDX PT, R10, R3, 0x2, 0x181f ;  /* 0x00581f00030a7f89 */ /* 0x000f2800000e0000 */
[----:B------:R-:W-:Y:S04]  /*10180*/  SHFL.IDX PT, R6, R0, 0x1, 0x181f ;  /* 0x00381f0000067f89 */ /* 0x000fe800000e0000 */
[----:B------:R-:W5:Y:S04]  /*10190*/  SHFL.IDX PT, R8, R3, 0x3, 0x181f ;  /* 0x00781f0003087f89 */ /* 0x000f6800000e0000 */
[----:B------:R-:W1:Y:S04]  /*101a0*/  SHFL.IDX PT, R11, R0, 0x2, 0x181f ;  /* 0x00581f00000b7f89 */ /* 0x000e6800000e0000 */
[----:B------:R-:W1:Y:S04]  /*101b0*/  SHFL.IDX PT, R7, R3, 0x4, 0x181f ;  /* 0x00981f0003077f89 */ /* 0x000e6800000e0000 */
[----:B------:R-:W1:Y:S04]  /*101c0*/  SHFL.IDX PT, R9, R0, 0x3, 0x181f ;  /* 0x00781f0000097f89 */ /* 0x000e6800000e0000 */
[----:B------:R-:W-:Y:S04]  /*101d0*/  SHFL.IDX PT, R3, R3, 0x5, 0x181f ;  /* 0x00b81f0003037f89 */ /* 0x000fe800000e0000 */
[----:B------:R-:W1:Y:S04]  /*101e0*/  SHFL.IDX PT, R14, R0, 0x4, 0x181f ;  /* 0x00981f00000e7f89 */ /* 0x000e6800000e0000 */
[----:B------:R-:W2:Y:S01]  /*101f0*/  SHFL.IDX PT, R0, R0, 0x5, 0x181f ;  /* 0x00b81f0000007f89 */ /* 0x000ea200000e0000 */
[-C--:B---3--:R-:W-:Y:S02]  /*10200*/  IADD3 R4, P0, R4, R226.reuse, RZ ;  /* 0x000000e204047210 */ /* 0x088fe40007f1e0ff */
[-C--:B----4-:R-:W-:Y:S02]  /*10210*/  IADD3 R10, P5, R10, R226.reuse, RZ ;  /* 0x000000e20a0a7210 */ /* 0x090fe40007fbe0ff */
[-C--:B-----5:R-:W-:Y:S01]  /*10220*/  IADD3 R8, P2, R8, R226.reuse, RZ ;  /* 0x000000e208087210 */ /* 0x0a0fe20007f5e0ff */
[--C-:B------:R-:W-:Y:S01]  /*10230*/  IMAD.X R5, R5, 0x1, R225.reuse, P0 ;  /* 0x0000000105057824 */ /* 0x100fe200000e06e1 */
[-C--:B------:R-:W-:Y:S02]  /*10240*/  IADD3 R12, P0, R12, R226.reuse, RZ ;  /* 0x000000e20c0c7210 */ /* 0x080fe40007f1e0ff */
[-C--:B-1----:R-:W-:Y:S03]  /*10250*/  IADD3.X R11, R11, R225.reuse, RZ, P5, !PT ;  /* 0x000000e10b0b7210 */ /* 0x082fe60002ffe4ff */
[--C-:B------:R-:W-:Y:S01]  /*10260*/  IMAD.X R13, R6, 0x1, R225.reuse, P0 ;  /* 0x00000001060d7824 */ /* 0x100fe200000e06e1 */
[-C--:B------:R-:W-:Y:S01]  /*10270*/  IADD3 R6, P1, R7, R226.reuse, RZ ;  /* 0x000000e207067210 */ /* 0x080fe20007f3e0ff */
[--C-:B------:R-:W-:Y:S04]  /*10280*/  IMAD.X R9, R9, 0x1, R225.reuse, P2 ;  /* 0x0000000109097824 */ /* 0x100fe800010e06e1 */
[----:B------:R-:W-:Y:S01]  /*10290*/  IMAD.X R7, R14, 0x1, R225, P1 ;  /* 0x000000010e077824 */ /* 0x000fe200008e06e1 */
[----:B--2---:R1:W-:Y:S04]  /*102a0*/  LDGSTS.E.BYPASS.LTC128B.128 [R15], [R4.64], !P3 ;  /* 0x00000000040f7fae */ /* 0x0043e8000d901d70 */
[----:B------:R2:W-:Y:S04]  /*102b0*/  LDGSTS.E.BYPASS.LTC128B.128 [R15+0x800], [R12.64], !P3 ;  /* 0x008000000c0f7fae */ /* 0x0005e8000d901d70 */
[----:B------:R2:W-:Y:S04]  /*102c0*/  LDGSTS.E.BYPASS.LTC128B.128 [R15+0x1000], [R10.64], !P3 ;  /* 0x010000000a0f7fae */ /* 0x0005e8000d901d70 */
[----:B------:R2:W-:Y:S04]  /*102d0*/  LDGSTS.E.BYPASS.LTC128B.128 [R15+0x1800], [R8.64], !P3 ;  /* 0x01800000080f7fae */ /* 0x0005e8000d901d70 */
[----:B------:R2:W-:Y:S01]  /*102e0*/  LDGSTS.E.BYPASS.LTC128B.128 [R15+0x2000], [R6.64], !P3 ;  /* 0x02000000060f7fae */ /* 0x0005e2000d901d70 */
[----:B-1----:R-:W-:Y:S04]  /*102f0*/  IADD3 R4, P0, R3, R226, RZ ;  /* 0x000000e203047210 */ /* 0x002fe80007f1e0ff */
[----:B------:R-:W-:Y:S05]  /*10300*/  IADD3.X R5, R0, R225, RZ, P0, !PT ;  /* 0x000000e100057210 */ /* 0x000fea00007fe4ff */
[----:B------:R2:W-:Y:S04]  /*10310*/  LDGSTS.E.BYPASS.LTC128B.128 [R15+0x2800], [R4.64], !P3 ;  /* 0x02800000040f7fae */ /* 0x0005e8000d901d70 */
.L_x_194:
        /* <DEDUP_REMOVED lines=90> */
[----:B------:R-:W1:Y:S01]  /*108c0*/  MUFU.TANH R168, R4 ;  /* 0x0000000400a87308 */ /* 0x000e620000002400 */
[----:B------:R-:W-:Y:S02]  /*108d0*/  FMUL.FTZ R5, R5, c[0x0][0x320] ;  /* 0x0000c80005057a20 */ /* 0x000fe40000410000 */
[----:B------:R-:W-:Y:S02]  /*108e0*/  FMUL.FTZ R6, R6, c[0x0][0x320] ;  /* 0x0000c80006067a20 */ /* 0x000fe40000410000 */
[----:B------:R-:W-:Y:S04]  /*108f0*/  FMUL.FTZ R7, R7, c[0x0][0x320] ;  /* 0x0000c80007077a20 */ /* 0x000fe80000410000 */
        /* <DEDUP_REMOVED lines=8> */
[----:B------:R-:W-:Y:S02]  /*10980*/  FMUL.FTZ R16, R16, c[0x0][0x320] ;  /* 0x0000c80010107a20 */ /* 0x000fe40000410000 */
[----:B------:R-:W-:Y:S02]  /*10990*/  FMUL.FTZ R17, R17, c[0x0][0x320] ;  /* 0x0000c80011117a20 */ /* 0x000fe40000410000 */
[----:B------:R-:W-:Y:S02]  /*109a0*/  FMUL.FTZ R18, R18, c[0x0][0x320] ;  /* 0x0000c80012127a20 */ /* 0x000fe40000410000 */
[----:B------:R-:W-:Y:S02]  /*109b0*/  FMUL.FTZ R19, R19, c[0x0][0x320] ;  /* 0x0000c80013137a20 */ /* 0x000fe40000410000 */
[----:B------:R-:W-:Y:S01]  /*109c0*/  FMUL.FTZ R13, R13, c[0x0][0x320] ;  /* 0x0000c8000d0d7a20 */ /* 0x000fe20000410000 */
[----:B------:R4:W1:Y:S01]  /*109d0*/  MUFU.TANH R185, R7 ;  /* 0x0000000700b97308 */ /* 0x0008620000002400 */
[----:B------:R-:W-:Y:S09]  /*109e0*/  FMUL.FTZ R14, R14, c[0x0][0x320] ;  /* 0x0000c8000e0e7a20 */ /* 0x000ff20000410000 */
[----:B------:R-:W1:Y:S10]  /*109f0*/  MUFU.TANH R183, R8 ;  /* 0x0000000800b77308 */ /* 0x000e740000002400 */
[----:B------:R-:W1:Y:S01]  /*10a00*/  MUFU.TANH R186, R9 ;  /* 0x0000000900ba7308 */ /* 0x000e620000002400 */
[----:B----4-:R-:W4:Y:S09]  /*10a10*/  LDSM.16.M88.4 R4, [R213+0x800] ;  /* 0x00080000d504783b */ /* 0x010f320000000200 */
[----:B------:R-:W1:Y:S10]  /*10a20*/  MUFU.TANH R181, R10 ;  /* 0x0000000a00b57308 */ /* 0x000e740000002400 */
[----:B------:R5:W1:Y:S10]  /*10a30*/  MUFU.TANH R187, R11 ;  /* 0x0000000b00bb7308 */ /* 0x000a740000002400 */
[----:B------:R-:W1:Y:S10]  /*10a40*/  MUFU.TANH R180, R12 ;  /* 0x0000000c00b47308 */ /* 0x000e740000002400 */
[----:B------:R-:W1:Y:S01]  /*10a50*/  MUFU.TANH R170, R13 ;  /* 0x0000000d00aa7308 */ /* 0x000e620000002400 */
[----:B-----5:R-:W5:Y:S01]  /*10a60*/  LDSM.16.M88.4 R8, [R213+0x1000] ;  /* 0x00100000d508783b */ /* 0x020f620000000200 */
[-C--:B----4-:R-:W-:Y:S08]  /*10a70*/  HMMA.16816.F32 R20, R172, R4.reuse, R20 ;  /* 0x00000004ac14723c */ /* 0x090ff00000001814 */
[----:B------:R-:W4:Y:S01]  /*10a80*/  MUFU.TANH R182, R14 ;  /* 0x0000000e00b67308 */ /* 0x000f220000002400 */
[C---:B------:R-:W-:Y:S09]  /*10a90*/  HMMA.16816.F32 R24, R176.reuse, R4, R24 ;  /* 0x00000004b018723c */ /* 0x040ff20000001818 */
[----:B------:R-:W1:Y:S01]  /*10aa0*/  MUFU.TANH R171, R15 ;  /* 0x0000000f00ab7308 */ /* 0x000e620000002400 */
[-C--:B------:R-:W-:Y:S08]  /*10ab0*/  HMMA.16816.F32 R28, R176, R6.reuse, R28 ;  /* 0x00000006b01c723c */ /* 0x080ff0000000181c */
[C---:B------:R-:W-:Y:S01]  /*10ac0*/  HMMA.16816.F32 R32, R172.reuse, R6, R32 ;  /* 0x00000006ac20723c */ /* 0x040fe20000001820 */
[----:B------:R-:W1:Y:S01]  /*10ad0*/  MUFU.TANH R16, R16 ;  /* 0x0000001000107308 */ /* 0x000e620000002400 */
[----:B------:R-:W1:Y:S02]  /*10ae0*/  LDSM.16.M88.4 R4, [R213+0x1800] ;  /* 0x00180000d504783b */ /* 0x000e640000000200 */
[----:B------:R-:W-:Y:S02]  /*10af0*/  FMUL.FTZ R20, R20, c[0x0][0x320] ;  /* 0x0000c80014147a20 */ /* 0x000fe40000410000 */
[----:B------:R-:W-:Y:S02]  /*10b00*/  FMUL.FTZ R21, R21, c[0x0][0x320] ;  /* 0x0000c80015157a20 */ /* 0x000fe40000410000 */
[----:B------:R-:W-:Y:S03]  /*10b10*/  FMUL.FTZ R22, R22, c[0x0][0x320] ;  /* 0x0000c80016167a20 */ /* 0x000fe60000410000 */
[----:B------:R-:W1:Y:S01]  /*10b20*/  MUFU.TANH R17, R17 ;  /* 0x0000001100117308 */ /* 0x000e620000002400 */
[----:B------:R-:W-:Y:S02]  /*10b30*/  FMUL.FTZ R23, R23, c[0x0][0x320] ;  /* 0x0000c80017177a20 */ /* 0x000fe40000410000 */
[----:B------:R-:W-:Y:S01]  /*10b40*/  FMUL.FTZ R24, R24, c[0x0][0x320] ;  /* 0x0000c80018187a20 */ /* 0x000fe20000410000 */
[-C--:B-----5:R-:W-:Y:S03]  /*10b50*/  HMMA.16816.F32 R36, R172, R8.reuse, R36 ;  /* 0x00000008ac24723c */ /* 0x0a0fe60000001824 */
[----:B------:R-:W-:Y:S02]  /*10b60*/  FMUL.FTZ R30, R30, c[0x0][0x320] ;  /* 0x0000c8001e1e7a20 */ /* 0x000fe40000410000 */
[----:B------:R-:W-:Y:S01]  /*10b70*/  FMUL.FTZ R25, R25, c[0x0][0x320] ;  /* 0x0000c80019197a20 */ /* 0x000fe20000410000 */
[----:B------:R-:W1:Y:S01]  /*10b80*/  MUFU.TANH R18, R18 ;  /* 0x0000001200127308 */ /* 0x000e620000002400 */
[----:B------:R-:W-:Y:S01]  /*10b90*/  FMUL.FTZ R26, R26, c[0x0][0x320] ;  /* 0x0000c8001a1a7a20 */ /* 0x000fe20000410000 */
[C---:B------:R-:W-:Y:S04]  /*10ba0*/  HMMA.16816.F32 R40, R176.reuse, R8, R40 ;  /* 0x00000008b028723c */ /* 0x040fe80000001828 */
[----:B------:R-:W-:Y:S02]  /*10bb0*/  FMUL.FTZ R27, R27, c[0x0][0x320] ;  /* 0x0000c8001b1b7a20 */ /* 0x000fe40000410000 */
[----:B------:R-:W-:Y:S02]  /*10bc0*/  FMUL.FTZ R28, R28, c[0x0][0x320] ;  /* 0x0000c8001c1c7a20 */ /* 0x000fe40000410000 */
[----:B------:R-:W2:Y:S01]  /*10bd0*/  MUFU.TANH R194, R30 ;  /* 0x0000001e00c27308 */ /* 0x000ea20000002400 */
[-C--:B------:R-:W-:Y:S03]  /*10be0*/  HMMA.16816.F32 R44, R176, R10.reuse, R44 ;  /* 0x0000000ab02c723c */ /* 0x080fe6000000182c */
[----:B------:R-:W-:Y:S02]  /*10bf0*/  FMUL.FTZ R29, R29, c[0x0][0x320] ;  /* 0x0000c8001d1d7a20 */ /* 0x000fe40000410000 */
[----:B------:R-:W-:Y:S02]  /*10c00*/  FMUL.FTZ R31, R31, c[0x0][0x320] ;  /* 0x0000c8001f1f7a20 */ /* 0x000fe40000410000 */
[----:B------:R-:W-:Y:S01]  /*10c10*/  FMUL.FTZ R32, R32, c[0x0][0x320] ;  /* 0x0000c80020207a20 */ /* 0x000fe20000410000 */
[C---:B------:R-:W-:Y:S01]  /*10c20*/  HMMA.16816.F32 R48, R172.reuse, R10, R48 ;  /* 0x0000000aac30723c */ /* 0x040fe20000001830 */
[----:B------:R-:W2:Y:S01]  /*10c30*/  MUFU.TANH R19, R19 ;  /* 0x0000001300137308 */ /* 0x000ea20000002400 */
[----:B------:R-:W5:Y:S02]  /*10c40*/  LDSM.16.M88.4 R8, [R213+0x2000] ;  /* 0x00200000d508783b */ /* 0x000f640000000200 */
[----:B------:R-:W-:Y:S02]  /*10c50*/  FMUL.FTZ R33, R33, c[0x0][0x320] ;  /* 0x0000c80021217a20 */ /* 0x000fe40000410000 */
[----:B------:R-:W-:Y:S02]  /*10c60*/  FMUL.FTZ R34, R34, c[0x0][0x320] ;  /* 0x0000c80022227a20 */ /* 0x000fe40000410000 */
[-C--:B-1----:R-:W-:Y:S03]  /*10c70*/  HMMA.16816.F32 R52, R172, R4.reuse, R52 ;  /* 0x00000004ac34723c */ /* 0x082fe60000001834 */
[----:B------:R-:W1:Y:S01]  /*10c80*/  MUFU.TANH R20, R20 ;  /* 0x0000001400147308 */ /* 0x000e620000002400 */
[----:B------:R-:W-:Y:S02]  /*10c90*/  FMUL.FTZ R35, R35, c[0x0][0x320] ;  /* 0x0000c80023237a20 */ /* 0x000fe40000410000 */
[----:B------:R-:W-:Y:S02]  /*10ca0*/  FMUL.FTZ R36, R36, c[0x0][0x320] ;  /* 0x0000c80024247a20 */ /* 0x000fe40000410000 */
[C---:B------:R-:W-:Y:S04]  /*10cb0*/  HMMA.16816.F32 R56, R176.reuse, R4, R56 ;  /* 0x00000004b038723c */ /* 0x040fe80000001838 */
[----:B------:R-:W-:Y:S01]  /*10cc0*/  FMUL.FTZ R37, R37, c[0x0][0x320] ;  /* 0x0000c80025257a20 */ /* 0x000fe20000410000 */
[----:B------:R-:W1:Y:S01]  /*10cd0*/  MUFU.TANH R21, R21 ;  /* 0x0000001500157308 */ /* 0x000e620000002400 */
[----:B------:R-:W-:Y:S02]  /*10ce0*/  FMUL.FTZ R38, R38, c[0x0][0x320] ;  /* 0x0000c80026267a20 */ /* 0x000fe40000410000 */
[-C--:B------:R-:W-:Y:S04]  /*10cf0*/  HMMA.16816.F32 R60, R176, R6.reuse, R60 ;  /* 0x00000006b03c723c */ /* 0x080fe8000000183c */
[----:B------:R-:W-:Y:S02]  /*10d00*/  FMUL.FTZ R39, R39, c[0x0][0x320] ;  /* 0x0000c80027277a20 */ /* 0x000fe40000410000 */
[----:B------:R-:W-:Y:S01]  /*10d10*/  FMUL.FTZ R40, R40, c[0x0][0x320] ;  /* 0x0000c80028287a20 */ /* 0x000fe20000410000 */
[----:B------:R-:W1:Y:S01]  /*10d20*/  MUFU.TANH R103, R22 ;  /* 0x0000001600677308 */ /* 0x000e620000002400 */
[C---:B------:R-:W-:Y:S01]  /*10d30*/  HMMA.16816.F32 R64, R172.reuse, R6, R64 ;  /* 0x00000006ac40723c */ /* 0x040fe20000001840 */
[----:B------:R-:W1:Y:S01]  /*10d40*/  LDSM.16.M88.4 R4, [R213+0x2800] ;  /* 0x00280000d504783b */ /* 0x000e620000000200 */
[----:B------:R-:W-:Y:S04]  /*10d50*/  DEPBAR.LE SB0, 0x0 ;  /* 0x000080000000791a */ /* 0x000fe80000000000 */
[----:B------:R-:W-:Y:S02]  /*10d60*/  FMUL.FTZ R41, R41, c[0x0][0x320] ;  /* 0x0000c80029297a20 */ /* 0x000fe40000410000 */
[----:B------:R-:W-:Y:S01]  /*10d70*/  FMUL.FTZ R56, R56, c[0x0][0x320] ;  /* 0x0000c80038387a20 */ /* 0x000fe20000410000 */
[----:B------:R-:W1:Y:S01]  /*10d80*/  MUFU.TANH R15, R23 ;  /* 0x00000017000f7308 */ /* 0x000e620000002400 */
[----:B------:R-:W-:Y:S01]  /*10d90*/  BAR.SYNC.DEFER_BLOCKING 0x0 ;  /* 0x0000000000007b1d */ /* 0x000fe20000010000 */
[-C--:B-----5:R-:W-:Y:S05]  /*10da0*/  HMMA.16816.F32 R68, R172, R8.reuse, R68 ;  /* 0x00000008ac44723c */ /* 0x0a0fea0000001844 */
[----:B------:R-:W-:Y:S02]  /*10db0*/  FMUL.FTZ R57, R57, c[0x0][0x320] ;  /* 0x0000c80039397a20 */ /* 0x000fe40000410000 */
[----:B------:R-:W-:Y:S01]  /*10dc0*/  FMUL.FTZ R58, R58, c[0x0][0x320] ;  /* 0x0000c8003a3a7a20 */ /* 0x000fe20000410000 */
[----:B------:R-:W1:Y:S01]  /*10dd0*/  MUFU.TANH R24, R24 ;  /* 0x0000001800187308 */ /* 0x000e620000002400 */
[C---:B------:R-:W-:Y:S04]  /*10de0*/  HMMA.16816.F32 R72, R176.reuse, R8, R72 ;  /* 0x00000008b048723c */ /* 0x040fe80000001848 */
[----:B------:R-:W-:Y:S02]  /*10df0*/  FMUL.FTZ R59, R59, c[0x0][0x320] ;  /* 0x0000c8003b3b7a20 */ /* 0x000fe40000410000 */
[----:B------:R-:W-:Y:S02]  /*10e00*/  FMUL.FTZ R62, R62, c[0x0][0x320] ;  /* 0x0000c8003e3e7a20 */ /* 0x000fe40000410000 */
[-C--:B------:R-:W-:Y:S01]  /*10e10*/  HMMA.16816.F32 R76, R176, R10.reuse, R76 ;  /* 0x0000000ab04c723c */ /* 0x080fe2000000184c */
[----:B------:R-:W2:Y:S03]  /*10e20*/  MUFU.TANH R25, R25 ;  /* 0x0000001900197308 */ /* 0x000ea60000002400 */
[----:B------:R-:W-:Y:S02]  /*10e30*/  FMUL.FTZ R63, R63, c[0x0][0x320] ;  /* 0x0000c8003f3f7a20 */ /* 0x000fe40000410000 */
[----:B------:R-:W-:Y:S02]  /*10e40*/  FMUL.FTZ R42, R42, c[0x0][0x320] ;  /* 0x0000c8002a2a7a20 */ /* 0x000fe40000410000 */
[C---:B------:R-:W-:Y:S03]  /*10e50*/  HMMA.16816.F32 R80, R172.reuse, R10, R80 ;  /* 0x0000000aac50723c */ /* 0x040fe60000001850 */
[----:B------:R-:W2:Y:S01]  /*10e60*/  MUFU.TANH R188, R26 ;  /* 0x0000001a00bc7308 */ /* 0x000ea20000002400 */
[----:B------:R-:W-:Y:S02]  /*10e70*/  FMUL.FTZ R43, R43, c[0x0][0x320] ;  /* 0x0000c8002b2b7a20 */ /* 0x000fe40000410000 */
[----:B------:R-:W-:Y:S02]  /*10e80*/  FMUL.FTZ R44, R44, c[0x0][0x320] ;  /* 0x0000c8002c2c7a20 */ /* 0x000fe40000410000 */
[-C--:B-1----:R-:W-:Y:S04]  /*10e90*/  HMMA.16816.F32 R84, R172, R4.reuse, R84 ;  /* 0x00000004ac54723c */ /* 0x082fe80000001854 */
[----:B------:R-:W-:Y:S01]  /*10ea0*/  FMUL.FTZ R74, R74, c[0x0][0x320] ;  /* 0x0000c8004a4a7a20 */ /* 0x000fe20000410000 */
[----:B------:R-:W1:Y:S01]  /*10eb0*/  MUFU.TANH R189, R27 ;  /* 0x0000001b00bd7308 */ /* 0x000e620000002400 */
        /* <DEDUP_REMOVED lines=16> */
[----:B-----5:R-:W-:Y:S02]  /*10fc0*/  FMUL.FTZ R74, R94, c[0x0][0x320] ;  /* 0x0000c8005e4a7a20 */ /* 0x020fe40000410000 */
        /* <DEDUP_REMOVED lines=104> */
[----:B------:R-:W1:Y:S01]  /*11650*/  MUFU.TANH R99, R99 ;  /* 0x0000006300637308 */ /* 0x000e620000002400 */
[----:B------:R-:W-:-:S05]  /*11660*/  @!P0 BRA `(.L_x_195) ;  /* 0x000003d000008947 */ /* 0x000fca0003800000 */
[----:B--234-:R-:W2:Y:S01]  /*11670*/  LDL R3, [R1+0x2c] ;  /* 0x00002c0001037983 */ /* 0x01cea20000100800 */
[----:B------:R-:W-:Y:S01]  /*11680*/  IMAD.MOV.U32 R228, RZ, RZ, RZ ;  /* 0x000000ffffe47224 */ /* 0x000fe200078e00ff */
[----:B------:R-:W-:Y:S02]  /*11690*/  PLOP3.LUT P1, PT, PT, PT, UP1, 0x80, 0x0 ;  /* 0x000000000000781c */ /* 0x000fe40003f2f018 */
[----:B------:R-:W3:Y:S01]  /*116a0*/  LDL R12, [R1+0x10] ;  /* 0x00001000010c7983 */ /* 0x000ee20000100800 */
[----:B------:R-:W-:Y:S03]  /*116b0*/  PLOP3.LUT P0, PT, PT, PT, UP1, 0x80, 0x0 ;  /* 0x000000000000781c */ /* 0x000fe60003f0f018 */
[----:B-1----:R-:W4:Y:S01]  /*116c0*/  LDL R38, [R1+0x8] ;  /* 0x0000080001267983 */ /* 0x002f220000100800 */
[----:B--2---:R-:W-:Y:S05]  /*116d0*/  IMAD R3, R227, 0x60, R3 ;  /* 0x00000060e3037824 */ /* 0x004fea00078e0203 */
[----:B---3--:R-:W-:Y:S05]  /*116e0*/  IADD3 R3, R3, -0x60, R12 ;  /* 0xffffffa003037810 */ /* 0x008fea0007ffe00c */
[----:B------:R-:W-:Y:S04]  /*116f0*/  @P1 IMAD.HI.U32 R4, R3, c[0x0][0x2bc], RZ ;  /* 0x0000af0003041a27 */ /* 0x000fe800078e00ff */
[--C-:B------:R-:W-:Y:S01]  /*11700*/  IMAD.MOV.U32 R0, RZ, RZ, R3.reuse ;  /* 0x000000ffff007224 */ /* 0x100fe200078e0003 */
[----:B------:R-:W-:Y:S04]  /*11710*/  @P0 SHF.R.U32.HI R0, RZ, c[0x0][0x2c0], R4 ;  /* 0x0000b000ff000a19 */ /* 0x000fe80000011604 */
[C---:B------:R-:W-:Y:S04]  /*11720*/  @!P4 IADD3 R5, P0, R0.reuse, UR42, RZ ;  /* 0x0000002a0005cc10 */ /* 0x040fe8000ff1e0ff */
[----:B------:R-:W-:Y:S01]  /*11730*/  @!P4 LEA.HI.X.SX32 R6, R0, UR4, 0x1, P0 ;  /* 0x000000040006cc11 */ /* 0x000fe200080f0eff */
[----:B------:R-:W-:Y:S01]  /*11740*/  IMAD.MOV R0, RZ, RZ, -R0 ;  /* 0x000000ffff007224 */ /* 0x000fe200078e0a00 */
[C---:B------:R-:W-:Y:S03]  /*11750*/  @!P4 LEA R4, P0, R5.reuse, c[0x0][0x2a0], 0x2 ;  /* 0x0000a8000504ca11 */ /* 0x040fe600078010ff */
[----:B------:R-:W-:Y:S01]  /*11760*/  IMAD R234, R0, c[0x0][0x2b8], R3 ;  /* 0x0000ae0000ea7a24 */ /* 0x000fe200078e0203 */
[----:B------:R-:W-:Y:S04]  /*11770*/  @!P4 LEA.HI.X R5, R5, c[0x0][0x2a4], R6, 0x2, P0 ;  /* 0x0000a9000505ca11 */ /* 0x000fe800000f1406 */
[----:B------:R-:W-:Y:S01]  /*11780*/  SHF.R.S32.HI R0, RZ, 0x1f, R234 ;  /* 0x0000001fff007819 */ /* 0x000fe200000114ea */
[----:B------:R1:W2:Y:S04]  /*11790*/  @!P4 LDG.E R228, [R4.64] ;  /* 0x0000003004e4c981 */ /* 0x0002a8000c1e1900 */
        /* <DEDUP_REMOVED lines=12> */
[----:B------:R-:W-:Y:S04]  /*11860*/  SHFL.IDX PT, R12, R3, 0x1, 0x181f ;  /* 0x00381f00030c7f89 */ /* 0x000fe800000e0000 */
[----:B------:R-:W1:Y:S04]  /*11870*/  SHFL.IDX PT, R4, R3, RZ, 0x181f ;  /* 0x00181fff03047589 */ /* 0x000e6800000e0000 */
[----:B------:R-:W2:Y:S04]  /*11880*/  SHFL.IDX PT, R5, R0, RZ, 0x181f ;  /* 0x00181fff00057589 */ /* 0x000ea800000e0000 */
[----:B------:R-:W3:Y:S04]  /*11890*/  SHFL.IDX PT, R10, R3, 0x2, 0x181f ;  /* 0x00581f00030a7f89 */ /* 0x000ee800000e0000 */
[----:B------:R-:W5:Y:S04]  /*118a0*/  SHFL.IDX PT, R6, R0, 0x1, 0x181f ;  /* 0x00381f0000067f89 */ /* 0x000f6800000e0000 */
[----:B------:R-:W5:Y:S04]  /*118b0*/  SHFL.IDX PT, R8, R3, 0x3, 0x181f ;  /* 0x00781f0003087f89 */ /* 0x000f6800000e0000 */
[----:B------:R-:W5:Y:S04]  /*118c0*/  SHFL.IDX PT, R11, R0, 0x2, 0x181f ;  /* 0x00581f00000b7f89 */ /* 0x000f6800000e0000 */
[----:B------:R-:W5:Y:S01]  /*118d0*/  SHFL.IDX PT, R7, R3, 0x4, 0x181f ;  /* 0x00981f0003077f89 */ /* 0x000f6200000e0000 */
[-C--:B-1----:R-:W-:Y:S03]  /*118e0*/  IADD3 R4, P0, R4, R226.reuse, RZ ;  /* 0x000000e204047210 */ /* 0x082fe60007f1e0ff */
[----:B------:R-:W1:Y:S02]  /*118f0*/  SHFL.IDX PT, R9, R0, 0x3, 0x181f ;  /* 0x00781f0000097f89 */ /* 0x000e6400000e0000 */
[--C-:B--2---:R-:W-:Y:S01]  /*11900*/  IMAD.X R5, R5, 0x1, R225.reuse, P0 ;  /* 0x0000000105057824 */ /* 0x104fe200000e06e1 */
[-C--:B------:R-:W-:Y:S01]  /*11910*/  IADD3 R12, P0, R12, R226.reuse, RZ ;  /* 0x000000e20c0c7210 */ /* 0x080fe20007f1e0ff */
[----:B------:R-:W2:Y:S01]  /*11920*/  SHFL.IDX PT, R3, R3, 0x5, 0x181f ;  /* 0x00b81f0003037f89 */ /* 0x000ea200000e0000 */
[-C--:B---3--:R-:W-:Y:S03]  /*11930*/  IADD3 R10, P5, R10, R226.reuse, RZ ;  /* 0x000000e20a0a7210 */ /* 0x088fe60007fbe0ff */
[----:B----4-:R2:W-:Y:S01]  /*11940*/  LDGSTS.E.BYPASS.LTC128B.128 [R38+0x3100], [R4.64], !P3 ;  /* 0x0310000004267fae */ /* 0x0105e2000d901d70 */
[--C-:B-----5:R-:W-:Y:S03]  /*11950*/  IMAD.X R13, R6, 0x1, R225.reuse, P0 ;  /* 0x00000001060d7824 */ /* 0x120fe600000e06e1 */
[----:B------:R-:W3:Y:S01]  /*11960*/  SHFL.IDX PT, R14, R0, 0x4, 0x181f ;  /* 0x00981f00000e7f89 */ /* 0x000ee200000e0000 */
[-C--:B------:R-:W-:Y:S03]  /*11970*/  IADD3 R8, P2, R8, R226.reuse, RZ ;  /* 0x000000e208087210 */ /* 0x080fe60007f5e0ff */
[----:B------:R-:W4:Y:S01]  /*11980*/  SHFL.IDX PT, R0, R0, 0x5, 0x181f ;  /* 0x00b81f0000007f89 */ /* 0x000f2200000e0000 */
[--C-:B------:R-:W-:Y:S03]  /*11990*/  IMAD.X R11, R11, 0x1, R225.reuse, P5 ;  /* 0x000000010b0b7824 */ /* 0x100fe600028e06e1 */
[----:B------:R4:W-:Y:S01]  /*119a0*/  LDGSTS.E.BYPASS.LTC128B.128 [R38+0x3900], [R12.64], !P3 ;  /* 0x039000000c267fae */ /* 0x0009e2000d901d70 */
[-C--:B------:R-:W-:Y:S03]  /*119b0*/  IADD3 R6, P1, R7, R226.reuse, RZ ;  /* 0x000000e207067210 */ /* 0x080fe60007f3e0ff */
[----:B------:R4:W-:Y:S01]  /*119c0*/  LDGSTS.E.BYPASS.LTC128B.128 [R38+0x4100], [R10.64], !P3 ;  /* 0x041000000a267fae */ /* 0x0009e2000d901d70 */
[--C-:B-1----:R-:W-:Y:S05]  /*119d0*/  IMAD.X R9, R9, 0x1, R225.reuse, P2 ;  /* 0x0000000109097824 */ /* 0x102fea00010e06e1 */
[----:B------:R1:W-:Y:S01]  /*119e0*/  LDGSTS.E.BYPASS.LTC128B.128 [R38+0x4900], [R8.64], !P3 ;  /* 0x0490000008267fae */ /* 0x0003e2000d901d70 */
[----:B--2---:R-:W-:Y:S01]  /*119f0*/  IADD3 R4, P0, R3, R226, RZ ;  /* 0x000000e203047210 */ /* 0x004fe20007f1e0ff */
[--C-:B---3--:R-:W-:Y:S04]  /*11a00*/  IMAD.X R7, R14, 0x1, R225.reuse, P1 ;  /* 0x000000010e077824 */ /* 0x108fe800008e06e1 */
[----:B----4-:R-:W-:Y:S01]  /*11a10*/  IMAD.X R5, R0, 0x1, R225, P0 ;  /* 0x0000000100057824 */ /* 0x010fe200000e06e1 */
[----:B------:R1:W-:Y:S04]  /*11a20*/  LDGSTS.E.BYPASS.LTC128B.128 [R38+0x5100], [R6.64], !P3 ;  /* 0x0510000006267fae */ /* 0x0003e8000d901d70 */
[----:B------:R1:W-:Y:S03]  /*11a30*/  LDGSTS.E.BYPASS.LTC128B.128 [R38+0x5900], [R4.64], !P3 ;  /* 0x0590000004267fae */ /* 0x0003e6000d901d70 */
.L_x_195:
[----:B-1234-:R-:W-:Y:S01]  /*11a40*/  FMNMX.FTZ R72, R168, R2, !PT ;  /* 0x00000002a8487209 */ /* 0x01efe20007810000 */
[----:B------:R-:W-:Y:S01]  /*11a50*/  LDSM.16.MT88.4 R52, [R210+0x100] ;  /* 0x00010000d234783b */ /* 0x000fe20000004200 */
[----:B------:R-:W-:Y:S02]  /*11a60*/  FMNMX.FTZ R0, R169, R100, !PT ;  /* 0x00000064a9007209 */ /* 0x000fe40007810000 */
[----:B------:R-:W-:Y:S02]  /*11a70*/  FMNMX.FTZ R72, R184, R72, !PT ;  /* 0x00000048b8487209 */ /* 0x000fe40007810000 */
[----:B------:R-:W-:Y:S02]  /*11a80*/  FMNMX.FTZ R0, R185, R0, !PT ;  /* 0x00000000b9007209 */ /* 0x000fe40007810000 */
[----:B------:R-:W-:Y:S01]  /*11a90*/  FMNMX.FTZ R72, R16, R72, !PT ;  /* 0x0000004810487209 */ /* 0x000fe20007810000 */
[----:B------:R-:W-:Y:S01]  /*11aa0*/  LDSM.16.MT88.4 R80, [R211+0x100] ;  /* 0x00010000d350783b */ /* 0x000fe20000004200 */
[----:B------:R-:W-:Y:S02]  /*11ab0*/  FMNMX.FTZ R0, R18, R0, !PT ;  /* 0x0000000012007209 */ /* 0x000fe40007810000 */
[----:B------:R-:W-:Y:S02]  /*11ac0*/  FMNMX.FTZ R72, R17, R72, !PT ;  /* 0x0000004811487209 */ /* 0x000fe40007810000 */
        /* <DEDUP_REMOVED lines=40> */
[----:B------:R-:W-:Y:S02]  /*11d50*/  MOV R92, R23 ;  /* 0x00000017005c7202 */ /* 0x000fe40000000f00 */
        /* <DEDUP_REMOVED lines=31> */
[----:B------:R-:W2:Y:S01]  /*11f50*/  SHFL.BFLY PT, R71, R0, 0x2, 0x1f ;  /* 0x0c401f0000477f89 */ /* 0x000ea200000e0000 */
        /* <DEDUP_REMOVED lines=16> */
[----:B------:R-:W-:Y:S02]  /*12060*/  MOV R93, R22 ;  /* 0x00000016005d7202 */ /* 0x000fe40000000f00 */
[----:B------:R-:W-:Y:S02]  /*12070*/  FMNMX.FTZ R3, R175, R3, !PT ;  /* 0x00000003af037209 */ /* 0x000fe40007810000 */
[----:B--2---:R-:W-:Y:S02]  /*12080*/  FMNMX.FTZ R71, R0, R71, !PT ;  /* 0x0000004700477209 */ /* 0x004fe40007810000 */
[----:B------:R-:W-:Y:S01]  /*12090*/  FMNMX.FTZ R0, R251, R4, !PT ;  /* 0x00000004fb007209 */ /* 0x000fe20007810000 */
[----:B------:R-:W2:Y:S01]  /*120a0*/  SHFL.BFLY PT, R5, R3, 0x2, 0x1f ;  /* 0x0c401f0003057f89 */ /* 0x000ea200000e0000 */
[----:B------:R-:W-:Y:S02]  /*120b0*/  MOV R87, R30 ;  /* 0x0000001e00577202 */ /* 0x000fe40000000f00 */
[----:B------:R-:W-:Y:S02]  /*120c0*/  FMNMX.FTZ R0, R93, R0, !PT ;  /* 0x000000005d007209 */ /* 0x000fe40007810000 */
[----:B------:R-:W-:Y:S02]  /*120d0*/  MOV R89, R28 ;  /* 0x0000001c00597202 */ /* 0x000fe40000000f00 */
[----:B------:R-:W-:Y:S01]  /*120e0*/  FMNMX.FTZ R0, R87, R0, !PT ;  /* 0x0000000057007209 */ /* 0x000fe20007810000 */
[----:B------:R-:W3:Y:S01]  /*120f0*/  SHFL.BFLY PT, R6, R71, 0x1, 0x1f ;  /* 0x0c201f0047067f89 */ /* 0x000ee200000e0000 */
[----:B------:R-:W-:Y:S02]  /*12100*/  MOV R85, R36 ;  /* 0x0000002400557202 */ /* 0x000fe40000000f00 */
[----:B------:R-:W-:Y:S02]  /*12110*/  FMNMX.FTZ R0, R89, R0, !PT ;  /* 0x0000000059007209 */ /* 0x000fe40007810000 */
[----:B------:R-:W-:Y:S02]  /*12120*/  ISETP.GT.AND P0, PT, R227, UR6, PT ;  /* 0x00000006e3007c0c */ /* 0x000fe4000bf04270 */
[----:B------:R-:W-:Y:S01]  /*12130*/  FMNMX.FTZ R0, R57, R0, !PT ;  /* 0x0000000039007209 */ /* 0x000fe20007810000 */
[----:B------:R-:W-:Y:S01]  /*12140*/  LDSM.16.MT88.4 R36, [R212+0x100] ;  /* 0x00010000d424783b */ /* 0x000fe20000004200 */
[----:B-1----:R-:W-:Y:S02]  /*12150*/  FMNMX.FTZ R72, R72, R7, !PT ;  /* 0x0000000748487209 */ /* 0x002fe40007810000 */
[----:B------:R-:W-:Y:S02]  /*12160*/  FMNMX.FTZ R4, R85, R0, !PT ;  /* 0x0000000055047209 */ /* 0x000fe40007810000 */
[----:B------:R-:W-:Y:S01]  /*12170*/  IADD3 R227, R227, -0x1, RZ ;  /* 0xffffffffe3e37810 */ /* 0x000fe20007ffe0ff */
[----:B------:R-:W-:Y:S01]  /*12180*/  FADD.FTZ R0, -R72, R2 ;  /* 0x0000000248007221 */ /* 0x000fe20000010100 */
[----:B------:R-:W-:Y:S01]  /*12190*/  FMNMX.FTZ R4, R178, R4, !PT ;  /* 0x00000004b2047209 */ /* 0x000fe20007810000 */
[----:B------:R-:W-:Y:S01]  /*121a0*/  FMUL.FTZ R96, R72, c[0x0][0x2d0] ;  /* 0x0000b40048607a20 */ /* 0x000fe20000410000 */
[----:B--2---:R-:W-:Y:S01]  /*121b0*/  FMNMX.FTZ R3, R3, R5, !PT ;  /* 0x0000000503037209 */ /* 0x004fe20007810000 */
[----:B------:R-:W-:Y:S01]  /*121c0*/  FMUL.FTZ R2, R0, c[0x0][0x2d0] ;  /* 0x0000b40000027a20 */ /* 0x000fe20000410000 */
[----:B------:R-:W-:Y:S01]  /*121d0*/  FMNMX.FTZ R0, R179, R4, !PT ;  /* 0x00000004b3007209 */ /* 0x000fe20007810000 */
[--C-:B------:R-:W-:Y:S02]  /*121e0*/  FFMA.FTZ R5, R20, c[0x0][0x2d0], -R96.reuse ;  /* 0x0000b40014057a23 */ /* 0x100fe40000010860 */
[----:B------:R1:W2:Y:S01]  /*121f0*/  MUFU.EX2 R73, R2 ;  /* 0x0000000200497308 */ /* 0x0002a20000000800 */
[----:B------:R-:W4:Y:S01]  /*12200*/  SHFL.BFLY PT, R70, R3, 0x1, 0x1f ;  /* 0x0c201f0003467f89 */ /* 0x000f2200000e0000 */
[----:B---3--:R-:W-:Y:S01]  /*12210*/  FMNMX.FTZ R71, R71, R6, !PT ;  /* 0x0000000647477209 */ /* 0x008fe20007810000 */
[----:B------:R-:W-:Y:S01]  /*12220*/  FFMA.FTZ R4, R168, c[0x0][0x2d0], -R96 ;  /* 0x0000b400a8047a23 */ /* 0x000fe20000010860 */
[----:B------:R-:W-:Y:S03]  /*12230*/  FMNMX.FTZ R0, R74, R0, !PT ;  /* 0x000000004a007209 */ /* 0x000fe60007810000 */
[----:B------:R-:W-:Y:S01]  /*12240*/  FMUL.FTZ R97, R71, c[0x0][0x2d0] ;  /* 0x0000b40047617a20 */ /* 0x000fe20000410000 */
[----:B------:R-:W-:Y:S02]  /*12250*/  FMNMX.FTZ R0, R75, R0, !PT ;  /* 0x000000004b007209 */ /* 0x000fe40007810000 */
[----:B------:R2:W-:Y:S01]  /*12260*/  MUFU.EX2 R40, R5 ;  /* 0x0000000500287308 */ /* 0x0005e20000000800 */
[----:B------:R-:W-:Y:S02]  /*12270*/  FFMA.FTZ R7, R103, c[0x0][0x2d0], -R97 ;  /* 0x0000b40067077a23 */ /* 0x000fe40000010861 */
[----:B-1----:R-:W-:Y:S01]  /*12280*/  FADD.FTZ R2, -R71, R100 ;  /* 0x0000006447027221 */ /* 0x002fe20000010100 */
[----:B----4-:R-:W-:Y:S02]  /*12290*/  FMNMX.FTZ R70, R3, R70, !PT ;  /* 0x0000004603467209 */ /* 0x010fe40007810000 */
[----:B------:R-:W1:Y:S01]  /*122a0*/  SHFL.BFLY PT, R3, R0, 0x2, 0x1f ;  /* 0x0c401f0000037f89 */ /* 0x000e6200000e0000 */
[----:B------:R-:W-:Y:S02]  /*122b0*/  FMUL.FTZ R2, R2, c[0x0][0x2d0] ;  /* 0x0000b40002027a20 */ /* 0x000fe40000410000 */
[----:B------:R-:W-:Y:S02]  /*122c0*/  FMUL.FTZ R98, R70, c[0x0][0x2d0] ;  /* 0x0000b40046627a20 */ /* 0x000fe40000410000 */
[----:B------:R3:W4:Y:S01]  /*122d0*/  MUFU.EX2 R69, R2 ;  /* 0x0000000200457308 */ /* 0x0007220000000800 */
[----:B--2---:R-:W-:Y:S01]  /*122e0*/  FMUL.FTZ R5, R73, R105 ;  /* 0x0000006949057220 */ /* 0x004fe20000410000 */
[----:B-1----:R-:W-:Y:S01]  /*122f0*/  FMNMX.FTZ R0, R0, R3, !PT ;  /* 0x0000000300007209 */ /* 0x002fe20007810000 */
[--C-:B------:R-:W-:Y:S02]  /*12300*/  FFMA.FTZ R3, R17, c[0x0][0x2d0], -R96.reuse ;  /* 0x0000b40011037a23 */ /* 0x100fe40000010860 */
[----:B------:R-:W-:Y:S01]  /*12310*/  FMUL.FTZ R17, R73, R117 ;  /* 0x0000007549117220 */ /* 0x000fe20000410000 */
[----:B------:R-:W-:Y:S04]  /*12320*/  MOV R117, R87 ;  /* 0x0000005700757202 */ /* 0x000fe80000000f00 */
[----:B------:R1:W2:Y:S01]  /*12330*/  MUFU.EX2 R11, R3 ;  /* 0x00000003000b7308 */ /* 0x0002a20000000800 */
[----:B---3--:R-:W-:Y:S02]  /*12340*/  FADD.FTZ R2, -R70, R101 ;  /* 0x0000006546027221 */ /* 0x008fe40000010100 */
[----:B----4-:R-:W-:Y:S02]  /*12350*/  FMUL.FTZ R6, R69, R106 ;  /* 0x0000006a45067220 */ /* 0x010fe40000410000 */
[----:B------:R-:W-:Y:S05]  /*12360*/  FMUL.FTZ R2, R2, c[0x0][0x2d0] ;  /* 0x0000b40002027a20 */ /* 0x000fea0000410000 */
[----:B------:R3:W4:Y:S10]  /*12370*/  MUFU.EX2 R68, R2 ;  /* 0x0000000200447308 */ /* 0x0007340000000800 */
[----:B------:R-:W-:Y:S01]  /*12380*/  MUFU.EX2 R101, R4 ;  /* 0x0000000400657308 */ /* 0x000fe20000000800 */
[--C-:B-1----:R-:W-:Y:S01]  /*12390*/  FFMA.FTZ R3, R169, c[0x0][0x2d0], -R97.reuse ;  /* 0x0000b400a9037a23 */ /* 0x102fe20000010861 */
[----:B--2---:R-:W-:Y:S08]  /*123a0*/  MOV R106, R11 ;  /* 0x0000000b006a7202 */ /* 0x004ff00000000f00 */
[----:B------:R1:W-:Y:S01]  /*123b0*/  MUFU.EX2 R100, R3 ;  /* 0x0000000300647308 */ /* 0x0003e20000000800 */
[--C-:B---3--:R-:W-:Y:S01]  /*123c0*/  FFMA.FTZ R2, R184, c[0x0][0x2d0], -R96.reuse ;  /* 0x0000b400b8027a23 */ /* 0x108fe20000010860 */
[----:B------:R-:W-:Y:S01]  /*123d0*/  MOV R184, R62 ;  /* 0x0000003e00b87202 */ /* 0x000fe20000000f00 */
[C---:B----4-:R-:W-:Y:S02]  /*123e0*/  FMUL.FTZ R29, R68.reuse, R129 ;  /* 0x00000081441d7220 */ /* 0x050fe40000410000 */
[----:B------:R-:W-:Y:S05]  /*123f0*/  FMUL.FTZ R45, R68, R145 ;  /* 0x00000091442d7220 */ /* 0x000fea0000410000 */
[----:B------:R2:W3:Y:S10]  /*12400*/  MUFU.EX2 R61, R2 ;  /* 0x00000002003d7308 */ /* 0x0004f40000000800 */
[----:B------:R4:W-:Y:S01]  /*12410*/  MUFU.EX2 R169, R7 ;  /* 0x0000000700a97308 */ /* 0x0009e20000000800 */
[--C-:B-1----:R-:W-:Y:S09]  /*12420*/  FFMA.FTZ R3, R185, c[0x0][0x2d0], -R97.reuse ;  /* 0x0000b400b9037a23 */ /* 0x102ff20000010861 */
[----:B------:R1:W5:Y:S01]  /*12430*/  MUFU.EX2 R60, R3 ;  /* 0x00000003003c7308 */ /* 0x0003620000000800 */
[----:B--2---:R-:W-:Y:S01]  /*12440*/  FFMA.FTZ R2, R16, c[0x0][0x2d0], -R96 ;  /* 0x0000b40010027a23 */ /* 0x004fe20000010860 */
[----:B---3--:R-:W-:Y:S01]  /*12450*/  F2FP.PACK_AB R76, R61, R101 ;  /* 0x000000653d4c723e */ /* 0x008fe200000000ff */
[--C-:B------:R-:W-:Y:S02]  /*12460*/  FFMA.FTZ R16, R35, c[0x0][0x2d0], -R97.reuse ;  /* 0x0000b40023107a23 */ /* 0x100fe40000010861 */
[C---:B------:R-:W-:Y:S05]  /*12470*/  FMUL.FTZ R35, R69.reuse, R135 ;  /* 0x0000008745237220 */ /* 0x040fea0000410000 */
[----:B------:R2:W3:Y:S01]  /*12480*/  MUFU.EX2 R8, R2 ;  /* 0x0000000200087308 */ /* 0x0004e20000000800 */
[C---:B----4-:R-:W-:Y:S09]  /*12490*/  FMUL.FTZ R7, R69.reuse, R107 ;  /* 0x0000006b45077220 */ /* 0x050ff20000410000 */
[----:B------:R4:W-:Y:S01]  /*124a0*/  MUFU.EX2 R95, R16 ;  /* 0x00000010005f7308 */ /* 0x0009e20000000800 */
[--C-:B-1----:R-:W-:Y:S01]  /*124b0*/  FFMA.FTZ R3, R18, c[0x0][0x2d0], -R97.reuse ;  /* 0x0000b40012037a23 */ /* 0x102fe20000010861 */
[----:B-----5:R-:W-:Y:S01]  /*124c0*/  F2FP.PACK_AB R77, R60, R100 ;  /* 0x000000643c4d723e */ /* 0x020fe200000000ff */
[----:B------:R-:W-:Y:S01]  /*124d0*/  FMUL.FTZ R18, R69, R118 ;  /* 0x0000007645127220 */ /* 0x000fe20000410000 */
[----:B------:R-:W-:Y:S06]  /*124e0*/  MOV R118, R89 ;  /* 0x0000005900767202 */ /* 0x000fec0000000f00 */
[----:B------:R1:W-:Y:S01]  /*124f0*/  MUFU.EX2 R10, R3 ;  /* 0x00000003000a7308 */ /* 0x0003e20000000800 */
[----:B--2---:R-:W1:Y:S01]  /*12500*/  SHFL.BFLY PT, R2, R0, 0x1, 0x1f ;  /* 0x0c201f0000027f89 */ /* 0x004e6200000e0000 */
[----:B---3--:R-:W-:Y:S04]  /*12510*/  MOV R185, R8 ;  /* 0x0000000800b97202 */ /* 0x008fe80000000f00 */
[----:B------:R-:W-:Y:S01]  /*12520*/  F2FP.PACK_AB R78, R106, R185 ;  /* 0x000000b96a4e723e */ /* 0x000fe200000000ff */
[----:B----4-:R-:W-:Y:S01]  /*12530*/  FMUL.FTZ R16, R73, R116 ;  /* 0x0000007449107220 */ /* 0x010fe20000410000 */
[----:B------:R-:W-:Y:S02]  /*12540*/  MOV R116, R84 ;  /* 0x0000005400747202 */ /* 0x000fe40000000f00 */
[----:B-1----:R-:W-:Y:S01]  /*12550*/  FMNMX.FTZ R3, R0, R2, !PT ;  /* 0x0000000200037209 */ /* 0x002fe20007810000 */
[--C-:B------:R-:W-:Y:S01]  /*12560*/  FFMA.FTZ R2, R183, c[0x0][0x2d0], -R98.reuse ;  /* 0x0000b400b7027a23 */ /* 0x100fe20000010862 */
[----:B------:R-:W-:Y:S01]  /*12570*/  MOV R183, R91 ;  /* 0x0000005b00b77202 */ /* 0x000fe20000000f00 */
[--C-:B------:R-:W-:Y:S02]  /*12580*/  FFMA.FTZ R0, R19, c[0x0][0x2d0], -R97.reuse ;  /* 0x0000b40013007a23 */ /* 0x100fe40000010861 */
[----:B------:R1:W2:Y:S01]  /*12590*/  MUFU.EX2 R14, R2 ;  /* 0x00000002000e7308 */ /* 0x0002a20000000800 */
[----:B------:R-:W-:Y:S09]  /*125a0*/  FMUL.FTZ R19, R69, R119 ;  /* 0x0000007745137220 */ /* 0x000ff20000410000 */
[----:B------:R3:W4:Y:S01]  /*125b0*/  MUFU.EX2 R12, R0 ;  /* 0x00000000000c7308 */ /* 0x0007220000000800 */
[----:B-1----:R-:W-:Y:S01]  /*125c0*/  FFMA.FTZ R2, R186, c[0x0][0x2d0], -R98 ;  /* 0x0000b400ba027a23 */ /* 0x002fe20000010862 */
[----:B--2---:R-:W-:Y:S08]  /*125d0*/  MOV R103, R14 ;  /* 0x0000000e00677202 */ /* 0x004ff00000000f00 */
[----:B------:R1:W2:Y:S01]  /*125e0*/  MUFU.EX2 R186, R2 ;  /* 0x0000000200ba7308 */ /* 0x0002a20000000800 */
[----:B---3--:R-:W-:Y:S01]  /*125f0*/  FADD.FTZ R0, -R3, R102 ;  /* 0x0000006603007221 */ /* 0x008fe20000010100 */
[----:B----4-:R-:W-:Y:S01]  /*12600*/  MOV R105, R12 ;  /* 0x0000000c00697202 */ /* 0x010fe20000000f00 */
[--C-:B------:R-:W-:Y:S02]  /*12610*/  FFMA.FTZ R12, R34, c[0x0][0x2d0], -R97.reuse ;  /* 0x0000b400220c7a23 */ /* 0x100fe40000010861 */
[----:B------:R-:W-:Y:S02]  /*12620*/  FMUL.FTZ R0, R0, c[0x0][0x2d0] ;  /* 0x0000b40000007a20 */ /* 0x000fe40000410000 */
[----:B------:R-:W-:Y:S04]  /*12630*/  FMUL.FTZ R34, R69, R134 ;  /* 0x0000008645227220 */ /* 0x000fe80000410000 */
[----:B------:R-:W3:Y:S01]  /*12640*/  MUFU.EX2 R0, R0 ;  /* 0x0000000000007308 */ /* 0x000ee20000000800 */
[--C-:B-1----:R-:W-:Y:S01]  /*12650*/  FFMA.FTZ R2, R180, c[0x0][0x2d0], -R98.reuse ;  /* 0x0000b400b4027a23 */ /* 0x102fe20000010862 */
[----:B------:R-:W-:Y:S02]  /*12660*/  MOV R180, R85 ;  /* 0x0000005500b47202 */ /* 0x000fe40000000f00 */
[----:B--2---:R-:W-:Y:S06]  /*12670*/  F2FP.PACK_AB R64, R186, R103 ;  /* 0x00000067ba40723e */ /* 0x004fec00000000ff */
[----:B------:R1:W-:Y:S01]  /*12680*/  MUFU.EX2 R9, R2 ;  /* 0x0000000200097308 */ /* 0x0003e20000000800 */
[C---:B---3--:R-:W-:Y:S01]  /*12690*/  FMUL.FTZ R11, R0.reuse, R111 ;  /* 0x0000006f000b7220 */ /* 0x048fe20000410000 */
[----:B------:R-:W-:Y:S01]  /*126a0*/  MOV R111, R56 ;  /* 0x00000038006f7202 */ /* 0x000fe20000000f00 */
[C---:B------:R-:W-:Y:S02]  /*126b0*/  FMUL.FTZ R14, R0.reuse, R114 ;  /* 0x00000072000e7220 */ /* 0x040fe40000410000 */
[C---:B------:R-:W-:Y:S01]  /*126c0*/  FMUL.FTZ R26, R0.reuse, R126 ;  /* 0x0000007e001a7220 */ /* 0x040fe20000410000 */
[----:B------:R-:W-:Y:S01]  /*126d0*/  MOV R126, R93 ;  /* 0x0000005d007e7202 */ /* 0x000fe20000000f00 */
[C---:B------:R-:W-:Y:S02]  /*126e0*/  FMUL.FTZ R27, R0.reuse, R127 ;  /* 0x0000007f001b7220 */ /* 0x040fe40000410000 */
[C---:B------:R-:W-:Y:S02]  /*126f0*/  FMUL.FTZ R42, R0.reuse, R142 ;  /* 0x0000008e002a7220 */ /* 0x040fe40000410000 */
[----:B------:R-:W-:Y:S02]  /*12700*/  FMUL.FTZ R43, R0, R143 ;  /* 0x0000008f002b7220 */ /* 0x000fe40000410000 */
[----:B-1----:R-:W-:Y:S02]  /*12710*/  FFMA.FTZ R2, R170, c[0x0][0x2d0], -R98 ;  /* 0x0000b400aa027a23 */ /* 0x002fe40000010862 */
[----:B------:R1:W-:Y:S01]  /*12720*/  MUFU.EX2 R170, R12 ;  /* 0x0000000c00aa7308 */ /* 0x0003e20000000800 */
[C---:B------:R-:W-:Y:S02]  /*12730*/  FMUL.FTZ R46, R0.reuse, R146 ;  /* 0x00000092002e7220 */ /* 0x040fe40000410000 */
[----:B------:R-:W-:Y:S02]  /*12740*/  FFMA.FTZ R56, R193, c[0x0][0x2d0], -R96 ;  /* 0x0000b400c1387a23 */ /* 0x000fe40000010860 */
[C---:B------:R-:W-:Y:S02]  /*12750*/  FMUL.FTZ R47, R0.reuse, R147 ;  /* 0x00000093002f7220 */ /* 0x040fe40000410000 */
[----:B------:R-:W-:Y:S03]  /*12760*/  FMUL.FTZ R62, R0, R162 ;  /* 0x000000a2003e7220 */ /* 0x000fe60000410000 */
[----:B------:R2:W-:Y:S01]  /*12770*/  MUFU.EX2 R13, R2 ;  /* 0x00000002000d7308 */ /* 0x0005e20000000800 */
[C---:B-1----:R-:W-:Y:S01]  /*12780*/  FMUL.FTZ R12, R68.reuse, R112 ;  /* 0x00000070440c7220 */ /* 0x042fe20000410000 */
[----:B------:R-:W-:Y:S01]  /*12790*/  MOV R112, R57 ;  /* 0x0000003900707202 */ /* 0x000fe20000000f00 */
[----:B------:R-:W-:Y:S02]  /*127a0*/  FMUL.FTZ R57, R68, R157 ;  /* 0x0000009d44397220 */ /* 0x000fe40000410000 */
[----:B--2---:R-:W-:Y:S04]  /*127b0*/  FMUL.FTZ R2, R3, c[0x0][0x2d0] ;  /* 0x0000b40003027a20 */ /* 0x004fe80000410000 */
[--C-:B------:R-:W-:Y:S01]  /*127c0*/  FFMA.FTZ R4, R181, c[0x0][0x2d0], -R2.reuse ;  /* 0x0000b400b5047a23 */ /* 0x100fe20000010802 */
[----:B------:R-:W-:Y:S01]  /*127d0*/  MOV R181, R10 ;  /* 0x0000000a00b57202 */ /* 0x000fe20000000f00 */
[--C-:B------:R-:W-:Y:S02]  /*127e0*/  FFMA.FTZ R28, R188, c[0x0][0x2d0], -R2.reuse ;  /* 0x0000b400bc1c7a23 */ /* 0x100fe40000010802 */
[----:B------:R1:W-:Y:S01]  /*127f0*/  MUFU.EX2 R102, R4 ;  /* 0x0000000400667308 */ /* 0x0003e20000000800 */
[----:B------:R-:W-:Y:S01]  /*12800*/  F2FP.PACK_AB R79, R105, R181 ;  /* 0x000000b5694f723e */ /* 0x000fe200000000ff */
[--C-:B------:R-:W-:Y:S02]  /*12810*/  FFMA.FTZ R44, R194, c[0x0][0x2d0], -R2.reuse ;  /* 0x0000b400c22c7a23 */ /* 0x100fe40000010802 */
[--C-:B------:R-:W-:Y:S02]  /*12820*/  FFMA.FTZ R48, R196, c[0x0][0x2d0], -R2.reuse ;  /* 0x0000b400c4307a23 */ /* 0x100fe40000010802 */
[--C-:B------:R-:W-:Y:S04]  /*12830*/  FFMA.FTZ R74, R74, c[0x0][0x2d0], -R2.reuse ;  /* 0x0000b4004a4a7a23 */ /* 0x100fe80000010802 */
[----:B------:R2:W-:Y:S10]  /*12840*/  MUFU.EX2 R50, R44 ;  /* 0x0000002c00327308 */ /* 0x0005f40000000800 */
[----:B------:R3:W-:Y:S01]  /*12850*/  MUFU.EX2 R114, R48 ;  /* 0x0000003000727308 */ /* 0x0007e20000000800 */
[--C-:B-1----:R-:W-:Y:S09]  /*12860*/  FFMA.FTZ R4, R187, c[0x0][0x2d0], -R2.reuse ;  /* 0x0000b400bb047a23 */ /* 0x102ff20000010802 */
[----:B------:R1:W4:Y:S01]  /*12870*/  MUFU.EX2 R187, R4 ;  /* 0x0000000400bb7308 */ /* 0x0003220000000800 */
[----:B--2---:R-:W-:Y:S02]  /*12880*/  FMUL.FTZ R44, R68, R144 ;  /* 0x00000090442c7220 */ /* 0x004fe40000410000 */
[----:B---3--:R-:W-:Y:S02]  /*12890*/  FMUL.FTZ R48, R73, R148 ;  /* 0x0000009449307220 */ /* 0x008fe40000410000 */
[--C-:B-1----:R-:W-:Y:S01]  /*128a0*/  FFMA.FTZ R4, R182, c[0x0][0x2d0], -R2.reuse ;  /* 0x0000b400b6047a23 */ /* 0x102fe20000010802 */
[----:B----4-:R-:W-:Y:S02]  /*128b0*/  F2FP.PACK_AB R65, R187, R102 ;  /* 0x00000066bb41723e */ /* 0x010fe400000000ff */
[----:B------:R-:W-:Y:S02]  /*128c0*/  MOV R182, R63 ;  /* 0x0000003f00b67202 */ /* 0x000fe40000000f00 */
[----:B------:R1:W2:Y:S01]  /*128d0*/  MUFU.EX2 R8, R4 ;  /* 0x0000000400087308 */ /* 0x0002a20000000800 */
[----:B------:R-:W-:Y:S02]  /*128e0*/  FMUL.FTZ R63, R0, R163 ;  /* 0x000000a3003f7220 */ /* 0x000fe40000410000 */
[----:B-1----:R-:W-:Y:S01]  /*128f0*/  FFMA.FTZ R4, R171, c[0x0][0x2d0], -R2 ;  /* 0x0000b400ab047a23 */ /* 0x002fe20000010802 */
[----:B--2---:R-:W-:Y:S01]  /*12900*/  MOV R107, R8 ;  /* 0x00000008006b7202 */ /* 0x004fe20000000f00 */
[C---:B------:R-:W-:Y:S01]  /*12910*/  FMUL.FTZ R8, R68.reuse, R108 ;  /* 0x0000006c44087220 */ /* 0x040fe20000410000 */
[----:B------:R-:W-:Y:S04]  /*12920*/  MOV R108, R9 ;  /* 0x00000009006c7202 */ /* 0x000fe80000000f00 */
[----:B------:R1:W2:Y:S01]  /*12930*/  MUFU.EX2 R10, R4 ;  /* 0x00000004000a7308 */ /* 0x0002a20000000800 */
[----:B------:R-:W-:Y:S01]  /*12940*/  FMUL.FTZ R9, R68, R109 ;  /* 0x0000006d44097220 */ /* 0x000fe20000410000 */
[----:B------:R-:W-:Y:S02]  /*12950*/  MOV R171, R86 ;  /* 0x0000005600ab7202 */ /* 0x000fe40000000f00 */
[----:B------:R-:W-:Y:S01]  /*12960*/  LDSM.16.MT88.4 R84, [R209+0x900] ;  /* 0x00090000d154783b */ /* 0x000fe20000004200 */
[--C-:B-1----:R-:W-:Y:S01]  /*12970*/  FFMA.FTZ R4, R21, c[0x0][0x2d0], -R96.reuse ;  /* 0x0000b40015047a23 */ /* 0x102fe20000010860 */
[----:B--2---:R-:W-:Y:S06]  /*12980*/  MOV R109, R10 ;  /* 0x0000000a006d7202 */ /* 0x004fec0000000f00 */
[----:B------:R-:W1:Y:S01]  /*12990*/  LDSM.16.MT88.4 R20, [R209+0x100] ;  /* 0x00010000d114783b */ /* 0x000e620000004200 */
[----:B------:R-:W-:Y:S01]  /*129a0*/  FMUL.FTZ R10, R0, R110 ;  /* 0x0000006e000a7220 */ /* 0x000fe20000410000 */
[----:B------:R2:W-:Y:S01]  /*129b0*/  MUFU.EX2 R41, R4 ;  /* 0x0000000400297308 */ /* 0x0005e20000000800 */
[----:B------:R-:W-:Y:S02]  /*129c0*/  F2FP.PACK_AB R67, R109, R107 ;  /* 0x0000006b6d43723e */ /* 0x000fe400000000ff */
[----:B------:R-:W-:Y:S01]  /*129d0*/  MOV R110, R61 ;  /* 0x0000003d006e7202 */ /* 0x000fe20000000f00 */
[----:B------:R-:W-:Y:S02]  /*129e0*/  FMUL.FTZ R61, R68, R161 ;  /* 0x000000a1443d7220 */ /* 0x000fe40000410000 */
[--C-:B--2---:R-:W-:Y:S02]  /*129f0*/  FFMA.FTZ R4, R15, c[0x0][0x2d0], -R97.reuse ;  /* 0x0000b4000f047a23 */ /* 0x104fe40000010861 */
[----:B------:R-:W-:Y:S01]  /*12a00*/  FMUL.FTZ R15, R0, R115 ;  /* 0x00000073000f7220 */ /* 0x000fe20000410000 */
[----:B------:R-:W-:Y:S01]  /*12a10*/  MOV R115, R60 ;  /* 0x0000003c00737202 */ /* 0x000fe20000000f00 */
[----:B------:R2:W-:Y:S01]  /*12a20*/  MUFU.EX2 R31, R4 ;  /* 0x00000004001f7308 */ /* 0x0005e20000000800 */
[--C-:B------:R-:W-:Y:S02]  /*12a30*/  FFMA.FTZ R60, R198, c[0x0][0x2d0], -R97.reuse ;  /* 0x0000b400c63c7a23 */ /* 0x100fe40000010861 */
[----:B--2---:R-:W-:Y:S02]  /*12a40*/  FFMA.FTZ R4, R32, c[0x0][0x2d0], -R96 ;  /* 0x0000b40020047a23 */ /* 0x004fe40000010860 */
[----:B------:R-:W-:Y:S05]  /*12a50*/  FFMA.FTZ R32, R189, c[0x0][0x2d0], -R2 ;  /* 0x0000b400bd207a23 */ /* 0x000fea0000010802 */
[----:B------:R2:W3:Y:S02]  /*12a60*/  MUFU.EX2 R94, R4 ;  /* 0x00000004005e7308 */ /* 0x0004e40000000800 */
[----:B--2---:R-:W-:Y:S01]  /*12a70*/  FFMA.FTZ R4, R33, c[0x0][0x2d0], -R96 ;  /* 0x0000b40021047a23 */ /* 0x004fe20000010860 */
[----:B---3--:R-:W-:Y:S01]  /*12a80*/  MOV R127, R94 ;  /* 0x0000005e007f7202 */ /* 0x008fe20000000f00 */
[C---:B------:R-:W-:Y:S06]  /*12a90*/  FMUL.FTZ R33, R73.reuse, R133 ;  /* 0x0000008549217220 */ /* 0x040fec0000410000 */
[----:B------:R2:W3:Y:S10]  /*12aa0*/  MUFU.EX2 R49, R4 ;  /* 0x0000000400317308 */ /* 0x0004f40000000800 */
[----:B------:R4:W-:Y:S01]  /*12ab0*/  MUFU.EX2 R133, R56 ;  /* 0x0000003800857308 */ /* 0x0009e20000000800 */
[C---:B--2---:R-:W-:Y:S01]  /*12ac0*/  FMUL.FTZ R4, R73.reuse, R104 ;  /* 0x0000006849047220 */ /* 0x044fe20000410000 */
[----:B------:R-:W-:Y:S01]  /*12ad0*/  MOV R104, R13 ;  /* 0x0000000d00687202 */ /* 0x000fe20000000f00 */
[----:B------:R-:W-:Y:S01]  /*12ae0*/  FMUL.FTZ R13, R68, R113 ;  /* 0x00000071440d7220 */ /* 0x000fe20000410000 */
[----:B---3--:R-:W-:Y:S01]  /*12af0*/  MOV R148, R49 ;  /* 0x0000003100947202 */ /* 0x008fe20000000f00 */
[----:B------:R-:W-:Y:S01]  /*12b00*/  FMUL.FTZ R49, R73, R149 ;  /* 0x0000009549317220 */ /* 0x000fe20000410000 */
[----:B------:R-:W-:Y:S01]  /*12b10*/  MOV R149, R50 ;  /* 0x0000003200957202 */ /* 0x000fe20000000f00 */
[----:B------:R-:W-:Y:S01]  /*12b20*/  FMUL.FTZ R50, R69, R150 ;  /* 0x0000009645327220 */ /* 0x000fe20000410000 */
[-C--:B-1----:R-:W-:Y:S05]  /*12b30*/  HMMA.16816.F32 R4, R76, R20.reuse, R4 ;  /* 0x000000144c04723c */ /* 0x082fea0000001804 */
[----:B------:R-:W-:Y:S01]  /*12b40*/  F2FP.PACK_AB R66, R104, R108 ;  /* 0x0000006c6842723e */ /* 0x000fe200000000ff */
[----:B----4-:R-:W-:Y:S01]  /*12b50*/  FMUL.FTZ R56, R68, R156 ;  /* 0x0000009c44387220 */ /* 0x010fe20000410000 */
[----:B------:R-:W-:Y:S01]  /*12b60*/  MOV R113, R59 ;  /* 0x0000003b00717202 */ /* 0x000fe20000000f00 */
[----:B------:R-:W-:Y:S04]  /*12b70*/  FMUL.FTZ R59, R0, R159 ;  /* 0x0000009f003b7220 */ /* 0x000fe80000410000 */
[C---:B------:R-:W-:Y:S07]  /*12b80*/  HMMA.16816.F32 R8, R64.reuse, R20, R8 ;  /* 0x000000144008723c */ /* 0x040fee0000001808 */
[--C-:B------:R-:W-:Y:S01]  /*12b90*/  FFMA.FTZ R20, R24, c[0x0][0x2d0], -R98.reuse ;  /* 0x0000b40018147a23 */ /* 0x100fe20000010862 */
[-C--:B------:R-:W-:Y:S03]  /*12ba0*/  HMMA.16816.F32 R12, R64, R22.reuse, R12 ;  /* 0x00000016400c723c */ /* 0x080fe6000000180c */
[----:B------:R1:W2:Y:S01]  /*12bb0*/  MUFU.EX2 R168, R20 ;  /* 0x0000001400a87308 */ /* 0x0002a20000000800 */
[----:B------:R-:W-:Y:S01]  /*12bc0*/  FMUL.FTZ R21, R73, R121 ;  /* 0x0000007949157220 */ /* 0x000fe20000410000 */
[----:B------:R-:W-:Y:S01]  /*12bd0*/  MOV R121, R169 ;  /* 0x000000a900797202 */ /* 0x000fe20000000f00 */
[--C-:B------:R-:W-:Y:S01]  /*12be0*/  FFMA.FTZ R24, R25, c[0x0][0x2d0], -R98.reuse ;  /* 0x0000b40019187a23 */ /* 0x100fe20000010862 */
[----:B------:R-:W-:Y:S01]  /*12bf0*/  MOV R169, R90 ;  /* 0x0000005a00a97202 */ /* 0x000fe20000000f00 */
[C---:B------:R-:W-:Y:S04]  /*12c00*/  HMMA.16816.F32 R16, R76.reuse, R22, R16 ;  /* 0x000000164c10723c */ /* 0x040fe80000001810 */
[C---:B------:R-:W-:Y:S01]  /*12c10*/  FMUL.FTZ R25, R68.reuse, R125 ;  /* 0x0000007d44197220 */ /* 0x040fe20000410000 */
[----:B------:R3:W4:Y:S01]  /*12c20*/  MUFU.EX2 R30, R24 ;  /* 0x00000018001e7308 */ /* 0x0007220000000800 */
[----:B------:R-:W-:Y:S01]  /*12c30*/  MOV R125, R92 ;  /* 0x0000005c007d7202 */ /* 0x000fe20000000f00 */
[C---:B------:R-:W-:Y:S02]  /*12c40*/  FMUL.FTZ R23, R69.reuse, R123 ;  /* 0x0000007b45177220 */ /* 0x040fe40000410000 */
[----:B------:R-:W-:Y:S03]  /*12c50*/  FMUL.FTZ R22, R69, R122 ;  /* 0x0000007a45167220 */ /* 0x000fe60000410000 */
[--C-:B------:R-:W-:Y:S03]  /*12c60*/  FFMA.FTZ R92, R199, c[0x0][0x2d0], -R97.reuse ;  /* 0x0000b400c75c7a23 */ /* 0x100fe60000010861 */
[----:B------:R5:W-:Y:S01]  /*12c70*/  MUFU.EX2 R123, R28 ;  /* 0x0000001c007b7308 */ /* 0x000be20000000800 */
[----:B-1----:R-:W-:Y:S01]  /*12c80*/  FMUL.FTZ R20, R73, R120 ;  /* 0x0000007849147220 */ /* 0x002fe20000410000 */
[----:B------:R-:W-:Y:S02]  /*12c90*/  MOV R120, R95 ;  /* 0x0000005f00787202 */ /* 0x000fe40000000f00 */
[----:B--2---:R-:W-:Y:S02]  /*12ca0*/  MOV R122, R168 ;  /* 0x000000a8007a7202 */ /* 0x004fe40000000f00 */
[----:B------:R-:W-:Y:S04]  /*12cb0*/  MOV R168, R58 ;  /* 0x0000003a00a87202 */ /* 0x000fe80000000f00 */
[----:B------:R1:W-:Y:S01]  /*12cc0*/  MUFU.EX2 R135, R92 ;  /* 0x0000005c00877308 */ /* 0x0003e20000000800 */
[-C--:B------:R-:W-:Y:S03]  /*12cd0*/  HMMA.16816.F32 R20, R76, R36.reuse, R20 ;  /* 0x000000244c14723c */ /* 0x080fe60000001814 */
[----:B---3--:R-:W-:Y:S01]  /*12ce0*/  FMUL.FTZ R24, R68, R124 ;  /* 0x0000007c44187220 */ /* 0x008fe20000410000 */
[----:B----4-:R-:W-:Y:S01]  /*12cf0*/  MOV R129, R30 ;  /* 0x0000001e00817202 */ /* 0x010fe20000000f00 */
[C---:B------:R-:W-:Y:S01]  /*12d00*/  FMUL.FTZ R30, R0.reuse, R130 ;  /* 0x00000082001e7220 */ /* 0x040fe20000410000 */
[----:B------:R-:W-:Y:S01]  /*12d10*/  MOV R130, R31 ;  /* 0x0000001f00827202 */ /* 0x000fe20000000f00 */
[----:B------:R-:W-:Y:S01]  /*12d20*/  FMUL.FTZ R31, R0, R131 ;  /* 0x00000083001f7220 */ /* 0x000fe20000410000 */
[----:B------:R-:W-:Y:S01]  /*12d30*/  MOV R124, R40 ;  /* 0x00000028007c7202 */ /* 0x000fe20000000f00 */
[--C-:B------:R-:W-:Y:S01]  /*12d40*/  FFMA.FTZ R40, R191, c[0x0][0x2d0], -R98.reuse ;  /* 0x0000b400bf287a23 */ /* 0x100fe20000010862 */
[C---:B------:R-:W-:Y:S03]  /*12d50*/  HMMA.16816.F32 R24, R64.reuse, R36, R24 ;  /* 0x000000244018723c */ /* 0x040fe60000001818 */
[----:B------:R2:W-:Y:S01]  /*12d60*/  MUFU.EX2 R119, R40 ;  /* 0x0000002800777308 */ /* 0x0005e20000000800 */
[C---:B-----5:R-:W-:Y:S01]  /*12d70*/  FMUL.FTZ R28, R68.reuse, R128 ;  /* 0x00000080441c7220 */ /* 0x060fe20000410000 */
[----:B------:R-:W-:Y:S01]  /*12d80*/  MOV R131, R41 ;  /* 0x0000002900837202 */ /* 0x000fe20000000f00 */
[----:B------:R-:W-:Y:S02]  /*12d90*/  FMUL.FTZ R41, R68, R141 ;  /* 0x0000008d44297220 */ /* 0x000fe40000410000 */
[----:B------:R-:W-:Y:S03]  /*12da0*/  FFMA.FTZ R36, R190, c[0x0][0x2d0], -R98 ;  /* 0x0000b400be247a23 */ /* 0x000fe60000010862 */
[-C--:B------:R-:W-:Y:S02]  /*12db0*/  HMMA.16816.F32 R28, R64, R38.reuse, R28 ;  /* 0x00000026401c723c */ /* 0x080fe4000000181c */
[----:B------:R3:W-:Y:S01]  /*12dc0*/  MUFU.EX2 R128, R32 ;  /* 0x0000002000807308 */ /* 0x0007e20000000800 */
[C---:B------:R-:W-:Y:S01]  /*12dd0*/  FMUL.FTZ R37, R73.reuse, R137 ;  /* 0x0000008949257220 */ /* 0x040fe20000410000 */
[----:B-1----:R-:W-:Y:S01]  /*12de0*/  LDSM.16.MT88.4 R92, [R210+0x900] ;  /* 0x00090000d25c783b */ /* 0x002fe20000004200 */
[----:B------:R-:W-:Y:S07]  /*12df0*/  FMUL.FTZ R58, R0, R158 ;  /* 0x0000009e003a7220 */ /* 0x000fee0000410000 */
[----:B------:R1:W4:Y:S01]  /*12e00*/  MUFU.EX2 R51, R36 ;  /* 0x0000002400337308 */ /* 0x0003220000000800 */
[----:B--2---:R-:W-:Y:S02]  /*12e10*/  FMUL.FTZ R40, R68, R140 ;  /* 0x0000008c44287220 */ /* 0x004fe40000410000 */
[C---:B---3--:R-:W-:Y:S07]  /*12e20*/  FMUL.FTZ R32, R73.reuse, R132 ;  /* 0x0000008449207220 */ /* 0x048fee0000410000 */
[C---:B------:R-:W-:Y:S04]  /*12e30*/  HMMA.16816.F32 R32, R76.reuse, R38, R32 ;  /* 0x000000264c20723c */ /* 0x040fe80000001820 */
[----:B-1----:R-:W-:Y:S01]  /*12e40*/  FMUL.FTZ R36, R73, R136 ;  /* 0x0000008849247220 */ /* 0x002fe20000410000 */
[----:B----4-:R-:W-:Y:S01]  /*12e50*/  MOV R150, R51 ;  /* 0x0000003300967202 */ /* 0x010fe20000000f00 */
[C---:B------:R-:W-:Y:S01]  /*12e60*/  FMUL.FTZ R51, R69.reuse, R151 ;  /* 0x0000009745337220 */ /* 0x040fe20000410000 */
[----:B------:R-:W-:Y:S01]  /*12e70*/  MOV R151, R170 ;  /* 0x000000aa00977202 */ /* 0x000fe20000000f00 */
[C---:B------:R-:W-:Y:S01]  /*12e80*/  FMUL.FTZ R38, R69.reuse, R138 ;  /* 0x0000008a45267220 */ /* 0x040fe20000410000 */
[----:B------:R-:W-:Y:S02]  /*12e90*/  MOV R170, R88 ;  /* 0x0000005800aa7202 */ /* 0x000fe40000000f00 */
[----:B------:R-:W1:Y:S01]  /*12ea0*/  LDSM.16.MT88.4 R88, [R212+0x900] ;  /* 0x00090000d458783b */ /* 0x000e620000004200 */
[----:B------:R-:W-:Y:S02]  /*12eb0*/  FMUL.FTZ R39, R69, R139 ;  /* 0x0000008b45277220 */ /* 0x000fe40000410000 */
[----:B------:R2:W-:Y:S05]  /*12ec0*/  MUFU.EX2 R139, R60 ;  /* 0x0000003c008b7308 */ /* 0x0005ea0000000800 */
[-C--:B------:R-:W-:Y:S08]  /*12ed0*/  HMMA.16816.F32 R36, R76, R52.reuse, R36 ;  /* 0x000000344c24723c */ /* 0x080ff00000001824 */
[C---:B------:R-:W-:Y:S07]  /*12ee0*/  HMMA.16816.F32 R40, R64.reuse, R52, R40 ;  /* 0x000000344028723c */ /* 0x040fee0000001828 */
[--C-:B------:R-:W-:Y:S01]  /*12ef0*/  FFMA.FTZ R52, R192, c[0x0][0x2d0], -R96.reuse ;  /* 0x0000b400c0347a23 */ /* 0x100fe20000010860 */
[-C--:B------:R-:W-:Y:S03]  /*12f00*/  HMMA.16816.F32 R44, R64, R54.reuse, R44 ;  /* 0x00000036402c723c */ /* 0x080fe6000000182c */
[----:B------:R3:W-:Y:S01]  /*12f10*/  MUFU.EX2 R132, R52 ;  /* 0x0000003400847308 */ /* 0x0007e20000000800 */
[----:B------:R-:W-:Y:S02]  /*12f20*/  FMUL.FTZ R53, R73, R153 ;  /* 0x0000009949357220 */ /* 0x000fe40000410000 */
[----:B--2---:R-:W-:Y:S02]  /*12f30*/  FMUL.FTZ R60, R68, R160 ;  /* 0x000000a0443c7220 */ /* 0x004fe40000410000 */
[C---:B------:R-:W-:Y:S07]  /*12f40*/  HMMA.16816.F32 R48, R76.reuse, R54, R48 ;  /* 0x000000364c30723c */ /* 0x040fee0000001830 */
[C---:B------:R-:W-:Y:S02]  /*12f50*/  FMUL.FTZ R55, R69.reuse, R155 ;  /* 0x0000009b45377220 */ /* 0x040fe40000410000 */
[----:B------:R-:W-:Y:S03]  /*12f60*/  FMUL.FTZ R54, R69, R154 ;  /* 0x0000009a45367220 */ /* 0x000fe60000410000 */
[----:B---3--:R-:W-:Y:S07]  /*12f70*/  FMUL.FTZ R52, R73, R152 ;  /* 0x0000009849347220 */ /* 0x008fee0000410000 */
[-C--:B------:R-:W-:Y:S08]  /*12f80*/  HMMA.16816.F32 R52, R76, R80.reuse, R52 ;  /* 0x000000504c34723c */ /* 0x080ff00000001834 */
        /* <DEDUP_REMOVED lines=10> */
[--C-:B--2---:R-:W-:Y:S03]  /*13030*/  FFMA.FTZ R80, R195, c[0x0][0x2d0], -R96.reuse ;  /* 0x0000b400c3507a23 */ /* 0x104fe60000010860 */
[----:B------:R-:W-:Y:S02]  /*13040*/  F2FP.PACK_AB R78, R148, R127 ;  /* 0x0000007f944e723e */ /* 0x000fe400000000ff */
[----:B------:R-:W-:Y:S01]  /*13050*/  F2FP.PACK_AB R79, R120, R151 ;  /* 0x00000097784f723e */ /* 0x000fe200000000ff */
[----:B------:R2:W-:Y:S02]  /*13060*/  MUFU.EX2 R134, R80 ;  /* 0x0000005000867308 */ /* 0x0005e40000000800 */
[----:B------:R-:W-:Y:S02]  /*13070*/  F2FP.PACK_AB R76, R131, R124 ;  /* 0x0000007c834c723e */ /* 0x000fe400000000ff */
[----:B------:R-:W-:Y:S02]  /*13080*/  F2FP.PACK_AB R77, R130, R121 ;  /* 0x00000079824d723e */ /* 0x000fe400000000ff */
[----:B------:R-:W-:Y:S02]  /*13090*/  F2FP.PACK_AB R82, R119, R150 ;  /* 0x000000967752723e */ /* 0x000fe400000000ff */
[----:B------:R-:W-:Y:S03]  /*130a0*/  F2FP.PACK_AB R83, R114, R149 ;  /* 0x000000957253723e */ /* 0x000fe600000000ff */
[-C--:B------:R-:W-:Y:S03]  /*130b0*/  HMMA.16816.F32 R4, R76, R84.reuse, R4 ;  /* 0x000000544c04723c */ /* 0x080fe60000001804 */
[----:B--2---:R-:W-:Y:S04]  /*130c0*/  FFMA.FTZ R80, R197, c[0x0][0x2d0], -R96 ;  /* 0x0000b400c5507a23 */ /* 0x004fe80000010860 */
[----:B------:R2:W-:Y:S02]  /*130d0*/  MUFU.EX2 R136, R80 ;  /* 0x0000005000887308 */ /* 0x0005e40000000800 */
[----:B--2---:R-:W-:Y:S07]  /*130e0*/  F2FP.PACK_AB R80, R129, R122 ;  /* 0x0000007a8150723e */ /* 0x004fee00000000ff */
[C---:B------:R-:W-:Y:S07]  /*130f0*/  HMMA.16816.F32 R8, R80.reuse, R84, R8 ;  /* 0x000000545008723c */ /* 0x040fee0000001808 */
[--C-:B------:R-:W-:Y:S01]  /*13100*/  FFMA.FTZ R84, R200, c[0x0][0x2d0], -R97.reuse ;  /* 0x0000b400c8547a23 */ /* 0x100fe20000010861 */
[-C--:B------:R-:W-:Y:S03]  /*13110*/  HMMA.16816.F32 R12, R80, R86.reuse, R12 ;  /* 0x00000056500c723c */ /* 0x080fe6000000180c */
[----:B------:R2:W3:Y:S05]  /*13120*/  MUFU.EX2 R137, R84 ;  /* 0x0000005400897308 */ /* 0x0004ea0000000800 */
[C---:B------:R-:W-:Y:S08]  /*13130*/  HMMA.16816.F32 R16, R76.reuse, R86, R16 ;  /* 0x000000564c10723c */ /* 0x040ff00000001810 */
[-C--:B-1----:R-:W-:Y:S08]  /*13140*/  HMMA.16816.F32 R20, R76, R88.reuse, R20 ;  /* 0x000000584c14723c */ /* 0x082ff00000001814 */
[C---:B------:R-:W-:Y:S04]  /*13150*/  HMMA.16816.F32 R24, R80.reuse, R88, R24 ;  /* 0x000000585018723c */ /* 0x040fe80000001818 */
[----:B--2---:R-:W-:Y:S01]  /*13160*/  FFMA.FTZ R84, R204, c[0x0][0x2d0], -R98 ;  /* 0x0000b400cc547a23 */ /* 0x004fe20000010862 */
[----:B---3--:R-:W-:Y:S02]  /*13170*/  MOV R204, R137 ;  /* 0x0000008900cc7202 */ /* 0x008fe40000000f00 */
[----:B------:R-:W-:Y:S01]  /*13180*/  FFMA.FTZ R88, R232, c[0x0][0x2d0], -R2 ;  /* 0x0000b400e8587a23 */ /* 0x000fe20000010802 */
[-C--:B------:R-:W-:Y:S01]  /*13190*/  HMMA.16816.F32 R28, R80, R90.reuse, R28 ;  /* 0x0000005a501c723c */ /* 0x080fe2000000181c */
[----:B------:R1:W-:Y:S03]  /*131a0*/  MUFU.EX2 R137, R84 ;  /* 0x0000005400897308 */ /* 0x0003e60000000800 */
[----:B------:R-:W-:Y:S04]  /*131b0*/  MOV R232, R134 ;  /* 0x0000008600e87202 */ /* 0x000fe80000000f00 */
[C---:B------:R-:W-:Y:S03]  /*131c0*/  HMMA.16816.F32 R32, R76.reuse, R90, R32 ;  /* 0x0000005a4c20723c */ /* 0x040fe60000001820 */
[----:B------:R2:W-:Y:S05]  /*131d0*/  MUFU.EX2 R142, R88 ;  /* 0x00000058008e7308 */ /* 0x0005ea0000000800 */
[-C--:B------:R-:W-:Y:S08]  /*131e0*/  HMMA.16816.F32 R36, R76, R92.reuse, R36 ;  /* 0x0000005c4c24723c */ /* 0x080ff00000001824 */
[C---:B------:R-:W-:Y:S04]  /*131f0*/  HMMA.16816.F32 R40, R80.reuse, R92, R40 ;  /* 0x0000005c5028723c */ /* 0x040fe80000001828 */
[----:B-1----:R-:W-:Y:S01]  /*13200*/  FFMA.FTZ R84, R203, c[0x0][0x2d0], -R98 ;  /* 0x0000b400cb547a23 */ /* 0x002fe20000010862 */
[----:B------:R-:W-:Y:S02]  /*13210*/  MOV R203, R136 ;  /* 0x0000008800cb7202 */ /* 0x000fe40000000f00 */
[----:B------:R-:W-:Y:S01]  /*13220*/  FFMA.FTZ R92, R230, c[0x0][0x2d0], -R96 ;  /* 0x0000b400e65c7a23 */ /* 0x000fe20000010860 */
[-C--:B------:R-:W-:Y:S01]  /*13230*/  HMMA.16816.F32 R44, R80, R94.reuse, R44 ;  /* 0x0000005e502c723c */ /* 0x080fe2000000182c */
[----:B------:R1:W-:Y:S03]  /*13240*/  MUFU.EX2 R143, R84 ;  /* 0x00000054008f7308 */ /* 0x0003e60000000800 */
[----:B--2---:R-:W-:Y:S01]  /*13250*/  FFMA.FTZ R88, R207, c[0x0][0x2d0], -R98 ;  /* 0x0000b400cf587a23 */ /* 0x004fe20000010862 */
[----:B------:R-:W-:Y:S02]  /*13260*/  MOV R207, R133 ;  /* 0x0000008500cf7202 */ /* 0x000fe40000000f00 */
[----:B------:R-:W-:Y:S01]  /*13270*/  MOV R230, R120 ;  /* 0x0000007800e67202 */ /* 0x000fe20000000f00 */
[C---:B------:R-:W-:Y:S03]  /*13280*/  HMMA.16816.F32 R48, R76.reuse, R94, R48 ;  /* 0x0000005e4c30723c */ /* 0x040fe60000001830 */
[----:B------:R2:W-:Y:S10]  /*13290*/  MUFU.EX2 R141, R88 ;  /* 0x00000058008d7308 */ /* 0x0005f40000000800 */
[----:B------:R3:W-:Y:S01]  /*132a0*/  MUFU.EX2 R147, R92 ;  /* 0x0000005c00937308 */ /* 0x0007e20000000800 */
[----:B-1----:R-:W-:Y:S01]  /*132b0*/  FFMA.FTZ R84, R205, c[0x0][0x2d0], -R2 ;  /* 0x0000b400cd547a23 */ /* 0x002fe20000010802 */
[----:B------:R-:W-:Y:S08]  /*132c0*/  MOV R205, R135 ;  /* 0x0000008700cd7202 */ /* 0x000ff00000000f00 */
[----:B------:R1:W4:Y:S01]  /*132d0*/  MUFU.EX2 R136, R84 ;  /* 0x0000005400887308 */ /* 0x0003220000000800 */
[----:B--2---:R-:W-:Y:S01]  /*132e0*/  FFMA.FTZ R88, R231, c[0x0][0x2d0], -R98 ;  /* 0x0000b400e7587a23 */ /* 0x004fe20000010862 */
[----:B------:R-:W-:Y:S02]  /*132f0*/  MOV R231, R132 ;  /* 0x0000008400e77202 */ /* 0x000fe40000000f00 */
[----:B------:R-:W-:Y:S02]  /*13300*/  MOV R132, R113 ;  /* 0x0000007100847202 */ /* 0x000fe40000000f00 */
[----:B------:R-:W-:Y:S04]  /*13310*/  MOV R113, R186 ;  /* 0x000000ba00717202 */ /* 0x000fe80000000f00 */
[----:B------:R2:W5:Y:S01]  /*13320*/  MUFU.EX2 R201, R88 ;  /* 0x0000005800c97308 */ /* 0x0005620000000800 */
[----:B---3--:R-:W-:Y:S01]  /*13330*/  FFMA.FTZ R92, R233, c[0x0][0x2d0], -R96 ;  /* 0x0000b400e95c7a23 */ /* 0x008fe20000010860 */
[----:B------:R-:W-:Y:S02]  /*13340*/  MOV R233, R127 ;  /* 0x0000007f00e97202 */ /* 0x000fe40000000f00 */
[----:B------:R-:W-:Y:S06]  /*13350*/  MOV R127, R105 ;  /* 0x00000069007f7202 */ /* 0x000fec0000000f00 */
[----:B------:R3:W-:Y:S01]  /*13360*/  MUFU.EX2 R199, R92 ;  /* 0x0000005c00c77308 */ /* 0x0007e20000000800 */
[----:B-1----:R-:W1:Y:S01]  /*13370*/  LDSM.16.MT88.4 R84, [R211+0x900] ;  /* 0x00090000d354783b */ /* 0x002e620000004200 */
[----:B--2---:R-:W-:Y:S01]  /*13380*/  FFMA.FTZ R88, R235, c[0x0][0x2d0], -R2 ;  /* 0x0000b400eb587a23 */ /* 0x004fe20000010802 */
[----:B------:R-:W-:Y:S07]  /*13390*/  MOV R235, R114 ;  /* 0x0000007200eb7202 */ /* 0x000fee0000000f00 */
[----:B------:R2:W-:Y:S01]  /*133a0*/  MUFU.EX2 R140, R88 ;  /* 0x00000058008c7308 */ /* 0x0005e20000000800 */
[----:B---3--:R-:W-:Y:S01]  /*133b0*/  FFMA.FTZ R92, R206, c[0x0][0x2d0], -R96 ;  /* 0x0000b400ce5c7a23 */ /* 0x008fe20000010860 */
[----:B------:R-:W-:Y:S02]  /*133c0*/  MOV R206, R233 ;  /* 0x000000e900ce7202 */ /* 0x000fe40000000f00 */
[----:B------:R-:W-:Y:S06]  /*133d0*/  MOV R233, R148 ;  /* 0x0000009400e97202 */ /* 0x000fec0000000f00 */
[----:B------:R3:W-:Y:S01]  /*133e0*/  MUFU.EX2 R197, R92 ;  /* 0x0000005c00c57308 */ /* 0x0007e20000000800 */
[----:B--2---:R-:W-:Y:S01]  /*133f0*/  FFMA.FTZ R88, R238, c[0x0][0x2d0], -R2 ;  /* 0x0000b400ee587a23 */ /* 0x004fe20000010802 */
[----:B------:R-:W-:Y:S01]  /*13400*/  MOV R238, R119 ;  /* 0x0000007700ee7202 */ /* 0x000fe20000000f00 */
[-C--:B-1----:R-:W-:Y:S07]  /*13410*/  HMMA.16816.F32 R52, R76, R84.reuse, R52 ;  /* 0x000000544c34723c */ /* 0x082fee0000001834 */
[----:B------:R1:W2:Y:S01]  /*13420*/  MUFU.EX2 R200, R88 ;  /* 0x0000005800c87308 */ /* 0x0002a20000000800 */
[C---:B------:R-:W-:Y:S01]  /*13430*/  HMMA.16816.F32 R56, R80.reuse, R84, R56 ;  /* 0x000000545038723c */ /* 0x040fe20000001838 */
[----:B---3--:R-:W-:Y:S06]  /*13440*/  LDSM.16.MT88.4 R92, [R210+0x1100] ;  /* 0x00110000d25c783b */ /* 0x008fec0000004200 */
[--C-:B------:R-:W-:Y:S01]  /*13450*/  FFMA.FTZ R84, R236, c[0x0][0x2d0], -R97.reuse ;  /* 0x0000b400ec547a23 */ /* 0x100fe20000010861 */
[-C--:B------:R-:W-:Y:S03]  /*13460*/  HMMA.16816.F32 R60, R80, R86.reuse, R60 ;  /* 0x00000056503c723c */ /* 0x080fe6000000183c */
[----:B------:R3:W-:Y:S04]  /*13470*/  MUFU.EX2 R146, R84 ;  /* 0x0000005400927308 */ /* 0x0007e80000000800 */
[--C-:B------:R-:W-:Y:S01]  /*13480*/  FFMA.FTZ R80, R239, c[0x0][0x2d0], -R97.reuse ;  /* 0x0000b400ef507a23 */ /* 0x100fe20000010861 */
[----:B------:R-:W-:Y:S01]  /*13490*/  HMMA.16816.F32 R64, R76, R86, R64 ;  /* 0x000000564c40723c */ /* 0x000fe20000001840 */
[----:B-1----:R-:W1:Y:S03]  /*134a0*/  LDSM.16.MT88.4 R88, [R209+0x1100] ;  /* 0x00110000d158783b */ /* 0x002e660000004200 */
[----:B----4-:R-:W-:Y:S01]  /*134b0*/  F2FP.PACK_AB R81, R142, R136 ;  /* 0x000000888e51723e */ /* 0x010fe200000000ff */
[----:B------:R4:W-:Y:S01]  /*134c0*/  MUFU.EX2 R198, R80 ;  /* 0x0000005000c67308 */ /* 0x0009e20000000800 */
[----:B-----5:R-:W-:Y:S02]  /*134d0*/  F2FP.PACK_AB R82, R201, R141 ;  /* 0x0000008dc952723e */ /* 0x020fe400000000ff */
[----:B------:R-:W-:Y:S04]  /*134e0*/  F2FP.PACK_AB R76, R207, R231 ;  /* 0x000000e7cf4c723e */ /* 0x000fe800000000ff */
[----:B------:R-:W-:Y:S02]  /*134f0*/  F2FP.PACK_AB R77, R138, R139 ;  /* 0x0000008b8a4d723e */ /* 0x000fe400000000ff */
[----:B------:R-:W-:Y:S02]  /*13500*/  F2FP.PACK_AB R78, R203, R232 ;  /* 0x000000e8cb4e723e */ /* 0x000fe400000000ff */
[----:B------:R-:W-:Y:S02]  /*13510*/  F2FP.PACK_AB R79, R204, R205 ;  /* 0x000000cdcc4f723e */ /* 0x000fe400000000ff */
[----:B--2---:R-:W-:Y:S01]  /*13520*/  F2FP.PACK_AB R83, R200, R140 ;  /* 0x0000008cc853723e */ /* 0x004fe200000000ff */
[----:B---3--:R-:W2:Y:S01]  /*13530*/  LDSM.16.MT88.4 R84, [R212+0x1100] ;  /* 0x00110000d454783b */ /* 0x008ea20000004200 */
[----:B----4-:R-:W-:Y:S01]  /*13540*/  FFMA.FTZ R80, R202, c[0x0][0x2d0], -R96 ;  /* 0x0000b400ca507a23 */ /* 0x010fe20000010860 */
[----:B------:R-:W-:Y:S03]  /*13550*/  MOV R202, R151 ;  /* 0x0000009700ca7202 */ /* 0x000fe60000000f00 */
[----:B------:R3:W-:Y:S01]  /*13560*/  MUFU.EX2 R196, R80 ;  /* 0x0000005000c47308 */ /* 0x0007e20000000800 */
[-C--:B-1----:R-:W-:Y:S03]  /*13570*/  HMMA.16816.F32 R4, R76, R88.reuse, R4 ;  /* 0x000000584c04723c */ /* 0x082fe60000001804 */
[----:B---3--:R-:W-:Y:S07]  /*13580*/  F2FP.PACK_AB R80, R143, R137 ;  /* 0x000000898f50723e */ /* 0x008fee00000000ff */
[C---:B------:R-:W-:Y:S07]  /*13590*/  HMMA.16816.F32 R8, R80.reuse, R88, R8 ;  /* 0x000000585008723c */ /* 0x040fee0000001808 */
[--C-:B------:R-:W-:Y:S01]  /*135a0*/  FFMA.FTZ R88, R229, c[0x0][0x2d0], -R97.reuse ;  /* 0x0000b400e5587a23 */ /* 0x100fe20000010861 */
[-C--:B------:R-:W-:Y:S03]  /*135b0*/  HMMA.16816.F32 R12, R80, R90.reuse, R12 ;  /* 0x0000005a500c723c */ /* 0x080fe6000000180c */
[----:B------:R1:W-:Y:S01]  /*135c0*/  MUFU.EX2 R194, R88 ;  /* 0x0000005800c27308 */ /* 0x0003e20000000800 */
[----:B------:R-:W-:Y:S02]  /*135d0*/  MOV R229, R123 ;  /* 0x0000007b00e57202 */ /* 0x000fe40000000f00 */
[----:B------:R-:W-:Y:S02]  /*135e0*/  MOV R123, R113 ;  /* 0x00000071007b7202 */ /* 0x000fe40000000f00 */
[C---:B------:R-:W-:Y:S08]  /*135f0*/  HMMA.16816.F32 R16, R76.reuse, R90, R16 ;  /* 0x0000005a4c10723c */ /* 0x040ff00000001810 */
[-C--:B--2---:R-:W-:Y:S08]  /*13600*/  HMMA.16816.F32 R20, R76, R84.reuse, R20 ;  /* 0x000000544c14723c */ /* 0x084ff00000001814 */
[C---:B------:R-:W-:Y:S04]  /*13610*/  HMMA.16816.F32 R24, R80.reuse, R84, R24 ;  /* 0x000000545018723c */ /* 0x040fe80000001818 */
[--C-:B-1----:R-:W-:Y:S01]  /*13620*/  FFMA.FTZ R88, R237, c[0x0][0x2d0], -R97.reuse ;  /* 0x0000b400ed587a23 */ /* 0x102fe20000010861 */
[----:B------:R-:W-:Y:S02]  /*13630*/  MOV R237, R122 ;  /* 0x0000007a00ed7202 */ /* 0x000fe40000000f00 */
        /* <DEDUP_REMOVED lines=10> */
[--C-:B------:R-:W-:Y:S01]  /*136e0*/  FFMA.FTZ R92, R126, c[0x0][0x2d0], -R2.reuse ;  /* 0x0000b4007e5c7a23 */ /* 0x100fe20000010802 */
[-C--:B------:R-:W-:Y:S01]  /*136f0*/  HMMA.16816.F32 R44, R80, R94.reuse, R44 ;  /* 0x0000005e502c723c */ /* 0x080fe2000000182c */
[----:B------:R1:W-:Y:S03]  /*13700*/  MUFU.EX2 R145, R88 ;  /* 0x0000005800917308 */ /* 0x0003e60000000800 */
[----:B--2---:R-:W-:Y:S01]  /*13710*/  FFMA.FTZ R84, R248, c[0x0][0x2d0], -R2 ;  /* 0x0000b400f8547a23 */ /* 0x004fe20000010802 */
[----:B------:R-:W-:Y:S02]  /*13720*/  MOV R126, R116 ;  /* 0x00000074007e7202 */ /* 0x000fe40000000f00 */
[----:B------:R-:W-:Y:S01]  /*13730*/  MOV R116, R111 ;  /* 0x0000006f00747202 */ /* 0x000fe20000000f00 */
[C---:B------:R-:W-:Y:S03]  /*13740*/  HMMA.16816.F32 R48, R76.reuse, R94, R48 ;  /* 0x0000005e4c30723c */ /* 0x040fe60000001830 */
[----:B------:R2:W3:Y:S01]  /*13750*/  MUFU.EX2 R192, R84 ;  /* 0x0000005400c07308 */ /* 0x0004e20000000800 */
[----:B------:R-:W-:Y:S02]  /*13760*/  MOV R111, R185 ;  /* 0x000000b9006f7202 */ /* 0x000fe40000000f00 */
[----:B------:R-:W-:Y:S02]  /*13770*/  MOV R248, R108 ;  /* 0x0000006c00f87202 */ /* 0x000fe40000000f00 */
[----:B------:R-:W-:Y:S05]  /*13780*/  MOV R121, R111 ;  /* 0x0000006f00797202 */ /* 0x000fea0000000f00 */
[----:B------:R4:W-:Y:S01]  /*13790*/  MUFU.EX2 R154, R92 ;  /* 0x0000005c009a7308 */ /* 0x0009e20000000800 */
[--C-:B-1----:R-:W-:Y:S01]  /*137a0*/  FFMA.FTZ R88, R240, c[0x0][0x2d0], -R98.reuse ;  /* 0x0000b400f0587a23 */ /* 0x102fe20000010862 */
[----:B------:R-:W-:Y:S08]  /*137b0*/  MOV R240, R106 ;  /* 0x0000006a00f07202 */ /* 0x000ff00000000f00 */
[----:B------:R1:W-:Y:S01]  /*137c0*/  MUFU.EX2 R193, R88 ;  /* 0x0000005800c17308 */ /* 0x0003e20000000800 */
[----:B--2---:R-:W-:Y:S01]  /*137d0*/  FFMA.FTZ R84, R244, c[0x0][0x2d0], -R98 ;  /* 0x0000b400f4547a23 */ /* 0x004fe20000010862 */
[----:B------:R-:W-:Y:S08]  /*137e0*/  MOV R244, R115 ;  /* 0x0000007300f47202 */ /* 0x000ff00000000f00 */
[----:B------:R2:W-:Y:S01]  /*137f0*/  MUFU.EX2 R190, R84 ;  /* 0x0000005400be7308 */ /* 0x0005e20000000800 */
[----:B----4-:R-:W-:Y:S09]  /*13800*/  FFMA.FTZ R92, R246, c[0x0][0x2d0], -R96 ;  /* 0x0000b400f65c7a23 */ /* 0x010ff20000010860 */
[----:B------:R4:W-:Y:S01]  /*13810*/  MUFU.EX2 R153, R92 ;  /* 0x0000005c00997308 */ /* 0x0009e20000000800 */
[----:B-1----:R-:W1:Y:S01]  /*13820*/  LDSM.16.MT88.4 R88, [R211+0x1100] ;  /* 0x00110000d358783b */ /* 0x002e620000004200 */
[----:B--2---:R-:W-:Y:S08]  /*13830*/  FFMA.FTZ R84, R247, c[0x0][0x2d0], -R98 ;  /* 0x0000b400f7547a23 */ /* 0x004ff00000010862 */
[----:B------:R2:W5:Y:S01]  /*13840*/  MUFU.EX2 R191, R84 ;  /* 0x0000005400bf7308 */ /* 0x0005620000000800 */
[----:B----4-:R-:W-:Y:S02]  /*13850*/  FFMA.FTZ R92, R242, c[0x0][0x2d0], -R96 ;  /* 0x0000b400f25c7a23 */ /* 0x010fe40000010860 */
[----:B--2---:R-:W-:Y:S01]  /*13860*/  FFMA.FTZ R84, R251, c[0x0][0x2d0], -R2 ;  /* 0x0000b400fb547a23 */ /* 0x004fe20000010802 */
[-C--:B-1----:R-:W-:Y:S06]  /*13870*/  HMMA.16816.F32 R52, R76, R88.reuse, R52 ;  /* 0x000000584c34723c */ /* 0x082fec0000001834 */
[----:B------:R1:W2:Y:S02]  /*13880*/  MUFU.EX2 R155, R84 ;  /* 0x00000054009b7308 */ /* 0x0002a40000000800 */
[C---:B------:R-:W-:Y:S07]  /*13890*/  HMMA.16816.F32 R56, R80.reuse, R88, R56 ;  /* 0x000000585038723c */ /* 0x040fee0000001838 */
[--C-:B------:R-:W-:Y:S01]  /*138a0*/  FFMA.FTZ R88, R249, c[0x0][0x2d0], -R96.reuse ;  /* 0x0000b400f9587a23 */ /* 0x100fe20000010860 */
[-C--:B------:R-:W-:Y:S03]  /*138b0*/  HMMA.16816.F32 R60, R80, R90.reuse, R60 ;  /* 0x0000005a503c723c */ /* 0x080fe6000000183c */
[----:B------:R4:W-:Y:S04]  /*138c0*/  MUFU.EX2 R189, R88 ;  /* 0x0000005800bd7308 */ /* 0x0009e80000000800 */
[--C-:B------:R-:W-:Y:S01]  /*138d0*/  FFMA.FTZ R80, R252, c[0x0][0x2d0], -R97.reuse ;  /* 0x0000b400fc507a23 */ /* 0x100fe20000010861 */
[----:B------:R-:W-:Y:S01]  /*138e0*/  HMMA.16816.F32 R64, R76, R90, R64 ;  /* 0x0000005a4c40723c */ /* 0x000fe20000001840 */
[----:B-1----:R-:W1:Y:S03]  /*138f0*/  LDSM.16.MT88.4 R84, [R209+0x1900] ;  /* 0x00190000d154783b */ /* 0x002e660000004200 */
[----:B---3--:R-:W-:Y:S01]  /*13900*/  F2FP.PACK_AB R81, R192, R144 ;  /* 0x00000090c051723e */ /* 0x008fe200000000ff */
[----:B------:R3:W-:Y:S01]  /*13910*/  MUFU.EX2 R152, R80 ;  /* 0x0000005000987308 */ /* 0x0007e20000000800 */
[----:B-----5:R-:W-:Y:S02]  /*13920*/  F2FP.PACK_AB R82, R191, R190 ;  /* 0x000000bebf52723e */ /* 0x020fe400000000ff */
[----:B------:R-:W-:Y:S04]  /*13930*/  F2FP.PACK_AB R76, R199, R147 ;  /* 0x00000093c74c723e */ /* 0x000fe800000000ff */
[----:B------:R-:W-:Y:S02]  /*13940*/  F2FP.PACK_AB R77, R198, R146 ;  /* 0x00000092c64d723e */ /* 0x000fe400000000ff */
[----:B------:R-:W-:Y:S02]  /*13950*/  F2FP.PACK_AB R78, R197, R196 ;  /* 0x000000c4c54e723e */ /* 0x000fe400000000ff */
[----:B------:R-:W-:Y:S02]  /*13960*/  F2FP.PACK_AB R79, R195, R194 ;  /* 0x000000c2c34f723e */ /* 0x000fe400000000ff */
[----:B--2---:R-:W-:Y:S01]  /*13970*/  F2FP.PACK_AB R83, R154, R155 ;  /* 0x0000009b9a53723e */ /* 0x004fe200000000ff */
[----:B----4-:R-:W2:Y:S01]  /*13980*/  LDSM.16.MT88.4 R88, [R212+0x1900] ;  /* 0x00190000d458783b */ /* 0x010ea20000004200 */
[--C-:B---3--:R-:W-:Y:S01]  /*13990*/  FFMA.FTZ R80, R125, c[0x0][0x2d0], -R97.reuse ;  /* 0x0000b4007d507a23 */ /* 0x108fe20000010861 */
[----:B------:R-:W-:Y:S02]  /*139a0*/  MOV R125, R117 ;  /* 0x00000075007d7202 */ /* 0x000fe40000000f00 */
[----:B------:R-:W-:Y:S01]  /*139b0*/  MOV R117, R112 ;  /* 0x0000007000757202 */ /* 0x000fe20000000f00 */
[----:B------:R3:W-:Y:S01]  /*139c0*/  MUFU.EX2 R188, R80 ;  /* 0x0000005000bc7308 */ /* 0x0007e20000000800 */
[----:B------:R-:W-:Y:S04]  /*139d0*/  MOV R112, R187 ;  /* 0x000000bb00707202 */ /* 0x000fe80000000f00 */
[----:B------:R-:W-:Y:S01]  /*139e0*/  MOV R122, R112 ;  /* 0x00000070007a7202 */ /* 0x000fe20000000f00 */
[-C--:B-1----:R-:W-:Y:S04]  /*139f0*/  HMMA.16816.F32 R4, R76, R84.reuse, R4 ;  /* 0x000000544c04723c */ /* 0x082fe80000001804 */
[----:B------:R1:W-:Y:S01]  /*13a00*/  MUFU.EX2 R187, R92 ;  /* 0x0000005c00bb7308 */ /* 0x0003e20000000800 */
[----:B---3--:R-:W-:Y:S07]  /*13a10*/  F2FP.PACK_AB R80, R193, R145 ;  /* 0x00000091c150723e */ /* 0x008fee00000000ff */
[C---:B------:R-:W-:Y:S01]  /*13a20*/  HMMA.16816.F32 R8, R80.reuse, R84, R8 ;  /* 0x000000545008723c */ /* 0x040fe20000001808 */
[----:B-1----:R-:W1:Y:S06]  /*13a30*/  LDSM.16.MT88.4 R92, [R210+0x1900] ;  /* 0x00190000d25c783b */ /* 0x002e6c0000004200 */
[----:B------:R-:W-:Y:S01]  /*13a40*/  FFMA.FTZ R84, R243, c[0x0][0x2d0], -R96 ;  /* 0x0000b400f3547a23 */ /* 0x000fe20000010860 */
[-C--:B------:R-:W-:Y:S03]  /*13a50*/  HMMA.16816.F32 R12, R80, R86.reuse, R12 ;  /* 0x00000056500c723c */ /* 0x080fe6000000180c */
[----:B------:R3:W-:Y:S05]  /*13a60*/  MUFU.EX2 R186, R84 ;  /* 0x0000005400ba7308 */ /* 0x0007ea0000000800 */
[C---:B------:R-:W-:Y:S08]  /*13a70*/  HMMA.16816.F32 R16, R76.reuse, R86, R16 ;  /* 0x000000564c10723c */ /* 0x040ff00000001810 */
[-C--:B--2---:R-:W-:Y:S08]  /*13a80*/  HMMA.16816.F32 R20, R76, R88.reuse, R20 ;  /* 0x000000584c14723c */ /* 0x084ff00000001814 */
[C---:B------:R-:W-:Y:S04]  /*13a90*/  HMMA.16816.F32 R24, R80.reuse, R88, R24 ;  /* 0x000000585018723c */ /* 0x040fe80000001818 */
[--C-:B---3--:R-:W-:Y:S03]  /*13aa0*/  FFMA.FTZ R84, R250, c[0x0][0x2d0], -R97.reuse ;  /* 0x0000b400fa547a23 */ /* 0x108fe60000010861 */
[----:B------:R-:W-:Y:S01]  /*13ab0*/  FFMA.FTZ R88, R126, c[0x0][0x2d0], -R98 ;  /* 0x0000b4007e587a23 */ /* 0x000fe20000010862 */
[-C--:B------:R-:W-:Y:S01]  /*13ac0*/  HMMA.16816.F32 R28, R80, R90.reuse, R28 ;  /* 0x0000005a501c723c */ /* 0x080fe2000000181c */
[----:B------:R2:W-:Y:S03]  /*13ad0*/  MUFU.EX2 R185, R84 ;  /* 0x0000005400b97308 */ /* 0x0005e60000000800 */
[----:B------:R-:W-:Y:S04]  /*13ae0*/  MOV R126, R101 ;  /* 0x00000065007e7202 */ /* 0x000fe80000000f00 */
[C---:B------:R-:W-:Y:S03]  /*13af0*/  HMMA.16816.F32 R32, R76.reuse, R90, R32 ;  /* 0x0000005a4c20723c */ /* 0x040fe60000001820 */
[----:B------:R3:W-:Y:S05]  /*13b00*/  MUFU.EX2 R158, R88 ;  /* 0x00000058009e7308 */ /* 0x0007ea0000000800 */
[-C--:B-1----:R-:W-:Y:S08]  /*13b10*/  HMMA.16816.F32 R36, R76, R92.reuse, R36 ;  /* 0x0000005c4c24723c */ /* 0x082ff00000001824 */
[C---:B------:R-:W-:Y:S04]  /*13b20*/  HMMA.16816.F32 R40, R80.reuse, R92, R40 ;  /* 0x0000005c5028723c */ /* 0x040fe80000001828 */
[--C-:B--2---:R-:W-:Y:S01]  /*13b30*/  FFMA.FTZ R84, R182, c[0x0][0x2d0], -R97.reuse ;  /* 0x0000b400b6547a23 */ /* 0x104fe20000010861 */
[----:B------:R-:W-:Y:S02]  /*13b40*/  MOV R182, R184 ;  /* 0x000000b800b67202 */ /* 0x000fe40000000f00 */
[--C-:B------:R-:W-:Y:S01]  /*13b50*/  FFMA.FTZ R92, R117, c[0x0][0x2d0], -R2.reuse ;  /* 0x0000b400755c7a23 */ /* 0x100fe20000010802 */
[-C--:B------:R-:W-:Y:S01]  /*13b60*/  HMMA.16816.F32 R44, R80, R94.reuse, R44 ;  /* 0x0000005e502c723c */ /* 0x080fe2000000182c */
[----:B------:R1:W-:Y:S03]  /*13b70*/  MUFU.EX2 R184, R84 ;  /* 0x0000005400b87308 */ /* 0x0003e60000000800 */
[----:B---3--:R-:W-:Y:S01]  /*13b80*/  FFMA.FTZ R88, R125, c[0x0][0x2d0], -R2 ;  /* 0x0000b4007d587a23 */ /* 0x008fe20000010802 */
[----:B------:R-:W-:Y:S02]  /*13b90*/  MOV R117, R116 ;  /* 0x0000007400757202 */ /* 0x000fe40000000f00 */
[----:B------:R-:W-:Y:S01]  /*13ba0*/  MOV R116, R110 ;  /* 0x0000006e00747202 */ /* 0x000fe20000000f00 */
[C---:B------:R-:W-:Y:S03]  /*13bb0*/  HMMA.16816.F32 R48, R76.reuse, R94, R48 ;  /* 0x0000005e4c30723c */ /* 0x040fe60000001830 */
[----:B------:R2:W-:Y:S01]  /*13bc0*/  MUFU.EX2 R157, R88 ;  /* 0x00000058009d7308 */ /* 0x0005e20000000800 */
[----:B------:R-:W-:Y:S02]  /*13bd0*/  MOV R110, R181 ;  /* 0x000000b5006e7202 */ /* 0x000fe40000000f00 */
[----:B------:R-:W-:Y:S02]  /*13be0*/  MOV R120, R116 ;  /* 0x0000007400787202 */ /* 0x000fe40000000f00 */
[----:B------:R-:W-:Y:S04]  /*13bf0*/  MOV R125, R100 ;  /* 0x00000064007d7202 */ /* 0x000fe80000000f00 */
[----:B------:R-:W-:Y:S01]  /*13c00*/  MOV R247, R120 ;  /* 0x0000007800f77202 */ /* 0x000fe20000000f00 */
[----:B------:R3:W-:Y:S01]  /*13c10*/  MUFU.EX2 R181, R92 ;  /* 0x0000005c00b57308 */ /* 0x0007e20000000800 */
[----:B------:R-:W-:Y:S01]  /*13c20*/  MOV R120, R110 ;  /* 0x0000006e00787202 */ /* 0x000fe20000000f00 */
[----:B-1----:R-:W-:Y:S01]  /*13c30*/  FFMA.FTZ R84, R132, c[0x0][0x2d0], -R98 ;  /* 0x0000b40084547a23 */ /* 0x002fe20000010862 */
[----:B------:R-:W-:Y:S07]  /*13c40*/  MOV R132, R168 ;  /* 0x000000a800847202 */ /* 0x000fee0000000f00 */
[----:B------:R1:W-:Y:S01]  /*13c50*/  MUFU.EX2 R159, R84 ;  /* 0x00000054009f7308 */ /* 0x0003e20000000800 */
[--C-:B--2---:R-:W-:Y:S01]  /*13c60*/  FFMA.FTZ R88, R118, c[0x0][0x2d0], -R2.reuse ;  /* 0x0000b40076587a23 */ /* 0x104fe20000010802 */
[----:B------:R-:W-:Y:S04]  /*13c70*/  MOV R118, R102 ;  /* 0x0000006600767202 */ /* 0x000fe80000000f00 */
[----:B------:R-:W-:Y:S04]  /*13c80*/  MOV R236, R118 ;  /* 0x0000007600ec7202 */ /* 0x000fe80000000f00 */
[----:B------:R2:W4:Y:S01]  /*13c90*/  MUFU.EX2 R156, R88 ;  /* 0x00000058009c7308 */ /* 0x0005220000000800 */
[----:B---3--:R-:W-:Y:S09]  /*13ca0*/  FFMA.FTZ R92, R180, c[0x0][0x2d0], -R2 ;  /* 0x0000b400b45c7a23 */ /* 0x008ff20000010802 */
[----:B------:R3:W-:Y:S01]  /*13cb0*/  MUFU.EX2 R180, R92 ;  /* 0x0000005c00b47308 */ /* 0x0007e20000000800 */
[----:B-1----:R-:W1:Y:S01]  /*13cc0*/  LDSM.16.MT88.4 R84, [R211+0x1900] ;  /* 0x00190000d354783b */ /* 0x002e620000004200 */
[--C-:B--2---:R-:W-:Y:S08]  /*13cd0*/  FFMA.FTZ R88, R183, c[0x0][0x2d0], -R98.reuse ;  /* 0x0000b400b7587a23 */ /* 0x104ff00000010862 */
[----:B------:R2:W-:Y:S01]  /*13ce0*/  MUFU.EX2 R183, R88 ;  /* 0x0000005800b77308 */ /* 0x0005e20000000800 */
[--C-:B---3--:R-:W-:Y:S01]  /*13cf0*/  FFMA.FTZ R92, R117, c[0x0][0x2d0], -R97.reuse ;  /* 0x0000b400755c7a23 */ /* 0x108fe20000010861 */
[----:B------:R-:W-:Y:S08]  /*13d00*/  MOV R117, R103 ;  /* 0x0000006700757202 */ /* 0x000ff00000000f00 */
[----:B------:R3:W-:Y:S01]  /*13d10*/  MUFU.EX2 R168, R92 ;  /* 0x0000005c00a87308 */ /* 0x0007e20000000800 */
[----:B------:R-:W-:Y:S02]  /*13d20*/  MOV R239, R117 ;  /* 0x0000007500ef7202 */ /* 0x000fe40000000f00 */
[----:B------:R-:W-:Y:S01]  /*13d30*/  LDSM.16.MT88.4 R116, [R209+0x2900] ;  /* 0x00290000d174783b */ /* 0x000fe20000004200 */
[----:B--2---:R-:W-:Y:S01]  /*13d40*/  FFMA.FTZ R88, R182, c[0x0][0x2d0], -R98 ;  /* 0x0000b400b6587a23 */ /* 0x004fe20000010862 */
[-C--:B-1----:R-:W-:Y:S05]  /*13d50*/  HMMA.16816.F32 R52, R76, R84.reuse, R52 ;  /* 0x000000544c34723c */ /* 0x082fea0000001834 */
[----:B------:R1:W2:Y:S03]  /*13d60*/  MUFU.EX2 R182, R88 ;  /* 0x0000005800b67308 */ /* 0x0002a60000000800 */
        /* <DEDUP_REMOVED lines=9> */
[----:B------:R4:W5:Y:S01]  /*13e00*/  MUFU.EX2 R170, R80 ;  /* 0x0000005000aa7308 */ /* 0x0009620000000800 */
[----:B--2---:R-:W-:Y:S02]  /*13e10*/  F2FP.PACK_AB R82, R182, R183 ;  /* 0x000000b7b652723e */ /* 0x004fe400000000ff */
[----:B------:R-:W-:Y:S04]  /*13e20*/  F2FP.PACK_AB R76, R189, R153 ;  /* 0x00000099bd4c723e */ /* 0x000fe800000000ff */
[----:B------:R-:W-:Y:S02]  /*13e30*/  F2FP.PACK_AB R77, R188, R152 ;  /* 0x00000098bc4d723e */ /* 0x000fe400000000ff */
[----:B------:R-:W-:Y:S02]  /*13e40*/  F2FP.PACK_AB R78, R186, R187 ;  /* 0x000000bbba4e723e */ /* 0x000fe400000000ff */
[----:B------:R-:W-:Y:S02]  /*13e50*/  F2FP.PACK_AB R79, R184, R185 ;  /* 0x000000b9b84f723e */ /* 0x000fe400000000ff */
[----:B------:R-:W-:Y:S01]  /*13e60*/  F2FP.PACK_AB R83, R180, R181 ;  /* 0x000000b5b453723e */ /* 0x000fe200000000ff */
[----:B---3--:R-:W2:Y:S01]  /*13e70*/  LDSM.16.MT88.4 R84, [R212+0x2100] ;  /* 0x00210000d454783b */ /* 0x008ea20000004200 */
[--C-:B----4-:R-:W-:Y:S01]  /*13e80*/  FFMA.FTZ R80, R169, c[0x0][0x2d0], -R97.reuse ;  /* 0x0000b400a9507a23 */ /* 0x110fe20000010861 */
[----:B-----5:R-:W-:Y:S03]  /*13e90*/  F2FP.PACK_AB R164, R170, R171 ;  /* 0x000000abaaa4723e */ /* 0x020fe600000000ff */
[----:B------:R3:W4:Y:S01]  /*13ea0*/  MUFU.EX2 R169, R80 ;  /* 0x0000005000a97308 */ /* 0x0007220000000800 */
[-C--:B-1----:R-:W-:Y:S03]  /*13eb0*/  HMMA.16816.F32 R4, R76, R88.reuse, R4 ;  /* 0x000000584c04723c */ /* 0x082fe60000001804 */
[----:B---3--:R-:W-:Y:S02]  /*13ec0*/  F2FP.PACK_AB R80, R158, R159 ;  /* 0x0000009f9e50723e */ /* 0x008fe400000000ff */
[----:B----4-:R-:W-:Y:S05]  /*13ed0*/  F2FP.PACK_AB R165, R168, R169 ;  /* 0x000000a9a8a5723e */ /* 0x010fea00000000ff */
[C---:B------:R-:W-:Y:S07]  /*13ee0*/  HMMA.16816.F32 R8, R80.reuse, R88, R8 ;  /* 0x000000585008723c */ /* 0x040fee0000001808 */
[--C-:B------:R-:W-:Y:S01]  /*13ef0*/  FFMA.FTZ R88, R172, c[0x0][0x2d0], -R96.reuse ;  /* 0x0000b400ac587a23 */ /* 0x100fe20000010860 */
[-C--:B------:R-:W-:Y:S03]  /*13f00*/  HMMA.16816.F32 R12, R80, R90.reuse, R12 ;  /* 0x0000005a500c723c */ /* 0x080fe6000000180c */
[----:B------:R1:W-:Y:S05]  /*13f10*/  MUFU.EX2 R103, R88 ;  /* 0x0000005800677308 */ /* 0x0003ea0000000800 */
[C---:B------:R-:W-:Y:S08]  /*13f20*/  HMMA.16816.F32 R16, R76.reuse, R90, R16 ;  /* 0x0000005a4c10723c */ /* 0x040ff00000001810 */
[-C--:B--2---:R-:W-:Y:S08]  /*13f30*/  HMMA.16816.F32 R20, R76, R84.reuse, R20 ;  /* 0x000000544c14723c */ /* 0x084ff00000001814 */
[C---:B------:R-:W-:Y:S04]  /*13f40*/  HMMA.16816.F32 R24, R80.reuse, R84, R24 ;  /* 0x000000545018723c */ /* 0x040fe80000001818 */
[----:B-1----:R-:W-:Y:S03]  /*13f50*/  FFMA.FTZ R88, R173, c[0x0][0x2d0], -R96 ;  /* 0x0000b400ad587a23 */ /* 0x002fe60000010860 */
[--C-:B------:R-:W-:Y:S01]  /*13f60*/  FFMA.FTZ R84, R176, c[0x0][0x2d0], -R98.reuse ;  /* 0x0000b400b0547a23 */ /* 0x100fe20000010862 */
[-C--:B------:R-:W-:Y:S01]  /*13f70*/  HMMA.16816.F32 R28, R80, R86.reuse, R28 ;  /* 0x00000056501c723c */ /* 0x080fe2000000181c */
[----:B------:R1:W2:Y:S07]  /*13f80*/  MUFU.EX2 R102, R88 ;  /* 0x0000005800667308 */ /* 0x0002ae0000000800 */
[C---:B------:R-:W-:Y:S08]  /*13f90*/  HMMA.16816.F32 R32, R76.reuse, R86, R32 ;  /* 0x000000564c20723c */ /* 0x040ff00000001820 */
[-C--:B------:R-:W-:Y:S08]  /*13fa0*/  HMMA.16816.F32 R36, R76, R92.reuse, R36 ;  /* 0x0000005c4c24723c */ /* 0x080ff00000001824 */
[C---:B------:R-:W-:Y:S01]  /*13fb0*/  HMMA.16816.F32 R40, R80.reuse, R92, R40 ;  /* 0x0000005c5028723c */ /* 0x040fe20000001828 */
[----:B------:R-:W3:Y:S03]  /*13fc0*/  LDL.LU R93, [R1+0x14] ;  /* 0x00001400015d7983 */ /* 0x000ee60000300800 */
[--C-:B-1----:R-:W-:Y:S01]  /*13fd0*/  FFMA.FTZ R88, R174, c[0x0][0x2d0], -R97.reuse ;  /* 0x0000b400ae587a23 */ /* 0x102fe20000010861 */
[----:B------:R-:W4:Y:S01]  /*13fe0*/  LDL.LU R92, [R1+0x18] ;  /* 0x00001800015c7983 */ /* 0x000f220000300800 */
[----:B--2---:R-:W-:Y:S02]  /*13ff0*/  F2FP.PACK_AB R166, R102, R103 ;  /* 0x0000006766a6723e */ /* 0x004fe400000000ff */
[----:B------:R1:W-:Y:S01]  /*14000*/  MUFU.EX2 R101, R88 ;  /* 0x0000005800657308 */ /* 0x0003e20000000800 */
[-C--:B------:R-:W-:Y:S08]  /*14010*/  HMMA.16816.F32 R44, R80, R94.reuse, R44 ;  /* 0x0000005e502c723c */ /* 0x080ff0000000182c */
[C---:B------:R-:W-:Y:S04]  /*14020*/  HMMA.16816.F32 R48, R76.reuse, R94, R48 ;  /* 0x0000005e4c30723c */ /* 0x040fe80000001830 */
[----:B-1----:R-:W-:Y:S02]  /*14030*/  FFMA.FTZ R88, R99, c[0x0][0x2d0], -R97 ;  /* 0x0000b40063587a23 */ /* 0x002fe40000010861 */
[----:B------:R1:W-:Y:S10]  /*14040*/  MUFU.EX2 R99, R84 ;  /* 0x0000005400637308 */ /* 0x0003f40000000800 */
[----:B------:R2:W5:Y:S01]  /*14050*/  MUFU.EX2 R100, R88 ;  /* 0x0000005800647308 */ /* 0x0005620000000800 */
[----:B-1----:R-:W-:Y:S09]  /*14060*/  FFMA.FTZ R84, R177, c[0x0][0x2d0], -R98 ;  /* 0x0000b400b1547a23 */ /* 0x002ff20000010862 */
[----:B------:R1:W1:Y:S01]  /*14070*/  MUFU.EX2 R97, R84 ;  /* 0x0000005400617308 */ /* 0x0002620000000800 */
[----:B--2---:R-:W2:Y:S01]  /*14080*/  LDSM.16.MT88.4 R88, [R211+0x2100] ;  /* 0x00210000d358783b */ /* 0x004ea20000004200 */
[----:B-----5:R-:W-:Y:S01]  /*14090*/  F2FP.PACK_AB R167, R100, R101 ;  /* 0x0000006564a7723e */ /* 0x020fe200000000ff */
[--C-:B-1----:R-:W-:Y:S01]  /*140a0*/  FFMA.FTZ R84, R178, c[0x0][0x2d0], -R2.reuse ;  /* 0x0000b400b2547a23 */ /* 0x102fe20000010802 */
[----:B------:R-:W-:Y:S06]  /*140b0*/  F2FP.PACK_AB R160, R97, R99 ;  /* 0x0000006361a0723e */ /* 0x000fec00000000ff */
[----:B------:R1:W-:Y:S01]  /*140c0*/  MUFU.EX2 R87, R84 ;  /* 0x0000005400577308 */ /* 0x0003e20000000800 */
[-C--:B--2---:R-:W-:Y:S03]  /*140d0*/  HMMA.16816.F32 R52, R76, R88.reuse, R52 ;  /* 0x000000584c34723c */ /* 0x084fe60000001834 */
[--C-:B-1----:R-:W-:Y:S02]  /*140e0*/  FFMA.FTZ R84, R179, c[0x0][0x2d0], -R2.reuse ;  /* 0x0000b400b3547a23 */ /* 0x102fe40000010802 */
[----:B------:R-:W-:Y:S03]  /*140f0*/  FFMA.FTZ R2, R75, c[0x0][0x2d0], -R2 ;  /* 0x0000b4004b027a23 */ /* 0x000fe60000010802 */
[C---:B------:R-:W-:Y:S01]  /*14100*/  HMMA.16816.F32 R56, R80.reuse, R88, R56 ;  /* 0x000000585038723c */ /* 0x040fe20000001838 */
[----:B------:R1:W2:Y:S01]  /*14110*/  MUFU.EX2 R96, R84 ;  /* 0x0000005400607308 */ /* 0x0002a20000000800 */
[----:B------:R-:W5:Y:S06]  /*14120*/  LDL.LU R75, [R1+0x1c] ;  /* 0x00001c00014b7983 */ /* 0x000f6c0000300800 */
[-C--:B------:R-:W-:Y:S08]  /*14130*/  HMMA.16816.F32 R60, R80, R90.reuse, R60 ;  /* 0x0000005a503c723c */ /* 0x080ff0000000183c */
[----:B------:R-:W-:Y:S04]  /*14140*/  HMMA.16816.F32 R64, R76, R90, R64 ;  /* 0x0000005a4c40723c */ /* 0x000fe80000001840 */
[--C-:B-1----:R-:W-:Y:S02]  /*14150*/  FFMA.FTZ R84, R132, c[0x0][0x2d0], -R98.reuse ;  /* 0x0000b40084547a23 */ /* 0x102fe40000010862 */
[----:B------:R-:W1:Y:S01]  /*14160*/  LDSM.16.MT88.4 R132, [R212+0x2900] ;  /* 0x00290000d484783b */ /* 0x000e620000004200 */
[----:B--2---:R-:W-:Y:S01]  /*14170*/  F2FP.PACK_AB R161, R96, R87 ;  /* 0x0000005760a1723e */ /* 0x004fe200000000ff */
[----:B------:R2:W-:Y:S04]  /*14180*/  MUFU.EX2 R86, R84 ;  /* 0x0000005400567308 */ /* 0x0005e80000000800 */
[----:B--2---:R-:W-:Y:S06]  /*14190*/  FFMA.FTZ R84, R175, c[0x0][0x2d0], -R98 ;  /* 0x0000b400af547a23 */ /* 0x004fec0000010862 */
[----:B------:R-:W2:Y:S10]  /*141a0*/  MUFU.EX2 R85, R84 ;  /* 0x0000005400557308 */ /* 0x000eb40000000800 */
[----:B------:R-:W-:Y:S10]  /*141b0*/  MUFU.EX2 R84, R74 ;  /* 0x0000004a00547308 */ /* 0x000ff40000000800 */
[----:B------:R1:W1:Y:S01]  /*141c0*/  MUFU.EX2 R74, R2 ;  /* 0x00000002004a7308 */ /* 0x0002620000000800 */
[----:B--2---:R-:W-:Y:S01]  /*141d0*/  F2FP.PACK_AB R162, R85, R86 ;  /* 0x0000005655a2723e */ /* 0x004fe200000000ff */
[----:B-1----:R-:W2:Y:S01]  /*141e0*/  LDL.LU R2, [R1+0x20] ;  /* 0x0000200001027983 */ /* 0x002ea20000300800 */
[----:B------:R-:W-:Y:S01]  /*141f0*/  F2FP.PACK_AB R163, R74, R84 ;  /* 0x000000544aa3723e */ /* 0x000fe200000000ff */
[----:B---3--:R-:W-:Y:S01]  /*14200*/  FFMA.FTZ R73, R73, R93, R126 ;  /* 0x0000005d49497223 */ /* 0x008fe2000001007e */
[----:B------:R-:W-:Y:S02]  /*14210*/  MOV R126, R104 ;  /* 0x00000068007e7202 */ /* 0x000fe40000000f00 */
[-C--:B------:R-:W-:Y:S05]  /*14220*/  HMMA.16816.F32 R104, R164, R116.reuse, R4 ;  /* 0x00000074a468723c */ /* 0x080fea0000001804 */
[----:B----4-:R-:W-:Y:S01]  /*14230*/  FFMA.FTZ R69, R69, R92, R125 ;  /* 0x0000005c45457223 */ /* 0x010fe2000001007d */
[----:B------:R-:W-:Y:S02]  /*14240*/  MOV R125, R109 ;  /* 0x0000006d007d7202 */ /* 0x000fe40000000f00 */
[C---:B------:R-:W-:Y:S04]  /*14250*/  HMMA.16816.F32 R108, R160.reuse, R116, R8 ;  /* 0x00000074a06c723c */ /* 0x040fe80000001808 */
[----:B------:R-:W-:Y:S03]  /*14260*/  FADD.FTZ R4, R244, R69 ;  /* 0x00000045f4047221 */ /* 0x000fe60000010000 */
[----:B------:R-:W-:Y:S01]  /*14270*/  FADD.FTZ R8, R247, R73 ;  /* 0x00000049f7087221 */ /* 0x000fe20000010000 */
[-C--:B------:R-:W-:Y:S04]  /*14280*/  HMMA.16816.F32 R112, R160, R118.reuse, R12 ;  /* 0x00000076a070723c */ /* 0x080fe8000000180c */
        /* <DEDUP_REMOVED lines=9> */
[----:B------:R-:W-:Y:S04]  /*14320*/  FADD.FTZ R4, R206, R8 ;  /* 0x00000008ce047221 */ /* 0x000fe80000010000 */
[----:B------:R-:W-:Y:S02]  /*14330*/  FADD.FTZ R11, R233, R4 ;  /* 0x00000004e90b7221 */ /* 0x000fe40000010000 */
[----:B-----5:R-:W-:Y:S01]  /*14340*/  FFMA.FTZ R68, R68, R75, R239 ;  /* 0x0000004b44447223 */ /* 0x020fe200000100ef */
[----:B------:R-:W-:Y:S01]  /*14350*/  MOV R239, R150 ;  /* 0x0000009600ef7202 */ /* 0x000fe20000000f00 */
[----:B--2---:R-:W-:Y:S01]  /*14360*/  FFMA.FTZ R0, R0, R2, R236 ;  /* 0x0000000200007223 */ /* 0x004fe200000100ec */
[----:B------:R-:W-:Y:S01]  /*14370*/  MOV R236, R149 ;  /* 0x0000009500ec7202 */ /* 0x000fe20000000f00 */
[----:B------:R-:W-:Y:S01]  /*14380*/  FADD.FTZ R2, R123, R68 ;  /* 0x000000447b027221 */ /* 0x000fe20000010000 */
[----:B------:R-:W1:Y:S01]  /*14390*/  LDSM.16.MT88.4 R148, [R210+0x2900] ;  /* 0x00290000d294783b */ /* 0x000e620000004200 */
[----:B------:R-:W-:Y:S02]  /*143a0*/  FADD.FTZ R0, R122, R0 ;  /* 0x000000007a007221 */ /* 0x000fe40000010000 */
[----:B------:R-:W-:Y:S01]  /*143b0*/  FADD.FTZ R2, R248, R2 ;  /* 0x00000002f8027221 */ /* 0x000fe20000010000 */
[-C--:B------:R-:W-:Y:S03]  /*143c0*/  HMMA.16816.F32 R120, R164, R132.reuse, R20 ;  /* 0x00000084a478723c */ /* 0x080fe60000001814 */
[----:B------:R-:W-:Y:S02]  /*143d0*/  FADD.FTZ R0, R245, R0 ;  /* 0x00000000f5007221 */ /* 0x000fe40000010000 */
        /* <DEDUP_REMOVED lines=11> */
[C---:B------:R-:W-:Y:S01]  /*14490*/  HMMA.16816.F32 R132, R164.reuse, R134, R32 ;  /* 0x00000086a484723c */ /* 0x040fe20000001820 */
[----:B------:R-:W2:Y:S03]  /*144a0*/  LDSM.16.MT88.4 R4, [R211+0x2900] ;  /* 0x00290000d304783b */ /* 0x000ea60000004200 */
        /* <DEDUP_REMOVED lines=9> */
[-C--:B-1----:R-:W-:Y:S03]  /*14540*/  HMMA.16816.F32 R136, R164, R148.reuse, R36 ;  /* 0x00000094a488723c */ /* 0x082fe60000001824 */
        /* <DEDUP_REMOVED lines=62> */
[----:B------:R-:W-:Y:S01]  /*14930*/  STL [R1+0x14], R5 ;  /* 0x0000140501007387 */ /* 0x000fe20000100800 */
[----:B------:R-:W-:Y:S01]  /*14940*/  FADD.FTZ R2, R86, R2 ;  /* 0x0000000256027221 */ /* 0x000fe20000010000 */
[----:B------:R-:W-:Y:S01]  /*14950*/  MOV R100, R71 ;  /* 0x0000004700647202 */ /* 0x000fe20000000f00 */
[----:B------:R-:W-:Y:S01]  /*14960*/  FADD.FTZ R0, R96, R8 ;  /* 0x0000000860007221 */ /* 0x000fe20000010000 */
[----:B------:R-:W-:Y:S01]  /*14970*/  STL [R1+0x18], R4 ;  /* 0x0000180401007387 */ /* 0x000fe20000100800 */
[----:B------:R-:W-:Y:S02]  /*14980*/  FADD.FTZ R2, R85, R2 ;  /* 0x0000000255027221 */ /* 0x000fe40000010000 */
[----:B------:R-:W-:Y:S03]  /*14990*/  FADD.FTZ R0, R84, R0 ;  /* 0x0000000054007221 */ /* 0x000fe60000010000 */
[----:B------:R1:W-:Y:S01]  /*149a0*/  STL [R1+0x1c], R2 ;  /* 0x00001c0201007387 */ /* 0x0003e20000100800 */
[----:B------:R-:W-:Y:S05]  /*149b0*/  FADD.FTZ R0, R74, R0 ;  /* 0x000000004a007221 */ /* 0x000fea0000010000 */
[----:B------:R2:W-:Y:S01]  /*149c0*/  STL [R1+0x20], R0 ;  /* 0x0000200001007387 */ /* 0x0005e20000100800 */
[----:B-1----:R-:W-:Y:S01]  /*149d0*/  MOV R2, R72 ;  /* 0x0000004800027202 */ /* 0x002fe20000000f00 */
[----:B------:R-:W-:-:S05]  /*149e0*/  @P0 BRA `(.L_x_196) ;  /* 0xffffb53000000947 */ /* 0x000fca000383ffff */
.L_x_193:
[----:B------:R-:W-:-:S13]  /*149f0*/  ISETP.GE.AND P0, PT, R227, UR5, PT ;  /* 0x00000005e3007c0c */ /* 0x000fda000bf06270 */
[----:B------:R-:W-:Y:S05]  /*14a00*/  @!P0 BRA `(.L_x_197) ;  /* 0x00006aa000008947 */ /* 0x000fea0003800000 */
[----:B------:R-:W-:Y:S01]  /*14a10*/  IMAD.MOV.U32 R101, RZ, RZ, R71 ;  /* 0x000000ffff657224 */ /* 0x000fe200078e0047 */
[----:B------:R-:W-:Y:S01]  /*14a20*/  MOV R103, R3 ;  /* 0x0000000300677202 */ /* 0x000fe20000000f00 */
[----:B------:R-:W-:Y:S01]  /*14a30*/  IMAD.MOV.U32 R100, RZ, RZ, R72 ;  /* 0x000000ffff647224 */ /* 0x000fe200078e0048 */
[----:B------:R-:W-:Y:S02]  /*14a40*/  MOV R102, R70 ;  /* 0x0000004600667202 */ /* 0x000fe40000000f00 */
.L_x_215:
[----:B------:R-:W-:Y:S04]  /*14a50*/  DEPBAR.LE SB0, 0x0 ;  /* 0x000080000000791a */ /* 0x000fe80000000000 */
[----:B------:R-:W-:Y:S01]  /*14a60*/  BAR.SYNC.DEFER_BLOCKING 0x0 ;  /* 0x0000000000007b1d */ /* 0x000fe20000010000 */
[----:B-12---:R-:W-:Y:S01]  /*14a70*/  IMAD.WIDE.U32 R2, R234, c[0x0][0x208], RZ ;  /* 0x00008200ea027a25 */ /* 0x006fe200078e00ff */
[----:B--2---:R-:W-:Y:S05]  /*14a80*/  SHF.R.S32.HI R0, RZ, 0x1f, R234 ;  /* 0x0000001fff007819 */ /* 0x004fea00000114ea */
[----:B------:R-:W-:Y:S04]  /*14a90*/  IMAD R0, R0, c[0x0][0x208], RZ ;  /* 0x0000820000007a24 */ /* 0x000fe800078e02ff */
[----:B------:R-:W-:Y:S05]  /*14aa0*/  IMAD R0, R234, c[0x0][0x20c], R0 ;  /* 0x00008300ea007a24 */ /* 0x000fea00078e0200 */
[----:B------:R-:W-:Y:S02]  /*14ab0*/  IADD3 R3, R3, R0, RZ ;  /* 0x0000000003037210 */ /* 0x000fe40007ffe0ff */
[----:B------:R-:W-:Y:S03]  /*14ac0*/  SHF.R.S32.HI R0, RZ, 0x1f, R228 ;  /* 0x0000001fff007819 */ /* 0x000fe600000114e4 */
[----:B------:R-:W-:Y:S01]  /*14ad0*/  IMAD.WIDE.U32 R2, R228, c[0x0][0x218], R2 ;  /* 0x00008600e4027a25 */ /* 0x000fe200078e0002 */
[----:B-----5:R-:W-:Y:S03]  /*14ae0*/  LDSM.16.M88.4 R96, [R215+0x6100] ;  /* 0x00610000d760783b */ /* 0x020fe60000000200 */
[----:B------:R-:W-:Y:S05]  /*14af0*/  IMAD R0, R0, c[0x0][0x218], RZ ;  /* 0x0000860000007a24 */ /* 0x000fea00078e02ff */
[----:B------:R-:W2:Y:S04]  /*14b00*/  LDL R197, [R1+0xc] ;  /* 0x00000c0001c57983 */ /* 0x000ea80000100800 */
[----:B------:R-:W1:Y:S08]  /*14b10*/  LDSM.16.M88.4 R16, [R208+0x3100] ;  /* 0x00310000d010783b */ /* 0x000e700000000200 */
[----:B------:R-:W3:Y:S08]  /*14b20*/  LDSM.16.M88.4 R92, [R215+0x8100] ;  /* 0x00810000d75c783b */ /* 0x000ef00000000200 */
[----:B------:R-:W4:Y:S08]  /*14b30*/  LDSM.16.M88.4 R32, [R208+0x3900] ;  /* 0x00390000d020783b */ /* 0x000f300000000200 */
[----:B------:R-:W1:Y:S08]  /*14b40*/  LDSM.16.M88.4 R48, [R208+0x4100] ;  /* 0x00410000d030783b */ /* 0x000e700000000200 */
[----:B------:R-:W1:Y:S08]  /*14b50*/  LDSM.16.M88.4 R64, [R208+0x4900] ;  /* 0x00490000d040783b */ /* 0x000e700000000200 */
[----:B------:R-:W1:Y:S08]  /*14b60*/  LDSM.16.M88.4 R80, [R208+0x5100] ;  /* 0x00510000d050783b */ /* 0x000e700000000200 */
[----:B------:R-:W3:Y:S08]  /*14b70*/  LDSM.16.M88.4 R168, [R208+0x5900] ;  /* 0x00590000d0a8783b */ /* 0x000ef00000000200 */
[----:B------:R-:W-:Y:S08]  /*14b80*/  LDSM.16.M88.4 R172, [R218+0x6100] ;  /* 0x00610000daac783b */ /* 0x000ff00000000200 */
[----:B------:R-:W4:Y:S08]  /*14b90*/  LDSM.16.M88.4 R176, [R219] ;  /* 0x00000000dbb0783b */ /* 0x000f300000000200 */
[----:B------:R-:W4:Y:S08]  /*14ba0*/  LDSM.16.M88.4 R180, [R218+0x8100] ;  /* 0x00810000dab4783b */ /* 0x000f300000000200 */
[----:B------:R-:W2:Y:S01]  /*14bb0*/  LDSM.16.M88.4 R184, [R224] ;  /* 0x00000000e0b8783b */ /* 0x000ea20000000200 */
[-C--:B-1----:R-:W-:Y:S08]  /*14bc0*/  HMMA.16816.F32 R4, R96, R16.reuse, RZ ;  /* 0x000000106004723c */ /* 0x082ff000000018ff */
[C---:B---3--:R-:W-:Y:S08]  /*14bd0*/  HMMA.16816.F32 R8, R92.reuse, R16, RZ ;  /* 0x000000105c08723c */ /* 0x048ff000000018ff */
[-C--:B------:R-:W-:Y:S08]  /*14be0*/  HMMA.16816.F32 R12, R92, R18.reuse, RZ ;  /* 0x000000125c0c723c */ /* 0x080ff000000018ff */
[C---:B------:R-:W-:Y:S08]  /*14bf0*/  HMMA.16816.F32 R16, R96.reuse, R18, RZ ;  /* 0x000000126010723c */ /* 0x040ff000000018ff */
[-C--:B----4-:R-:W-:Y:S08]  /*14c00*/  HMMA.16816.F32 R20, R96, R32.reuse, RZ ;  /* 0x000000206014723c */ /* 0x090ff000000018ff */
        /* <DEDUP_REMOVED lines=19> */
[----:B------:R-:W1:Y:S07]  /*14d40*/  LDSM.16.M88.4 R168, [R223] ;  /* 0x00000000dfa8783b */ /* 0x000e6e0000000200 */
[-C--:B------:R-:W-:Y:S08]  /*14d50*/  HMMA.16816.F32 R4, R172, R176.reuse, R4 ;  /* 0x000000b0ac04723c */ /* 0x080ff00000001804 */
[C---:B------:R-:W-:Y:S08]  /*14d60*/  HMMA.16816.F32 R8, R180.reuse, R176, R8 ;  /* 0x000000b0b408723c */ /* 0x040ff00000001808 */
[-C--:B------:R-:W-:Y:S08]  /*14d70*/  HMMA.16816.F32 R12, R180, R178.reuse, R12 ;  /* 0x000000b2b40c723c */ /* 0x080ff0000000180c */
[C---:B------:R-:W-:Y:S01]  /*14d80*/  HMMA.16816.F32 R16, R172.reuse, R178, R16 ;  /* 0x000000b2ac10723c */ /* 0x040fe20000001810 */
[----:B------:R-:W3:Y:S07]  /*14d90*/  LDSM.16.M88.4 R176, [R222] ;  /* 0x00000000deb0783b */ /* 0x000eee0000000200 */
[-C--:B--2---:R-:W-:Y:S08]  /*14da0*/  HMMA.16816.F32 R20, R172, R184.reuse, R20 ;  /* 0x000000b8ac14723c */ /* 0x084ff00000001814 */
[C---:B------:R-:W-:Y:S07]  /*14db0*/  HMMA.16816.F32 R24, R180.reuse, R184, R24 ;  /* 0x000000b8b418723c */ /* 0x040fee0000001818 */
[----:B------:R-:W-:Y:S01]  /*14dc0*/  IMAD R184, R228, c[0x0][0x21c], R0 ;  /* 0x00008700e4b87a24 */ /* 0x000fe200078e0200 */
[-C--:B------:R-:W-:Y:S04]  /*14dd0*/  HMMA.16816.F32 R28, R180, R186.reuse, R28 ;  /* 0x000000bab41c723c */ /* 0x080fe8000000181c */
[----:B------:R-:W-:Y:S04]  /*14de0*/  IADD3 R0, P0, R2, UR44, RZ ;  /* 0x0000002c02007c10 */ /* 0x000fe8000ff1e0ff */
[C---:B------:R-:W-:Y:S04]  /*14df0*/  HMMA.16816.F32 R32, R172.reuse, R186, R32 ;  /* 0x000000baac20723c */ /* 0x040fe80000001820 */
[----:B------:R-:W-:Y:S02]  /*14e00*/  IADD3.X R3, R3, UR9, R184, P0, !PT ;  /* 0x0000000903037c10 */ /* 0x000fe400087fe4b8 */
[C---:B------:R-:W-:Y:S02]  /*14e10*/  LEA R2, P0, R0.reuse, c[0x0][0x1f8], 0x1 ;  /* 0x00007e0000027a11 */ /* 0x040fe400078008ff */
[-C--:B-1----:R-:W-:Y:S03]  /*14e20*/  HMMA.16816.F32 R36, R172, R168.reuse, R36 ;  /* 0x000000a8ac24723c */ /* 0x082fe60000001824 */
[----:B------:R-:W-:Y:S01]  /*14e30*/  SHFL.IDX PT, R193, R2, 0x4, 0x181f ;  /* 0x00981f0002c17f89 */ /* 0x000fe200000e0000 */
[----:B------:R-:W-:Y:S04]  /*14e40*/  LEA.HI.X R0, R0, c[0x0][0x1fc], R3, 0x1, P0 ;  /* 0x00007f0000007a11 */ /* 0x000fe800000f0c03 */
[C---:B------:R-:W-:Y:S03]  /*14e50*/  HMMA.16816.F32 R40, R180.reuse, R168, R40 ;  /* 0x000000a8b428723c */ /* 0x040fe60000001828 */
[----:B------:R-:W-:Y:S05]  /*14e60*/  SHFL.IDX PT, R194, R2, 0x5, 0x181f ;  /* 0x00b81f0002c27f89 */ /* 0x000fea00000e0000 */
[-C--:B------:R-:W-:Y:S03]  /*14e70*/  HMMA.16816.F32 R44, R180, R170.reuse, R44 ;  /* 0x000000aab42c723c */ /* 0x080fe6000000182c */
[----:B------:R-:W-:Y:S05]  /*14e80*/  SHFL.IDX PT, R185, R0, RZ, 0x181f ;  /* 0x00181fff00b97589 */ /* 0x000fea00000e0000 */
[C---:B------:R-:W-:Y:S03]  /*14e90*/  HMMA.16816.F32 R48, R172.reuse, R170, R48 ;  /* 0x000000aaac30723c */ /* 0x040fe60000001830 */
[----:B------:R-:W1:Y:S05]  /*14ea0*/  LDSM.16.M88.4 R168, [R221] ;  /* 0x00000000dda8783b */ /* 0x000e6a0000000200 */
[-C--:B---3--:R-:W-:Y:S03]  /*14eb0*/  HMMA.16816.F32 R52, R172, R176.reuse, R52 ;  /* 0x000000b0ac34723c */ /* 0x088fe60000001834 */
[----:B------:R-:W-:Y:S05]  /*14ec0*/  SHFL.IDX PT, R184, R0, 0x1, 0x181f ;  /* 0x00381f0000b87f89 */ /* 0x000fea00000e0000 */
[C---:B------:R-:W-:Y:S03]  /*14ed0*/  HMMA.16816.F32 R56, R180.reuse, R176, R56 ;  /* 0x000000b0b438723c */ /* 0x040fe60000001838 */
[----:B------:R-:W-:Y:S05]  /*14ee0*/  SHFL.IDX PT, R192, R0, 0x2, 0x181f ;  /* 0x00581f0000c07f89 */ /* 0x000fea00000e0000 */
[-C--:B------:R-:W-:Y:S03]  /*14ef0*/  HMMA.16816.F32 R60, R180, R178.reuse, R60 ;  /* 0x000000b2b43c723c */ /* 0x080fe6000000183c */
[----:B------:R-:W-:Y:S05]  /*14f00*/  SHFL.IDX PT, R196, R0, 0x3, 0x181f ;  /* 0x00781f0000c47f89 */ /* 0x000fea00000e0000 */
[C---:B------:R-:W-:Y:S03]  /*14f10*/  HMMA.16816.F32 R64, R172.reuse, R178, R64 ;  /* 0x000000b2ac40723c */ /* 0x040fe60000001840 */
[----:B------:R-:W-:Y:S05]  /*14f20*/  SHFL.IDX PT, R195, R0, 0x4, 0x181f ;  /* 0x00981f0000c37f89 */ /* 0x000fea00000e0000 */
[-C--:B-1----:R-:W-:Y:S03]  /*14f30*/  HMMA.16816.F32 R68, R172, R168.reuse, R68 ;  /* 0x000000a8ac44723c */ /* 0x082fe60000001844 */
[----:B------:R-:W-:Y:S05]  /*14f40*/  SHFL.IDX PT, R3, R2, RZ, 0x181f ;  /* 0x00181fff02037589 */ /* 0x000fea00000e0000 */
[C---:B------:R-:W-:Y:S03]  /*14f50*/  HMMA.16816.F32 R72, R180.reuse, R168, R72 ;  /* 0x000000a8b448723c */ /* 0x040fe60000001848 */
[----:B------:R-:W1:Y:S05]  /*14f60*/  SHFL.IDX PT, R190, R2, 0x1, 0x181f ;  /* 0x00381f0002be7f89 */ /* 0x000e6a00000e0000 */
[-C--:B------:R-:W-:Y:S03]  /*14f70*/  HMMA.16816.F32 R76, R180, R170.reuse, R76 ;  /* 0x000000aab44c723c */ /* 0x080fe6000000184c */
[----:B------:R-:W2:Y:S05]  /*14f80*/  SHFL.IDX PT, R188, R2, 0x2, 0x181f ;  /* 0x00581f0002bc7f89 */ /* 0x000eaa00000e0000 */
[C---:B------:R-:W-:Y:S03]  /*14f90*/  HMMA.16816.F32 R80, R172.reuse, R170, R80 ;  /* 0x000000aaac50723c */ /* 0x040fe60000001850 */
[----:B------:R3:W-:Y:S01]  /*14fa0*/  SHFL.IDX PT, R189, R2, 0x3, 0x181f ;  /* 0x00781f0002bd7f89 */ /* 0x0007e200000e0000 */
[-C--:B-1----:R-:W-:Y:S07]  /*14fb0*/  IADD3 R190, P0, R190, R226.reuse, RZ ;  /* 0x000000e2bebe7210 */ /* 0x082fee0007f1e0ff */
[----:B------:R-:W-:Y:S01]  /*14fc0*/  SHFL.IDX PT, R0, R0, 0x5, 0x181f ;  /* 0x00b81f0000007f89 */ /* 0x000fe200000e0000 */
[-C--:B------:R-:W-:Y:S02]  /*14fd0*/  IADD3.X R191, R184, R225.reuse, RZ, P0, !PT ;  /* 0x000000e1b8bf7210 */ /* 0x080fe400007fe4ff */
[-C--:B--2---:R-:W-:Y:S02]  /*14fe0*/  IADD3 R188, P0, R188, R226.reuse, RZ ;  /* 0x000000e2bcbc7210 */ /* 0x084fe40007f1e0ff */
[-C--:B---3--:R-:W-:Y:S04]  /*14ff0*/  IADD3 R2, P1, R3, R226.reuse, RZ ;  /* 0x000000e203027210 */ /* 0x088fe80007f3e0ff */
[-C--:B------:R-:W-:Y:S02]  /*15000*/  IADD3.X R3, R185, R225.reuse, RZ, P1, !PT ;  /* 0x000000e1b9037210 */ /* 0x080fe40000ffe4ff */
[----:B------:R-:W1:Y:S01]  /*15010*/  LDSM.16.M88.4 R184, [R220] ;  /* 0x00000000dcb8783b */ /* 0x000e620000000200 */
[-C--:B------:R-:W-:Y:S04]  /*15020*/  IADD3 R176, P1, R193, R226.reuse, RZ ;  /* 0x000000e2c1b07210 */ /* 0x080fe80007f3e0ff */
[-C--:B------:R-:W-:Y:S03]  /*15030*/  IADD3.X R177, R195, R225.reuse, RZ, P1, !PT ;  /* 0x000000e1c3b17210 */ /* 0x080fe60000ffe4ff */
[----:B------:R-:W-:Y:S01]  /*15040*/  @!PT LDS RZ, [RZ] ;  /* 0x00000000fffff984 */ /* 0x000fe20000000800 */
[----:B------:R-:W-:Y:S01]  /*15050*/  @!PT LDS RZ, [RZ] ;  /* 0x00000000fffff984 */ /* 0x000fe20000000800 */
[----:B------:R-:W-:Y:S01]  /*15060*/  @!PT LDS RZ, [RZ] ;  /* 0x00000000fffff984 */ /* 0x000fe20000000800 */
[----:B------:R2:W-:Y:S08]  /*15070*/  LDGSTS.E.BYPASS.LTC128B.128 [R197], [R2.64], !P3 ;  /* 0x0000000002c57fae */ /* 0x0005f0000d901d70 */
[----:B------:R3:W-:Y:S01]  /*15080*/  LDGSTS.E.BYPASS.LTC128B.128 [R197+0x800], [R190.64], !P3 ;  /* 0x00800000bec57fae */ /* 0x0007e2000d901d70 */
[-C--:B-1----:R-:W-:Y:S03]  /*15090*/  HMMA.16816.F32 R84, R172, R184.reuse, R84 ;  /* 0x000000b8ac54723c */ /* 0x082fe60000001854 */
[-C--:B---3--:R-:W-:Y:S02]  /*150a0*/  IADD3 R190, P2, R189, R226.reuse, RZ ;  /* 0x000000e2bdbe7210 */ /* 0x088fe40007f5e0ff */
[-C--:B------:R-:W-:Y:S02]  /*150b0*/  IADD3.X R189, R192, R225.reuse, RZ, P0, !PT ;  /* 0x000000e1c0bd7210 */ /* 0x080fe400007fe4ff */
[-C--:B------:R-:W-:Y:S01]  /*150c0*/  IADD3.X R191, R196, R225.reuse, RZ, P2, !PT ;  /* 0x000000e1c4bf7210 */ /* 0x080fe200017fe4ff */
[C---:B------:R-:W-:Y:S02]  /*150d0*/  HMMA.16816.F32 R88, R180.reuse, R184, R88 ;  /* 0x000000b8b458723c */ /* 0x040fe40000001858 */
[----:B------:R1:W-:Y:S02]  /*150e0*/  LDGSTS.E.BYPASS.LTC128B.128 [R197+0x1000], [R188.64], !P3 ;  /* 0x01000000bcc57fae */ /* 0x0003e4000d901d70 */
[----:B--2---:R-:W-:Y:S04]  /*150f0*/  IADD3 R2, P0, R194, R226, RZ ;  /* 0x000000e2c2027210 */ /* 0x004fe80007f1e0ff */
[----:B------:R-:W-:Y:S01]  /*15100*/  IADD3.X R3, R0, R225, RZ, P0, !PT ;  /* 0x000000e100037210 */ /* 0x000fe200007fe4ff */
[-C--:B------:R-:W-:Y:S01]  /*15110*/  HMMA.16816.F32 R92, R180, R186.reuse, R92 ;  /* 0x000000bab45c723c */ /* 0x080fe2000000185c */
[----:B------:R1:W-:Y:S02]  /*15120*/  LDGSTS.E.BYPASS.LTC128B.128 [R197+0x1800], [R190.64], !P3 ;  /* 0x01800000bec57fae */ /* 0x0003e4000d901d70 */
[----:B------:R-:W-:Y:S05]  /*15130*/  ISETP.GT.AND P0, PT, R227, UR5, PT ;  /* 0x00000005e3007c0c */ /* 0x000fea000bf04270 */
[----:B------:R-:W-:Y:S01]  /*15140*/  HMMA.16816.F32 R96, R172, R186, R96 ;  /* 0x000000baac60723c */ /* 0x000fe20000001860 */
[----:B------:R2:W-:Y:S08]  /*15150*/  LDGSTS.E.BYPASS.LTC128B.128 [R197+0x2000], [R176.64], !P3 ;  /* 0x02000000b0c57fae */ /* 0x0005f0000d901d70 */
[----:B------:R3:W-:Y:S08]  /*15160*/  LDGSTS.E.BYPASS.LTC128B.128 [R197+0x2800], [R2.64], !P3 ;  /* 0x0280000002c57fae */ /* 0x0007f0000d901d70 */
[----:B------:R-:W-:Y:S08]  /*15170*/  LDSM.16.M88.4 R192, [R216+0x8100] ;  /* 0x00810000d8c0783b */ /* 0x000ff00000000200 */
[----:B------:R-:W0:Y:S08]  /*15180*/  LDGDEPBAR ;  /* 0x00000000000079af */ /* 0x000e300000000000 */
[----:B--2---:R-:W-:Y:S08]  /*15190*/  LDSM.16.M88.4 R176, [R216+0x6100] ;  /* 0x00610000d8b0783b */ /* 0x004ff00000000200 */
[----:B-1----:R-:W1:Y:S08]  /*151a0*/  LDSM.16.M88.4 R188, [R214+0x3100] ;  /* 0x00310000d6bc783b */ /* 0x002e700000000200 */
[----:B---3--:R-:W2:Y:S08]  /*151b0*/  LDSM.16.M88.4 R196, [R214+0x3900] ;  /* 0x00390000d6c4783b */ /* 0x008eb00000000200 */
[----:B------:R-:W3:Y:S08]  /*151c0*/  LDSM.16.M88.4 R200, [R214+0x4100] ;  /* 0x00410000d6c8783b */ /* 0x000ef00000000200 */
[----:B------:R-:W4:Y:S08]  /*151d0*/  LDSM.16.M88.4 R168, [R214+0x4900] ;  /* 0x00490000d6a8783b */ /* 0x000f300000000200 */
[----:B------:R-:W2:Y:S08]  /*151e0*/  LDSM.16.M88.4 R180, [R214+0x5100] ;  /* 0x00510000d6b4783b */ /* 0x000eb00000000200 */
[----:B------:R-:W3:Y:S01]  /*151f0*/  LDSM.16.M88.4 R204, [R214+0x5900] ;  /* 0x00590000d6cc783b */ /* 0x000ee20000000200 */
[-C--:B-1----:R-:W-:Y:S07]  /*15200*/  HMMA.16816.F32 R4, R176, R188.reuse, R4 ;  /* 0x000000bcb004723c */ /* 0x082fee0000001804 */
[----:B------:R-:W-:Y:S01]  /*15210*/  LDSM.16.M88.4 R172, [R217+0x6100] ;  /* 0x00610000d9ac783b */ /* 0x000fe20000000200 */
[C---:B------:R-:W-:Y:S07]  /*15220*/  HMMA.16816.F32 R8, R192.reuse, R188, R8 ;  /* 0x000000bcc008723c */ /* 0x040fee0000001808 */
[----:B------:R-:W1:Y:S01]  /*15230*/  LDSM.16.M88.4 R184, [R213] ;  /* 0x00000000d5b8783b */ /* 0x000e620000000200 */
[-C--:B------:R-:W-:Y:S08]  /*15240*/  HMMA.16816.F32 R12, R192, R190.reuse, R12 ;  /* 0x000000bec00c723c */ /* 0x080ff0000000180c */
[C---:B------:R-:W-:Y:S01]  /*15250*/  HMMA.16816.F32 R16, R176.reuse, R190, R16 ;  /* 0x000000beb010723c */ /* 0x040fe20000001810 */
[----:B------:R-:W1:Y:S07]  /*15260*/  LDSM.16.M88.4 R188, [R217+0x8100] ;  /* 0x00810000d9bc783b */ /* 0x000e6e0000000200 */
[-C--:B--2---:R-:W-:Y:S08]  /*15270*/  HMMA.16816.F32 R20, R176, R196.reuse, R20 ;  /* 0x000000c4b014723c */ /* 0x084ff00000001814 */
[C---:B------:R-:W-:Y:S08]  /*15280*/  HMMA.16816.F32 R24, R192.reuse, R196, R24 ;  /* 0x000000c4c018723c */ /* 0x040ff00000001818 */
[-C--:B------:R-:W-:Y:S08]  /*15290*/  HMMA.16816.F32 R28, R192, R198.reuse, R28 ;  /* 0x000000c6c01c723c */ /* 0x080ff0000000181c */
[C---:B------:R-:W-:Y:S08]  /*152a0*/  HMMA.16816.F32 R32, R176.reuse, R198, R32 ;  /* 0x000000c6b020723c */ /* 0x040ff00000001820 */
        /* <DEDUP_REMOVED lines=17> */
[C---:B------:R-:W-:Y:S08]  /*153c0*/  HMMA.16816.F32 R8, R188.reuse, R184, R8 ;  /* 0x000000b8bc08723c */ /* 0x040ff00000001808 */
        /* <DEDUP_REMOVED lines=54> */
[----:B------:R4:W2:Y:S01]  /*15730*/  MUFU.TANH R182, R19 ;  /* 0x0000001300b67308 */ /* 0x0008a20000002400 */
[-C--:B------:R-:W-:Y:S03]  /*15740*/  HMMA.16816.F32 R44, R188, R10.reuse, R44 ;  /* 0x0000000abc2c723c */ /* 0x080fe6000000182c */
[----:B------:R-:W-:Y:S02]  /*15750*/  FMUL.FTZ R27, R27, c[0x0][0x320] ;  /* 0x0000c8001b1b7a20 */ /* 0x000fe40000410000 */
[----:B------:R-:W-:Y:S02]  /*15760*/  FMUL.FTZ R28, R28, c[0x0][0x320] ;  /* 0x0000c8001c1c7a20 */ /* 0x000fe40000410000 */
[----:B------:R-:W-:Y:S01]  /*15770*/  FMUL.FTZ R36, R36, c[0x0][0x320] ;  /* 0x0000c80024247a20 */ /* 0x000fe20000410000 */
[C---:B------:R-:W-:Y:S01]  /*15780*/  HMMA.16816.F32 R48, R172.reuse, R10, R48 ;  /* 0x0000000aac30723c */ /* 0x040fe20000001830 */
[----:B------:R-:W2:Y:S01]  /*15790*/  MUFU.TANH R20, R20 ;  /* 0x0000001400147308 */ /* 0x000ea20000002400 */
[----:B------:R-:W2:Y:S02]  /*157a0*/  LDSM.16.M88.4 R8, [R213+0x2000] ;  /* 0x00200000d508783b */ /* 0x000ea40000000200 */
        /* <DEDUP_REMOVED lines=8> */
[----:B------:R4:W1:Y:S01]  /*15830*/  MUFU.TANH R179, R22 ;  /* 0x0000001600b37308 */ /* 0x0008620000002400 */
[----:B------:R-:W-:Y:S02]  /*15840*/  FMUL.FTZ R34, R34, c[0x0][0x320] ;  /* 0x0000c80022227a20 */ /* 0x000fe40000410000 */
[-C--:B------:R-:W-:Y:S04]  /*15850*/  HMMA.16816.F32 R60, R188, R6.reuse, R60 ;  /* 0x00000006bc3c723c */ /* 0x080fe8000000183c */
[----:B------:R-:W-:Y:S02]  /*15860*/  FMUL.FTZ R48, R48, c[0x0][0x320] ;  /* 0x0000c80030307a20 */ /* 0x000fe40000410000 */
[----:B------:R-:W-:Y:S01]  /*15870*/  FMUL.FTZ R49, R49, c[0x0][0x320] ;  /* 0x0000c80031317a20 */ /* 0x000fe20000410000 */
[----:B------:R4:W1:Y:S01]  /*15880*/  MUFU.TANH R170, R23 ;  /* 0x0000001700aa7308 */ /* 0x0008620000002400 */
[C---:B------:R-:W-:Y:S01]  /*15890*/  HMMA.16816.F32 R64, R172.reuse, R6, R64 ;  /* 0x00000006ac40723c */ /* 0x040fe20000001840 */
[----:B------:R-:W1:Y:S01]  /*158a0*/  LDSM.16.M88.4 R4, [R213+0x2800] ;  /* 0x00280000d504783b */ /* 0x000e620000000200 */
[----:B------:R-:W-:Y:S04]  /*158b0*/  DEPBAR.LE SB0, 0x0 ;  /* 0x000080000000791a */ /* 0x000fe80000000000 */
[----:B------:R-:W-:Y:S02]  /*158c0*/  FMUL.FTZ R50, R50, c[0x0][0x320] ;  /* 0x0000c80032327a20 */ /* 0x000fe40000410000 */
[----:B------:R-:W-:Y:S01]  /*158d0*/  FMUL.FTZ R51, R51, c[0x0][0x320] ;  /* 0x0000c80033337a20 */ /* 0x000fe20000410000 */
[----:B------:R4:W1:Y:S01]  /*158e0*/  MUFU.TANH R207, R24 ;  /* 0x0000001800cf7308 */ /* 0x0008620000002400 */
[----:B------:R-:W-:Y:S01]  /*158f0*/  BAR.SYNC.DEFER_BLOCKING 0x0 ;  /* 0x0000000000007b1d */ /* 0x000fe20000010000 */
[-C--:B--2---:R-:W-:Y:S05]  /*15900*/  HMMA.16816.F32 R68, R172, R8.reuse, R68 ;  /* 0x00000008ac44723c */ /* 0x084fea0000001844 */
[----:B------:R-:W-:Y:S02]  /*15910*/  FMUL.FTZ R52, R52, c[0x0][0x320] ;  /* 0x0000c80034347a20 */ /* 0x000fe40000410000 */
[----:B------:R-:W-:Y:S01]  /*15920*/  FMUL.FTZ R53, R53, c[0x0][0x320] ;  /* 0x0000c80035357a20 */ /* 0x000fe20000410000 */
[----:B------:R4:W2:Y:S01]  /*15930*/  MUFU.TANH R206, R25 ;  /* 0x0000001900ce7308 */ /* 0x0008a20000002400 */
[C---:B------:R-:W-:Y:S04]  /*15940*/  HMMA.16816.F32 R72, R188.reuse, R8, R72 ;  /* 0x00000008bc48723c */ /* 0x040fe80000001848 */
[----:B------:R-:W-:Y:S02]  /*15950*/  FMUL.FTZ R54, R54, c[0x0][0x320] ;  /* 0x0000c80036367a20 */ /* 0x000fe40000410000 */
[----:B------:R-:W-:Y:S02]  /*15960*/  FMUL.FTZ R55, R55, c[0x0][0x320] ;  /* 0x0000c80037377a20 */ /* 0x000fe40000410000 */
[-C--:B------:R-:W-:Y:S01]  /*15970*/  HMMA.16816.F32 R76, R188, R10.reuse, R76 ;  /* 0x0000000abc4c723c */ /* 0x080fe2000000184c */
[----:B------:R4:W2:Y:S03]  /*15980*/  MUFU.TANH R238, R26 ;  /* 0x0000001a00ee7308 */ /* 0x0008a60000002400 */
[----:B------:R-:W-:Y:S02]  /*15990*/  FMUL.FTZ R56, R56, c[0x0][0x320] ;  /* 0x0000c80038387a20 */ /* 0x000fe40000410000 */
[----:B------:R-:W-:Y:S02]  /*159a0*/  FMUL.FTZ R59, R59, c[0x0][0x320] ;  /* 0x0000c8003b3b7a20 */ /* 0x000fe40000410000 */
[C---:B------:R-:W-:Y:S03]  /*159b0*/  HMMA.16816.F32 R80, R172.reuse, R10, R80 ;  /* 0x0000000aac50723c */ /* 0x040fe60000001850 */
[----:B------:R4:W2:Y:S01]  /*159c0*/  MUFU.TANH R237, R27 ;  /* 0x0000001b00ed7308 */ /* 0x0008a20000002400 */
[----:B------:R-:W-:Y:S02]  /*159d0*/  FMUL.FTZ R60, R60, c[0x0][0x320] ;  /* 0x0000c8003c3c7a20 */ /* 0x000fe40000410000 */
[----:B------:R-:W-:Y:S02]  /*159e0*/  FMUL.FTZ R61, R61, c[0x0][0x320] ;  /* 0x0000c8003d3d7a20 */ /* 0x000fe40000410000 */
[-C--:B-1----:R-:W-:Y:S04]  /*159f0*/  HMMA.16816.F32 R84, R172, R4.reuse, R84 ;  /* 0x00000004ac54723c */ /* 0x082fe80000001854 */
        /* <DEDUP_REMOVED lines=186> */
.L_x_198:
        /* <DEDUP_REMOVED lines=12> */
[----:B---3--:R-:W-:Y:S01]  /*16660*/  IADD3 R7, -R3, 0x1, R2 ;  /* 0x0000000103077810 */ /* 0x008fe20007ffe102 */
[----:B------:R-:W-:Y:S03]  /*16670*/  IMAD.IADD R8, R2, 0x1, -R3 ;  /* 0x0000000102087824 */ /* 0x000fe600078e0a03 */
[----:B------:R-:W-:Y:S04]  /*16680*/  IADD3 R7, R7, -c[0x0][0x168], R0 ;  /* 0x80005a0007077a10 */ /* 0x000fe80007ffe000 */
[C---:B------:R-:W-:Y:S02]  /*16690*/  IADD3 R6, R7.reuse, c[0x0][0x328], RZ ;  /* 0x0000ca0007067a10 */ /* 0x040fe40007ffe0ff */
[----:B------:R-:W-:Y:S03]  /*166a0*/  IADD3 R7, R7, UR12, RZ ;  /* 0x0000000c07077c10 */ /* 0x000fe6000fffe0ff */
[--C-:B-1----:R-:W-:Y:S02]  /*166b0*/  IMAD.IADD R3, R6, 0x1, R4.reuse ;  /* 0x0000000106037824 */ /* 0x102fe400078e0204 */
[----:B------:R-:W-:Y:S01]  /*166c0*/  IMAD.IADD R0, R7, 0x1, R4 ;  /* 0x0000000107007824 */ /* 0x000fe200078e0204 */
[----:B------:R-:W-:-:S05]  /*166d0*/  @P0 BRA `(.L_x_199) ;  /* 0x0000019000000947 */ /* 0x000fca0003800000 */
[----:B------:R-:W-:Y:S01]  /*166e0*/  MOV R9, c[0x0][0x2ac] ;  /* 0x0000ab0000097a02 */ /* 0x000fe20000000f00 */
        /* <DEDUP_REMOVED lines=14> */
.L_x_201:
[----:B------:R-:W-:Y:S04]  /*167d0*/  MOV R9, c[0x0][0x32c] ;  /* 0x0000cb0000097a02 */ /* 0x000fe80000000f00 */
[----:B------:R-:W-:Y:S11]  /*167e0*/  ISETP.NE.AND P0, PT, R9, 0x1, PT ;  /* 0x000000010900780c */ /* 0x000ff60003f05270 */
[----:B------:R-:W-:Y:S02]  /*167f0*/  @!UPT UIADD3 URZ, URZ, URZ, URZ ;  /* 0x0000003f3f3ff290 */ /* 0x000fe4000fffe03f */
[----:B------:R-:W-:Y:S05]  /*16800*/  @P0 IMAD.HI.U32 R9, R4, c[0x0][0x330], RZ ;  /* 0x0000cc0004090a27 */ /* 0x000fea00078e00ff */
[----:B------:R-:W-:Y:S02]  /*16810*/  @P0 SHF.R.U32.HI R4, RZ, c[0x0][0x334], R9 ;  /* 0x0000cd00ff040a19 */ /* 0x000fe40000011609 */
.L_x_202:
[----:B------:R-:W-:Y:S05]  /*16820*/  BSYNC B0 ;  /* 0x0000000000007941 */ /* 0x000fea0003800000 */
.L_x_200:
[----:B------:R-:W-:Y:S05]  /*16830*/  IMAD R4, R4, c[0x0][0x32c], R8 ;  /* 0x0000cb0004047a24 */ /* 0x000fea00078e0208 */
[----:B------:R-:W-:Y:S02]  /*16840*/  IADD3 R9, R4, c[0x0][0x32c], RZ ;  /* 0x0000cb0004097a10 */ /* 0x000fe40007ffe0ff */
[----:B------:R-:W-:Y:S02]  /*16850*/  IMNMX R0, R0, R4, !PT ;  /* 0x0000000400007217 */ /* 0x000fe40007800200 */
[----:B------:R-:W-:Y:S02]  /*16860*/  IMNMX R3, R3, R9, PT ;  /* 0x0000000903037217 */ /* 0x000fe40003800200 */
.L_x_199:
[C---:B------:R-:W-:Y:S02]  /*16870*/  ISETP.GE.AND P0, PT, R2.reuse, 0x2, PT ;  /* 0x000000020200780c */ /* 0x040fe40003f06270 */
[----:B------:R-:W-:Y:S02]  /*16880*/  ISETP.GE.AND P2, PT, R2, 0xa, PT ;  /* 0x0000000a0200780c */ /* 0x000fe40003f46270 */
[----:B------:R-:W-:Y:S02]  /*16890*/  P2R R26, PR, RZ, 0x1 ;  /* 0x00000001ff1a7803 */ /* 0x000fe40000000000 */
[----:B------:R-:W-:Y:S02]  /*168a0*/  ISETP.GT.AND P0, PT, R0, 0x1, !P0 ;  /* 0x000000010000780c */ /* 0x000fe40004704270 */
        /* <DEDUP_REMOVED lines=9> */
[----:B------:R-:W-:Y:S02]  /*16940*/  ISETP.LT.OR P1, PT, R3, 0x9, P1 ;  /* 0x000000090300780c */ /* 0x000fe40000f21670 */
[----:B------:R-:W-:Y:S02]  /*16950*/  FSEL R34, R17, -INF , !P0 ;  /* 0xff80000011227808 */ /* 0x000fe40004000000 */
[----:B------:R-:W-:Y:S02]  /*16960*/  ISETP.GT.AND P0, PT, R0, 0x10, !P2 ;  /* 0x000000100000780c */ /* 0x000fe40005704270 */
[----:B------:R-:W-:Y:S02]  /*16970*/  FSEL R32, R16, -INF , !P1 ;  /* 0xff80000010207808 */ /* 0x000fe40004800000 */
        /* <DEDUP_REMOVED lines=90> */
[C---:B------:R-:W-:Y:S04]  /*16f20*/  ISETP.LT.OR P0, PT, R3.reuse, 0x59, P0 ;  /* 0x000000590300780c */ /* 0x040fe80000701670 */
[----:B------:R-:W-:Y:S02]  /*16f30*/  FSEL R251, R96, -INF , !P0 ;  /* 0xff80000060fb7808 */ /* 0x000fe40004000000 */
[----:B------:R-:W-:Y:S04]  /*16f40*/  ISETP.GT.AND P0, PT, R0, RZ, !P2 ;  /* 0x000000ff0000720c */ /* 0x000fe80005704270 */
[C---:B------:R-:W-:Y:S04]  /*16f50*/  ISETP.LT.OR P0, PT, R3.reuse, 0x1, P0 ;  /* 0x000000010300780c */ /* 0x040fe80000701670 */
[----:B------:R-:W-:Y:S02]  /*16f60*/  FSEL R29, R200, -INF , !P0 ;  /* 0xff800000c81d7808 */ /* 0x000fe40004000000 */
[----:B------:R-:W-:Y:S04]  /*16f70*/  ISETP.GE.AND P0, PT, R2, 0x5a, PT ;  /* 0x0000005a0200780c */ /* 0x000fe80003f06270 */
[----:B------:R-:W-:Y:S04]  /*16f80*/  ISETP.GT.AND P2, PT, R0, 0x59, !P0 ;  /* 0x000000590000780c */ /* 0x000fe80004744270 */
[----:B------:R-:W-:Y:S02]  /*16f90*/  ISETP.LT.OR P2, PT, R3, 0x5a, P2 ;  /* 0x0000005a0300780c */ /* 0x000fe40001741670 */
[----:B------:R-:W1:Y:S02]  /*16fa0*/  SHFL.IDX PT, R3, R5, 0x1, 0x1c1f ;  /* 0x003c1f0005037f89 */ /* 0x000e6400000e0000 */
[----:B------:R-:W-:Y:S02]  /*16fb0*/  FSEL R252, R97, -INF , !P2 ;  /* 0xff80000061fc7808 */ /* 0x000fe40005000000 */
[----:B------:R-:W-:Y:S01]  /*16fc0*/  PLOP3.LUT P2, PT, PT, PT, UP0, 0x40, 0x0 ;  /* 0x000000000000781c */ /* 0x000fe20003f4e808 */
[--C-:B-1----:R-:W-:Y:S02]  /*16fd0*/  IMAD.IADD R2, R6, 0x1, R3.reuse ;  /* 0x0000000106027824 */ /* 0x102fe400078e0203 */
[----:B------:R-:W-:Y:S10]  /*16fe0*/  IMAD.IADD R0, R7, 0x1, R3 ;  /* 0x0000000107007824 */ /* 0x000ff400078e0203 */
        /* <DEDUP_REMOVED lines=16> */
.L_x_205:
[----:B------:R-:W-:Y:S04]  /*170f0*/  MOV R28, c[0x0][0x32c] ;  /* 0x0000cb00001c7a02 */ /* 0x000fe80000000f00 */
[----:B------:R-:W-:Y:S11]  /*17100*/  ISETP.NE.AND P2, PT, R28, 0x1, PT ;  /* 0x000000011c00780c */ /* 0x000ff60003f45270 */
[----:B------:R-:W-:Y:S02]  /*17110*/  @!UPT UIADD3 URZ, URZ, URZ, URZ ;  /* 0x0000003f3f3ff290 */ /* 0x000fe4000fffe03f */
[----:B------:R-:W-:Y:S05]  /*17120*/  @P2 IMAD.HI.U32 R28, R3, c[0x0][0x330], RZ ;  /* 0x0000cc00031c2a27 */ /* 0x000fea00078e00ff */
[----:B------:R-:W-:Y:S02]  /*17130*/  @P2 SHF.R.U32.HI R3, RZ, c[0x0][0x334], R28 ;  /* 0x0000cd00ff032a19 */ /* 0x000fe4000001161c */
.L_x_206:
[----:B------:R-:W-:Y:S05]  /*17140*/  BSYNC B0 ;  /* 0x0000000000007941 */ /* 0x000fea0003800000 */
.L_x_204:
[----:B------:R-:W-:Y:S05]  /*17150*/  IMAD R3, R3, c[0x0][0x32c], R8 ;  /* 0x0000cb0003037a24 */ /* 0x000fea00078e0208 */
[----:B------:R-:W-:Y:S02]  /*17160*/  IADD3 R28, R3, c[0x0][0x32c], RZ ;  /* 0x0000cb00031c7a10 */ /* 0x000fe40007ffe0ff */
[----:B------:R-:W-:Y:S02]  /*17170*/  IMNMX R0, R0, R3, !PT ;  /* 0x0000000300007217 */ /* 0x000fe40007800200 */
[----:B------:R-:W-:Y:S02]  /*17180*/  IMNMX R2, R2, R28, PT ;  /* 0x0000001c02027217 */ /* 0x000fe40003800200 */
.L_x_203:
        /* <DEDUP_REMOVED lines=113> */
.L_x_209:
[----:B------:R-:W-:Y:S04]  /*178a0*/  MOV R28, c[0x0][0x32c] ;  /* 0x0000cb00001c7a02 */ /* 0x000fe80000000f00 */
[----:B------:R-:W-:Y:S11]  /*178b0*/  ISETP.NE.AND P2, PT, R28, 0x1, PT ;  /* 0x000000011c00780c */ /* 0x000ff60003f45270 */
[----:B------:R-:W-:Y:S02]  /*178c0*/  @!UPT UIADD3 URZ, URZ, URZ, URZ ;  /* 0x0000003f3f3ff290 */ /* 0x000fe4000fffe03f */
[----:B------:R-:W-:Y:S05]  /*178d0*/  @P2 IMAD.HI.U32 R28, R3, c[0x0][0x330], RZ ;  /* 0x0000cc00031c2a27 */ /* 0x000fea00078e00ff */
[----:B------:R-:W-:Y:S02]  /*178e0*/  @P2 SHF.R.U32.HI R3, RZ, c[0x0][0x334], R28 ;  /* 0x0000cd00ff032a19 */ /* 0x000fe4000001161c */
.L_x_210:
[----:B------:R-:W-:Y:S05]  /*178f0*/  BSYNC B0 ;  /* 0x0000000000007941 */ /* 0x000fea0003800000 */
.L_x_208:
[----:B------:R-:W-:Y:S05]  /*17900*/  IMAD R3, R3, c[0x0][0x32c], R8 ;  /* 0x0000cb0003037a24 */ /* 0x000fea00078e0208 */
[----:B------:R-:W-:Y:S02]  /*17910*/  IADD3 R28, R3, c[0x0][0x32c], RZ ;  /* 0x0000cb00031c7a10 */ /* 0x000fe40007ffe0ff */
[----:B------:R-:W-:Y:S02]  /*17920*/  IMNMX R0, R0, R3, !PT ;  /* 0x0000000300007217 */ /* 0x000fe40007800200 */
[----:B------:R-:W-:Y:S02]  /*17930*/  IMNMX R2, R2, R28, PT ;  /* 0x0000001c02027217 */ /* 0x000fe40003800200 */
.L_x_207:
        /* <DEDUP_REMOVED lines=113> */
.L_x_213:
[----:B------:R-:W-:Y:S04]  /*18050*/  MOV R5, c[0x0][0x32c] ;  /* 0x0000cb0000057a02 */ /* 0x000fe80000000f00 */
[----:B------:R-:W-:Y:S11]  /*18060*/  ISETP.NE.AND P2, PT, R5, 0x1, PT ;  /* 0x000000010500780c */ /* 0x000ff60003f45270 */
[----:B------:R-:W-:Y:S02]  /*18070*/  @!UPT UIADD3 URZ, URZ, URZ, URZ ;  /* 0x0000003f3f3ff290 */ /* 0x000fe4000fffe03f */
[----:B------:R-:W-:Y:S05]  /*18080*/  @P2 IMAD.HI.U32 R5, R3, c[0x0][0x330], RZ ;  /* 0x0000cc0003052a27 */ /* 0x000fea00078e00ff */
[----:B------:R-:W-:Y:S02]  /*18090*/  @P2 SHF.R.U32.HI R3, RZ, c[0x0][0x334], R5 ;  /* 0x0000cd00ff032a19 */ /* 0x000fe40000011605 */
.L_x_214:
[----:B------:R-:W-:Y:S05]  /*180a0*/  BSYNC B0 ;  /* 0x0000000000007941 */ /* 0x000fea0003800000 */
.L_x_212:
[----:B------:R-:W-:Y:S05]  /*180b0*/  IMAD R8, R3, c[0x0][0x32c], R8 ;  /* 0x0000cb0003087a24 */ /* 0x000fea00078e0208 */
[----:B------:R-:W-:Y:S02]  /*180c0*/  IADD3 R3, R8, c[0x0][0x32c], RZ ;  /* 0x0000cb0008037a10 */ /* 0x000fe40007ffe0ff */
[----:B------:R-:W-:Y:S02]  /*180d0*/  IMNMX R0, R0, R8, !PT ;  /* 0x0000000800007217 */ /* 0x000fe40007800200 */
[----:B------:R-:W-:Y:S02]  /*180e0*/  IMNMX R2, R2, R3, PT ;  /* 0x0000000302027217 */ /* 0x000fe40003800200 */
.L_x_211:
[----:B------:R-:W2:Y:S01]  /*180f0*/  LDL.LU R5, [R1+0x4] ;  /* 0x0000040001057983 */ /* 0x000ea20000300800 */
[----:B------:R-:W-:Y:S02]  /*18100*/  ISETP.NE.AND P2, PT, R27, RZ, PT ;  /* 0x000000ff1b00720c */ /* 0x000fe40003f45270 */
[----:B------:R-:W-:Y:S01]  /*18110*/  FMNMX.FTZ R72, R29, R100, !PT ;  /* 0x000000641d487209 */ /* 0x000fe20007810000 */
[----:B------:R-:W3:Y:S01]  /*18120*/  LDL.LU R3, [R1] ;  /* 0x0000000001037983 */ /* 0x000ee20000300800 */
[----:B------:R-:W-:Y:S02]  /*18130*/  ISETP.GT.AND P2, PT, R0, RZ, !P2 ;  /* 0x000000ff0000720c */ /* 0x000fe40005744270 */
[----:B------:R-:W-:Y:S02]  /*18140*/  FMNMX.FTZ R72, R31, R72, !PT ;  /* 0x000000481f487209 */ /* 0x000fe40007810000 */
[----:B------:R-:W-:Y:S02]  /*18150*/  ISETP.LT.OR P2, PT, R2, 0x1, P2 ;  /* 0x000000010200780c */ /* 0x000fe40001741670 */
        /* <DEDUP_REMOVED lines=13> */
[----:B------:R-:W-:Y:S02]  /*18230*/  FSEL R188, R188, -INF , !P6 ;  /* 0xff800000bcbc7808 */ /* 0x000fe40007000000 */
[----:B------:R-:W-:Y:S02]  /*18240*/  FMNMX.FTZ R72, R90, R72, !PT ;  /* 0x000000485a487209 */ /* 0x000fe40007810000 */
[----:B------:R-:W-:Y:S02]  /*18250*/  ISETP.LT.OR P0, PT, R2, 0x5a, P0 ;  /* 0x0000005a0200780c */ /* 0x000fe40000701670 */
[----:B------:R-:W-:Y:S02]  /*18260*/  FMNMX.FTZ R72, R176, R72, !PT ;  /* 0x00000048b0487209 */ /* 0x000fe40007810000 */
[----:B------:R-:W-:Y:S02]  /*18270*/  FSEL R73, R79, -INF , !P0 ;  /* 0xff8000004f497808 */ /* 0x000fe40004000000 */
[----:B------:R-:W-:Y:S02]  /*18280*/  FMNMX.FTZ R72, R177, R72, !PT ;  /* 0x00000048b1487209 */ /* 0x000fe40007810000 */
[----:B------:R-:W-:Y:S02]  /*18290*/  ISETP.LT.OR P5, PT, R2, 0x59, P5 ;  /* 0x000000590200780c */ /* 0x000fe40002fa1670 */
        /* <DEDUP_REMOVED lines=11> */
[----:B------:R-:W-:Y:S02]  /*18350*/  FMNMX.FTZ R72, R252, R72, !PT ;  /* 0x00000048fc487209 */ /* 0x000fe40007810000 */
[----:B--2---:R-:W-:Y:S02]  /*18360*/  FSEL R8, R5, -INF , !P2 ;  /* 0xff80000005087808 */ /* 0x004fe40005000000 */
[----:B------:R-:W-:Y:S01]  /*18370*/  ISETP.NE.AND P2, PT, R26, RZ, PT ;  /* 0x000000ff1a00720c */ /* 0x000fe20003f45270 */
[----:B------:R-:W1:Y:S03]  /*18380*/  SHFL.BFLY PT, R5, R72, 0x2, 0x1f ;  /* 0x0c401f0048057f89 */ /* 0x000e6600000e0000 */
[----:B------:R-:W-:Y:S04]  /*18390*/  ISETP.GT.AND P2, PT, R0, 0x1, !P2 ;  /* 0x000000010000780c */ /* 0x000fe80005744270 */
[----:B------:R-:W-:Y:S04]  /*183a0*/  ISETP.LT.OR P2, PT, R2, 0x2, P2 ;  /* 0x000000020200780c */ /* 0x000fe80001741670 */
        /* <DEDUP_REMOVED lines=56> */
[----:B-1----:R-:W-:Y:S02]  /*18730*/  FMNMX.FTZ R72, R72, R5, !PT ;  /* 0x0000000548487209 */ /* 0x002fe40007810000 */
[----:B------:R-:W-:Y:S02]  /*18740*/  FSEL R168, R201, -INF , !P2 ;  /* 0xff800000c9a87808 */ /* 0x000fe40005000000 */
[----:B------:R-:W-:Y:S01]  /*18750*/  ISETP.NE.AND P2, PT, R17, RZ, PT ;  /* 0x000000ff1100720c */ /* 0x000fe20003f45270 */
[----:B------:R-:W1:Y:S01]  /*18760*/  SHFL.BFLY PT, R7, R72, 0x1, 0x1f ;  /* 0x0c201f0048077f89 */ /* 0x000e6200000e0000 */
[----:B------:R-:W-:Y:S02]  /*18770*/  FMNMX.FTZ R3, R248, R3, !PT ;  /* 0x00000003f8037209 */ /* 0x000fe40007810000 */
[----:B------:R-:W-:Y:S02]  /*18780*/  ISETP.GT.AND P2, PT, R0, 0x28, !P2 ;  /* 0x000000280000780c */ /* 0x000fe40005744270 */
[----:B------:R-:W-:Y:S02]  /*18790*/  FMNMX.FTZ R5, R8, R103, !PT ;  /* 0x0000006708057209 */ /* 0x000fe40007810000 */
[----:B------:R-:W-:Y:S01]  /*187a0*/  ISETP.LT.OR P2, PT, R2, 0x29, P2 ;  /* 0x000000290200780c */ /* 0x000fe20001741670 */
[----:B------:R-:W2:Y:S01]  /*187b0*/  SHFL.BFLY PT, R6, R3, 0x2, 0x1f ;  /* 0x0c401f0003067f89 */ /* 0x000ea200000e0000 */
        /* <DEDUP_REMOVED lines=10> */
[----:B-1----:R-:W-:Y:S02]  /*18860*/  FMNMX.FTZ R72, R72, R7, !PT ;  /* 0x0000000748487209 */ /* 0x002fe40007810000 */
[----:B------:R-:W-:Y:S02]  /*18870*/  ISETP.GT.AND P2, PT, R0, 0x30, !P2 ;  /* 0x000000300000780c */ /* 0x000fe40005744270 */
[----:B--2---:R-:W-:Y:S02]  /*18880*/  FMNMX.FTZ R3, R3, R6, !PT ;  /* 0x0000000603037209 */ /* 0x004fe40007810000 */
[----:B------:R-:W-:Y:S02]  /*18890*/  ISETP.LT.OR P2, PT, R2, 0x31, P2 ;  /* 0x000000310200780c */ /* 0x000fe40001741670 */
[----:B------:R-:W-:Y:S01]  /*188a0*/  FMNMX.FTZ R5, R58, R5, !PT ;  /* 0x000000053a057209 */ /* 0x000fe20007810000 */
[----:B------:R-:W1:Y:S01]  /*188b0*/  SHFL.BFLY PT, R71, R3, 0x1, 0x1f ;  /* 0x0c201f0003477f89 */ /* 0x000e6200000e0000 */
        /* <DEDUP_REMOVED lines=11> */
[----:B------:R-:W-:Y:S02]  /*18970*/  FSEL R198, R180, -INF , !P1 ;  /* 0xff800000b4c67808 */ /* 0x000fe40004800000 */
[----:B------:R-:W-:Y:S02]  /*18980*/  ISETP.LT.OR P2, PT, R2, 0x39, P2 ;  /* 0x000000390200780c */ /* 0x000fe40001741670 */
[----:B-1----:R-:W-:Y:S02]  /*18990*/  FMNMX.FTZ R71, R3, R71, !PT ;  /* 0x0000004703477209 */ /* 0x002fe40007810000 */
[----:B------:R-:W-:Y:S02]  /*189a0*/  FSEL R186, R59, -INF , !P2 ;  /* 0xff8000003bba7808 */ /* 0x000fe40005000000 */
[----:B------:R-:W-:Y:S02]  /*189b0*/  ISETP.NE.AND P2, PT, R12, RZ, PT ;  /* 0x000000ff0c00720c */ /* 0x000fe40003f45270 */
[----:B------:R-:W-:Y:S02]  /*189c0*/  FSETP.NEU.FTZ.AND P1, PT, R71, -INF , PT ;  /* 0xff8000004700780b */ /* 0x000fe40003f3d000 */
[----:B------:R-:W-:Y:S02]  /*189d0*/  ISETP.GT.AND P2, PT, R0, 0x39, !P2 ;  /* 0x000000390000780c */ /* 0x000fe40005744270 */
[----:B------:R-:W-:Y:S02]  /*189e0*/  FSEL R180, R91, -INF , !P5 ;  /* 0xff8000005bb47808 */ /* 0x000fe40006800000 */
[----:B------:R-:W-:Y:S04]  /*189f0*/  ISETP.LT.OR P2, PT, R2, 0x3a, P2 ;  /* 0x0000003a0200780c */ /* 0x000fe80001741670 */
[----:B------:R-:W-:Y:S02]  /*18a00*/  FSEL R187, R63, -INF , !P2 ;  /* 0xff8000003fbb7808 */ /* 0x000fe40005000000 */
[----:B------:R-:W-:Y:S04]  /*18a10*/  ISETP.NE.AND P2, PT, R11, RZ, PT ;  /* 0x000000ff0b00720c */ /* 0x000fe80003f45270 */
[----:B------:R-:W-:Y:S04]  /*18a20*/  ISETP.GT.AND P2, PT, R0, 0x40, !P2 ;  /* 0x000000400000780c */ /* 0x000fe80005744270 */
[----:B------:R-:W-:Y:S04]  /*18a30*/  ISETP.LT.OR P2, PT, R2, 0x41, P2 ;  /* 0x000000410200780c */ /* 0x000fe80001741670 */
[----:B------:R-:W-:Y:S01]  /*18a40*/  FSEL R197, R74, -INF , !P2 ;  /* 0xff8000004ac57808 */ /* 0x000fe20005000000 */
[----:B------:R-:W-:Y:S01]  /*18a50*/  FMUL.FTZ R74, R72, c[0x0][0x2d0] ;  /* 0x0000b400484a7a20 */ /* 0x000fe20000410000 */
[----:B------:R-:W-:Y:S04]  /*18a60*/  ISETP.NE.AND P2, PT, R10, RZ, PT ;  /* 0x000000ff0a00720c */ /* 0x000fe80003f45270 */
[----:B------:R-:W-:Y:S04]  /*18a70*/  ISETP.GT.AND P2, PT, R0, 0x41, !P2 ;  /* 0x000000410000780c */ /* 0x000fe80005744270 */
[----:B------:R-:W-:Y:S04]  /*18a80*/  ISETP.LT.OR P2, PT, R2, 0x42, P2 ;  /* 0x000000420200780c */ /* 0x000fe80001741670 */
[----:B------:R-:W-:Y:S01]  /*18a90*/  FSEL R201, R75, -INF , !P2 ;  /* 0xff8000004bc97808 */ /* 0x000fe20005000000 */
[----:B------:R-:W-:Y:S01]  /*18aa0*/  FMUL.FTZ R75, R71, c[0x0][0x2d0] ;  /* 0x0000b400474b7a20 */ /* 0x000fe20000410000 */
[----:B------:R-:W-:Y:S04]  /*18ab0*/  ISETP.NE.AND P2, PT, R9, RZ, PT ;  /* 0x000000ff0900720c */ /* 0x000fe80003f45270 */
[----:B------:R-:W-:Y:S02]  /*18ac0*/  ISETP.GT.AND P2, PT, R0, 0x48, !P2 ;  /* 0x000000480000780c */ /* 0x000fe40005744270 */
[----:B------:R-:W-:Y:S02]  /*18ad0*/  FSEL R75, R75, RZ, P1 ;  /* 0x000000ff4b4b7208 */ /* 0x000fe40000800000 */
[----:B------:R-:W-:Y:S03]  /*18ae0*/  ISETP.LT.OR P2, PT, R2, 0x49, P2 ;  /* 0x000000490200780c */ /* 0x000fe60001741670 */
[--C-:B------:R-:W-:Y:S01]  /*18af0*/  FFMA.FTZ R12, R43, c[0x0][0x2d0], -R75.reuse ;  /* 0x0000b4002b0c7a23 */ /* 0x100fe2000001084b */
[----:B------:R-:W-:Y:S02]  /*18b00*/  FSEL R202, R78, -INF , !P2 ;  /* 0xff8000004eca7808 */ /* 0x000fe40005000000 */
[----:B------:R-:W-:Y:S01]  /*18b10*/  ISETP.NE.AND P2, PT, R4, RZ, PT ;  /* 0x000000ff0400720c */ /* 0x000fe20003f45270 */
[----:B------:R-:W-:Y:S01]  /*18b20*/  MUFU.EX2 R93, R12 ;  /* 0x0000000c005d7308 */ /* 0x000fe20000000800 */
[----:B------:R-:W-:Y:S02]  /*18b30*/  FMNMX.FTZ R4, R28, R102, !PT ;  /* 0x000000661c047209 */ /* 0x000fe40007810000 */
[----:B------:R-:W-:Y:S01]  /*18b40*/  ISETP.GT.AND P2, PT, R0, 0x49, !P2 ;  /* 0x000000490000780c */ /* 0x000fe20005744270 */
[--C-:B------:R-:W-:Y:S01]  /*18b50*/  FFMA.FTZ R0, R33, c[0x0][0x2d0], -R75.reuse ;  /* 0x0000b40021007a23 */ /* 0x100fe2000001084b */
[----:B------:R-:W-:Y:S02]  /*18b60*/  FMNMX.FTZ R4, R35, R4, !PT ;  /* 0x0000000423047209 */ /* 0x000fe40007810000 */
[----:B------:R-:W-:Y:S01]  /*18b70*/  ISETP.LT.OR P2, PT, R2, 0x4a, P2 ;  /* 0x0000004a0200780c */ /* 0x000fe20001741670 */
[--C-:B------:R-:W-:Y:S01]  /*18b80*/  FFMA.FTZ R2, R36, c[0x0][0x2d0], -R75.reuse ;  /* 0x0000b40024027a23 */ /* 0x100fe2000001084b */
[----:B------:R-:W-:Y:S01]  /*18b90*/  FMNMX.FTZ R4, R37, R4, !PT ;  /* 0x0000000425047209 */ /* 0x000fe20007810000 */
[----:B------:R-:W-:Y:S01]  /*18ba0*/  MUFU.EX2 R89, R0 ;  /* 0x0000000000597308 */ /* 0x000fe20000000800 */
[----:B------:R-:W-:Y:S02]  /*18bb0*/  FSEL R194, R194, -INF , !P2 ;  /* 0xff800000c2c27808 */ /* 0x000fe40005000000 */
[----:B------:R-:W-:Y:S02]  /*18bc0*/  FMNMX.FTZ R4, R38, R4, !PT ;  /* 0x0000000426047209 */ /* 0x000fe40007810000 */
[----:B------:R-:W-:Y:S02]  /*18bd0*/  FSETP.NEU.FTZ.AND P2, PT, R72, -INF , PT ;  /* 0xff8000004800780b */ /* 0x000fe40003f5d000 */
[----:B------:R-:W-:Y:S02]  /*18be0*/  FMNMX.FTZ R4, R46, R4, !PT ;  /* 0x000000042e047209 */ /* 0x000fe40007810000 */
[----:B------:R-:W-:Y:S01]  /*18bf0*/  FSEL R74, R74, RZ, P2 ;  /* 0x000000ff4a4a7208 */ /* 0x000fe20001000000 */
[----:B------:R-:W-:Y:S01]  /*18c00*/  MUFU.EX2 R85, R2 ;  /* 0x0000000200557308 */ /* 0x000fe20000000800 */
[----:B------:R-:W-:Y:S03]  /*18c10*/  FMNMX.FTZ R4, R49, R4, !PT ;  /* 0x0000000431047209 */ /* 0x000fe60007810000 */
[--C-:B------:R-:W-:Y:S01]  /*18c20*/  FFMA.FTZ R5, R29, c[0x0][0x2d0], -R74.reuse ;  /* 0x0000b4001d057a23 */ /* 0x100fe2000001084a */
[----:B------:R-:W-:Y:S01]  /*18c30*/  FMNMX.FTZ R4, R50, R4, !PT ;  /* 0x0000000432047209 */ /* 0x000fe20007810000 */
[--C-:B------:R-:W-:Y:S02]  /*18c40*/  FFMA.FTZ R3, R32, c[0x0][0x2d0], -R74.reuse ;  /* 0x0000b40020037a23 */ /* 0x100fe4000001084a */
[--C-:B------:R-:W-:Y:S01]  /*18c50*/  FFMA.FTZ R16, R44, c[0x0][0x2d0], -R74.reuse ;  /* 0x0000b4002c107a23 */ /* 0x100fe2000001084a */
[----:B------:R-:W-:Y:S01]  /*18c60*/  FMNMX.FTZ R4, R51, R4, !PT ;  /* 0x0000000433047209 */ /* 0x000fe20007810000 */
[----:B------:R1:W-:Y:S03]  /*18c70*/  MUFU.EX2 R55, R5 ;  /* 0x0000000500377308 */ /* 0x0003e60000000800 */
[----:B------:R-:W-:Y:S04]  /*18c80*/  FMNMX.FTZ R4, R99, R4, !PT ;  /* 0x0000000463047209 */ /* 0x000fe80007810000 */
[----:B------:R-:W-:Y:S03]  /*18c90*/  FMNMX.FTZ R4, R169, R4, !PT ;  /* 0x00000004a9047209 */ /* 0x000fe60007810000 */
[----:B------:R2:W-:Y:S01]  /*18ca0*/  MUFU.EX2 R84, R3 ;  /* 0x0000000300547308 */ /* 0x0005e20000000800 */
[----:B------:R-:W-:Y:S04]  /*18cb0*/  FMNMX.FTZ R4, R172, R4, !PT ;  /* 0x00000004ac047209 */ /* 0x000fe80007810000 */
[----:B------:R-:W-:Y:S04]  /*18cc0*/  FMNMX.FTZ R4, R175, R4, !PT ;  /* 0x00000004af047209 */ /* 0x000fe80007810000 */
[----:B------:R-:W-:Y:S01]  /*18cd0*/  FMNMX.FTZ R4, R185, R4, !PT ;  /* 0x00000004b9047209 */ /* 0x000fe20007810000 */
[----:B------:R-:W-:Y:S03]  /*18ce0*/  MUFU.EX2 R33, R16 ;  /* 0x0000001000217308 */ /* 0x000fe60000000800 */
[----:B------:R-:W-:Y:S02]  /*18cf0*/  FMNMX.FTZ R4, R189, R4, !PT ;  /* 0x00000004bd047209 */ /* 0x000fe40007810000 */
[----:B-1----:R-:W-:Y:S01]  /*18d00*/  FMNMX.FTZ R5, R171, R6, !PT ;  /* 0x00000006ab057209 */ /* 0x002fe20007810000 */
[--C-:B------:R-:W-:Y:S01]  /*18d10*/  FFMA.FTZ R6, R31, c[0x0][0x2d0], -R74.reuse ;  /* 0x0000b4001f067a23 */ /* 0x100fe2000001084a */
[----:B------:R-:W-:Y:S02]  /*18d20*/  FMNMX.FTZ R4, R191, R4, !PT ;  /* 0x00000004bf047209 */ /* 0x000fe40007810000 */
[----:B------:R-:W-:Y:S01]  /*18d30*/  FMNMX.FTZ R5, R173, R5, !PT ;  /* 0x00000005ad057209 */ /* 0x000fe20007810000 */
[----:B------:R-:W-:Y:S01]  /*18d40*/  MUFU.EX2 R52, R6 ;  /* 0x0000000600347308 */ /* 0x000fe20000000800 */
[----:B------:R-:W-:Y:S02]  /*18d50*/  FMNMX.FTZ R4, R193, R4, !PT ;  /* 0x00000004c1047209 */ /* 0x000fe40007810000 */
[----:B------:R-:W-:Y:S02]  /*18d60*/  FMNMX.FTZ R5, R181, R5, !PT ;  /* 0x00000005b5057209 */ /* 0x000fe40007810000 */
[----:B------:R-:W-:Y:S02]  /*18d70*/  FMNMX.FTZ R4, R204, R4, !PT ;  /* 0x00000004cc047209 */ /* 0x000fe40007810000 */
[----:B------:R-:W-:Y:S02]  /*18d80*/  FMNMX.FTZ R5, R184, R5, !PT ;  /* 0x00000005b8057209 */ /* 0x000fe40007810000 */
[----:B------:R-:W-:Y:S02]  /*18d90*/  FMNMX.FTZ R4, R206, R4, !PT ;  /* 0x00000004ce047209 */ /* 0x000fe40007810000 */
[----:B--2---:R-:W-:Y:S01]  /*18da0*/  FMNMX.FTZ R3, R186, R5, !PT ;  /* 0x00000005ba037209 */ /* 0x004fe20007810000 */
[----:B------:R-:W-:Y:S01]  /*18db0*/  FFMA.FTZ R5, R34, c[0x0][0x2d0], -R74 ;  /* 0x0000b40022057a23 */ /* 0x000fe2000001084a */
[----:B------:R-:W-:Y:S02]  /*18dc0*/  FMNMX.FTZ R4, R207, R4, !PT ;  /* 0x00000004cf047209 */ /* 0x000fe40007810000 */
[----:B------:R-:W-:Y:S01]  /*18dd0*/  FMNMX.FTZ R3, R187, R3, !PT ;  /* 0x00000003bb037209 */ /* 0x000fe20007810000 */
[----:B------:R-:W1:Y:S01]  /*18de0*/  MUFU.EX2 R87, R5 ;  /* 0x0000000500577308 */ /* 0x000e620000000800 */
        /* <DEDUP_REMOVED lines=9> */
[----:B------:R-:W-:Y:S03]  /*18e80*/  FMNMX.FTZ R3, R198, R3, !PT ;  /* 0x00000003c6037209 */ /* 0x000fe60007810000 */
[----:B------:R-:W2:Y:S01]  /*18e90*/  SHFL.BFLY PT, R7, R4, 0x2, 0x1f ;  /* 0x0c401f0004077f89 */ /* 0x000ea200000e0000 */
[----:B------:R-:W-:Y:S01]  /*18ea0*/  FMNMX.FTZ R0, R188, R3, !PT ;  /* 0x00000003bc007209 */ /* 0x000fe20007810000 */
[--C-:B------:R-:W-:Y:S01]  /*18eb0*/  FFMA.FTZ R3, R39, c[0x0][0x2d0], -R75.reuse ;  /* 0x0000b40027037a23 */ /* 0x100fe2000001084b */
[----:B-1----:R-:W-:Y:S01]  /*18ec0*/  F2FP.PACK_AB R78, R87, R84 ;  /* 0x00000054574e723e */ /* 0x002fe200000000ff */
[--C-:B------:R-:W-:Y:S01]  /*18ed0*/  FFMA.FTZ R5, R30, c[0x0][0x2d0], -R75.reuse ;  /* 0x0000b4001e057a23 */ /* 0x100fe2000001084b */
[----:B------:R-:W-:Y:S01]  /*18ee0*/  FMNMX.FTZ R0, R180, R0, !PT ;  /* 0x00000000b4007209 */ /* 0x000fe20007810000 */
[----:B------:R-:W1:Y:S03]  /*18ef0*/  MUFU.EX2 R86, R3 ;  /* 0x0000000300567308 */ /* 0x000e660000000800 */
[----:B------:R-:W-:Y:S05]  /*18f00*/  FMNMX.FTZ R0, R73, R0, !PT ;  /* 0x0000000049007209 */ /* 0x000fea0007810000 */
[----:B------:R-:W-:Y:S02]  /*18f10*/  SHFL.BFLY PT, R2, R0, 0x2, 0x1f ;  /* 0x0c401f0000027f89 */ /* 0x000fe400000e0000 */
[----:B------:R-:W3:Y:S01]  /*18f20*/  MUFU.EX2 R54, R5 ;  /* 0x0000000500367308 */ /* 0x000ee20000000800 */
[----:B--2---:R-:W-:Y:S05]  /*18f30*/  FMNMX.FTZ R4, R4, R7, !PT ;  /* 0x0000000704047209 */ /* 0x004fea0007810000 */
[----:B------:R-:W2:Y:S01]  /*18f40*/  SHFL.BFLY PT, R70, R4, 0x1, 0x1f ;  /* 0x0c201f0004467f89 */ /* 0x000ea200000e0000 */
[----:B-1----:R-:W-:Y:S02]  /*18f50*/  F2FP.PACK_AB R79, R86, R85 ;  /* 0x00000055564f723e */ /* 0x002fe400000000ff */
[----:B--2---:R-:W-:Y:S04]  /*18f60*/  FMNMX.FTZ R70, R4, R70, !PT ;  /* 0x0000004604467209 */ /* 0x004fe80007810000 */
[C---:B------:R-:W-:Y:S01]  /*18f70*/  FSETP.NEU.FTZ.AND P0, PT, R70.reuse, -INF , PT ;  /* 0xff8000004600780b */ /* 0x040fe20003f1d000 */
[----:B------:R-:W-:Y:S05]  /*18f80*/  FMUL.FTZ R96, R70, c[0x0][0x2d0] ;  /* 0x0000b40046607a20 */ /* 0x000fea0000410000 */
[----:B------:R-:W-:Y:S05]  /*18f90*/  FSEL R96, R96, RZ, P0 ;  /* 0x000000ff60607208 */ /* 0x000fea0000000000 */
[--C-:B------:R-:W-:Y:S02]  /*18fa0*/  FFMA.FTZ R3, R28, c[0x0][0x2d0], -R96.reuse ;  /* 0x0000b4001c037a23 */ /* 0x100fe40000010860 */
[--C-:B------:R-:W-:Y:S02]  /*18fb0*/  FFMA.FTZ R4, R38, c[0x0][0x2d0], -R96.reuse ;  /* 0x0000b40026047a23 */ /* 0x100fe40000010860 */
[----:B------:R1:W-:Y:S01]  /*18fc0*/  MUFU.EX2 R53, R3 ;  /* 0x0000000300357308 */ /* 0x0003e20000000800 */
[--C-:B------:R-:W-:Y:S02]  /*18fd0*/  FFMA.FTZ R32, R46, c[0x0][0x2d0], -R96.reuse ;  /* 0x0000b4002e207a23 */ /* 0x100fe40000010860 */
[----:B------:R-:W-:Y:S02]  /*18fe0*/  FFMA.FTZ R44, R51, c[0x0][0x2d0], -R96 ;  /* 0x0000b400332c7a23 */ /* 0x000fe40000010860 */
[----:B------:R-:W-:Y:S02]  /*18ff0*/  FFMA.FTZ R28, R48, c[0x0][0x2d0], -R75 ;  /* 0x0000b400301c7a23 */ /* 0x000fe4000001084b */
[----:B------:R-:W-:Y:S03]  /*19000*/  FFMA.FTZ R48, R57, c[0x0][0x2d0], -R74 ;  /* 0x0000b40039307a23 */ /* 0x000fe6000001084a */
[----:B------:R-:W-:Y:S01]  /*19010*/  MUFU.EX2 R61, R4 ;  /* 0x00000004003d7308 */ /* 0x000fe20000000800 */
[--C-:B-1----:R-:W-:Y:S09]  /*19020*/  FFMA.FTZ R3, R35, c[0x0][0x2d0], -R96.reuse ;  /* 0x0000b40023037a23 */ /* 0x102ff20000010860 */
[----:B------:R1:W-:Y:S02]  /*19030*/  MUFU.EX2 R60, R3 ;  /* 0x00000003003c7308 */ /* 0x0003e40000000800 */
[----:B-1----:R-:W-:Y:S02]  /*19040*/  FFMA.FTZ R3, R37, c[0x0][0x2d0], -R96 ;  /* 0x0000b40025037a23 */ /* 0x002fe40000010860 */
[----:B------:R-:W-:Y:S06]  /*19050*/  LDSM.16.MT88.4 R36, [R212+0x100] ;  /* 0x00010000d424783b */ /* 0x000fec0000004200 */
[----:B------:R1:W-:Y:S02]  /*19060*/  MUFU.EX2 R27, R3 ;  /* 0x00000003001b7308 */ /* 0x0003e40000000800 */
[----:B-1----:R-:W-:Y:S01]  /*19070*/  FMNMX.FTZ R3, R0, R2, !PT ;  /* 0x0000000200037209 */ /* 0x002fe20007810000 */
[----:B------:R-:W-:Y:S01]  /*19080*/  FFMA.FTZ R2, R40, c[0x0][0x2d0], -R74 ;  /* 0x0000b40028027a23 */ /* 0x000fe2000001084a */
[----:B------:R-:W-:Y:S01]  /*19090*/  FSEL R0, R72, RZ, P2 ;  /* 0x000000ff48007208 */ /* 0x000fe20001000000 */
[----:B------:R-:W-:Y:S05]  /*190a0*/  FFMA.FTZ R40, R50, c[0x0][0x2d0], -R96 ;  /* 0x0000b40032287a23 */ /* 0x000fea0000010860 */
        /* <DEDUP_REMOVED lines=11> */
[----:B----4-:R-:W-:Y:S01]  /*19160*/  FSEL R0, R70, RZ, P0 ;  /* 0x000000ff46007208 */ /* 0x010fe20000000000 */
[----:B---3--:R-:W-:Y:S01]  /*19170*/  IMAD.MOV.U32 R101, RZ, RZ, R54 ;  /* 0x000000ffff657224 */ /* 0x008fe200078e0036 */
        /* <DEDUP_REMOVED lines=11> */
[----:B------:R2:W-:Y:S01]  /*19230*/  MUFU.EX2 R2, R0 ;  /* 0x0000000000027308 */ /* 0x0005e20000000800 */
[--C-:B------:R-:W-:Y:S01]  /*19240*/  FFMA.FTZ R4, R25, c[0x0][0x2d0], -R97.reuse ;  /* 0x0000b40019047a23 */ /* 0x100fe20000010861 */
[----:B------:R-:W-:Y:S01]  /*19250*/  F2FP.PACK_AB R64, R60, R102 ;  /* 0x000000663c40723e */ /* 0x000fe200000000ff */
[--C-:B------:R-:W-:Y:S02]  /*19260*/  FFMA.FTZ R58, R58, c[0x0][0x2d0], -R97.reuse ;  /* 0x0000b4003a3a7a23 */ /* 0x100fe40000010861 */
[--C-:B------:R-:W-:Y:S05]  /*19270*/  FFMA.FTZ R62, R62, c[0x0][0x2d0], -R97.reuse ;  /* 0x0000b4003e3e7a23 */ /* 0x100fea0000010861 */
[----:B------:R3:W4:Y:S01]  /*19280*/  MUFU.EX2 R91, R4 ;  /* 0x00000004005b7308 */ /* 0x0007220000000800 */
[C---:B-1----:R-:W-:Y:S02]  /*19290*/  FMUL.FTZ R6, R68.reuse, R106 ;  /* 0x0000006a44067220 */ /* 0x042fe40000410000 */
[C---:B------:R-:W-:Y:S01]  /*192a0*/  FMUL.FTZ R7, R68.reuse, R107 ;  /* 0x0000006b44077220 */ /* 0x040fe20000410000 */
[----:B------:R-:W-:Y:S01]  /*192b0*/  MOV R107, R27 ;  /* 0x0000001b006b7202 */ /* 0x000fe20000000f00 */
[C---:B------:R-:W-:Y:S02]  /*192c0*/  FMUL.FTZ R18, R68.reuse, R118 ;  /* 0x0000007644127220 */ /* 0x040fe40000410000 */
[C---:B------:R-:W-:Y:S01]  /*192d0*/  FMUL.FTZ R19, R68.reuse, R119 ;  /* 0x0000007744137220 */ /* 0x040fe20000410000 */
[----:B------:R-:W-:Y:S01]  /*192e0*/  F2FP.PACK_AB R66, R61, R107 ;  /* 0x0000006b3d42723e */ /* 0x000fe200000000ff */
[C---:B------:R-:W-:Y:S01]  /*192f0*/  FMUL.FTZ R34, R68.reuse, R134 ;  /* 0x0000008644227220 */ /* 0x040fe20000410000 */
[----:B------:R-:W-:Y:S01]  /*19300*/  LDSM.16.MT88.4 R116, [R209+0x2900] ;  /* 0x00290000d174783b */ /* 0x000fe20000004200 */
[----:B------:R-:W-:Y:S02]  /*19310*/  FMUL.FTZ R35, R68, R135 ;  /* 0x0000008744237220 */ /* 0x000fe40000410000 */
[----:B--2---:R-:W-:Y:S02]  /*19320*/  FFMA.FTZ R0, R8, c[0x0][0x2d0], -R97 ;  /* 0x0000b40008007a23 */ /* 0x004fe40000010861 */
[C---:B------:R-:W-:Y:S02]  /*19330*/  FMUL.FTZ R50, R68.reuse, R150 ;  /* 0x0000009644327220 */ /* 0x040fe40000410000 */
[----:B------:R1:W-:Y:S01]  /*19340*/  MUFU.EX2 R9, R0 ;  /* 0x0000000000097308 */ /* 0x0003e20000000800 */
[----:B------:R-:W-:Y:S02]  /*19350*/  FFMA.FTZ R8, R41, c[0x0][0x2d0], -R75 ;  /* 0x0000b40029087a23 */ /* 0x000fe4000001084b */
[----:B------:R-:W-:Y:S02]  /*19360*/  FMUL.FTZ R51, R68, R151 ;  /* 0x0000009744337220 */ /* 0x000fe40000410000 */
[----:B---3--:R-:W-:Y:S02]  /*19370*/  FFMA.FTZ R4, R24, c[0x0][0x2d0], -R97 ;  /* 0x0000b40018047a23 */ /* 0x008fe40000010861 */
[----:B----4-:R-:W-:Y:S02]  /*19380*/  IMAD.MOV.U32 R150, RZ, RZ, R91 ;  /* 0x000000ffff967224 */ /* 0x010fe400078e005b */
[----:B------:R-:W-:Y:S01]  /*19390*/  IMAD.MOV.U32 R151, RZ, RZ, R89 ;  /* 0x000000ffff977224 */ /* 0x000fe200078e0059 */
[----:B------:R2:W3:Y:S01]  /*193a0*/  MUFU.EX2 R63, R4 ;  /* 0x00000004003f7308 */ /* 0x0004e20000000800 */
[C---:B------:R-:W-:Y:S02]  /*193b0*/  FMUL.FTZ R12, R2.reuse, R112 ;  /* 0x00000070020c7220 */ /* 0x040fe40000410000 */
[C---:B------:R-:W-:Y:S02]  /*193c0*/  FMUL.FTZ R13, R2.reuse, R113 ;  /* 0x00000071020d7220 */ /* 0x040fe40000410000 */
[----:B------:R-:W-:Y:S02]  /*193d0*/  FFMA.FTZ R24, R45, c[0x0][0x2d0], -R75 ;  /* 0x0000b4002d187a23 */ /* 0x000fe4000001084b */
[C---:B------:R-:W-:Y:S02]  /*193e0*/  FMUL.FTZ R45, R2.reuse, R145 ;  /* 0x00000091022d7220 */ /* 0x040fe40000410000 */
[C---:B------:R-:W-:Y:S01]  /*193f0*/  FMUL.FTZ R25, R2.reuse, R125 ;  /* 0x0000007d02197220 */ /* 0x040fe20000410000 */
[----:B------:R4:W-:Y:S01]  /*19400*/  MUFU.EX2 R31, R8 ;  /* 0x00000008001f7308 */ /* 0x0009e20000000800 */
[C---:B------:R-:W-:Y:S02]  /*19410*/  FMUL.FTZ R29, R2.reuse, R129 ;  /* 0x00000081021d7220 */ /* 0x040fe40000410000 */
[----:B------:R-:W-:Y:S02]  /*19420*/  FMUL.FTZ R41, R2, R141 ;  /* 0x0000008d02297220 */ /* 0x000fe40000410000 */
[----:B-1----:R-:W-:Y:S02]  /*19430*/  FFMA.FTZ R0, R26, c[0x0][0x2d0], -R97 ;  /* 0x0000b4001a007a23 */ /* 0x002fe40000010861 */
[----:B------:R-:W-:Y:S03]  /*19440*/  FMUL.FTZ R57, R2, R157 ;  /* 0x0000009d02397220 */ /* 0x000fe60000410000 */
[----:B------:R1:W5:Y:S01]  /*19450*/  MUFU.EX2 R92, R0 ;  /* 0x00000000005c7308 */ /* 0x0003620000000800 */
[----:B--2---:R-:W-:Y:S01]  /*19460*/  FFMA.FTZ R4, R42, c[0x0][0x2d0], -R74 ;  /* 0x0000b4002a047a23 */ /* 0x004fe2000001084a */
[----:B---3--:R-:W-:Y:S08]  /*19470*/  F2FP.PACK_AB R67, R63, R91 ;  /* 0x0000005b3f43723e */ /* 0x008ff000000000ff */
[----:B------:R2:W-:Y:S01]  /*19480*/  MUFU.EX2 R59, R4 ;  /* 0x00000004003b7308 */ /* 0x0005e20000000800 */
[C---:B----4-:R-:W-:Y:S02]  /*19490*/  FMUL.FTZ R8, R2.reuse, R108 ;  /* 0x0000006c02087220 */ /* 0x050fe40000410000 */
[----:B------:R-:W-:Y:S02]  /*194a0*/  IMAD.MOV.U32 R108, RZ, RZ, R9 ;  /* 0x000000ffff6c7224 */ /* 0x000fe400078e0009 */
[----:B------:R-:W-:Y:S05]  /*194b0*/  FMUL.FTZ R9, R2, R109 ;  /* 0x0000006d02097220 */ /* 0x000fea0000410000 */
[----:B------:R3:W4:Y:S01]  /*194c0*/  MUFU.EX2 R30, R24 ;  /* 0x00000018001e7308 */ /* 0x0007220000000800 */
[----:B------:R-:W-:Y:S01]  /*194d0*/  IMAD.MOV.U32 R109, RZ, RZ, R86 ;  /* 0x000000ffff6d7224 */ /* 0x000fe200078e0056 */
[----:B-1----:R-:W-:Y:S02]  /*194e0*/  FSEL R0, R3, RZ, P0 ;  /* 0x000000ff03007208 */ /* 0x002fe40000000000 */
[----:B-----5:R-:W-:Y:S02]  /*194f0*/  F2FP.PACK_AB R65, R92, R108 ;  /* 0x0000006c5c41723e */ /* 0x020fe400000000ff */
[----:B------:R-:W-:Y:S01]  /*19500*/  ISETP.GT.AND P0, PT, R227, UR5, PT ;  /* 0x00000005e3007c0c */ /* 0x000fe2000bf04270 */
[----:B------:R-:W-:Y:S02]  /*19510*/  FADD.FTZ R0, -R0, R103 ;  /* 0x0000006700007221 */ /* 0x000fe40000010100 */
[----:B------:R-:W-:Y:S02]  /*19520*/  IMAD.MOV.U32 R103, RZ, RZ, R52 ;  /* 0x000000ffff677224 */ /* 0x000fe400078e0034 */
[----:B------:R-:W-:Y:S01]  /*19530*/  FMUL.FTZ R0, R0, c[0x0][0x2d0] ;  /* 0x0000b40000007a20 */ /* 0x000fe20000410000 */
[----:B------:R-:W1:Y:S01]  /*19540*/  LDSM.16.MT88.4 R52, [R210+0x100] ;  /* 0x00010000d234783b */ /* 0x000e620000004200 */
[----:B--2---:R-:W-:Y:S01]  /*19550*/  FMUL.FTZ R4, R69, R104 ;  /* 0x0000006845047220 */ /* 0x004fe20000410000 */
[----:B------:R-:W-:Y:S01]  /*19560*/  F2FP.PACK_AB R76, R103, R100 ;  /* 0x00000064674c723e */ /* 0x000fe200000000ff */
[----:B------:R-:W-:Y:S06]  /*19570*/  MUFU.EX2 R104, R62 ;  /* 0x0000003e00687308 */ /* 0x000fec0000000800 */
[-C--:B------:R-:W-:Y:S01]  /*19580*/  HMMA.16816.F32 R4, R76, R20.reuse, R4 ;  /* 0x000000144c04723c */ /* 0x080fe20000001804 */
[----:B---3--:R-:W-:Y:S01]  /*19590*/  FMUL.FTZ R24, R2, R124 ;  /* 0x0000007c02187220 */ /* 0x008fe20000410000 */
[----:B----4-:R-:W-:Y:S02]  /*195a0*/  MOV R129, R30 ;  /* 0x0000001e00817202 */ /* 0x010fe40000000f00 */
[----:B------:R-:W2:Y:S10]  /*195b0*/  MUFU.EX2 R0, R0 ;  /* 0x0000000000007308 */ /* 0x000eb40000000800 */
[----:B------:R3:W-:Y:S01]  /*195c0*/  MUFU.EX2 R124, R32 ;  /* 0x00000020007c7308 */ /* 0x0007e20000000800 */
[C---:B--2---:R-:W-:Y:S02]  /*195d0*/  FMUL.FTZ R10, R0.reuse, R110 ;  /* 0x0000006e000a7220 */ /* 0x044fe40000410000 */
[C---:B------:R-:W-:Y:S07]  /*195e0*/  FMUL.FTZ R11, R0.reuse, R111 ;  /* 0x0000006f000b7220 */ /* 0x040fee0000410000 */
        /* <DEDUP_REMOVED lines=8> */
[----:B---3--:R-:W-:Y:S01]  /*19670*/  FMUL.FTZ R32, R69, R132 ;  /* 0x0000008445207220 */ /* 0x008fe20000410000 */
[----:B------:R3:W-:Y:S01]  /*19680*/  MUFU.EX2 R111, R28 ;  /* 0x0000001c006f7308 */ /* 0x0007e20000000800 */
[C---:B------:R-:W-:Y:S01]  /*19690*/  FMUL.FTZ R26, R0.reuse, R126 ;  /* 0x0000007e001a7220 */ /* 0x040fe20000410000 */
[----:B------:R-:W-:Y:S01]  /*196a0*/  MOV R126, R31 ;  /* 0x0000001f007e7202 */ /* 0x000fe20000000f00 */
[----:B------:R-:W-:Y:S01]  /*196b0*/  FFMA.FTZ R20, R47, c[0x0][0x2d0], -R74 ;  /* 0x0000b4002f147a23 */ /* 0x000fe2000001084a */
[-C--:B------:R-:W-:Y:S01]  /*196c0*/  HMMA.16816.F32 R12, R64, R22.reuse, R12 ;  /* 0x00000016400c723c */ /* 0x080fe2000000180c */
[C---:B------:R-:W-:Y:S03]  /*196d0*/  FMUL.FTZ R21, R69.reuse, R121 ;  /* 0x0000007945157220 */ /* 0x040fe60000410000 */
[C---:B------:R-:W-:Y:S01]  /*196e0*/  FMUL.FTZ R30, R0.reuse, R130 ;  /* 0x00000082001e7220 */ /* 0x040fe20000410000 */
[----:B------:R-:W-:Y:S01]  /*196f0*/  MOV R121, R60 ;  /* 0x0000003c00797202 */ /* 0x000fe20000000f00 */
[----:B------:R4:W-:Y:S01]  /*19700*/  MUFU.EX2 R112, R20 ;  /* 0x0000001400707308 */ /* 0x0009e20000000800 */
[----:B------:R-:W-:Y:S01]  /*19710*/  IMAD.MOV.U32 R130, RZ, RZ, R33 ;  /* 0x000000ffff827224 */ /* 0x000fe200078e0021 */
[C---:B------:R-:W-:Y:S01]  /*19720*/  HMMA.16816.F32 R16, R76.reuse, R22, R16 ;  /* 0x000000164c10723c */ /* 0x040fe20000001810 */
[C---:B------:R-:W-:Y:S03]  /*19730*/  FMUL.FTZ R31, R0.reuse, R131 ;  /* 0x00000083001f7220 */ /* 0x040fe60000410000 */
[C---:B------:R-:W-:Y:S01]  /*19740*/  FMUL.FTZ R33, R69.reuse, R133 ;  /* 0x0000008545217220 */ /* 0x040fe20000410000 */
[----:B------:R-:W-:Y:S01]  /*19750*/  MOV R131, R63 ;  /* 0x0000003f00837202 */ /* 0x000fe20000000f00 */
[----:B------:R-:W-:Y:S01]  /*19760*/  FMUL.FTZ R42, R0, R142 ;  /* 0x0000008e002a7220 */ /* 0x000fe20000410000 */
[----:B------:R-:W-:Y:S01]  /*19770*/  LDSM.16.MT88.4 R132, [R212+0x2900] ;  /* 0x00290000d484783b */ /* 0x000fe20000004200 */
        /* <DEDUP_REMOVED lines=8> */
[----:B----4-:R-:W-:Y:S02]  /*19800*/  FMUL.FTZ R20, R69, R120 ;  /* 0x0000007845147220 */ /* 0x010fe40000410000 */
[----:B------:R-:W-:Y:S02]  /*19810*/  IMAD.MOV.U32 R120, RZ, RZ, R84 ;  /* 0x000000ffff787224 */ /* 0x000fe400078e0054 */
[----:B------:R-:W4:Y:S01]  /*19820*/  LDSM.16.MT88.4 R84, [R209+0x900] ;  /* 0x00090000d154783b */ /* 0x000f220000004200 */
[----:B------:R-:W-:Y:S02]  /*19830*/  FMUL.FTZ R47, R0, R147 ;  /* 0x00000093002f7220 */ /* 0x000fe40000410000 */
[-C--:B------:R-:W-:Y:S01]  /*19840*/  HMMA.16816.F32 R20, R76, R36.reuse, R20 ;  /* 0x000000244c14723c */ /* 0x080fe20000001814 */
[----:B------:R1:W-:Y:S01]  /*19850*/  MUFU.EX2 R123, R58 ;  /* 0x0000003a007b7308 */ /* 0x0003e20000000800 */
[C---:B------:R-:W-:Y:S02]  /*19860*/  FMUL.FTZ R60, R2.reuse, R160 ;  /* 0x000000a0023c7220 */ /* 0x040fe40000410000 */
[----:B-----5:R-:W-:Y:S02]  /*19870*/  FMUL.FTZ R40, R2, R140 ;  /* 0x0000008c02287220 */ /* 0x020fe40000410000 */
[C---:B------:R-:W-:Y:S01]  /*19880*/  FMUL.FTZ R62, R0.reuse, R162 ;  /* 0x000000a2003e7220 */ /* 0x040fe20000410000 */
[----:B------:R-:W-:Y:S01]  /*19890*/  MOV R162, R92 ;  /* 0x0000005c00a27202 */ /* 0x000fe20000000f00 */
[C---:B------:R-:W-:Y:S01]  /*198a0*/  HMMA.16816.F32 R24, R64.reuse, R36, R24 ;  /* 0x000000244018723c */ /* 0x040fe20000001818 */
[----:B------:R-:W-:Y:S03]  /*198b0*/  FFMA.FTZ R92, R95, c[0x0][0x2d0], -R75 ;  /* 0x0000b4005f5c7a23 */ /* 0x000fe6000001084b */
[C---:B------:R-:W-:Y:S02]  /*198c0*/  FMUL.FTZ R63, R0.reuse, R163 ;  /* 0x000000a3003f7220 */ /* 0x040fe40000410000 */
[----:B---3--:R-:W-:Y:S01]  /*198d0*/  FMUL.FTZ R48, R69, R148 ;  /* 0x0000009445307220 */ /* 0x008fe20000410000 */
[----:B------:R-:W-:Y:S01]  /*198e0*/  MOV R148, R93 ;  /* 0x0000005d00947202 */ /* 0x000fe20000000f00 */
        /* <DEDUP_REMOVED lines=12> */
[----:B------:R-:W-:Y:S02]  /*199b0*/  IMAD.MOV.U32 R160, RZ, RZ, R61 ;  /* 0x000000ffffa07224 */ /* 0x000fe400078e003d */
        /* <DEDUP_REMOVED lines=130> */
[----:B--2---:R-:W-:Y:S02]  /*1a1e0*/  FFMA.FTZ R92, R203, c[0x0][0x2d0], -R75 ;  /* 0x0000b400cb5c7a23 */ /* 0x004fe4000001084b */
[----:B------:R-:W-:Y:S06]  /*1a1f0*/  IMAD.MOV.U32 R203, RZ, RZ, R113 ;  /* 0x000000ffffcb7224 */ /* 0x000fec00078e0071 */
        /* <DEDUP_REMOVED lines=12> */
[--C-:B------:R-:W-:Y:S03]  /*1a2c0*/  FFMA.FTZ R88, R187, c[0x0][0x2d0], -R97.reuse ;  /* 0x0000b400bb587a23 */ /* 0x100fe60000010861 */
[----:B------:R-:W-:Y:S03]  /*1a2d0*/  IMAD.MOV.U32 R187, RZ, RZ, R100 ;  /* 0x000000ffffbb7224 */ /* 0x000fe600078e0064 */
[--C-:B------:R-:W-:Y:S01]  /*1a2e0*/  FFMA.FTZ R80, R205, c[0x0][0x2d0], -R74.reuse ;  /* 0x0000b400cd507a23 */ /* 0x100fe2000001084a */
[----:B------:R-:W-:Y:S01]  /*1a2f0*/  HMMA.16816.F32 R64, R76, R90, R64 ;  /* 0x0000005a4c40723c */ /* 0x000fe20000001840 */
[----:B----4-:R-:W-:Y:S02]  /*1a300*/  F2FP.PACK_AB R82, R189, R185 ;  /* 0x000000b9bd52723e */ /* 0x010fe400000000ff */
[----:B------:R4:W-:Y:S01]  /*1a310*/  MUFU.EX2 R179, R80 ;  /* 0x0000005000b37308 */ /* 0x0009e20000000800 */
[----:B------:R-:W-:Y:S03]  /*1a320*/  MOV R205, R111 ;  /* 0x0000006f00cd7202 */ /* 0x000fe60000000f00 */
        /* <DEDUP_REMOVED lines=17> */
[--C-:B------:R-:W-:Y:S01]  /*1a440*/  FFMA.FTZ R84, R232, c[0x0][0x2d0], -R74.reuse ;  /* 0x0000b400e8547a23 */ /* 0x100fe2000001084a */
[-C--:B------:R-:W-:Y:S01]  /*1a450*/  HMMA.16816.F32 R12, R80, R86.reuse, R12 ;  /* 0x00000056500c723c */ /* 0x080fe2000000180c */
[----:B------:R-:W-:Y:S02]  /*1a460*/  MOV R232, R114 ;  /* 0x0000007200e87202 */ /* 0x000fe40000000f00 */
        /* <DEDUP_REMOVED lines=17> */
[----:B------:R-:W-:Y:S01]  /*1a580*/  MOV R120, R108 ;  /* 0x0000006c00787202 */ /* 0x000fe20000000f00 */
[----:B------:R-:W-:Y:S01]  /*1a590*/  FFMA.FTZ R92, R201, c[0x0][0x2d0], -R97 ;  /* 0x0000b400c95c7a23 */ /* 0x000fe20000010861 */
[-C--:B------:R-:W-:Y:S01]  /*1a5a0*/  HMMA.16816.F32 R44, R80, R94.reuse, R44 ;  /* 0x0000005e502c723c */ /* 0x080fe2000000182c */
[----:B----4-:R-:W-:Y:S03]  /*1a5b0*/  FFMA.FTZ R88, R207, c[0x0][0x2d0], -R96 ;  /* 0x0000b400cf587a23 */ /* 0x010fe60000010860 */
[----:B------:R-:W-:Y:S03]  /*1a5c0*/  IMAD.MOV.U32 R207, RZ, RZ, R160 ;  /* 0x000000ffffcf7224 */ /* 0x000fe600078e00a0 */
        /* <DEDUP_REMOVED lines=18> */
[----:B-----5:R-:W-:Y:S01]  /*1a6f0*/  FFMA.FTZ R88, R239, c[0x0][0x2d0], -R74 ;  /* 0x0000b400ef587a23 */ /* 0x020fe2000001084a */
[----:B------:R-:W-:Y:S08]  /*1a700*/  MOV R239, R105 ;  /* 0x0000006900ef7202 */ /* 0x000ff00000000f00 */
[----:B------:R5:W-:Y:S01]  /*1a710*/  MUFU.EX2 R173, R88 ;  /* 0x0000005800ad7308 */ /* 0x000be20000000800 */
[----:B-1----:R-:W1:Y:S08]  /*1a720*/  LDSM.16.MT88.4 R84, [R211+0x1900] ;  /* 0x00190000d354783b */ /* 0x002e700000004200 */
[----:B----4-:R-:W-:Y:S01]  /*1a730*/  LDSM.16.MT88.4 R92, [R210+0x2100] ;  /* 0x00210000d25c783b */ /* 0x010fe20000004200 */
[----:B-----5:R-:W-:Y:S01]  /*1a740*/  FFMA.FTZ R88, R197, c[0x0][0x2d0], -R97 ;  /* 0x0000b400c5587a23 */ /* 0x020fe20000010861 */
[----:B------:R-:W-:Y:S01]  /*1a750*/  MOV R197, R121 ;  /* 0x0000007900c57202 */ /* 0x000fe20000000f00 */
[----:B------:R-:W-:Y:S02]  /*1a760*/  IMAD.MOV.U32 R121, RZ, RZ, R107 ;  /* 0x000000ffff797224 */ /* 0x000fe400078e006b */
[----:B------:R4:W5:Y:S01]  /*1a770*/  MUFU.EX2 R156, R88 ;  /* 0x00000058009c7308 */ /* 0x0009620000000800 */
[----:B--2---:R-:W-:Y:S01]  /*1a780*/  FFMA.FTZ R68, R68, R199, R184 ;  /* 0x000000c744447223 */ /* 0x004fe200000100b8 */
[----:B------:R-:W-:Y:S01]  /*1a790*/  MOV R184, R106 ;  /* 0x0000006a00b87202 */ /* 0x000fe20000000f00 */
[-C--:B-1----:R-:W-:Y:S01]  /*1a7a0*/  HMMA.16816.F32 R52, R76, R84.reuse, R52 ;  /* 0x000000544c34723c */ /* 0x082fe20000001834 */
[----:B---3--:R-:W-:Y:S01]  /*1a7b0*/  FFMA.FTZ R69, R69, R186, R187 ;  /* 0x000000ba45457223 */ /* 0x008fe200000100bb */
[----:B------:R-:W-:Y:S01]  /*1a7c0*/  MOV R199, R161 ;  /* 0x000000a100c77202 */ /* 0x000fe20000000f00 */
[----:B------:R-:W-:Y:S02]  /*1a7d0*/  IMAD.MOV.U32 R186, RZ, RZ, R104 ;  /* 0x000000ffffba7224 */ /* 0x000fe400078e0068 */
[----:B------:R-:W-:Y:S03]  /*1a7e0*/  IMAD.MOV.U32 R187, RZ, RZ, R110 ;  /* 0x000000ffffbb7224 */ /* 0x000fe600078e006e */
        /* <DEDUP_REMOVED lines=54> */
[----:B------:R-:W-:Y:S02]  /*1ab50*/  FADD.FTZ R4, R231, R69 ;  /* 0x00000045e7047221 */ /* 0x000fe40000010000 */
[--C-:B-1----:R-:W-:Y:S03]  /*1ab60*/  FFMA.FTZ R74, R245, c[0x0][0x2d0], -R96.reuse ;  /* 0x0000b400f54a7a23 */ /* 0x102fe60000010860 */
[----:B------:R-:W-:Y:S01]  /*1ab70*/  FFMA.FTZ R96, R247, c[0x0][0x2d0], -R96 ;  /* 0x0000b400f7607a23 */ /* 0x000fe20000010860 */
[----:B------:R1:W-:Y:S01]  /*1ab80*/  MUFU.EX2 R86, R74 ;  /* 0x0000004a00567308 */ /* 0x0003e20000000800 */
[----:B------:R-:W-:Y:S01]  /*1ab90*/  FADD.FTZ R6, R151, R68 ;  /* 0x0000004497067221 */ /* 0x000fe20000010000 */
[----:B--2---:R-:W-:Y:S01]  /*1aba0*/  F2FP.PACK_AB R160, R85, R99 ;  /* 0x0000006355a0723e */ /* 0x004fe200000000ff */
[----:B------:R-:W-:Y:S02]  /*1abb0*/  IMAD.MOV.U32 R231, RZ, RZ, R148 ;  /* 0x000000ffffe77224 */ /* 0x000fe400078e0094 */
[----:B------:R-:W-:Y:S01]  /*1abc0*/  FADD.FTZ R4, R230, R4 ;  /* 0x00000004e6047221 */ /* 0x000fe20000010000 */
[----:B------:R-:W-:Y:S01]  /*1abd0*/  MOV R230, R232 ;  /* 0x000000e800e67202 */ /* 0x000fe20000000f00 */
[----:B------:R-:W-:Y:S01]  /*1abe0*/  FADD.FTZ R6, R233, R6 ;  /* 0x00000006e9067221 */ /* 0x000fe20000010000 */
[----:B------:R-:W-:Y:S01]  /*1abf0*/  MOV R233, R203 ;  /* 0x000000cb00e97202 */ /* 0x000fe20000000f00 */
[----:B------:R-:W-:Y:S01]  /*1ac00*/  IMAD.MOV.U32 R232, RZ, RZ, R200 ;  /* 0x000000ffffe87224 */ /* 0x000fe200078e00c8 */
[----:B------:R-:W2:Y:S01]  /*1ac10*/  MUFU.EX2 R96, R96 ;  /* 0x0000006000607308 */ /* 0x000ea20000000800 */
[----:B------:R-:W-:Y:S01]  /*1ac20*/  FADD.FTZ R4, R239, R4 ;  /* 0x00000004ef047221 */ /* 0x000fe20000010000 */
[----:B------:R-:W-:Y:S01]  /*1ac30*/  MOV R203, R205 ;  /* 0x000000cd00cb7202 */ /* 0x000fe20000000f00 */
[----:B------:R-:W-:Y:S01]  /*1ac40*/  IMAD.MOV.U32 R205, RZ, RZ, R123 ;  /* 0x000000ffffcd7224 */ /* 0x000fe200078e007b */
[----:B------:R-:W-:Y:S02]  /*1ac50*/  MOV R200, R187 ;  /* 0x000000bb00c87202 */ /* 0x000fe40000000f00 */
[----:B------:R-:W-:Y:S01]  /*1ac60*/  MOV R187, R122 ;  /* 0x0000007a00bb7202 */ /* 0x000fe20000000f00 */
[--C-:B-1----:R-:W-:Y:S04]  /*1ac70*/  FFMA.FTZ R74, R198, c[0x0][0x2d0], -R97.reuse ;  /* 0x0000b400c64a7a23 */ /* 0x102fe80000010861 */
        /* <DEDUP_REMOVED lines=15> */
[----:B------:R-:W-:Y:S02]  /*1ad70*/  MOV R204, R149 ;  /* 0x0000009500cc7202 */ /* 0x000fe40000000f00 */
[----:B------:R-:W1:Y:S01]  /*1ad80*/  LDSM.16.MT88.4 R148, [R210+0x2900] ;  /* 0x00290000d294783b */ /* 0x000e620000004200 */
[----:B------:R-:W-:Y:S05]  /*1ad90*/  FADD.FTZ R2, R197, R2 ;  /* 0x00000002c5027221 */ /* 0x000fea0000010000 */
[----:B------:R-:W-:Y:S02]  /*1ada0*/  FADD.FTZ R5, R121, R2 ;  /* 0x0000000279057221 */ /* 0x000fe40000010000 */
[----:B------:R-:W-:Y:S02]  /*1adb0*/  FADD.FTZ R2, R229, R6 ;  /* 0x00000006e5027221 */ /* 0x000fe40000010000 */
[----:B------:R-:W-:Y:S02]  /*1adc0*/  FADD.FTZ R6, R127, R4 ;  /* 0x000000047f067221 */ /* 0x000fe40000010000 */
[----:B--2---:R-:W-:Y:S02]  /*1add0*/  FFMA.FTZ R8, R0, R73, R120 ;  /* 0x0000004900087223 */ /* 0x004fe40000010078 */
[----:B------:R-:W-:Y:S01]  /*1ade0*/  FADD.FTZ R0, R207, R5 ;  /* 0x00000005cf007221 */ /* 0x000fe20000010000 */
[-C--:B------:R-:W-:Y:S01]  /*1adf0*/  HMMA.16816.F32 R120, R164, R132.reuse, R20 ;  /* 0x00000084a478723c */ /* 0x080fe20000001814 */
[----:B------:R-:W-:Y:S01]  /*1ae00*/  FADD.FTZ R8, R193, R8 ;  /* 0x00000008c1087221 */ /* 0x000fe20000010000 */
[----:B------:R-:W-:Y:S01]  /*1ae10*/  MOV R193, R191 ;  /* 0x000000bf00c17202 */ /* 0x000fe20000000f00 */
        /* <DEDUP_REMOVED lines=35> */
[----:B------:R-:W-:Y:S02]  /*1b050*/  FADD.FTZ R11, R141, R0 ;  /* 0x000000008d0b7221 */ /* 0x000fe40000010000 */
[C---:B------:R-:W-:Y:S02]  /*1b060*/  HMMA.16816.F32 R140, R160.reuse, R148, R40 ;  /* 0x00000094a08c723c */ /* 0x040fe40000001828 */
[----:B------:R-:W-:Y:S02]  /*1b070*/  FADD.FTZ R8, R238, R12 ;  /* 0x0000000cee087221 */ /* 0x000fe40000010000 */
[----:B------:R-:W-:Y:S02]  /*1b080*/  FADD.FTZ R2, R249, R10 ;  /* 0x0000000af9027221 */ /* 0x000fe40000010000 */
[----:B------:R-:W-:Y:S02]  /*1b090*/  FADD.FTZ R0, R146, R9 ;  /* 0x0000000992007221 */ /* 0x000fe40000010000 */
[----:B------:R-:W-:Y:S04]  /*1b0a0*/  FADD.FTZ R11, R144, R11 ;  /* 0x0000000b900b7221 */ /* 0x000fe80000010000 */
[----:B------:R-:W-:Y:S02]  /*1b0b0*/  FADD.FTZ R8, R237, R8 ;  /* 0x00000008ed087221 */ /* 0x000fe40000010000 */
        /* <DEDUP_REMOVED lines=56> */
[----:B------:R-:W-:Y:S01]  /*1b440*/  IMAD.MOV.U32 R100, RZ, RZ, R72 ;  /* 0x000000ffff647224 */ /* 0x000fe200078e0048 */
[----:B------:R2:W-:Y:S01]  /*1b450*/  STL [R1+0x1c], R4 ;  /* 0x00001c0401007387 */ /* 0x0005e20000100800 */
[----:B------:R-:W-:Y:S05]  /*1b460*/  FADD.FTZ R2, R97, R2 ;  /* 0x0000000261027221 */ /* 0x000fea0000010000 */
[----:B------:R2:W-:Y:S01]  /*1b470*/  STL [R1+0x20], R2 ;  /* 0x0000200201007387 */ /* 0x0005e20000100800 */
[----:B-1----:R-:W-:Y:S04]  /*1b480*/  IADD3 R0, R227, -0x1, RZ ;  /* 0xffffffffe3007810 */ /* 0x002fe80007ffe0ff */
[----:B------:R-:W-:Y:S01]  /*1b490*/  MOV R227, R0 ;  /* 0x0000000000e37202 */ /* 0x000fe20000000f00 */
[----:B------:R-:W-:-:S05]  /*1b4a0*/  @P0 BRA `(.L_x_215) ;  /* 0xffff95a000000947 */ /* 0x000fca000383ffff */
.L_x_197:
[----:B-12---:R-:W2:Y:S04]  /*1b4b0*/  LDL.LU R0, [R1+0x14] ;  /* 0x0000140001007983 */ /* 0x006ea80000300800 */
[----:B------:R-:W3:Y:S04]  /*1b4c0*/  LDL.LU R9, [R1+0x18] ;  /* 0x0000180001097983 */ /* 0x000ee80000300800 */
[----:B------:R-:W4:Y:S04]  /*1b4d0*/  LDL.LU R8, [R1+0x1c] ;  /* 0x00001c0001087983 */ /* 0x000f280000300800 */
[----:B------:R-:W4:Y:S01]  /*1b4e0*/  LDL.LU R4, [R1+0x20] ;  /* 0x0000200001047983 */ /* 0x000f220000300800 */
        /* <DEDUP_REMOVED lines=8> */
[----:B------:R-:W4:Y:S01]  /*1b570*/  SHFL.BFLY PT, R2, R4, 0x2, 0x1f ;  /* 0x0c401f0004027f89 */ /* 0x000f2200000e0000 */
        /* <DEDUP_REMOVED lines=11> */
[----:B------:R-:W-:Y:S01]  /*1b630*/  FSETP.NE.FTZ.AND P3, PT, R5, RZ, PT ;  /* 0x000000ff0500720b */ /* 0x000fe20003f75000 */
[----:B---3--:R-:W-:Y:S01]  /*1b640*/  FADD.FTZ R7, R7, R4 ;  /* 0x0000000407077221 */ /* 0x008fe20000010000 */
[----:B------:R-:W-:Y:S02]  /*1b650*/  FSETP.NE.FTZ.AND P2, PT, R6, RZ, PT ;  /* 0x000000ff0600720b */ /* 0x000fe40003f55000 */
[----:B------:R-:W-:Y:S01]  /*1b660*/  MOV R4, RZ ;  /* 0x000000ff00047202 */ /* 0x000fe20000000f00 */
[----:B----4-:R-:W-:Y:S01]  /*1b670*/  FADD.FTZ R8, R2, R8 ;  /* 0x0000000802087221 */ /* 0x010fe20000010000 */
[----:B------:R-:W-:Y:S02]  /*1b680*/  FSETP.NE.FTZ.AND P1, PT, R7, RZ, PT ;  /* 0x000000ff0700720b */ /* 0x000fe40003f35000 */
[----:B------:R-:W-:-:S05]  /*1b690*/  MOV R2, RZ ;  /* 0x000000ff00027202 */ /* 0x000fca0000000f00 */
[----:B------:R-:W1:Y:S01]  /*1b6a0*/  @P3 MUFU.RCP R0, R5 ;  /* 0x0000000500003308 */ /* 0x000e620000001000 */
[----:B------:R-:W-:-:S07]  /*1b6b0*/  FSETP.NE.FTZ.AND P0, PT, R8, RZ, PT ;  /* 0x000000ff0800720b */ /* 0x000fce0003f15000 */
[----:B------:R-:W-:Y:S01]  /*1b6c0*/  @P2 MUFU.RCP R4, R6 ;  /* 0x0000000600042308 */ /* 0x000fe20000001000 */
        /* <DEDUP_REMOVED lines=21> */
[C---:B-1----:R-:W-:Y:S01]  /*1b820*/  FMUL.FTZ R108, R2.reuse, R108 ;  /* 0x0000006c026c7220 */ /* 0x042fe20000410000 */
[----:B------:R-:W-:Y:S01]  /*1b830*/  @P0 MUFU.LG2 R6, R8 ;  /* 0x0000000800060308 */ /* 0x000fe20000000c00 */
[C---:B------:R-:W-:Y:S02]  /*1b840*/  FMUL.FTZ R109, R2.reuse, R109 ;  /* 0x0000006d026d7220 */ /* 0x040fe40000410000 */
[C---:B------:R-:W-:Y:S02]  /*1b850*/  FMUL.FTZ R112, R2.reuse, R112 ;  /* 0x0000007002707220 */ /* 0x040fe40000410000 */
[----:B------:R-:W-:-:S02]  /*1b860*/  FMUL.FTZ R113, R2, R113 ;  /* 0x0000007102717220 */ /* 0x000fc40000410000 */
[C---:B------:R-:W-:Y:S01]  /*1b870*/  FMUL.FTZ R124, R2.reuse, R124 ;  /* 0x0000007c027c7220 */ /* 0x040fe20000410000 */
[----:B------:R1:W2:Y:S01]  /*1b880*/  @P0 MUFU.RCP R0, R8 ;  /* 0x0000000800000308 */ /* 0x0002a20000001000 */
        /* <DEDUP_REMOVED lines=8> */
[----:B-1----:R-:W-:Y:S01]  /*1b910*/  @P0 MOV R8, 0x3f317218 ;  /* 0x3f31721800080802 */ /* 0x002fe20000000f00 */
[C---:B------:R-:W-:Y:S02]  /*1b920*/  FMUL.FTZ R157, R2.reuse, R157 ;  /* 0x0000009d029d7220 */ /* 0x040fe40000410000 */
[C---:B------:R-:W-:Y:S02]  /*1b930*/  FMUL.FTZ R160, R2.reuse, R160 ;  /* 0x000000a002a07220 */ /* 0x040fe40000410000 */
[----:B------:R-:W-:Y:S01]  /*1b940*/  FMUL.FTZ R161, R2, R161 ;  /* 0x000000a102a17220 */ /* 0x000fe20000410000 */
[----:B------:R-:W-:Y:S01]  /*1b950*/  @P2 MOV R2, 0x3f317218 ;  /* 0x3f31721800022802 */ /* 0x000fe20000000f00 */
        /* <DEDUP_REMOVED lines=17> */
[C---:B--2---:R-:W-:Y:S02]  /*1ba70*/  FMUL.FTZ R110, R0.reuse, R110 ;  /* 0x0000006e006e7220 */ /* 0x044fe40000410000 */
        /* <DEDUP_REMOVED lines=28> */
.L_x_149:
[----:B------:R-:W-:Y:S01]  /*1bc40*/  USHF.R.S32.HI UR6, URZ, 0x1f, UR11 ;  /* 0x0000001f3f067899 */ /* 0x000fe2000801140b */
[----:B------:R-:W-:Y:S05]  /*1bc50*/  @P4 BRA `(.L_x_216) ;  /* 0x0000121000004947 */ /* 0x000fea0003800000 */
[----:B------:R-:W2:Y:S01]  /*1bc60*/  S2R R12, SR_TID.X ;  /* 0x00000000000c7919 */ /* 0x000ea20000002100 */
[----:B------:R-:W-:Y:S01]  /*1bc70*/  ULDC.64 UR4, c[0x0][0x490] ;  /* 0x0001240000047ab9 */ /* 0x000fe20000000a00 */
[----:B------:R-:W-:Y:S01]  /*1bc80*/  IMAD.MOV.U32 R54, RZ, RZ, c[0x0][0x4e8] ;  /* 0x00013a00ff367624 */ /* 0x000fe200078e00ff */
[----:B------:R-:W-:Y:S01]  /*1bc90*/  UIMAD UR8, UR6, UR4, URZ ;  /* 0x00000004060872a4 */ /* 0x000fe2000f8e023f */
[----:B------:R-:W3:Y:S01]  /*1bca0*/  S2R R13, SR_CTAID.Z ;  /* 0x00000000000d7919 */ /* 0x000ee20000002700 */
[----:B------:R-:W-:Y:S01]  /*1bcb0*/  UIMAD.WIDE.U32 UR12, UR11, UR4, URZ ;  /* 0x000000040b0c72a5 */ /* 0x000fe2000f8e003f */
[----:B------:R-:W-:Y:S01]  /*1bcc0*/  F2FP.PACK_AB R104, R105, R104 ;  /* 0x000000686968723e */ /* 0x000fe200000000ff */
[----:B------:R-:W-:Y:S01]  /*1bcd0*/  UIMAD UR8, UR11, UR5, UR8 ;  /* 0x000000050b0872a4 */ /* 0x000fe2000f8e0208 */
[----:B------:R-:W4:Y:S01]  /*1bce0*/  S2R R29, SR_CTAID.X ;  /* 0x00000000001d7919 */ /* 0x000f220000002500 */
[C---:B------:R-:W-:Y:S01]  /*1bcf0*/  ISETP.NE.AND P0, PT, R54.reuse, 0x1, PT ;  /* 0x000000013600780c */ /* 0x040fe20003f05270 */
[----:B------:R-:W-:Y:S01]  /*1bd00*/  ULDC.64 UR4, c[0x0][0x3e8] ;  /* 0x0000fa0000047ab9 */ /* 0x000fe20000000a00 */
[----:B------:R-:W-:Y:S01]  /*1bd10*/  IMAD.U32 R3, RZ, RZ, UR13 ;  /* 0x0000000dff037e24 */ /* 0x000fe2000f8e00ff */
[----:B------:R-:W-:Y:S01]  /*1bd20*/  UIMAD.WIDE.U32 UR14, UR11, UR4, URZ ;  /* 0x000000040b0e72a5 */ /* 0x000fe2000f8e003f */
[----:B------:R-:W-:Y:S01]  /*1bd30*/  IMAD.U32 R2, RZ, RZ, UR12 ;  /* 0x0000000cff027e24 */ /* 0x000fe2000f8e00ff */
[----:B------:R-:W-:Y:S01]  /*1bd40*/  UIMAD UR7, UR6, UR4, URZ ;  /* 0x00000004060772a4 */ /* 0x000fe2000f8e023f */
[----:B------:R-:W-:Y:S01]  /*1bd50*/  IMAD R54, R54, c[0x0][0x388], RZ ;  /* 0x0000e20036367a24 */ /* 0x000fe200078e02ff */
[----:B------:R-:W-:Y:S01]  /*1bd60*/  UIADD3 UR8, UR13, UR8, URZ ;  /* 0x000000080d087290 */ /* 0x000fe2000fffe03f */
[----:B------:R-:W-:Y:S01]  /*1bd70*/  F2FP.PACK_AB R106, R107, R106 ;  /* 0x0000006a6b6a723e */ /* 0x000fe200000000ff */
[----:B------:R-:W-:Y:S01]  /*1bd80*/  IMAD.U32 R7, RZ, RZ, UR15 ;  /* 0x0000000fff077e24 */ /* 0x000fe2000f8e00ff */
[----:B------:R-:W-:Y:S01]  /*1bd90*/  UIMAD UR5, UR11, UR5, UR7 ;  /* 0x000000050b0572a4 */ /* 0x000fe2000f8e0207 */
[----:B------:R-:W-:Y:S01]  /*1bda0*/  IMAD.U32 R6, RZ, RZ, UR14 ;  /* 0x0000000eff067e24 */ /* 0x000fe2000f8e00ff */
[----:B------:R-:W-:Y:S01]  /*1bdb0*/  F2FP.PACK_AB R24, R24, R116 ;  /* 0x000000741818723e */ /* 0x000fe200000000ff */
[----:B------:R-:W-:Y:S01]  /*1bdc0*/  IMAD.U32 R5, RZ, RZ, UR8 ;  /* 0x00000008ff057e24 */ /* 0x000fe2000f8e00ff */
[----:B------:R-:W-:Y:S01]  /*1bdd0*/  UIADD3 UR5, UR15, UR5, URZ ;  /* 0x000000050f057290 */ /* 0x000fe2000fffe03f */
[----:B--2---:R-:W-:-:S02]  /*1bde0*/  SHF.R.S32.HI R19, RZ, 0x1f, R12 ;  /* 0x0000001fff137819 */ /* 0x004fc4000001140c */
[----:B------:R-:W-:Y:S02]  /*1bdf0*/  F2FP.PACK_AB R118, R119, R118 ;  /* 0x000000767776723e */ /* 0x000fe400000000ff */
[CC--:B------:R-:W-:Y:S02]  /*1be00*/  LEA.HI R4, R19.reuse, R12.reuse, RZ, 0x2 ;  /* 0x0000000c13047211 */ /* 0x0c0fe400078f10ff */
[----:B------:R-:W-:Y:S02]  /*1be10*/  LEA.HI R8, R19, R12, RZ, 0x5 ;  /* 0x0000000c13087211 */ /* 0x000fe400078f28ff */
[--C-:B------:R-:W-:Y:S02]  /*1be20*/  SHF.R.S32.HI R7, RZ, 0x2, R4.reuse ;  /* 0x00000002ff077819 */ /* 0x100fe40000011404 */
[----:B------:R-:W-:Y:S02]  /*1be30*/  SHF.R.S32.HI R0, RZ, 0x1f, R4 ;  /* 0x0000001fff007819 */ /* 0x000fe40000011404 */
[----:B------:R-:W-:-:S02]  /*1be40*/  LOP3.LUT R3, R4, 0xfffffffc, RZ, 0xc0, !PT ;  /* 0xfffffffc04037812 */ /* 0x000fc400078ec0ff */
[----:B------:R-:W-:Y:S02]  /*1be50*/  LOP3.LUT R4, R8, 0xffffffe0, RZ, 0xc0, !PT ;  /* 0xffffffe008047812 */ /* 0x000fe400078ec0ff */
[-C--:B------:R-:W-:Y:S01]  /*1be60*/  LEA.HI R11, R19, R12.reuse, RZ, 0x3 ;  /* 0x0000000c130b7211 */ /* 0x080fe200078f18ff */
[----:B------:R-:W-:Y:S01]  /*1be70*/  IMAD.IADD R10, R12, 0x1, -R3 ;  /* 0x000000010c0a7824 */ /* 0x000fe200078e0a03 */
[----:B------:R-:W-:Y:S01]  /*1be80*/  LEA.HI R9, R0, R7, RZ, 0x3 ;  /* 0x0000000700097211 */ /* 0x000fe200078f18ff */
[C---:B------:R-:W-:Y:S01]  /*1be90*/  IMAD.IADD R0, R12.reuse, 0x1, -R4 ;  /* 0x000000010c007824 */ /* 0x040fe200078e0a04 */
[----:B------:R-:W-:Y:S01]  /*1bea0*/  LOP3.LUT R14, R11, 0xfffffff8, RZ, 0xc0, !PT ;  /* 0xfffffff80b0e7812 */ /* 0x000fe200078ec0ff */
[----:B------:R-:W-:Y:S01]  /*1beb0*/  IMAD.MOV.U32 R4, RZ, RZ, R2 ;  /* 0x000000ffff047224 */ /* 0x000fe200078e0002 */
[----:B------:R-:W-:Y:S01]  /*1bec0*/  LEA.HI R19, R19, R12, RZ, 0x6 ;  /* 0x0000000c13137211 */ /* 0x000fe200078f30ff */
[----:B------:R-:W-:Y:S01]  /*1bed0*/  IMAD.MOV.U32 R2, RZ, RZ, R6 ;  /* 0x000000ffff027224 */ /* 0x000fe200078e0006 */
[----:B------:R-:W-:Y:S01]  /*1bee0*/  SHF.R.S32.HI R6, RZ, 0x1f, R0 ;  /* 0x0000001fff067819 */ /* 0x000fe20000011400 */
[----:B------:R-:W-:Y:S01]  /*1bef0*/  IMAD.IADD R14, R12, 0x1, -R14 ;  /* 0x000000010c0e7824 */ /* 0x000fe200078e0a0e */
[----:B---3--:R-:W-:Y:S01]  /*1bf00*/  SHF.R.S32.HI R12, RZ, 0x1f, R13 ;  /* 0x0000001fff0c7819 */ /* 0x008fe2000001140d */
[----:B------:R-:W-:Y:S01]  /*1bf10*/  IMAD.U32 R3, RZ, RZ, UR5 ;  /* 0x00000005ff037e24 */ /* 0x000fe2000f8e00ff */
[----:B------:R-:W-:Y:S01]  /*1bf20*/  LOP3.LUT P3, RZ, R0, 0x3, RZ, 0xc0, !PT ;  /* 0x0000000300ff7812 */ /* 0x000fe2000786c0ff */
[----:B------:R-:W-:Y:S01]  /*1bf30*/  IMAD.WIDE.U32 R20, R13, c[0x0][0x498], R4 ;  /* 0x000126000d147a25 */ /* 0x000fe200078e0004 */
[----:B------:R-:W-:-:S02]  /*1bf40*/  LEA.HI R16, R6, R0, RZ, 0x2 ;  /* 0x0000000006107211 */ /* 0x000fc400078f10ff */
[--C-:B------:R-:W-:Y:S01]  /*1bf50*/  SHF.R.S32.HI R6, RZ, 0x5, R8.reuse ;  /* 0x00000005ff067819 */ /* 0x100fe20000011408 */
[C---:B------:R-:W-:Y:S01]  /*1bf60*/  IMAD R23, R12.reuse, c[0x0][0x498], RZ ;  /* 0x000126000c177a24 */ /* 0x040fe200078e02ff */
[----:B------:R-:W-:Y:S01]  /*1bf70*/  SHF.R.S32.HI R0, RZ, 0x1f, R8 ;  /* 0x0000001fff007819 */ /* 0x000fe20000011408 */
[----:B------:R-:W-:Y:S01]  /*1bf80*/  IMAD R18, R12, c[0x0][0x3f0], RZ ;  /* 0x0000fc000c127a24 */ /* 0x000fe200078e02ff */
[----:B------:R-:W-:Y:S01]  /*1bf90*/  SHF.R.S32.HI R11, RZ, 0x3, R11 ;  /* 0x00000003ff0b7819 */ /* 0x000fe2000001140b */
[C---:B------:R-:W-:Y:S01]  /*1bfa0*/  IMAD R23, R13.reuse, c[0x0][0x49c], R23 ;  /* 0x000127000d177a24 */ /* 0x040fe200078e0217 */
[----:B------:R-:W-:Y:S01]  /*1bfb0*/  LEA.HI R0, R0, R6, RZ, 0x2 ;  /* 0x0000000600007211 */ /* 0x000fe200078f10ff */
[----:B------:R-:W-:Y:S01]  /*1bfc0*/  IMAD R18, R13, c[0x0][0x3f4], R18 ;  /* 0x0000fd000d127a24 */ /* 0x000fe200078e0212 */
[----:B------:R-:W-:Y:S01]  /*1bfd0*/  LOP3.LUT R9, R9, 0xfffffff8, RZ, 0xc0, !PT ;  /* 0xfffffff809097812 */ /* 0x000fe200078ec0ff */
[----:B------:R-:W-:Y:S01]  /*1bfe0*/  IMAD.SHL.U32 R4, R11, 0x40, RZ ;  /* 0x000000400b047824 */ /* 0x000fe200078e00ff */
[----:B------:R-:W-:Y:S01]  /*1bff0*/  F2FP.PACK_AB R108, R109, R108 ;  /* 0x0000006c6d6c723e */ /* 0x000fe200000000ff */
[----:B------:R-:W-:Y:S01]  /*1c000*/  IMAD.WIDE.U32 R12, R13, c[0x0][0x3f0], R2 ;  /* 0x0000fc000d0c7a25 */ /* 0x000fe200078e0002 */
[----:B------:R-:W-:-:S02]  /*1c010*/  LOP3.LUT R3, R0, 0xffffffc, RZ, 0xc0, !PT ;  /* 0x0ffffffc00037812 */ /* 0x000fc400078ec0ff */
[----:B------:R-:W-:Y:S01]  /*1c020*/  LEA.HI R2, R10, R10, RZ, 0x1 ;  /* 0x0000000a0a027211 */ /* 0x000fe200078f08ff */
[----:B------:R-:W-:Y:S01]  /*1c030*/  IMAD.SHL.U32 R8, R14, 0x8, RZ ;  /* 0x000000080e087824 */ /* 0x000fe200078e00ff */
[----:B------:R-:W-:Y:S01]  /*1c040*/  LOP3.LUT R0, R4, 0x1c0, RZ, 0xc0, !PT ;  /* 0x000001c004007812 */ /* 0x000fe200078ec0ff */
[----:B------:R-:W-:Y:S01]  /*1c050*/  IMAD.IADD R9, R7, 0x1, -R9 ;  /* 0x0000000107097824 */ /* 0x000fe200078e0a09 */
[----:B------:R-:W-:Y:S01]  /*1c060*/  LOP3.LUT R5, R2, 0x1ffffffe, RZ, 0xc0, !PT ;  /* 0x1ffffffe02057812 */ /* 0x000fe200078ec0ff */
[----:B------:R-:W-:Y:S01]  /*1c070*/  IMAD.IADD R7, R6, 0x1, -R3 ;  /* 0x0000000106077824 */ /* 0x000fe200078e0a03 */
[----:B------:R-:W-:Y:S01]  /*1c080*/  LOP3.LUT R4, R0, 0x38, R8, 0xf8, !PT ;  /* 0x0000003800047812 */ /* 0x000fe200078ef808 */
[----:B------:R-:W-:Y:S01]  /*1c090*/  IMAD R17, R6, 0x200, R10 ;  /* 0x0000020006117824 */ /* 0x000fe200078e020a */
[----:B------:R-:W-:Y:S01]  /*1c0a0*/  SHF.R.U32.HI R3, RZ, 0x3, R0 ;  /* 0x00000003ff037819 */ /* 0x000fe20000011600 */
[----:B------:R-:W-:Y:S01]  /*1c0b0*/  IMAD.SHL.U32 R0, R2, 0x20, RZ ;  /* 0x0000002002007824 */ /* 0x000fe200078e00ff */
[----:B------:R-:W-:Y:S01]  /*1c0c0*/  F2FP.PACK_AB R110, R111, R110 ;  /* 0x0000006e6f6e723e */ /* 0x000fe200000000ff */
[----:B------:R-:W-:Y:S01]  /*1c0d0*/  IMAD.IADD R5, R10, 0x1, -R5 ;  /* 0x000000010a057824 */ /* 0x000fe200078e0a05 */
[----:B------:R-:W-:Y:S01]  /*1c0e0*/  LOP3.LUT R15, R4, R3, RZ, 0x3c, !PT ;  /* 0x00000003040f7212 */ /* 0x000fe200078e3cff */
[----:B------:R-:W-:Y:S01]  /*1c0f0*/  IMAD.SHL.U32 R6, R19, 0x8, RZ ;  /* 0x0000000813067824 */ /* 0x000fe200078e00ff */
[----:B------:R-:W-:Y:S01]  /*1c100*/  LOP3.LUT R2, R0, 0xffffffc0, RZ, 0xc0, !PT ;  /* 0xffffffc000027812 */ /* 0x000fe200078ec0ff */
[--C-:B------:R-:W-:Y:S01]  /*1c110*/  IMAD R0, R14, 0x10, R11.reuse ;  /* 0x000000100e007824 */ /* 0x100fe200078e020b */
[----:B------:R-:W-:Y:S01]  /*1c120*/  LOP3.LUT R4, R9, 0x1, RZ, 0xc0, !PT ;  /* 0x0000000109047812 */ /* 0x000fe200078ec0ff */
[----:B----4-:R-:W-:Y:S01]  /*1c130*/  IMAD R22, R29, 0x80, R11 ;  /* 0x000000801d167824 */ /* 0x010fe200078e020b */
[----:B------:R-:W-:Y:S01]  /*1c140*/  SHF.R.S32.HI R3, RZ, 0x2, R16 ;  /* 0x00000002ff037819 */ /* 0x000fe20000011410 */
[----:B------:R-:W-:Y:S01]  /*1c150*/  IMAD R10, R5, 0x8, R2 ;  /* 0x00000008050a7824 */ /* 0x000fe200078e0202 */
[----:B------:R-:W-:Y:S01]  /*1c160*/  ISETP.NE.U32.AND P4, PT, R4, 0x1, PT ;  /* 0x000000010400780c */ /* 0x000fe20003f85070 */
[----:B------:R-:W-:Y:S01]  /*1c170*/  IMAD R5, R29, 0x80, R0 ;  /* 0x000000801d057824 */ /* 0x000fe200078e0200 */
[----:B------:R-:W-:Y:S01]  /*1c180*/  F2FP.PACK_AB R112, R113, R112 ;  /* 0x000000707170723e */ /* 0x000fe200000000ff */
[C---:B------:R-:W-:Y:S01]  /*1c190*/  IMAD.SHL.U32 R2, R9.reuse, 0x40, RZ ;  /* 0x0000004009027824 */ /* 0x040fe200078e00ff */
[----:B------:R-:W-:Y:S01]  /*1c1a0*/  R2P PR, R9, 0x6 ;  /* 0x0000000609007804 */ /* 0x000fe20000000000 */
[----:B------:R-:W-:Y:S01]  /*1c1b0*/  @P0 IMAD.HI.U32 R9, R5, c[0x0][0x4ec], RZ ;  /* 0x00013b0005090a27 */ /* 0x000fe200078e00ff */
[----:B------:R-:W-:-:S02]  /*1c1c0*/  F2FP.PACK_AB R114, R115, R114 ;  /* 0x000000727372723e */ /* 0x000fc400000000ff */
[----:B------:R-:W-:Y:S01]  /*1c1d0*/  F2FP.PACK_AB R120, R121, R120 ;  /* 0x000000787978723e */ /* 0x000fe200000000ff */
[----:B------:R-:W-:Y:S01]  /*1c1e0*/  IMAD.MOV.U32 R4, RZ, RZ, R5 ;  /* 0x000000ffff047224 */ /* 0x000fe200078e0005 */
[----:B------:R-:W-:Y:S01]  /*1c1f0*/  @P0 SHF.R.U32.HI R4, RZ, c[0x0][0x4f0], R9 ;  /* 0x00013c00ff040a19 */ /* 0x000fe20000011609 */
[----:B------:R-:W-:Y:S01]  /*1c200*/  IMAD R0, R7, 0x10, R3 ;  /* 0x0000001007007824 */ /* 0x000fe200078e0203 */
[----:B------:R-:W-:Y:S01]  /*1c210*/  LOP3.LUT R7, R2, 0x1c0, RZ, 0xc0, !PT ;  /* 0x000001c002077812 */ /* 0x000fe200078ec0ff */
[----:B------:R-:W-:Y:S01]  /*1c220*/  IMAD.IADD R3, R13, 0x1, R18 ;  /* 0x000000010d037824 */ /* 0x000fe200078e0212 */
[----:B------:R-:W-:Y:S01]  /*1c230*/  LOP3.LUT R18, R15, 0x7ffffe00, R6, 0xf8, !PT ;  /* 0x7ffffe000f127812 */ /* 0x000fe200078ef806 */
[----:B------:R-:W-:Y:S01]  /*1c240*/  IMAD.IADD R9, R0, 0x1, R10 ;  /* 0x0000000100097824 */ /* 0x000fe200078e020a */
[----:B------:R-:W-:Y:S01]  /*1c250*/  LEA.HI R7, R7, R7, RZ, 0x1d ;  /* 0x0000000707077211 */ /* 0x000fe200078fe8ff */
[----:B------:R-:W-:Y:S01]  /*1c260*/  IMAD.MOV R6, RZ, RZ, -R4 ;  /* 0x000000ffff067224 */ /* 0x000fe200078e0a04 */
[----:B------:R-:W-:Y:S01]  /*1c270*/  F2FP.PACK_AB R122, R123, R122 ;  /* 0x0000007a7b7a723e */ /* 0x000fe200000000ff */
[----:B------:R-:W-:Y:S01]  /*1c280*/  IMAD R0, R29, 0x80, R0 ;  /* 0x000000801d007824 */ /* 0x000fe200078e0200 */
[----:B------:R-:W-:Y:S01]  /*1c290*/  F2FP.PACK_AB R132, R133, R132 ;  /* 0x000000848584723e */ /* 0x000fe200000000ff */
[----:B------:R-:W-:Y:S01]  /*1c2a0*/  IMAD.MOV.U32 R2, RZ, RZ, R12 ;  /* 0x000000ffff027224 */ /* 0x000fe200078e000c */
[----:B------:R-:W-:Y:S01]  /*1c2b0*/  F2FP.PACK_AB R134, R135, R134 ;  /* 0x000000868786723e */ /* 0x000fe200000000ff */
[----:B------:R-:W-:Y:S01]  /*1c2c0*/  IMAD R10, R6, c[0x0][0x4e8], R5 ;  /* 0x00013a00060a7a24 */ /* 0x000fe200078e0205 */
[----:B------:R-:W-:Y:S01]  /*1c2d0*/  SHF.R.S32.HI R5, RZ, 0x1f, R4 ;  /* 0x0000001fff057819 */ /* 0x000fe20000011404 */
[----:B------:R-:W-:Y:S01]  /*1c2e0*/  IMAD.U32 R12, R17, 0x2, R7 ;  /* 0x00000002110c7824 */ /* 0x000fe200078e0007 */
[C---:B------:R-:W-:Y:S01]  /*1c2f0*/  IADD3 R7, R0.reuse, 0x8, RZ ;  /* 0x0000000800077810 */ /* 0x040fe20007ffe0ff */
[----:B------:R-:W-:Y:S01]  /*1c300*/  IMAD R14, R29, 0x80, R9 ;  /* 0x000000801d0e7824 */ /* 0x000fe200078e0209 */
[C---:B------:R-:W-:Y:S01]  /*1c310*/  IADD3 R6, R0.reuse, 0x40, RZ ;  /* 0x0000004000067810 */ /* 0x040fe20007ffe0ff */
[----:B------:R-:W-:Y:S01]  /*1c320*/  IMAD.MOV.U32 R15, RZ, RZ, -0x10 ;  /* 0xfffffff0ff0f7424 */ /* 0x000fe200078e00ff */
[-C--:B------:R-:W-:Y:S01]  /*1c330*/  ISETP.GE.OR P5, PT, R7, R54.reuse, P3 ;  /* 0x000000360700720c */ /* 0x080fe20001fa6670 */
[----:B------:R-:W-:Y:S01]  /*1c340*/  IMAD R5, R5, c[0x0][0x3e0], RZ ;  /* 0x0000f80005057a24 */ /* 0x000fe200078e02ff */
[----:B------:R-:W-:Y:S01]  /*1c350*/  ISETP.GE.OR P6, PT, R0, R54, P3 ;  /* 0x000000360000720c */ /* 0x000fe20001fc6670 */
[----:B------:R-:W-:Y:S01]  /*1c360*/  @P0 IMAD.HI.U32 R7, R14, c[0x0][0x4ec], RZ ;  /* 0x00013b000e070a27 */ /* 0x000fe200078e00ff */
[----:B------:R-:W-:-:S02]  /*1c370*/  SEL R15, R15, 0x10, !P4 ;  /* 0x000000100f0f7807 */ /* 0x000fc40006000000 */
[-C--:B------:R-:W-:Y:S01]  /*1c380*/  ISETP.GE.OR P4, PT, R6, R54.reuse, P3 ;  /* 0x000000360600720c */ /* 0x080fe20001f86670 */
[----:B------:R-:W-:Y:S01]  /*1c390*/  IMAD.WIDE.U32 R2, R4, c[0x0][0x3e0], R2 ;  /* 0x0000f80004027a25 */ /* 0x000fe200078e0002 */
[----:B------:R-:W-:Y:S02]  /*1c3a0*/  IADD3 R0, R0, 0x48, RZ ;  /* 0x0000004800007810 */ /* 0x000fe40007ffe0ff */
[----:B------:R-:W-:Y:S01]  /*1c3b0*/  SHF.R.S32.HI R11, RZ, 0x1f, R10 ;  /* 0x0000001fff0b7819 */ /* 0x000fe2000001140a */
[----:B------:R-:W-:Y:S01]  /*1c3c0*/  IMAD R6, R4, c[0x0][0x3e4], R5 ;  /* 0x0000f90004067a24 */ /* 0x000fe200078e0205 */
[----:B------:R-:W-:Y:S01]  /*1c3d0*/  ISETP.GE.OR P3, PT, R0, R54, P3 ;  /* 0x000000360000720c */ /* 0x000fe20001f66670 */
[----:B------:R-:W-:Y:S01]  /*1c3e0*/  IMAD.MOV.U32 R4, RZ, RZ, R14 ;  /* 0x000000ffff047224 */ /* 0x000fe200078e000e */
[----:B------:R-:W-:Y:S01]  /*1c3f0*/  @P0 SHF.R.U32.HI R4, RZ, c[0x0][0x4f0], R7 ;  /* 0x00013c00ff040a19 */ /* 0x000fe20000011607 */
[----:B------:R-:W-:Y:S01]  /*1c400*/  IMAD.SHL.U32 R0, R12, 0x2, RZ ;  /* 0x000000020c007824 */ /* 0x000fe200078e00ff */
[----:B------:R-:W-:Y:S01]  /*1c410*/  BAR.SYNC.DEFER_BLOCKING 0x1, 0x80 ;  /* 0x0042000000007b1d */ /* 0x000fe20000010000 */
[----:B------:R-:W-:Y:S01]  /*1c420*/  IMAD.IADD R3, R3, 0x1, R6 ;  /* 0x0000000103037824 */ /* 0x000fe200078e0206 */
[--C-:B------:R-:W-:Y:S01]  /*1c430*/  SHF.R.S32.HI R6, RZ, 0x1f, R4.reuse ;  /* 0x0000001fff067819 */ /* 0x100fe20000011404 */
[----:B------:R-:W-:Y:S01]  /*1c440*/  IMAD.MOV.U32 R16, RZ, RZ, 0x20 ;  /* 0x00000020ff107424 */ /* 0x000fe200078e00ff */
[----:B------:R-:W-:Y:S01]  /*1c450*/  IADD3 R12, P0, R4, R20, RZ ;  /* 0x00000014040c7210 */ /* 0x000fe20007f1e0ff */
[----:B------:R-:W-:Y:S01]  /*1c460*/  IMAD.MOV R4, RZ, RZ, -R4 ;  /* 0x000000ffff047224 */ /* 0x000fe200078e0a04 */
[----:B------:R-:W-:Y:S01]  /*1c470*/  IADD3 R7, R0, 0x80, RZ ;  /* 0x0000008000077810 */ /* 0x000fe20007ffe0ff */
[----:B------:R-:W-:Y:S01]  /*1c480*/  IMAD.WIDE.U32 R2, R10, c[0x0][0x3d8], R2 ;  /* 0x0000f6000a027a25 */ /* 0x000fe200078e0002 */
[----:B------:R-:W-:-:S02]  /*1c490*/  IADD3.X R13, R6, R21, R23, P0, !PT ;  /* 0x00000015060d7210 */ /* 0x000fc400007fe417 */
[----:B------:R-:W-:Y:S01]  /*1c4a0*/  SEL R16, R16, 0xffffffe0, !P1 ;  /* 0xffffffe010107807 */ /* 0x000fe20004800000 */
[----:B------:R-:W-:Y:S01]  /*1c4b0*/  IMAD R6, R11, c[0x0][0x3d8], RZ ;  /* 0x0000f6000b067a24 */ /* 0x000fe200078e02ff */
[----:B------:R-:W-:Y:S01]  /*1c4c0*/  IADD3 R9, R0, 0xc0, RZ ;  /* 0x000000c000097810 */ /* 0x000fe20007ffe0ff */
[----:B------:R-:W-:Y:S01]  /*1c4d0*/  IMAD R4, R4, c[0x0][0x4e8], R14 ;  /* 0x00013a0004047a24 */ /* 0x000fe200078e020e */
[----:B------:R-:W-:Y:S01]  /*1c4e0*/  LEA R21, P0, R2, c[0x0][0x380], 0x1 ;  /* 0x0000e00002157a11 */ /* 0x000fe200078008ff */
[----:B------:R-:W-:Y:S01]  /*1c4f0*/  IMAD R6, R10, c[0x0][0x3dc], R6 ;  /* 0x0000f7000a067a24 */ /* 0x000fe200078e0206 */
[----:B------:R-:W-:Y:S01]  /*1c500*/  F2FP.PACK_AB R124, R125, R124 ;  /* 0x0000007c7d7c723e */ /* 0x000fe200000000ff */
[----:B------:R-:W-:Y:S01]  /*1c510*/  IMAD.IADD R5, R0, 0x1, R15 ;  /* 0x0000000100057824 */ /* 0x000fe200078e020f */
[----:B------:R-:W-:Y:S01]  /*1c520*/  F2FP.PACK_AB R126, R127, R126 ;  /* 0x0000007e7f7e723e */ /* 0x000fe200000000ff */
[----:B------:R-:W-:Y:S01]  /*1c530*/  IMAD.IADD R3, R3, 0x1, R6 ;  /* 0x0000000103037824 */ /* 0x000fe200078e0206 */
[----:B------:R-:W-:Y:S01]  /*1c540*/  SHF.R.S32.HI R6, RZ, 0x1f, R4 ;  /* 0x0000001fff067819 */ /* 0x000fe20000011404 */
[----:B------:R-:W-:Y:S01]  /*1c550*/  SHFL.IDX PT, R48, R21, 0x4, 0x181f ;  /* 0x00981f0015307f89 */ /* 0x000fe200000e0000 */
[----:B------:R-:W-:-:S02]  /*1c560*/  @P2 IADD3 R9, R7, -0x40, RZ ;  /* 0xffffffc007092810 */ /* 0x000fc40007ffe0ff */
[----:B------:R-:W-:Y:S01]  /*1c570*/  LEA.HI.X R20, R2, c[0x0][0x384], R3, 0x1, P0 ;  /* 0x0000e10002147a11 */ /* 0x000fe200000f0c03 */
[----:B------:R-:W-:Y:S01]  /*1c580*/  STS [R0+0x80], R104 ;  /* 0x0000806800007388 */ /* 0x000fe20000000800 */
[----:B------:R-:W-:Y:S01]  /*1c590*/  IMAD R6, R6, c[0x0][0x488], RZ ;  /* 0x0001220006067a24 */ /* 0x000fe200078e02ff */
[----:B------:R-:W-:Y:S01]  /*1c5a0*/  F2FP.PACK_AB R128, R129, R128 ;  /* 0x000000808180723e */ /* 0x000fe200000000ff */
[C---:B------:R-:W-:Y:S01]  /*1c5b0*/  IMAD.WIDE.U32 R2, R4.reuse, c[0x0][0x488], R12 ;  /* 0x0001220004027a25 */ /* 0x040fe200078e000c */
[----:B------:R-:W-:Y:S01]  /*1c5c0*/  STS [R0+0x480], R106 ;  /* 0x0004806a00007388 */ /* 0x000fe20000000800 */
[----:B------:R-:W-:Y:S02]  /*1c5d0*/  F2FP.PACK_AB R130, R131, R130 ;  /* 0x000000828382723e */ /* 0x000fe400000000ff */
[----:B------:R-:W-:Y:S01]  /*1c5e0*/  IMAD R6, R4, c[0x0][0x48c], R6 ;  /* 0x0001230004067a24 */ /* 0x000fe200078e0206 */
[----:B------:R-:W-:Y:S01]  /*1c5f0*/  STS [R5+0x80], R24 ;  /* 0x0000801805007388 */ /* 0x000fe20000000800 */
[----:B------:R-:W-:-:S02]  /*1c600*/  LEA R4, P0, R2, c[0x0][0x450], 0x2 ;  /* 0x0001140002047a11 */ /* 0x000fc400078010ff */
[----:B------:R-:W-:Y:S01]  /*1c610*/  F2FP.PACK_AB R136, R137, R136 ;  /* 0x000000888988723e */ /* 0x000fe200000000ff */
[----:B------:R-:W-:Y:S01]  /*1c620*/  STS [R5+0x480], R118 ;  /* 0x0004807605007388 */ /* 0x000fe20000000800 */
[----:B------:R-:W-:Y:S02]  /*1c630*/  F2FP.PACK_AB R138, R139, R138 ;  /* 0x0000008a8b8a723e */ /* 0x000fe400000000ff */
[----:B------:R-:W-:Y:S01]  /*1c640*/  F2FP.PACK_AB R148, R149, R148 ;  /* 0x000000949594723e */ /* 0x000fe200000000ff */
[----:B------:R-:W-:Y:S01]  /*1c650*/  STS [R0+0x2080], R108 ;  /* 0x0020806c00007388 */ /* 0x000fe20000000800 */
[----:B------:R-:W-:Y:S02]  /*1c660*/  F2FP.PACK_AB R150, R151, R150 ;  /* 0x000000969796723e */ /* 0x000fe400000000ff */
[----:B------:R-:W-:Y:S01]  /*1c670*/  F2FP.PACK_AB R140, R141, R140 ;  /* 0x0000008c8d8c723e */ /* 0x000fe200000000ff */
[----:B------:R2:W-:Y:S01]  /*1c680*/  STS [R0+0x2480], R110 ;  /* 0x0024806e00007388 */ /* 0x0005e20000000800 */
        /* <DEDUP_REMOVED lines=8> */
[----:B------:R-:W-:Y:S01]  /*1c710*/  SHFL.IDX PT, R12, R4, RZ, 0x1c1f ;  /* 0x001c1fff040c7589 */ /* 0x000fe200000e0000 */
[----:B------:R-:W-:-:S02]  /*1c720*/  F2FP.PACK_AB R166, R167, R166 ;  /* 0x000000a6a7a6723e */ /* 0x000fc400000000ff */
[----:B------:R-:W-:Y:S01]  /*1c730*/  F2FP.PACK_AB R156, R157, R156 ;  /* 0x0000009c9d9c723e */ /* 0x000fe200000000ff */
[----:B------:R-:W-:Y:S01]  /*1c740*/  SHFL.IDX PT, R10, R4, 0x1, 0x1c1f ;  /* 0x003c1f00040a7f89 */ /* 0x000fe200000e0000 */
[----:B------:R-:W-:Y:S02]  /*1c750*/  F2FP.PACK_AB R158, R159, R158 ;  /* 0x0000009e9f9e723e */ /* 0x000fe400000000ff */
[----:B------:R-:W-:Y:S01]  /*1c760*/  F2FP.PACK_AB R160, R161, R160 ;  /* 0x000000a0a1a0723e */ /* 0x000fe200000000ff */
[----:B------:R-:W-:Y:S01]  /*1c770*/  SHFL.IDX PT, R23, R20, 0x3, 0x181f ;  /* 0x00781f0014177f89 */ /* 0x000fe200000e0000 */
[----:B------:R-:W-:Y:S02]  /*1c780*/  F2FP.PACK_AB R162, R163, R162 ;  /* 0x000000a2a3a2723e */ /* 0x000fe400000000ff */
[----:B------:R-:W-:Y:S01]  /*1c790*/  SHF.R.S32.HI R53, RZ, 0x1f, R8 ;  /* 0x0000001fff357819 */ /* 0x000fe20000011408 */
[----:B------:R-:W-:Y:S01]  /*1c7a0*/  SHFL.IDX PT, R49, R21, 0x6, 0x181f ;  /* 0x00d81f0015317f89 */ /* 0x000fe200000e0000 */
[----:B--2---:R-:W-:Y:S01]  /*1c7b0*/  IMAD.IADD R0, R0, 0x1, R16 ;  /* 0x0000000100007824 */ /* 0x004fe200078e0210 */
[----:B------:R-:W-:-:S02]  /*1c7c0*/  IADD3 R32, R22, 0x40, RZ ;  /* 0x0000004016207810 */ /* 0x000fc40007ffe0ff */
[----:B------:R-:W-:Y:S01]  /*1c7d0*/  SHFL.IDX PT, R52, R20, 0x4, 0x181f ;  /* 0x00981f0014347f89 */ /* 0x000fe200000e0000 */
[----:B------:R-:W-:-:S03]  /*1c7e0*/  IADD3 R44, R22, 0x50, RZ ;  /* 0x00000050162c7810 */ /* 0x000fc60007ffe0ff */
[----:B------:R-:W-:Y:S01]  /*1c7f0*/  STS [R0+0x80], R120 ;  /* 0x0000807800007388 */ /* 0x000fe20000000800 */
[----:B---3--:R-:W-:-:S03]  /*1c800*/  IMAD.IADD R5, R16, 0x1, R5 ;  /* 0x0000000110057824 */ /* 0x008fc600078e0205 */
[----:B------:R-:W-:Y:S04]  /*1c810*/  STS [R0+0x480], R122 ;  /* 0x0004807a00007388 */ /* 0x000fe80000000800 */
[----:B------:R-:W-:Y:S04]  /*1c820*/  STS [R5+0x80], R132 ;  /* 0x0000808405007388 */ /* 0x000fe80000000800 */
[----:B------:R-:W-:Y:S04]  /*1c830*/  STS [R5+0x480], R134 ;  /* 0x0004808605007388 */ /* 0x000fe80000000800 */
[----:B------:R-:W-:Y:S04]  /*1c840*/  STS [R0+0x2080], R124 ;  /* 0x0020807c00007388 */ /* 0x000fe80000000800 */
[----:B------:R2:W-:Y:S04]  /*1c850*/  STS [R0+0x2480], R126 ;  /* 0x0024807e00007388 */ /* 0x0005e80000000800 */
[----:B------:R-:W-:Y:S04]  /*1c860*/  STS [R5+0x2080], R128 ;  /* 0x0020808005007388 */ /* 0x000fe80000000800 */
[----:B------:R-:W-:Y:S04]  /*1c870*/  STS [R5+0x2480], R130 ;  /* 0x0024808205007388 */ /* 0x000fe80000000800 */
[----:B------:R-:W-:Y:S04]  /*1c880*/  STS [R9], R136 ;  /* 0x0000008809007388 */ /* 0x000fe80000000800 */
[----:B------:R-:W-:Y:S04]  /*1c890*/  STS [R9+0x400], R138 ;  /* 0x0004008a09007388 */ /* 0x000fe80000000800 */
[----:B------:R-:W-:Y:S04]  /*1c8a0*/  SHFL.IDX PT, R51, R20, 0x5, 0x181f ;  /* 0x00b81f0014337f89 */ /* 0x000fe800000e0000 */
[----:B------:R-:W-:Y:S01]  /*1c8b0*/  SHFL.IDX PT, R50, R20, 0x6, 0x181f ;  /* 0x00d81f0014327f89 */ /* 0x000fe200000e0000 */
[----:B--2---:R-:W-:Y:S01]  /*1c8c0*/  IMAD.IADD R0, R3, 0x1, R6 ;  /* 0x0000000103007824 */ /* 0x004fe200078e0206 */
[----:B------:R-:W-:-:S02]  /*1c8d0*/  IADD3 R3, R16, 0x400, R9 ;  /* 0x0000040010037810 */ /* 0x000fc40007ffe009 */
[----:B------:R-:W-:Y:S02]  /*1c8e0*/  SHFL.IDX PT, R6, R4, 0x2, 0x1c1f ;  /* 0x005c1f0004067f89 */ /* 0x000fe400000e0000 */
[----:B------:R-:W-:Y:S01]  /*1c8f0*/  LEA.HI.X R2, R2, c[0x0][0x454], R0, 0x2, P0 ;  /* 0x0001150002027a11 */ /* 0x000fe200000f1400 */
[C---:B------:R-:W-:Y:S01]  /*1c900*/  IMAD.IADD R0, R15.reuse, 0x1, R9 ;  /* 0x000000010f007824 */ /* 0x040fe200078e0209 */
[----:B------:R-:W-:Y:S01]  /*1c910*/  SHFL.IDX PT, R4, R4, 0x3, 0x1c1f ;  /* 0x007c1f0004047f89 */ /* 0x000fe200000e0000 */
[----:B------:R-:W-:Y:S02]  /*1c920*/  IMAD.IADD R14, R15, 0x1, R3 ;  /* 0x000000010f0e7824 */ /* 0x000fe400078e0203 */
[C---:B------:R-:W-:Y:S01]  /*1c930*/  IMAD.IADD R3, R16.reuse, 0x1, R9 ;  /* 0x0000000110037824 */ /* 0x040fe200078e0209 */
[----:B------:R-:W2:Y:S04]  /*1c940*/  SHFL.IDX PT, R13, R2, RZ, 0x1c1f ;  /* 0x001c1fff020d7589 */ /* 0x000ea800000e0000 */
[----:B------:R-:W3:Y:S04]  /*1c950*/  SHFL.IDX PT, R11, R2, 0x1, 0x1c1f ;  /* 0x003c1f00020b7f89 */ /* 0x000ee800000e0000 */
[----:B------:R-:W4:Y:S04]  /*1c960*/  SHFL.IDX PT, R7, R2, 0x2, 0x1c1f ;  /* 0x005c1f0002077f89 */ /* 0x000f2800000e0000 */
[----:B------:R1:W2:Y:S04]  /*1c970*/  SHFL.IDX PT, R5, R2, 0x3, 0x1c1f ;  /* 0x007c1f0002057f89 */ /* 0x0002a800000e0000 */
[----:B------:R-:W-:Y:S04]  /*1c980*/  STS [R0], R148 ;  /* 0x0000009400007388 */ /* 0x000fe80000000800 */
[----:B------:R-:W-:Y:S04]  /*1c990*/  STS [R0+0x400], R150 ;  /* 0x0004009600007388 */ /* 0x000fe80000000800 */
[----:B------:R-:W-:Y:S04]  /*1c9a0*/  STS [R9+0x2000], R140 ;  /* 0x0020008c09007388 */ /* 0x000fe80000000800 */
[----:B------:R-:W-:Y:S04]  /*1c9b0*/  STS [R9+0x2400], R142 ;  /* 0x0024008e09007388 */ /* 0x000fe80000000800 */
[----:B------:R-:W-:Y:S01]  /*1c9c0*/  STS [R0+0x2000], R144 ;  /* 0x0020009000007388 */ /* 0x000fe20000000800 */
[----:B-1----:R-:W-:-:S03]  /*1c9d0*/  IMAD.IADD R2, R16, 0x1, R0 ;  /* 0x0000000110027824 */ /* 0x002fc600078e0200 */
[----:B------:R1:W-:Y:S04]  /*1c9e0*/  STS [R0+0x2400], R146 ;  /* 0x0024009200007388 */ /* 0x0003e80000000800 */
[----:B------:R-:W-:Y:S04]  /*1c9f0*/  STS [R3], R152 ;  /* 0x0000009803007388 */ /* 0x000fe80000000800 */
[----:B------:R-:W-:Y:S04]  /*1ca00*/  STS [R3+0x400], R154 ;  /* 0x0004009a03007388 */ /* 0x000fe80000000800 */
[----:B------:R-:W-:Y:S04]  /*1ca10*/  STS [R2], R164 ;  /* 0x000000a402007388 */ /* 0x000fe80000000800 */
[----:B------:R-:W-:Y:S04]  /*1ca20*/  STS [R14], R166 ;  /* 0x000000a60e007388 */ /* 0x000fe80000000800 */
[----:B------:R-:W-:Y:S04]  /*1ca30*/  STS [R3+0x2000], R156 ;  /* 0x0020009c03007388 */ /* 0x000fe80000000800 */
[----:B------:R-:W-:Y:S01]  /*1ca40*/  STS [R3+0x2400], R158 ;  /* 0x0024009e03007388 */ /* 0x000fe20000000800 */
[----:B-1----:R-:W-:-:S03]  /*1ca50*/  IMAD.SHL.U32 R0, R18, 0x2, RZ ;  /* 0x0000000212007824 */ /* 0x002fc600078e00ff */
[----:B------:R1:W-:Y:S04]  /*1ca60*/  STS [R2+0x2000], R160 ;  /* 0x002000a002007388 */ /* 0x0003e80000000800 */
[----:B------:R-:W-:Y:S04]  /*1ca70*/  STS [R14+0x2000], R162 ;  /* 0x002000a20e007388 */ /* 0x000fe80000000800 */
[----:B------:R-:W-:Y:S06]  /*1ca80*/  BAR.SYNC.DEFER_BLOCKING 0x1, 0x80 ;  /* 0x0042000000007b1d */ /* 0x000fec0000010000 */
[----:B------:R-:W-:Y:S04]  /*1ca90*/  SHFL.IDX PT, R3, R21, 0x1, 0x181f ;  /* 0x00381f0015037f89 */ /* 0x000fe800000e0000 */
[----:B------:R-:W-:Y:S01]  /*1caa0*/  SHFL.IDX PT, R9, R21, 0x2, 0x181f ;  /* 0x00581f0015097f89 */ /* 0x000fe200000e0000 */
[----:B-1----:R-:W-:-:S03]  /*1cab0*/  IADD3 R2, R22, 0x10, RZ ;  /* 0x0000001016027810 */ /* 0x002fc60007ffe0ff */
[----:B--2---:R-:W-:Y:S01]  /*1cac0*/  @!P6 ST.E [R12.64], R25 ;  /* 0x000000190c00e985 */ /* 0x004fe2000c101930 */
[----:B------:R-:W-:-:S03]  /*1cad0*/  ISETP.GE.AND P6, PT, R8, c[0x0][0x3c8], PT ;  /* 0x0000f20008007a0c */ /* 0x000fc60003fc6270 */
[----:B---3--:R-:W-:Y:S01]  /*1cae0*/  @!P5 ST.E [R10.64], R26 ;  /* 0x0000001a0a00d985 */ /* 0x008fe2000c101930 */
[-C--:B------:R-:W-:Y:S02]  /*1caf0*/  ISETP.GE.OR P2, PT, R2, R54.reuse, P6 ;  /* 0x000000360200720c */ /* 0x080fe40003746670 */
[----:B------:R-:W-:Y:S01]  /*1cb00*/  IADD3 R2, R22, 0x20, RZ ;  /* 0x0000002016027810 */ /* 0x000fe20007ffe0ff */
[----:B----4-:R-:W-:Y:S03]  /*1cb10*/  @!P4 ST.E [R6.64], R27 ;  /* 0x0000001b0600c985 */ /* 0x010fe6000c101930 */
[----:B------:R-:W-:Y:S01]  /*1cb20*/  ISETP.GE.OR P1, PT, R2, R54, P6 ;  /* 0x000000360200720c */ /* 0x000fe20003726670 */
[----:B------:R-:W1:Y:S01]  /*1cb30*/  SHFL.IDX PT, R6, R21, RZ, 0x181f ;  /* 0x00181fff15067589 */ /* 0x000e6200000e0000 */
[----:B------:R-:W-:-:S03]  /*1cb40*/  IADD3 R2, R22, 0x30, RZ ;  /* 0x0000003016027810 */ /* 0x000fc60007ffe0ff */
[----:B------:R-:W2:Y:S01]  /*1cb50*/  SHFL.IDX PT, R7, R20, RZ, 0x181f ;  /* 0x00181fff14077589 */ /* 0x000ea200000e0000 */
[----:B------:R-:W-:-:S03]  /*1cb60*/  ISETP.GE.OR P0, PT, R2, R54, P6 ;  /* 0x000000360200720c */ /* 0x000fc60003706670 */
[----:B------:R3:W-:Y:S01]  /*1cb70*/  @!P3 ST.E [R4.64], R28 ;  /* 0x0000001c0400b985 */ /* 0x0007e2000c101930 */
[----:B------:R-:W-:-:S03]  /*1cb80*/  ISETP.GE.OR P3, PT, R22, R54, P6 ;  /* 0x000000361600720c */ /* 0x000fc60003766670 */
[----:B------:R-:W-:Y:S04]  /*1cb90*/  LDS.128 R24, [R0+0x80] ;  /* 0x0000800000187984 */ /* 0x000fe80000000c00 */
[----:B------:R-:W4:Y:S04]  /*1cba0*/  SHFL.IDX PT, R5, R20, 0x1, 0x181f ;  /* 0x00381f0014057f89 */ /* 0x000f2800000e0000 */
[----:B------:R-:W4:Y:S04]  /*1cbb0*/  SHFL.IDX PT, R11, R20, 0x2, 0x181f ;  /* 0x00581f00140b7f89 */ /* 0x000f2800000e0000 */
[----:B------:R-:W4:Y:S01]  /*1cbc0*/  SHFL.IDX PT, R10, R21, 0x3, 0x181f ;  /* 0x00781f00150a7f89 */ /* 0x000f2200000e0000 */
[----:B-1----:R-:W-:-:S03]  /*1cbd0*/  @!P3 LEA R6, P5, R8, R6, 0x1 ;  /* 0x000000060806b211 */ /* 0x002fc600078a08ff */
[----:B------:R-:W1:Y:S01]  /*1cbe0*/  LDS.128 R16, [R0+0x880] ;  /* 0x0008800000107984 */ /* 0x000e620000000c00 */
[----:B--2---:R-:W-:Y:S02]  /*1cbf0*/  @!P3 LEA.HI.X R7, R8, R7, R53, 0x1, P5 ;  /* 0x000000070807b211 */ /* 0x004fe400028f0c35 */
[----:B------:R-:W-:Y:S01]  /*1cc00*/  ISETP.GE.OR P5, PT, R32, R54, P6 ;  /* 0x000000362000720c */ /* 0x000fe200037a6670 */
[----:B------:R-:W2:Y:S01]  /*1cc10*/  LDS.128 R12, [R0+0x1080] ;  /* 0x00108000000c7984 */ /* 0x000ea20000000c00 */
[----:B---3--:R-:W-:-:S03]  /*1cc20*/  @!P2 LEA R4, P4, R8, R3, 0x1 ;  /* 0x000000030804a211 */ /* 0x008fc600078808ff */
[----:B------:R-:W3:Y:S04]  /*1cc30*/  LDS.128 R28, [R0+0x1880] ;  /* 0x00188000001c7984 */ /* 0x000ee80000000c00 */
[----:B------:R-:W-:Y:S01]  /*1cc40*/  LDS.128 R32, [R0+0x2080] ;  /* 0x0020800000207984 */ /* 0x000fe20000000c00 */
[C-C-:B----4-:R-:W-:Y:S02]  /*1cc50*/  @!P2 LEA.HI.X R5, R8.reuse, R5, R53.reuse, 0x1, P4 ;  /* 0x000000050805a211 */ /* 0x150fe400020f0c35 */
[C---:B------:R-:W-:Y:S01]  /*1cc60*/  @!P1 LEA R2, P4, R8.reuse, R9, 0x1 ;  /* 0x0000000908029211 */ /* 0x040fe200078808ff */
[----:B------:R-:W-:Y:S03]  /*1cc70*/  LDS.128 R36, [R0+0x2880] ;  /* 0x0028800000247984 */ /* 0x000fe60000000c00 */
[C---:B------:R-:W-:Y:S01]  /*1cc80*/  @!P1 LEA.HI.X R3, R8.reuse, R11, R53, 0x1, P4 ;  /* 0x0000000b08039211 */ /* 0x040fe200020f0c35 */
[----:B------:R-:W-:Y:S01]  /*1cc90*/  LDS.128 R40, [R0+0x3080] ;  /* 0x0030800000287984 */ /* 0x000fe20000000c00 */
[----:B------:R-:W-:-:S03]  /*1cca0*/  @!P0 LEA R10, P4, R8, R10, 0x1 ;  /* 0x0000000a080a8211 */ /* 0x000fc600078808ff */
[----:B------:R-:W4:Y:S01]  /*1ccb0*/  SHFL.IDX PT, R9, R21, 0x5, 0x181f ;  /* 0x00b81f0015097f89 */ /* 0x000f2200000e0000 */
[----:B------:R-:W-:Y:S02]  /*1ccc0*/  @!P0 LEA.HI.X R11, R8, R23, R53, 0x1, P4 ;  /* 0x00000017080b8211 */ /* 0x000fe400020f0c35 */
[----:B------:R-:W-:Y:S02]  /*1ccd0*/  IADD3 R23, R22, 0x60, RZ ;  /* 0x0000006016177810 */ /* 0x000fe40007ffe0ff */
[-C--:B------:R-:W-:Y:S02]  /*1cce0*/  ISETP.GE.OR P4, PT, R44, R54.reuse, P6 ;  /* 0x000000362c00720c */ /* 0x080fe40003786670 */
[----:B------:R4:W4:Y:S04]  /*1ccf0*/  LDS.128 R44, [R0+0x3880] ;  /* 0x00388000002c7984 */ /* 0x0009280000000c00 */
[----:B------:R4:W-:Y:S01]  /*1cd00*/  @!P3 ST.E.128 [R6.64], R24 ;  /* 0x000000180600b985 */ /* 0x0009e2000c101d30 */
[----:B------:R-:W-:-:S03]  /*1cd10*/  ISETP.GE.OR P3, PT, R23, R54, P6 ;  /* 0x000000361700720c */ /* 0x000fc60003766670 */
[----:B-1----:R1:W-:Y:S04]  /*1cd20*/  @!P2 ST.E.128 [R4.64], R16 ;  /* 0x000000100400a985 */ /* 0x0023e8000c101d30 */
[----:B--2---:R2:W-:Y:S04]  /*1cd30*/  @!P1 ST.E.128 [R2.64], R12 ;  /* 0x0000000c02009985 */ /* 0x0045e8000c101d30 */
[----:B---3--:R3:W-:Y:S01]  /*1cd40*/  @!P0 ST.E.128 [R10.64], R28 ;  /* 0x0000001c0a008985 */ /* 0x0087e2000c101d30 */
[----:B----4-:R-:W-:-:S04]  /*1cd50*/  IADD3 R0, R22, 0x70, RZ ;  /* 0x0000007016007810 */ /* 0x010fc80007ffe0ff */
[----:B------:R-:W-:Y:S02]  /*1cd60*/  ISETP.GE.OR P6, PT, R0, R54, P6 ;  /* 0x000000360000720c */ /* 0x000fe400037c6670 */
[----:B------:R-:W-:-:S04]  /*1cd70*/  @!P5 LEA R6, P2, R8, R48, 0x1 ;  /* 0x000000300806d211 */ /* 0x000fc800078408ff */
[C-C-:B------:R-:W-:Y:S02]  /*1cd80*/  @!P5 LEA.HI.X R7, R8.reuse, R52, R53.reuse, 0x1, P2 ;  /* 0x000000340807d211 */ /* 0x140fe400010f0c35 */
[C---:B-1----:R-:W-:Y:S02]  /*1cd90*/  @!P4 LEA R4, P1, R8.reuse, R9, 0x1 ;  /* 0x000000090804c211 */ /* 0x042fe400078208ff */
[C---:B--2---:R-:W-:Y:S01]  /*1cda0*/  @!P3 LEA R2, P0, R8.reuse, R49, 0x1 ;  /* 0x000000310802b211 */ /* 0x044fe200078008ff */
[----:B------:R3:W-:Y:S01]  /*1cdb0*/  @!P5 ST.E.128 [R6.64], R32 ;  /* 0x000000200600d985 */ /* 0x0007e2000c101d30 */
[C-C-:B------:R-:W-:Y:S02]  /*1cdc0*/  @!P4 LEA.HI.X R5, R8.reuse, R51, R53.reuse, 0x1, P1 ;  /* 0x000000330805c211 */ /* 0x140fe400008f0c35 */
[----:B------:R-:W-:Y:S01]  /*1cdd0*/  @!P3 LEA.HI.X R3, R8, R50, R53, 0x1, P0 ;  /* 0x000000320803b211 */ /* 0x000fe200000f0c35 */
[----:B------:R3:W1:Y:S04]  /*1cde0*/  SHFL.IDX PT, R6, R21, 0x7, 0x181f ;  /* 0x00f81f0015067f89 */ /* 0x00066800000e0000 */
[----:B------:R3:W-:Y:S04]  /*1cdf0*/  @!P4 ST.E.128 [R4.64], R36 ;  /* 0x000000240400c985 */ /* 0x0007e8000c101d30 */
[----:B------:R3:W2:Y:S04]  /*1ce00*/  SHFL.IDX PT, R4, R20, 0x7, 0x181f ;  /* 0x00f81f0014047f89 */ /* 0x0006a800000e0000 */
[----:B------:R3:W-:Y:S01]  /*1ce10*/  @!P3 ST.E.128 [R2.64], R40 ;  /* 0x000000280200b985 */ /* 0x0007e2000c101d30 */
[----:B------:R-:W-:Y:S05]  /*1ce20*/  @P6 EXIT ;  /* 0x000000000000694d */ /* 0x000fea0003800000 */
[----:B-1-3--:R-:W-:-:S04]  /*1ce30*/  LEA R2, P0, R8, R6, 0x1 ;  /* 0x0000000608027211 */ /* 0x00afc800078008ff */
[----:B--2---:R-:W-:-:S05]  /*1ce40*/  LEA.HI.X R3, R8, R4, R53, 0x1, P0 ;  /* 0x0000000408037211 */ /* 0x004fca00000f0c35 */
[----:B------:R-:W-:Y:S01]  /*1ce50*/  ST.E.128 [R2.64], R44 ;  /* 0x0000002c02007985 */ /* 0x000fe2000c101d30 */
[----:B------:R-:W-:Y:S05]  /*1ce60*/  EXIT ;  /* 0x000000000000794d */ /* 0x000fea0003800000 */
.L_x_216:
[----:B------:R-:W2:Y:S01]  /*1ce70*/  S2R R8, SR_TID.X ;  /* 0x0000000000087919 */ /* 0x000ea20000002100 */
[----:B------:R-:W-:Y:S03]  /*1ce80*/  BSSY B0, `(.L_x_217) ;  /* 0x0000028000007945 */ /* 0x000fe60003800000 */
[----:B------:R-:W3:Y:S01]  /*1ce90*/  S2R R10, SR_CTAID.Z ;  /* 0x00000000000a7919 */ /* 0x000ee20000002700 */
[----:B--2---:R-:W-:Y:S02]  /*1cea0*/  ISETP.GT.AND P0, PT, R8, 0x7f, PT ;  /* 0x0000007f0800780c */ /* 0x004fe40003f04270 */
[----:B---3--:R-:W-:-:S11]  /*1ceb0*/  SHF.R.S32.HI R11, RZ, 0x1f, R10 ;  /* 0x0000001fff0b7819 */ /* 0x008fd6000001140a */
[----:B------:R-:W-:Y:S05]  /*1cec0*/  @P0 BRA `(.L_x_218) ;  /* 0x0000023000000947 */ /* 0x000fea0003800000 */
[----:B------:R-:W2:Y:S01]  /*1ced0*/  S2R R5, SR_CTAID.X ;  /* 0x0000000000057919 */ /* 0x000ea20000002500 */
[----:B------:R-:W-:-:S05]  /*1cee0*/  MOV R2, c[0x0][0x4e8] ;  /* 0x00013a0000027a02 */ /* 0x000fca0000000f00 */
[----:B------:R-:W-:Y:S01]  /*1cef0*/  IMAD R0, R2, c[0x0][0x388], RZ ;  /* 0x0000e20002007a24 */ /* 0x000fe200078e02ff */
[----:B--2---:R-:W-:-:S04]  /*1cf00*/  LEA R5, R5, R8, 0x7 ;  /* 0x0000000805057211 */ /* 0x004fc800078e38ff */
[----:B------:R-:W-:-:S13]  /*1cf10*/  ISETP.GE.AND P0, PT, R5, R0, PT ;  /* 0x000000000500720c */ /* 0x000fda0003f06270 */
[----:B------:R-:W-:Y:S05]  /*1cf20*/  @P0 BRA `(.L_x_218) ;  /* 0x000001d000000947 */ /* 0x000fea0003800000 */
[----:B------:R-:W-:Y:S01]  /*1cf30*/  ISETP.NE.AND P0, PT, R2, 0x1, PT ;  /* 0x000000010200780c */ /* 0x000fe20003f05270 */
[----:B------:R-:W-:Y:S01]  /*1cf40*/  ULDC.64 UR4, c[0x0][0x490] ;  /* 0x0001240000047ab9 */ /* 0x000fe20000000a00 */
[----:B------:R-:W-:Y:S01]  /*1cf50*/  MOV R0, R5 ;  /* 0x0000000500007202 */ /* 0x000fe20000000f00 */
[----:B------:R-:W-:Y:S01]  /*1cf60*/  UIMAD UR7, UR6, UR4, URZ ;  /* 0x00000004060772a4 */ /* 0x000fe2000f8e023f */
[----:B------:R-:W-:Y:S01]  /*1cf70*/  IMAD R6, R11, c[0x0][0x498], RZ ;  /* 0x000126000b067a24 */ /* 0x000fe200078e02ff */
[----:B------:R-:W-:Y:S02]  /*1cf80*/  UIMAD.WIDE.U32 UR8, UR11, UR4, URZ ;  /* 0x000000040b0872a5 */ /* 0x000fe4000f8e003f */
[----:B------:R-:W-:Y:S01]  /*1cf90*/  UIMAD UR4, UR11, UR5, UR7 ;  /* 0x000000050b0472a4 */ /* 0x000fe2000f8e0207 */
[----:B------:R-:W-:-:S03]  /*1cfa0*/  IMAD R6, R10, c[0x0][0x49c], R6 ;  /* 0x000127000a067a24 */ /* 0x000fc600078e0206 */
[----:B------:R-:W-:Y:S01]  /*1cfb0*/  UIADD3 UR4, UR9, UR4, URZ ;  /* 0x0000000409047290 */ /* 0x000fe2000fffe03f */
[----:B------:R-:W-:Y:S01]  /*1cfc0*/  MOV R3, UR9 ;  /* 0x0000000900037c02 */ /* 0x000fe20008000f00 */
[----:B------:R-:W-:-:S04]  /*1cfd0*/  @P0 IMAD.HI.U32 R2, R5, c[0x0][0x4ec], RZ ;  /* 0x00013b0005020a27 */ /* 0x000fc800078e00ff */
[----:B------:R-:W-:Y:S01]  /*1cfe0*/  IMAD.U32 R3, RZ, RZ, UR4 ;  /* 0x00000004ff037e24 */ /* 0x000fe2000f8e00ff */
[----:B------:R-:W-:Y:S01]  /*1cff0*/  @P0 SHF.R.U32.HI R0, RZ, c[0x0][0x4f0], R2 ;  /* 0x00013c00ff000a19 */ /* 0x000fe20000011602 */
[----:B------:R-:W-:-:S03]  /*1d000*/  IMAD.U32 R2, RZ, RZ, UR8 ;  /* 0x00000008ff027e24 */ /* 0x000fc6000f8e00ff */
[----:B------:R-:W-:Y:S01]  /*1d010*/  IADD3 R4, -R0, RZ, RZ ;  /* 0x000000ff00047210 */ /* 0x000fe20007ffe1ff */
[----:B------:R-:W-:Y:S01]  /*1d020*/  IMAD.WIDE.U32 R2, R10, c[0x0][0x498], R2 ;  /* 0x000126000a027a25 */ /* 0x000fe200078e0002 */
[----:B------:R-:W-:-:S03]  /*1d030*/  SHF.R.S32.HI R7, RZ, 0x1f, R0 ;  /* 0x0000001fff077819 */ /* 0x000fc60000011400 */
[----:B------:R-:W-:Y:S01]  /*1d040*/  IMAD R4, R4, c[0x0][0x4e8], R5 ;  /* 0x00013a0004047a24 */ /* 0x000fe200078e0205 */
[----:B------:R-:W-:-:S04]  /*1d050*/  IADD3 R2, P0, R0, R2, RZ ;  /* 0x0000000200027210 */ /* 0x000fc80007f1e0ff */
[----:B------:R-:W-:Y:S02]  /*1d060*/  SHF.R.S32.HI R5, RZ, 0x1f, R4 ;  /* 0x0000001fff057819 */ /* 0x000fe40000011404 */
[----:B------:R-:W-:-:S03]  /*1d070*/  IADD3.X R3, R7, R3, R6, P0, !PT ;  /* 0x0000000307037210 */ /* 0x000fc600007fe406 */
        /* <DEDUP_REMOVED lines=8> */
.L_x_218:
[----:B------:R-:W-:Y:S05]  /*1d100*/  BSYNC B0 ;  /* 0x0000000000007941 */ /* 0x000fea0003800000 */
.L_x_217:
[----:B------:R-:W3:Y:S01]  /*1d110*/  S2R R12, SR_CTAID.X ;  /* 0x00000000000c7919 */ /* 0x000ee20000002500 */
[----:B--2---:R-:W-:Y:S01]  /*1d120*/  SHF.R.S32.HI R0, RZ, 0x1f, R8 ;  /* 0x0000001fff007819 */ /* 0x004fe20000011408 */
[----:B------:R-:W-:Y:S01]  /*1d130*/  IMAD.MOV.U32 R19, RZ, RZ, c[0x0][0x4e8] ;  /* 0x00013a00ff137624 */ /* 0x000fe200078e00ff */
[----:B------:R-:W-:Y:S01]  /*1d140*/  ULDC.64 UR4, c[0x0][0x3e8] ;  /* 0x0000fa0000047ab9 */ /* 0x000fe20000000a00 */
[----:B------:R-:W-:Y:S01]  /*1d150*/  IMAD R7, R11, c[0x0][0x3f0], RZ ;  /* 0x0000fc000b077a24 */ /* 0x000fe200078e02ff */
[----:B------:R-:W-:Y:S01]  /*1d160*/  LEA.HI R0, R0, R8, RZ, 0x3 ;  /* 0x0000000800007211 */ /* 0x000fe200078f18ff */
[----:B------:R-:W-:Y:S01]  /*1d170*/  UIMAD UR7, UR6, UR4, URZ ;  /* 0x00000004060772a4 */ /* 0x000fe2000f8e023f */
[----:B------:R-:W-:Y:S01]  /*1d180*/  ISETP.NE.AND P0, PT, R19, 0x1, PT ;  /* 0x000000011300780c */ /* 0x000fe20003f05270 */
[----:B------:R-:W-:Y:S01]  /*1d190*/  UIMAD.WIDE.U32 UR8, UR11, UR4, URZ ;  /* 0x000000040b0872a5 */ /* 0x000fe2000f8e003f */
[----:B------:R-:W-:Y:S01]  /*1d1a0*/  LOP3.LUT R2, R0, 0xfffffff8, RZ, 0xc0, !PT ;  /* 0xfffffff800027812 */ /* 0x000fe200078ec0ff */
[----:B------:R-:W-:Y:S01]  /*1d1b0*/  UIMAD UR4, UR11, UR5, UR7 ;  /* 0x000000050b0472a4 */ /* 0x000fe2000f8e0207 */
[----:B------:R-:W-:Y:S01]  /*1d1c0*/  SHF.R.S32.HI R9, RZ, 0x3, R0 ;  /* 0x00000003ff097819 */ /* 0x000fe20000011400 */
[----:B------:R-:W-:-:S02]  /*1d1d0*/  IMAD R7, R10, c[0x0][0x3f4], R7 ;  /* 0x0000fd000a077a24 */ /* 0x000fc400078e0207 */
[----:B------:R-:W-:Y:S01]  /*1d1e0*/  IMAD.IADD R8, R8, 0x1, -R2 ;  /* 0x0000000108087824 */ /* 0x000fe200078e0a02 */
[----:B------:R-:W-:Y:S01]  /*1d1f0*/  UIADD3 UR4, UR9, UR4, URZ ;  /* 0x0000000409047290 */ /* 0x000fe2000fffe03f */
[----:B------:R-:W-:Y:S02]  /*1d200*/  IMAD.U32 R3, RZ, RZ, UR9 ;  /* 0x00000009ff037e24 */ /* 0x000fe4000f8e00ff */
[----:B------:R-:W-:Y:S02]  /*1d210*/  IMAD R0, R8, 0x10, R9 ;  /* 0x0000001008007824 */ /* 0x000fe400078e0209 */
[----:B------:R-:W-:Y:S02]  /*1d220*/  IMAD.U32 R2, RZ, RZ, UR8 ;  /* 0x00000008ff027e24 */ /* 0x000fe4000f8e00ff */
[----:B------:R-:W-:Y:S02]  /*1d230*/  IMAD.U32 R3, RZ, RZ, UR4 ;  /* 0x00000004ff037e24 */ /* 0x000fe4000f8e00ff */
[----:B---3--:R-:W-:-:S02]  /*1d240*/  IMAD R4, R12, 0x80, R0 ;  /* 0x000000800c047824 */ /* 0x008fc400078e0200 */
[----:B------:R-:W-:-:S04]  /*1d250*/  IMAD.WIDE.U32 R2, R10, c[0x0][0x3f0], R2 ;  /* 0x0000fc000a027a25 */ /* 0x000fc800078e0002 */
[----:B------:R-:W-:-:S04]  /*1d260*/  @P0 IMAD.HI.U32 R5, R4, c[0x0][0x4ec], RZ ;  /* 0x00013b0004050a27 */ /* 0x000fc800078e00ff */
[----:B------:R-:W-:Y:S01]  /*1d270*/  IMAD.MOV.U32 R0, RZ, RZ, R4 ;  /* 0x000000ffff007224 */ /* 0x000fe200078e0004 */
[----:B------:R-:W-:Y:S01]  /*1d280*/  @P0 SHF.R.U32.HI R0, RZ, c[0x0][0x4f0], R5 ;  /* 0x00013c00ff000a19 */ /* 0x000fe20000011605 */
[----:B------:R-:W-:Y:S02]  /*1d290*/  IMAD.IADD R3, R3, 0x1, R7 ;  /* 0x0000000103037824 */ /* 0x000fe400078e0207 */
[----:B------:R-:W-:Y:S01]  /*1d2a0*/  IMAD R19, R19, c[0x0][0x388], RZ ;  /* 0x0000e20013137a24 */ /* 0x000fe200078e02ff */
[--C-:B------:R-:W-:Y:S01]  /*1d2b0*/  SHF.R.S32.HI R6, RZ, 0x1f, R0.reuse ;  /* 0x0000001fff067819 */ /* 0x100fe20000011400 */
[----:B------:R-:W-:Y:S02]  /*1d2c0*/  IMAD.MOV R5, RZ, RZ, -R0 ;  /* 0x000000ffff057224 */ /* 0x000fe400078e0a00 */
[----:B------:R-:W-:-:S04]  /*1d2d0*/  IMAD.WIDE.U32 R2, R0, c[0x0][0x3e0], R2 ;  /* 0x0000f80000027a25 */ /* 0x000fc800078e0002 */
[----:B------:R-:W-:Y:S02]  /*1d2e0*/  IMAD R5, R5, c[0x0][0x4e8], R4 ;  /* 0x00013a0005057a24 */ /* 0x000fe400078e0204 */
[----:B------:R-:W-:-:S03]  /*1d2f0*/  IMAD R6, R6, c[0x0][0x3e0], RZ ;  /* 0x0000f80006067a24 */ /* 0x000fc600078e02ff */
[----:B------:R-:W-:Y:S01]  /*1d300*/  SHF.R.S32.HI R4, RZ, 0x1f, R5 ;  /* 0x0000001fff047819 */ /* 0x000fe20000011405 */
[----:B------:R-:W-:-:S04]  /*1d310*/  IMAD R0, R0, c[0x0][0x3e4], R6 ;  /* 0x0000f90000007a24 */ /* 0x000fc800078e0206 */
[----:B------:R-:W-:Y:S02]  /*1d320*/  IMAD.IADD R3, R3, 0x1, R0 ;  /* 0x0000000103037824 */ /* 0x000fe400078e0200 */
[----:B------:R-:W-:Y:S02]  /*1d330*/  IMAD R0, R4, c[0x0][0x3d8], RZ ;  /* 0x0000f60004007a24 */ /* 0x000fe400078e02ff */
[----:B------:R-:W-:-:S04]  /*1d340*/  IMAD.WIDE.U32 R2, R5, c[0x0][0x3d8], R2 ;  /* 0x0000f60005027a25 */ /* 0x000fc800078e0002 */
[----:B------:R-:W-:Y:S01]  /*1d350*/  IMAD R0, R5, c[0x0][0x3dc], R0 ;  /* 0x0000f70005007a24 */ /* 0x000fe200078e0200 */
[----:B------:R-:W-:-:S03]  /*1d360*/  LEA R4, P0, R2, c[0x0][0x380], 0x1 ;  /* 0x0000e00002047a11 */ /* 0x000fc600078008ff */
[----:B------:R-:W-:Y:S02]  /*1d370*/  IMAD.IADD R3, R3, 0x1, R0 ;  /* 0x0000000103037824 */ /* 0x000fe400078e0200 */
[----:B------:R-:W2:Y:S01]  /*1d380*/  SHFL.IDX PT, R6, R4, RZ, 0x181f ;  /* 0x00181fff04067589 */ /* 0x000ea200000e0000 */
[----:B------:R-:W-:Y:S02]  /*1d390*/  IMAD.SHL.U32 R0, R8, 0x8, RZ ;  /* 0x0000000808007824 */ /* 0x000fe400078e00ff */
[----:B------:R-:W-:Y:S01]  /*1d3a0*/  LEA.HI.X R3, R2, c[0x0][0x384], R3, 0x1, P0 ;  /* 0x0000e10002037a11 */ /* 0x000fe200000f0c03 */
[----:B------:R-:W-:Y:S01]  /*1d3b0*/  IMAD R2, R12, 0x80, R9 ;  /* 0x000000800c027824 */ /* 0x000fe200078e0209 */
[----:B------:R-:W-:Y:S01]  /*1d3c0*/  SHFL.IDX PT, R5, R4, 0x1, 0x181f ;  /* 0x00381f0004057f89 */ /* 0x000fe200000e0000 */
[----:B------:R-:W-:Y:S02]  /*1d3d0*/  ISETP.GE.AND P5, PT, R0, c[0x0][0x3c8], PT ;  /* 0x0000f20000007a0c */ /* 0x000fe40003fa6270 */
[----:B------:R-:W-:Y:S01]  /*1d3e0*/  SHF.R.S32.HI R18, RZ, 0x1f, R0 ;  /* 0x0000001fff127819 */ /* 0x000fe20000011400 */
[----:B------:R-:W3:Y:S01]  /*1d3f0*/  SHFL.IDX PT, R7, R3, RZ, 0x181f ;  /* 0x00181fff03077589 */ /* 0x000ee200000e0000 */
[----:B------:R-:W-:-:S02]  /*1d400*/  ISETP.GE.OR P1, PT, R2, R19, P5 ;  /* 0x000000130200720c */ /* 0x000fc40002f26670 */
[C---:B------:R-:W-:Y:S01]  /*1d410*/  IADD3 R8, R2.reuse, 0x10, RZ ;  /* 0x0000001002087810 */ /* 0x040fe20007ffe0ff */
[----:B------:R-:W4:Y:S01]  /*1d420*/  SHFL.IDX PT, R9, R3, 0x1, 0x181f ;  /* 0x00381f0003097f89 */ /* 0x000f2200000e0000 */
[----:B------:R-:W-:Y:S02]  /*1d430*/  IADD3 R14, R2, 0x20, RZ ;  /* 0x00000020020e7810 */ /* 0x000fe40007ffe0ff */
[-C--:B------:R-:W-:Y:S01]  /*1d440*/  ISETP.GE.OR P0, PT, R8, R19.reuse, P5 ;  /* 0x000000130800720c */ /* 0x080fe20002f06670 */
[----:B------:R-:W-:Y:S01]  /*1d450*/  SHFL.IDX PT, R12, R3, 0x2, 0x181f ;  /* 0x00581f00030c7f89 */ /* 0x000fe200000e0000 */
[C---:B------:R-:W-:Y:S02]  /*1d460*/  IADD3 R10, R2.reuse, 0x40, RZ ;  /* 0x00000040020a7810 */ /* 0x040fe40007ffe0ff */
[----:B------:R-:W-:Y:S01]  /*1d470*/  IADD3 R13, R2, 0x30, RZ ;  /* 0x00000030020d7810 */ /* 0x000fe20007ffe0ff */
[----:B------:R-:W1:Y:S01]  /*1d480*/  SHFL.IDX PT, R8, R4, 0x2, 0x181f ;  /* 0x00581f0004087f89 */ /* 0x000e6200000e0000 */
[----:B------:R-:W-:-:S02]  /*1d490*/  ISETP.GE.OR P4, PT, R14, R19, P5 ;  /* 0x000000130e00720c */ /* 0x000fc40002f86670 */
[----:B--2---:R-:W-:Y:S01]  /*1d4a0*/  @!P1 LEA R6, P2, R0, R6, 0x1 ;  /* 0x0000000600069211 */ /* 0x004fe200078408ff */
[----:B------:R-:W-:Y:S01]  /*1d4b0*/  SHFL.IDX PT, R11, R4, 0x3, 0x181f ;  /* 0x00781f00040b7f89 */ /* 0x000fe200000e0000 */
[----:B------:R-:W-:-:S03]  /*1d4c0*/  ISETP.GE.OR P3, PT, R13, R19, P5 ;  /* 0x000000130d00720c */ /* 0x000fc60002f66670 */
[----:B------:R-:W-:Y:S01]  /*1d4d0*/  SHFL.IDX PT, R14, R3, 0x3, 0x181f ;  /* 0x00781f00030e7f89 */ /* 0x000fe200000e0000 */
[----:B---3--:R-:W-:-:S03]  /*1d4e0*/  @!P1 LEA.HI.X R7, R0, R7, R18, 0x1, P2 ;  /* 0x0000000700079211 */ /* 0x008fc600010f0c12 */
[----:B------:R-:W-:Y:S01]  /*1d4f0*/  SHFL.IDX PT, R13, R4, 0x5, 0x181f ;  /* 0x00b81f00040d7f89 */ /* 0x000fe200000e0000 */
[----:B------:R-:W-:-:S03]  /*1d500*/  ISETP.GE.OR P2, PT, R10, R19, P5 ;  /* 0x000000130a00720c */ /* 0x000fc60002f46670 */
[----:B------:R2:W-:Y:S04]  /*1d510*/  @!P1 ST.E.128 [R6.64], RZ ;  /* 0x000000ff06009985 */ /* 0x0005e8000c101d30 */
[----:B------:R-:W3:Y:S04]  /*1d520*/  SHFL.IDX PT, R10, R4, 0x4, 0x181f ;  /* 0x00981f00040a7f89 */ /* 0x000ee800000e0000 */
[----:B------:R-:W1:Y:S04]  /*1d530*/  SHFL.IDX PT, R17, R3, 0x4, 0x181f ;  /* 0x00981f0003117f89 */ /* 0x000e6800000e0000 */
[----:B------:R-:W1:Y:S04]  /*1d540*/  SHFL.IDX PT, R16, R3, 0x5, 0x181f ;  /* 0x00b81f0003107f89 */ /* 0x000e6800000e0000 */
[----:B------:R-:W-:Y:S04]  /*1d550*/  SHFL.IDX PT, R15, R3, 0x6, 0x181f ;  /* 0x00d81f00030f7f89 */ /* 0x000fe800000e0000 */
[----:B------:R-:W-:Y:S01]  /*1d560*/  SHFL.IDX PT, R3, R3, 0x7, 0x181f ;  /* 0x00f81f0003037f89 */ /* 0x000fe200000e0000 */
[----:B--2---:R-:W-:-:S02]  /*1d570*/  @!P0 LEA R6, P6, R0, R5, 0x1 ;  /* 0x0000000500068211 */ /* 0x004fc400078c08ff */
[----:B------:R-:W-:Y:S01]  /*1d580*/  IADD3 R7, R2, 0x50, RZ ;  /* 0x0000005002077810 */ /* 0x000fe20007ffe0ff */
[----:B------:R-:W2:Y:S03]  /*1d590*/  SHFL.IDX PT, R5, R4, 0x6, 0x181f ;  /* 0x00d81f0004057f89 */ /* 0x000ea600000e0000 */
[----:B------:R-:W-:Y:S01]  /*1d5a0*/  ISETP.GE.OR P1, PT, R7, R19, P5 ;  /* 0x000000130700720c */ /* 0x000fe20002f26670 */
[----:B------:R-:W2:Y:S01]  /*1d5b0*/  SHFL.IDX PT, R4, R4, 0x7, 0x181f ;  /* 0x00f81f0004047f89 */ /* 0x000ea200000e0000 */
[----:B----4-:R-:W-:Y:S02]  /*1d5c0*/  @!P0 LEA.HI.X R7, R0, R9, R18, 0x1, P6 ;  /* 0x0000000900078211 */ /* 0x010fe400030f0c12 */
[----:B------:R-:W-:Y:S02]  /*1d5d0*/  IADD3 R9, R2, 0x60, RZ ;  /* 0x0000006002097810 */ /* 0x000fe40007ffe0ff */
[----:B-1----:R-:W-:Y:S01]  /*1d5e0*/  @!P4 LEA R8, P6, R0, R8, 0x1 ;  /* 0x000000080008c211 */ /* 0x002fe200078c08ff */
[----:B------:R1:W-:Y:S01]  /*1d5f0*/  @!P0 ST.E.128 [R6.64], RZ ;  /* 0x000000ff06008985 */ /* 0x0003e2000c101d30 */
[----:B------:R-:W-:-:S02]  /*1d600*/  ISETP.GE.OR P0, PT, R9, R19, P5 ;  /* 0x000000130900720c */ /* 0x000fc40002f06670 */
[----:B------:R-:W-:Y:S02]  /*1d610*/  @!P4 LEA.HI.X R9, R0, R12, R18, 0x1, P6 ;  /* 0x0000000c0009c211 */ /* 0x000fe400030f0c12 */
[----:B------:R-:W-:-:S03]  /*1d620*/  IADD3 R2, R2, 0x70, RZ ;  /* 0x0000007002027810 */ /* 0x000fc60007ffe0ff */
[----:B------:R4:W-:Y:S01]  /*1d630*/  @!P4 ST.E.128 [R8.64], RZ ;  /* 0x000000ff0800c985 */ /* 0x0009e2000c101d30 */
[----:B------:R-:W-:Y:S02]  /*1d640*/  ISETP.GE.OR P5, PT, R2, R19, P5 ;  /* 0x000000130200720c */ /* 0x000fe40002fa6670 */
[C---:B---3--:R-:W-:Y:S02]  /*1d650*/  @!P2 LEA R10, P4, R0.reuse, R10, 0x1 ;  /* 0x0000000a000aa211 */ /* 0x048fe400078808ff */
[C---:B-1----:R-:W-:Y:S02]  /*1d660*/  @!P3 LEA R6, P6, R0.reuse, R11, 0x1 ;  /* 0x0000000b0006b211 */ /* 0x042fe400078c08ff */
[C-C-:B------:R-:W-:Y:S02]  /*1d670*/  @!P2 LEA.HI.X R11, R0.reuse, R17, R18.reuse, 0x1, P4 ;  /* 0x00000011000ba211 */ /* 0x140fe400020f0c12 */
[C---:B------:R-:W-:Y:S02]  /*1d680*/  @!P3 LEA.HI.X R7, R0.reuse, R14, R18, 0x1, P6 ;  /* 0x0000000e0007b211 */ /* 0x040fe400030f0c12 */
[----:B----4-:R-:W-:-:S03]  /*1d690*/  @!P1 LEA R8, P6, R0, R13, 0x1 ;  /* 0x0000000d00089211 */ /* 0x010fc600078c08ff */
[----:B------:R2:W-:Y:S01]  /*1d6a0*/  @!P3 ST.E.128 [R6.64], RZ ;  /* 0x000000ff0600b985 */ /* 0x0005e2000c101d30 */
[----:B------:R-:W-:-:S03]  /*1d6b0*/  @!P1 LEA.HI.X R9, R0, R16, R18, 0x1, P6 ;  /* 0x0000001000099211 */ /* 0x000fc600030f0c12 */
[----:B------:R1:W-:Y:S04]  /*1d6c0*/  @!P2 ST.E.128 [R10.64], RZ ;  /* 0x000000ff0a00a985 */ /* 0x0003e8000c101d30 */
[----:B------:R1:W-:Y:S01]  /*1d6d0*/  @!P1 ST.E.128 [R8.64], RZ ;  /* 0x000000ff08009985 */ /* 0x0003e2000c101d30 */
[----:B--2---:R-:W-:-:S04]  /*1d6e0*/  @!P0 LEA R6, P3, R0, R5, 0x1 ;  /* 0x0000000500068211 */ /* 0x004fc800078608ff */
[----:B------:R-:W-:-:S05]  /*1d6f0*/  @!P0 LEA.HI.X R7, R0, R15, R18, 0x1, P3 ;  /* 0x0000000f00078211 */ /* 0x000fca00018f0c12 */
[----:B------:R1:W-:Y:S01]  /*1d700*/  @!P0 ST.E.128 [R6.64], RZ ;  /* 0x000000ff06008985 */ /* 0x0003e2000c101d30 */
[----:B------:R-:W-:Y:S05]  /*1d710*/  @P5 EXIT ;  /* 0x000000000000594d */ /* 0x000fea0003800000 */
[----:B------:R-:W-:-:S04]  /*1d720*/  LEA R2, P0, R0, R4, 0x1 ;  /* 0x0000000400027211 */ /* 0x000fc800078008ff */
[----:B------:R-:W-:-:S05]  /*1d730*/  LEA.HI.X R3, R0, R3, R18, 0x1, P0 ;  /* 0x0000000300037211 */ /* 0x000fca00000f0c12 */
[----:B------:R-:W-:Y:S01]  /*1d740*/  ST.E.128 [R2.64], RZ ;  /* 0x000000ff02007985 */ /* 0x000fe2000c101d30 */
[----:B------:R-:W-:Y:S05]  /*1d750*/  EXIT ;  /* 0x000000000000794d */ /* 0x000fea0003800000 */
.L_x_219:
        /* <DEDUP_REMOVED lines=10> */
.L_x_801:


//--------------------- .text._ZN7cutlass13device_kernelIN5flash19enable_sm80_to_sm89INS1_16FlashAttnFwdSm80INS1_25CollectiveMainloopFwdSm80ILi4ELi1ELb0EN4cute5tupleIJNS5_1CILi128EEENS7_ILi96EEENS7_ILi64EEEEEELi64ENS_6half_tEfNS_4arch4Sm80ELb0ELb1ELb1ELb1ELb1ELb0ELb1ELb0EEENS1_21CollectiveEpilogueFwdINS6_IJS8_SA_S9_EEENS6_IJNS7_ILi1EEESI_SI_EEESC_SE_Li128ELb1ELb1ELb0ELb0EEENS1_19SingleTileSchedulerILb1ELb0ELb1ELi128EEEEEEEEEvNT_6ParamsE --------------------------
	.section	.text._ZN7cutlass13device_kernelIN5flash19enable_sm80_to_sm89INS1_16FlashAttnFwdSm80INS1_25CollectiveMainloopFwdSm80ILi4ELi1ELb0EN4cute5tupleIJNS5_1CILi128EEENS7_ILi96EEENS7_ILi64EEEEEELi64ENS_6half_tEfNS_4arch4Sm80ELb0ELb1ELb1ELb1ELb1ELb0ELb1ELb0EEENS1_21CollectiveEpilogueFwdINS6_IJS8_SA_S9_EEENS6_IJNS7_ILi1EEESI_SI_EEESC_SE_Li128ELb1ELb1ELb0ELb0EEENS1_19SingleTileSchedulerILb1ELb0ELb1ELi128EEEEEEEEEvNT_6ParamsE,"ax",@progbits
	.sectioninfo	@"SHI_REGISTERS=255"
	.align	128
.text._ZN7cutlass13device_kernelIN5flash19enable_sm80_to_sm89INS1_16FlashAttnFwdSm80INS1_25CollectiveMainloopFwdSm80ILi4ELi1ELb0EN4cute5tupleIJNS5_1CILi128EEENS7_ILi96EEENS7_ILi64EEEEEELi64ENS_6half_tEfNS_4arch4Sm80ELb0ELb1ELb1ELb1ELb1ELb0ELb1ELb0EEENS1_21CollectiveEpilogueFwdINS6_IJS8_SA_S9_EEENS6_IJNS7_ILi1EEESI_SI_EEESC_SE_Li128ELb1ELb1ELb0ELb0EEENS1_19SingleTileSchedulerILb1ELb0ELb1ELi128EEEEEEEEEvNT_6ParamsE:
        .type           _ZN7cutlass13device_kernelIN5flash19enable_sm80_to_sm89INS1_16FlashAttnFwdSm80INS1_25CollectiveMainloopFwdSm80ILi4ELi1ELb0EN4cute5tupleIJNS5_1CILi128EEENS7_ILi96EEENS7_ILi64EEEEEELi64ENS_6half_tEfNS_4arch4Sm80ELb0ELb1ELb1ELb1ELb1ELb0ELb1ELb0EEENS1_21CollectiveEpilogueFwdINS6_IJS8_SA_S9_EEENS6_IJNS7_ILi1EEESI_SI_EEESC_SE_Li128ELb1ELb1ELb0ELb0EEENS1_19SingleTileSchedulerILb1ELb0ELb1ELi128EEEEEEEEEvNT_6ParamsE,@function
        .size           _ZN7cutlass13device_kernelIN5flash19enable_sm80_to_sm89INS1_16FlashAttnFwdSm80INS1_25CollectiveMainloopFwdSm80ILi4ELi1ELb0EN4cute5tupleIJNS5_1CILi128EEENS7_ILi96EEENS7_ILi64EEEEEELi64ENS_6half_tEfNS_4arch4Sm80ELb0ELb1ELb1ELb1ELb1ELb0ELb1ELb0EEENS1_21CollectiveEpilogueFwdINS6_IJS8_SA_S9_EEENS6_IJNS7_ILi1EEESI_SI_EEESC_SE_Li128ELb1ELb1ELb0ELb0EEENS1_19SingleTileSchedulerILb1ELb0ELb1ELi128EEEEEEEEEvNT_6ParamsE,(.L_x_802 - _ZN7cutlass13device_kernelIN5flash19enable_sm80_to_sm89INS1_16FlashAttnFwdSm80INS1_25CollectiveMainloopFwdSm80ILi4ELi1ELb0EN4cute5tupleIJNS5_1CILi128EEENS7_ILi96EEENS7_ILi64EEEEEELi64ENS_6half_tEfNS_4arch4Sm80ELb0ELb1ELb1ELb1ELb1ELb0ELb1ELb0EEENS1_21CollectiveEpilogueFwdINS6_IJS8_SA_S9_EEENS6_IJNS7_ILi1EEESI_SI_EEESC_SE_Li128ELb1ELb1ELb0ELb0EEENS1_19SingleTileSchedulerILb1ELb0ELb1ELi128EEEEEEEEEvNT_6ParamsE)
        .other          _ZN7cutlass13device_kernelIN5flash19enable_sm80_to_sm89INS1_16FlashAttnFwdSm80INS1_25CollectiveMainloopFwdSm80ILi4ELi1ELb0EN4cute5tupleIJNS5_1CILi128EEENS7_ILi96EEENS7_ILi64EEEEEELi64ENS_6half_tEfNS_4arch4Sm80ELb0ELb1ELb1ELb1ELb1ELb0ELb1ELb0EEENS1_21CollectiveEpilogueFwdINS6_IJS8_SA_S9_EEENS6_IJNS7_ILi1EEESI_SI_EEESC_SE_Li128ELb1ELb1ELb0ELb0EEENS1_19SingleTileSchedulerILb1ELb0ELb1ELi128EEEEEEEEEvNT_6ParamsE,@"STO_CUDA_ENTRY STV_DEFAULT"
_ZN7cutlass13device_kernelIN5flash19enable_sm80_to_sm89INS1_16FlashAttnFwdSm80INS1_25CollectiveMainloopFwdSm80ILi4ELi1ELb0EN4cute5tupleIJNS5_1CILi128EEENS7_ILi96EEENS7_ILi64EEEEEELi64ENS_6half_tEfNS_4arch4Sm80ELb0ELb1ELb1ELb1ELb1ELb0ELb1ELb0EEENS1_21CollectiveEpilogueFwdINS6_IJS8_SA_S9_EEENS6_IJNS7_ILi1EEESI_SI_EEESC_SE_Li128ELb1ELb1ELb0ELb0EEENS1_19SingleTileSchedulerILb1ELb0ELb1ELi128EEEEEEEEEvNT_6ParamsE:
        /* <DEDUP_REMOVED lines=21> */
.L_x_221:
        /* <DEDUP_REMOVED lines=13> */
.L_x_223:
[----:B------:R-:W-:Y:S02]  /*0220*/  ULDC UR5, c[0x0][0x54c] ;  /* 0x0001530000057ab9 */ /* 0x000fe40000000800 */
.L_x_222:
[----:B------:R-:W-:Y:S02]  /*0230*/  ULDC UR4, c[0x0][0x548] ;  /* 0x0001520000047ab9 */ /* 0x000fe40000000800 */
[----:B------:R-:W-:-:S02]  /*0240*/  USHF.L.U32 UR18, UR18, 0x7, URZ ;  /* 0x0000000712127899 */ /* 0x000fc4000800063f */
[----:B------:R-:W-:-:S04]  /*0250*/  UIMAD UR4, UR5, UR4, URZ ;  /* 0x00000004050472a4 */ /* 0x000fc8000f8e023f */
[----:B------:R-:W-:-:S04]  /*0260*/  UISETP.GE.AND UP0, UPT, UR18, UR4, UPT ;  /* 0x000000041200728c */ /* 0x000fc8000bf06270 */
[----:B------:R-:W-:Y:S01]  /*0270*/  USEL UR16, UR16, 0xffffffff, !UP0 ;  /* 0xffffffff10107887 */ /* 0x000fe2000c000000 */
[----:B------:R-:W-:Y:S05]  /*0280*/  BRA `(.L_x_224) ;  /* 0x000001b000007947 */ /* 0x000fea0003800000 */
.L_x_220:
        /* <DEDUP_REMOVED lines=8> */
.L_x_225:
        /* <DEDUP_REMOVED lines=13> */
.L_x_227:
[----:B------:R-:W-:Y:S02]  /*03e0*/  ULDC UR5, c[0x0][0x54c] ;  /* 0x0001530000057ab9 */ /* 0x000fe40000000800 */
.L_x_226:
[----:B------:R-:W-:Y:S02]  /*03f0*/  ULDC UR4, c[0x0][0x548] ;  /* 0x0001520000047ab9 */ /* 0x000fe40000000800 */
[----:B------:R-:W-:-:S02]  /*0400*/  USHF.L.U32 UR18, UR18, 0x7, URZ ;  /* 0x0000000712127899 */ /* 0x000fc4000800063f */
[----:B------:R-:W-:-:S04]  /*0410*/  UIMAD UR4, UR5, UR4, URZ ;  /* 0x00000004050472a4 */ /* 0x000fc8000f8e023f */
[----:B------:R-:W-:-:S04]  /*0420*/  UISETP.GE.AND UP0, UPT, UR18, UR4, UPT ;  /* 0x000000041200728c */ /* 0x000fc8000bf06270 */
[----:B------:R-:W-:-:S06]  /*0430*/  USEL UR16, UR16, 0xffffffff, !UP0 ;  /* 0xffffffff10107887 */ /* 0x000fcc000c000000 */
.L_x_224:
[----:B------:R-:W-:-:S13]  /*0440*/  ISETP.LE.AND P0, PT, RZ, UR16, PT ;  /* 0x00000010ff007c0c */ /* 0x000fda000bf03270 */
[----:B------:R-:W-:Y:S05]  /*0450*/  @!P0 EXIT ;  /* 0x000000000000894d */ /* 0x000fea0003800000 */
[----:B------:R-:W-:Y:S02]  /*0460*/  ULDC.64 UR8, c[0x0][0x370] ;  /* 0x0000dc0000087ab9 */ /* 0x000fe40000000a00 */
[----:B------:R-:W-:Y:S02]  /*0470*/  UISETP.NE.U32.AND UP2, UPT, URZ, UR8, UPT ;  /* 0x000000083f00728c */ /* 0x000fe4000bf45070 */
[----:B------:R-:W-:Y:S02]  /*0480*/  ULDC.64 UR4, c[0x0][0x360] ;  /* 0x0000d80000047ab9 */ /* 0x000fe40000000a00 */
[----:B------:R-:W-:Y:S02]  /*0490*/  UISETP.NE.U32.AND UP0, UPT, URZ, UR4, UPT ;  /* 0x000000043f00728c */ /* 0x000fe4000bf05070 */
[----:B------:R-:W-:Y:S02]  /*04a0*/  ULDC.64 UR6, c[0x0][0x348] ;  /* 0x0000d20000067ab9 */ /* 0x000fe40000000a00 */
[----:B------:R-:W-:-:S02]  /*04b0*/  UISETP.NE.AND.EX UP2, UPT, URZ, UR9, UPT, UP2 ;  /* 0x000000093f00728c */ /* 0x000fc4000bf45320 */
[----:B------:R-:W-:Y:S02]  /*04c0*/  UISETP.NE.U32.AND UP1, UPT, URZ, UR6, UPT ;  /* 0x000000063f00728c */ /* 0x000fe4000bf25070 */
[----:B------:R-:W-:Y:S02]  /*04d0*/  UISETP.NE.AND.EX UP0, UPT, URZ, UR5, UPT, UP0 ;  /* 0x000000053f00728c */ /* 0x000fe4000bf05300 */
[----:B------:R-:W-:Y:S01]  /*04e0*/  UISETP.NE.AND.EX UP1, UPT, URZ, UR7, UPT, UP1 ;  /* 0x000000073f00728c */ /* 0x000fe2000bf25310 */
[----:B------:R-:W-:Y:S01]  /*04f0*/  PLOP3.LUT P2, PT, PT, PT, UP2, 0x80, 0x0 ;  /* 0x000000000000781c */ /* 0x000fe20003f4f028 */
[----:B------:R-:W-:Y:S02]  /*0500*/  ULDC.64 UR8, c[0x0][0x370] ;  /* 0x0000dc0000087ab9 */ /* 0x000fe40000000a00 */
[----:B------:R-:W-:Y:S01]  /*0510*/  ULDC.64 UR6, c[0x0][0x348] ;  /* 0x0000d20000067ab9 */ /* 0x000fe20000000a00 */
[----:B------:R-:W-:Y:S01]  /*0520*/  PLOP3.LUT P0, PT, PT, PT, UP0, 0x80, 0x0 ;  /* 0x000000000000781c */ /* 0x000fe20003f0f008 */
[----:B------:R-:W-:Y:S01]  /*0530*/  ULDC.64 UR4, c[0x0][0x360] ;  /* 0x0000d80000047ab9 */ /* 0x000fe20000000a00 */
[----:B------:R-:W-:Y:S01]  /*0540*/  PLOP3.LUT P1, PT, PT, PT, UP1, 0x80, 0x0 ;  /* 0x000000000000781c */ /* 0x000fe20003f2f018 */
[----:B------:R-:W-:-:S02]  /*0550*/  @UP2 UIMAD.WIDE UR8, UR16, UR13, UR8 ;  /* 0x0000000d100822a5 */ /* 0x000fc4000f8e0208 */
[----:B------:R-:W-:Y:S02]  /*0560*/  @UP0 UIMAD.WIDE UR4, UR16, UR13, UR4 ;  /* 0x0000000d100402a5 */ /* 0x000fe4000f8e0204 */
[----:B------:R-:W-:Y:S02]  /*0570*/  UIMAD.WIDE UR6, UR16, UR13, UR6 ;  /* 0x0000000d100672a5 */ /* 0x000fe4000f8e0206 */
[----:B------:R-:W-:Y:S02]  /*0580*/  IMAD.U32 R3, RZ, RZ, UR9 ;  /* 0x00000009ff037e24 */ /* 0x000fe4000f8e00ff */
[----:B------:R-:W-:Y:S01]  /*0590*/  IMAD.U32 R2, RZ, RZ, UR8 ;  /* 0x00000008ff027e24 */ /* 0x000fe2000f8e00ff */
[----:B------:R-:W-:Y:S01]  /*05a0*/  MOV R4, UR4 ;  /* 0x0000000400047c02 */ /* 0x000fe20008000f00 */
[----:B------:R-:W-:Y:S01]  /*05b0*/  IMAD.U32 R5, RZ, RZ, UR5 ;  /* 0x00000005ff057e24 */ /* 0x000fe2000f8e00ff */
[----:B------:R-:W-:Y:S01]  /*05c0*/  MOV R6, UR6 ;  /* 0x0000000600067c02 */ /* 0x000fe20008000f00 */
[----:B------:R-:W-:Y:S01]  /*05d0*/  IMAD.U32 R7, RZ, RZ, UR7 ;  /* 0x00000007ff077e24 */ /* 0x000fe2000f8e00ff */
[----:B------:R1:W2:Y:S04]  /*05e0*/  @P2 LDG.E R3, [R2.64] ;  /* 0x0000003202032981 */ /* 0x0002a8000c1e1900 */
[----:B------:R-:W3:Y:S04]  /*05f0*/  @P0 LDG.E R0, [R4.64] ;  /* 0x0000003204000981 */ /* 0x000ee8000c1e1900 */
[----:B-1----:R-:W4:Y:S01]  /*0600*/  @P1 LDG.E R2, [R6.64] ;  /* 0x0000003206021981 */ /* 0x002f22000c1e1900 */
[----:B------:R-:W1:Y:S01]  /*0610*/  S2UR UR11, SR_CTAID.Y ;  /* 0x00000000000b79c3 */ /* 0x000e620000002600 */
[----:B------:R-:W-:-:S02]  /*0620*/  UMOV UR14, URZ ;  /* 0x0000003f000e7c82 */ /* 0x000fc40008000000 */
[----:B------:R-:W-:Y:S02]  /*0630*/  ULDC UR15, c[0x0][0x168] ;  /* 0x00005a00000f7ab9 */ /* 0x000fe40000000800 */
[----:B------:R-:W-:Y:S02]  /*0640*/  UMOV UR9, URZ ;  /* 0x0000003f00097c82 */ /* 0x000fe40008000000 */
[----:B------:R-:W-:Y:S02]  /*0650*/  ULDC UR4, c[0x0][0x2ac] ;  /* 0x0000ab0000047ab9 */ /* 0x000fe40000000800 */
[----:B------:R-:W-:Y:S02]  /*0660*/  ULDC UR8, c[0x0][0x1d0] ;  /* 0x0000740000087ab9 */ /* 0x000fe40000000800 */
[----:B------:R-:W-:Y:S02]  /*0670*/  UIMAD UR8, UR4, UR8, URZ ;  /* 0x00000008040872a4 */ /* 0x000fe4000f8e023f */
[----:B-1----:R-:W-:Y:S01]  /*0680*/  USHF.R.S32.HI UR10, URZ, 0x1f, UR11 ;  /* 0x0000001f3f0a7899 */ /* 0x002fe2000801140b */
[----:B--2---:R1:W2:Y:S08]  /*0690*/  @P2 R2UR UR14, R3 ;  /* 0x00000000030e23c2 */ /* 0x0042b000000e0000 */
[----:B---3--:R1:W3:Y:S08]  /*06a0*/  @P0 R2UR UR15, R0 ;  /* 0x00000000000f03c2 */ /* 0x0082f000000e0000 */
[----:B----4-:R1:W4:Y:S02]  /*06b0*/  @P1 R2UR UR9, R2 ;  /* 0x00000000020913c2 */ /* 0x01032400000e0000 */
[----:B-1--4-:R-:W-:Y:S05]  /*06c0*/  @P0 BRA `(.L_x_228) ;  /* 0x0000006000000947 */ /* 0x012fea0003800000 */
[----:B--2---:R-:W-:Y:S05]  /*06d0*/  @!P1 BRA `(.L_x_228) ;  /* 0x0000005000009947 */ /* 0x004fea0003800000 */
[----:B------:R-:W2:Y:S04]  /*06e0*/  LDG.E R2, [R6.64] ;  /* 0x0000003206027981 */ /* 0x000ea8000c1e1900 */
[----:B------:R-:W4:Y:S01]  /*06f0*/  LDG.E R0, [R6.64+0x4] ;  /* 0x0000043206007981 */ /* 0x000f22000c1e1900 */
[----:B--23--:R-:W1:Y:S08]  /*0700*/  R2UR UR15, R2 ;  /* 0x00000000020f73c2 */ /* 0x00ce7000000e0000 */
[----:B----4-:R-:W1:Y:S02]  /*0710*/  R2UR UR4, R0 ;  /* 0x00000000000473c2 */ /* 0x010e6400000e0000 */
[----:B-1----:R-:W-:-:S06]  /*0720*/  UIADD3 UR15, -UR15, UR4, URZ ;  /* 0x000000040f0f7290 */ /* 0x002fcc000fffe13f */
.L_x_228:
[----:B--2---:R-:W-:-:S04]  /*0730*/  ISETP.NE.U32.AND P0, PT, RZ, c[0x0][0x368], PT ;  /* 0x0000da00ff007a0c */ /* 0x004fc80003f05070 */
[----:B------:R-:W-:-:S13]  /*0740*/  ISETP.NE.AND.EX P0, PT, RZ, c[0x0][0x36c], PT, P0 ;  /* 0x0000db00ff007a0c */ /* 0x000fda0003f05300 */
[----:B------:R-:W-:Y:S05]  /*0750*/  @!P0 BRA `(.L_x_229) ;  /* 0x0000007000008947 */ /* 0x000fea0003800000 */
[----:B------:R-:W-:Y:S02]  /*0760*/  ULDC.64 UR4, c[0x0][0x368] ;  /* 0x0000da0000047ab9 */ /* 0x000fe40000000a00 */
[----:B------:R-:W-:-:S06]  /*0770*/  UIMAD.WIDE UR4, UR16, UR13, UR4 ;  /* 0x0000000d100472a5 */ /* 0x000fcc000f8e0204 */
[----:B------:R-:W-:Y:S02]  /*0780*/  MOV R2, UR4 ;  /* 0x0000000400027c02 */ /* 0x000fe40008000f00 */
[----:B------:R-:W-:-:S05]  /*0790*/  MOV R3, UR5 ;  /* 0x0000000500037c02 */ /* 0x000fca0008000f00 */
[----:B------:R-:W2:Y:S02]  /*07a0*/  LDG.E R0, [R2.64] ;  /* 0x0000003202007981 */ /* 0x000ea4000c1e1900 */
[----:B--2---:R1:W2:Y:S02]  /*07b0*/  R2UR UR8, R0 ;  /* 0x00000000000873c2 */ /* 0x0042a400000e0000 */
[----:B-12---:R-:W-:Y:S05]  /*07c0*/  BRA `(.L_x_230) ;  /* 0x000000c000007947 */ /* 0x006fea0003800000 */
.L_x_229:
[----:B------:R-:W-:-:S04]  /*07d0*/  ISETP.NE.U32.AND P0, PT, RZ, c[0x0][0x350], PT ;  /* 0x0000d400ff007a0c */ /* 0x000fc80003f05070 */
[----:B------:R-:W-:-:S13]  /*07e0*/  ISETP.NE.AND.EX P0, PT, RZ, c[0x0][0x354], PT, P0 ;  /* 0x0000d500ff007a0c */ /* 0x000fda0003f05300 */
[----:B------:R-:W-:Y:S05]  /*07f0*/  @!P0 BRA `(.L_x_230) ;  /* 0x0000009000008947 */ /* 0x000fea0003800000 */
[----:B------:R-:W-:Y:S02]  /*0800*/  ULDC.64 UR4, c[0x0][0x350] ;  /* 0x0000d40000047ab9 */ /* 0x000fe40000000a00 */
[----:B------:R-:W-:-:S06]  /*0810*/  UIMAD.WIDE UR4, UR16, UR13, UR4 ;  /* 0x0000000d100472a5 */ /* 0x000fcc000f8e0204 */
[----:B------:R-:W-:Y:S02]  /*0820*/  MOV R2, UR4 ;  /* 0x0000000400027c02 */ /* 0x000fe40008000f00 */
[----:B------:R-:W-:-:S05]  /*0830*/  MOV R3, UR5 ;  /* 0x0000000500037c02 */ /* 0x000fca0008000f00 */
[----:B------:R-:W2:Y:S04]  /*0840*/  LDG.E R4, [R2.64] ;  /* 0x0000003202047981 */ /* 0x000ea8000c1e1900 */
[----:B------:R-:W4:Y:S01]  /*0850*/  LDG.E R0, [R2.64+0x4] ;  /* 0x0000043202007981 */ /* 0x000f22000c1e1900 */
[----:B--2---:R-:W1:Y:S08]  /*0860*/  R2UR UR4, R4 ;  /* 0x00000000040473c2 */ /* 0x004e7000000e0000 */
[----:B----4-:R-:W1:Y:S02]  /*0870*/  R2UR UR8, R0 ;  /* 0x00000000000873c2 */ /* 0x010e6400000e0000 */
[----:B-1----:R-:W-:-:S06]  /*0880*/  UIADD3 UR8, -UR4, UR8, URZ ;  /* 0x0000000804087290 */ /* 0x002fcc000fffe13f */
.L_x_230:
[----:B------:R-:W-:Y:S02]  /*0890*/  ULDC UR4, c[0x0][0x2c4] ;  /* 0x0000b10000047ab9 */ /* 0x000fe40000000800 */
[----:B------:R-:W-:-:S02]  /*08a0*/  UISETP.NE.AND UP0, UPT, UR4, 0x1, UPT ;  /* 0x000000010400788c */ /* 0x000fc4000bf05270 */
[----:B------:R-:W-:Y:S02]  /*08b0*/  ULDC.64 UR6, c[0x0][0x2c8] ;  /* 0x0000b20000067ab9 */ /* 0x000fe40000000a00 */
[----:B------:R-:W-:Y:S02]  /*08c0*/  UIADD3 UR12, UR18, 0x7f, URZ ;  /* 0x0000007f120c7890 */ /* 0x000fe4000fffe03f */
[----:B------:R-:W-:Y:S02]  /*08d0*/  ULDC.64 UR4, c[0x0][0x328] ;  /* 0x0000ca0000047ab9 */ /* 0x000fe40000000a00 */
[----:B------:R-:W-:Y:S02]  /*08e0*/  UP2UR UR35, UPR, URZ, 0x1 ;  /* 0x000000013f237883 */ /* 0x000fe40008000000 */
[----:B------:R-:W-:Y:S02]  /*08f0*/  UIADD3 UR8, -UR14, UR8, URZ ;  /* 0x000000080e087290 */ /* 0x000fe4000fffe13f */
[----:B------:R-:W-:-:S04]  /*0900*/  @UP0 UIADD3 UR20, UR18, 0x7f, URZ ;  /* 0x0000007f12140890 */ /* 0x000fc8000fffe03f */
[----:B------:R-:W-:Y:S02]  /*0910*/  UIMAD.WIDE.U32 UR20, UR20, UR6, URZ ;  /* 0x00000006141472a5 */ /* 0x000fe4000f8e003f */
[----:B---3--:R-:W-:Y:S02]  /*0920*/  UIADD3 UR6, UR8, 0x1, -UR15 ;  /* 0x0000000108067890 */ /* 0x008fe4000fffe80f */
[----:B------:R-:W-:Y:S02]  /*0930*/  @UP0 USHF.R.U32.HI UR12, URZ, UR7, UR21 ;  /* 0x000000073f0c0299 */ /* 0x000fe40008011615 */
[----:B------:R-:W-:Y:S02]  /*0940*/  UISETP.GE.AND UP0, UPT, UR5, 0x1, UPT ;  /* 0x000000010500788c */ /* 0x000fe4000bf06270 */
[----:B------:R-:W-:Y:S02]  /*0950*/  UIADD3 UR6, UR6, UR12, URZ ;  /* 0x0000000c06067290 */ /* 0x000fe4000fffe03f */
[----:B------:R-:W-:-:S02]  /*0960*/  UP2UR UR34, UPR, URZ, 0x1 ;  /* 0x000000013f227883 */ /* 0x000fc40008000000 */
[----:B------:R-:W-:Y:S01]  /*0970*/  PLOP3.LUT P0, PT, PT, PT, UP0, 0x40, 0x0 ;  /* 0x000000000000781c */ /* 0x000fe20003f0e808 */
[----:B------:R-:W-:-:S12]  /*0980*/  UIADD3 UR4, UR6, UR4, URZ ;  /* 0x0000000406047290 */ /* 0x000fd8000fffe03f */
[----:B------:R-:W-:Y:S05]  /*0990*/  @P0 BRA `(.L_x_231) ;  /* 0x0000014000000947 */ /* 0x000fea0003800000 */
[----:B------:R-:W-:Y:S01]  /*09a0*/  ISETP.LT.AND P0, PT, RZ, UR6, PT ;  /* 0x00000006ff007c0c */ /* 0x000fe2000bf01270 */
[----:B------:R-:W-:-:S12]  /*09b0*/  UIADD3 UR12, UR6, -0x1, URZ ;  /* 0xffffffff060c7890 */ /* 0x000fd8000fffe03f */
        /* <DEDUP_REMOVED lines=9> */
.L_x_232:
[----:B------:R-:W-:Y:S02]  /*0a50*/  UISETP.NE.AND UP0, UPT, UR5, 0x1, UPT ;  /* 0x000000010500788c */ /* 0x000fe4000bf05270 */
[----:B------:R-:W-:Y:S02]  /*0a60*/  ULDC.64 UR6, c[0x0][0x330] ;  /* 0x0000cc0000067ab9 */ /* 0x000fe40000000a00 */
[----:B------:R-:W-:-:S07]  /*0a70*/  UIMAD.WIDE.U32 UR20, UR12, UR6, URZ ;  /* 0x000000060c1472a5 */ /* 0x000fce000f8e003f */
[----:B------:R-:W-:Y:S02]  /*0a80*/  @UP0 UMOV UR17, UR21 ;  /* 0x0000001500110c82 */ /* 0x000fe40008000000 */
[----:B------:R-:W-:Y:S02]  /*0a90*/  @UP0 USHF.R.U32.HI UR12, URZ, UR7, UR17 ;  /* 0x000000073f0c0299 */ /* 0x000fe40008011611 */
.L_x_233:
[----:B------:R-:W-:Y:S02]  /*0aa0*/  ULDC UR6, c[0x0][0x32c] ;  /* 0x0000cb0000067ab9 */ /* 0x000fe40000000800 */
[----:B------:R-:W-:-:S04]  /*0ab0*/  UIMAD UR6, UR12, UR5, UR6 ;  /* 0x000000050c0672a4 */ /* 0x000fc8000f8e0206 */
[----:B------:R-:W-:-:S04]  /*0ac0*/  UISETP.LT.AND UP0, UPT, UR4, UR6, UPT ;  /* 0x000000060400728c */ /* 0x000fc8000bf01270 */
[----:B------:R-:W-:Y:S02]  /*0ad0*/  USEL UR4, UR4, UR6, UP0 ;  /* 0x0000000604047287 */ /* 0x000fe40008000000 */
.L_x_231:
[----:B------:R-:W-:Y:S02]  /*0ae0*/  UISETP.NE.AND UP0, UPT, UR35, URZ, UPT ;  /* 0x0000003f2300728c */ /* 0x000fe4000bf05270 */
[----:B------:R-:W-:Y:S02]  /*0af0*/  UIADD3 UR22, UR4, 0x5f, URZ ;  /* 0x0000005f04167890 */ /* 0x000fe4000fffe03f */
[----:B------:R-:W-:Y:S02]  /*0b00*/  ULDC.64 UR6, c[0x0][0x2c8] ;  /* 0x0000b20000067ab9 */ /* 0x000fe40000000a00 */
[----:B------:R-:W-:Y:S02]  /*0b10*/  UIMAD.WIDE.U32 UR24, UR18, UR6, URZ ;  /* 0x00000006121872a5 */ /* 0x000fe4000f8e003f */
[----:B------:R-:W-:Y:S02]  /*0b20*/  UIMAD.WIDE UR22, UR22, 0x2aaaaaab, URZ ;  /* 0x2aaaaaab161678a5 */ /* 0x000fe4000f8e023f */
[----:B------:R-:W-:-:S02]  /*0b30*/  UIADD3 UR20, UR8, 0x5f, URZ ;  /* 0x0000005f08147890 */ /* 0x000fc4000fffe03f */
[----:B------:R-:W-:Y:S02]  /*0b40*/  UISETP.GE.AND UP2, UPT, UR5, 0x1, UPT ;  /* 0x000000010500788c */ /* 0x000fe4000bf46270 */
[----:B------:R-:W-:Y:S02]  /*0b50*/  UIMAD.WIDE UR20, UR20, 0x2aaaaaab, URZ ;  /* 0x2aaaaaab141478a5 */ /* 0x000fe4000f8e023f */
[----:B------:R-:W-:Y:S02]  /*0b60*/  @UP0 UMOV UR17, UR25 ;  /* 0x0000001900110c82 */ /* 0x000fe40008000000 */
[----:B------:R-:W-:Y:S01]  /*0b70*/  UMOV UR4, UR18 ;  /* 0x0000001200047c82 */ /* 0x000fe20008000000 */
[----:B------:R-:W-:Y:S01]  /*0b80*/  PLOP3.LUT P0, PT, PT, PT, UP2, 0x40, 0x0 ;  /* 0x000000000000781c */ /* 0x000fe20003f0e828 */
[----:B------:R-:W-:Y:S02]  /*0b90*/  UMOV UR19, UR23 ;  /* 0x0000001700137c82 */ /* 0x000fe40008000000 */
[----:B------:R-:W-:-:S02]  /*0ba0*/  @UP0 USHF.R.U32.HI UR4, URZ, UR7, UR17 ;  /* 0x000000073f040299 */ /* 0x000fc40008011611 */
[----:B------:R-:W-:Y:S02]  /*0bb0*/  USHF.R.U32.HI UR7, URZ, 0x1f, UR21 ;  /* 0x0000001f3f077899 */ /* 0x000fe40008011615 */
[----:B------:R-:W-:Y:S02]  /*0bc0*/  USHF.R.U32.HI UR12, URZ, 0x1f, UR19 ;  /* 0x0000001f3f0c7899 */ /* 0x000fe40008011613 */
[----:B------:R-:W-:Y:S02]  /*0bd0*/  UIADD3 UR17, UR8, -UR15, URZ ;  /* 0x8000000f08117290 */ /* 0x000fe4000fffe03f */
[----:B------:R-:W-:Y:S02]  /*0be0*/  ULEA.HI.SX32 UR7, UR21, UR7, 0x1c ;  /* 0x0000000715077291 */ /* 0x000fe4000f8fe23f */
[----:B------:R-:W-:Y:S02]  /*0bf0*/  ULEA.HI.SX32 UR12, UR19, UR12, 0x1c ;  /* 0x0000000c130c7291 */ /* 0x000fe4000f8fe23f */
[----:B------:R-:W-:-:S02]  /*0c00*/  UIADD3 UR4, UR17, UR4, URZ ;  /* 0x0000000411047290 */ /* 0x000fc4000fffe03f */
[----:B------:R-:W-:Y:S02]  /*0c10*/  UISETP.LT.AND UP0, UPT, UR7, UR12, UPT ;  /* 0x0000000c0700728c */ /* 0x000fe4000bf01270 */
        /* <DEDUP_REMOVED lines=16> */
.L_x_235:
[----:B------:R-:W-:-:S03]  /*0d20*/  UISETP.NE.AND UP0, UPT, UR5, 0x1, UPT ;  /* 0x000000010500788c */ /* 0x000fc6000bf05270 */
[----:B------:R-:W-:Y:S02]  /*0d30*/  ULDC.64 UR4, c[0x0][0x330] ;  /* 0x0000cc0000047ab9 */ /* 0x000fe40000000a00 */
[----:B------:R-:W-:-:S07]  /*0d40*/  UIMAD.WIDE.U32 UR20, UR7, UR4, URZ ;  /* 0x00000004071472a5 */ /* 0x000fce000f8e003f */
[----:B------:R-:W-:Y:S02]  /*0d50*/  @UP0 UMOV UR19, UR21 ;  /* 0x0000001500130c82 */ /* 0x000fe40008000000 */
[----:B------:R-:W-:Y:S02]  /*0d60*/  @UP0 USHF.R.U32.HI UR7, URZ, UR5, UR19 ;  /* 0x000000053f070299 */ /* 0x000fe40008011613 */
.L_x_236:
[----:B------:R-:W-:Y:S02]  /*0d70*/  ULDC UR4, c[0x0][0x32c] ;  /* 0x0000cb0000047ab9 */ /* 0x000fe40000000800 */
[----:B------:R-:W-:-:S04]  /*0d80*/  UIMAD UR4, UR7, UR4, URZ ;  /* 0x00000004070472a4 */ /* 0x000fc8000f8e023f */
[----:B------:R-:W-:-:S04]  /*0d90*/  UISETP.LT.AND UP0, UPT, UR6, UR4, UPT ;  /* 0x000000040600728c */ /* 0x000fc8000bf01270 */
[----:B------:R-:W-:-:S04]  /*0da0*/  USEL UR6, UR6, UR4, !UP0 ;  /* 0x0000000406067287 */ /* 0x000fc8000c000000 */
.L_x_234:
[----:B------:R-:W-:Y:S01]  /*0db0*/  UIMAD.WIDE UR4, UR6, 0x2aaaaaab, URZ ;  /* 0x2aaaaaab060478a5 */ /* 0x000fe2000f8e023f */
[----:B------:R-:W-:Y:S01]  /*0dc0*/  PLOP3.LUT P4, PT, PT, PT, PT, 0x80, 0x0 ;  /* 0x000000000000781c */ /* 0x000fe20003f8f070 */
[----:B------:R-:W-:Y:S01]  /*0dd0*/  CS2R R162, SRZ ;  /* 0x0000000000a27805 */ /* 0x000fe2000001ff00 */
[----:B------:R-:W-:Y:S01]  /*0de0*/  CS2R R160, SRZ ;  /* 0x0000000000a07805 */ /* 0x000fe2000001ff00 */
[----:B------:R-:W-:Y:S01]  /*0df0*/  USHF.R.U32.HI UR4, URZ, 0x1f, UR5 ;  /* 0x0000001f3f047899 */ /* 0x000fe20008011605 */
[----:B------:R-:W-:Y:S01]  /*0e00*/  CS2R R166, SRZ ;  /* 0x0000000000a67805 */ /* 0x000fe2000001ff00 */
[----:B------:R-:W-:Y:S01]  /*0e10*/  CS2R R164, SRZ ;  /* 0x0000000000a47805 */ /* 0x000fe2000001ff00 */
[----:B------:R-:W-:Y:S01]  /*0e20*/  IMAD.MOV.U32 R15, RZ, RZ, RZ ;  /* 0x000000ffff0f7224 */ /* 0x000fe200078e00ff */
[----:B------:R-:W-:Y:S01]  /*0e30*/  ULEA.HI.SX32 UR4, UR5, UR4, 0x1c ;  /* 0x0000000405047291 */ /* 0x000fe2000f8fe23f */
[----:B------:R-:W-:Y:S01]  /*0e40*/  IMAD.MOV.U32 R158, RZ, RZ, RZ ;  /* 0x000000ffff9e7224 */ /* 0x000fe200078e00ff */
[----:B------:R-:W-:Y:S01]  /*0e50*/  CS2R R156, SRZ ;  /* 0x00000000009c7805 */ /* 0x000fe2000001ff00 */
[----:B------:R-:W-:Y:S01]  /*0e60*/  CS2R R16, SRZ ;  /* 0x0000000000107805 */ /* 0x000fe2000001ff00 */
[----:B------:R-:W-:Y:S01]  /*0e70*/  UISETP.LT.AND UP0, UPT, URZ, UR4, UPT ;  /* 0x000000043f00728c */ /* 0x000fe2000bf01270 */
[----:B------:R-:W-:Y:S01]  /*0e80*/  MOV R154, RZ ;  /* 0x000000ff009a7202 */ /* 0x000fe20000000f00 */
[----:B------:R-:W-:Y:S01]  /*0e90*/  IMAD.MOV.U32 R152, RZ, RZ, RZ ;  /* 0x000000ffff987224 */ /* 0x000fe200078e00ff */
[----:B------:R-:W-:Y:S01]  /*0ea0*/  CS2R R18, SRZ ;  /* 0x0000000000127805 */ /* 0x000fe2000001ff00 */
[----:B------:R-:W-:Y:S01]  /*0eb0*/  USEL UR7, URZ, UR4, !UP0 ;  /* 0x000000043f077287 */ /* 0x000fe2000c000000 */
[----:B------:R-:W-:Y:S01]  /*0ec0*/  MOV R146, RZ ;  /* 0x000000ff00927202 */ /* 0x000fe20000000f00 */
[----:B------:R-:W-:Y:S01]  /*0ed0*/  CS2R R12, SRZ ;  /* 0x00000000000c7805 */ /* 0x000fe2000001ff00 */
[----:B------:R-:W-:Y:S01]  /*0ee0*/  IMAD.MOV.U32 R144, RZ, RZ, RZ ;  /* 0x000000ffff907224 */ /* 0x000fe200078e00ff */
[----:B------:R-:W-:Y:S01]  /*0ef0*/  UISETP.GT.AND UP0, UPT, UR12, UR7, UPT ;  /* 0x000000070c00728c */ /* 0x000fe2000bf04270 */
[----:B------:R-:W-:Y:S01]  /*0f00*/  MOV R150, RZ ;  /* 0x000000ff00967202 */ /* 0x000fe20000000f00 */
[----:B------:R-:W-:Y:S01]  /*0f10*/  IMAD.MOV.U32 R148, RZ, RZ, RZ ;  /* 0x000000ffff947224 */ /* 0x000fe200078e00ff */
[----:B------:R-:W-:Y:S01]  /*0f20*/  CS2R R142, SRZ ;  /* 0x00000000008e7805 */ /* 0x000fe2000001ff00 */
[----:B------:R-:W-:Y:S01]  /*0f30*/  CS2R R22, SRZ ;  /* 0x0000000000167805 */ /* 0x000fe2000001ff00 */
[----:B------:R-:W-:Y:S01]  /*0f40*/  MOV R140, RZ ;  /* 0x000000ff008c7202 */ /* 0x000fe20000000f00 */
[----:B------:R-:W-:Y:S01]  /*0f50*/  IMAD.MOV.U32 R138, RZ, RZ, RZ ;  /* 0x000000ffff8a7224 */ /* 0x000fe200078e00ff */
[----:B------:R-:W-:Y:S01]  /*0f60*/  PLOP3.LUT P0, PT, PT, PT, UP0, 0x80, 0x0 ;  /* 0x000000000000781c */ /* 0x000fe20003f0f008 */
        /* <DEDUP_REMOVED lines=28> */
[----:B------:R-:W-:Y:S02]  /*1130*/  UISETP.NE.AND UP2, UPT, UR35, URZ, UPT ;  /* 0x0000003f2300728c */ /* 0x000fe4000bf45270 */
[----:B------:R-:W-:-:S03]  /*1140*/  UISETP.NE.AND.EX UP0, UPT, URZ, UR5, UPT, UP0 ;  /* 0x000000053f00728c */ /* 0x000fc6000bf05300 */
[----:B------:R-:W-:-:S03]  /*1150*/  ULDC.64 UR4, c[0x0][0x340] ;  /* 0x0000d00000047ab9 */ /* 0x000fc60000000a00 */
[----:B------:R-:W-:-:S05]  /*1160*/  PLOP3.LUT P1, PT, PT, PT, UP0, 0x80, 0x0 ;  /* 0x000000000000781c */ /* 0x000fca0003f2f008 */
[----:B------:R-:W-:-:S06]  /*1170*/  @UP0 UIMAD.WIDE UR4, UR16, UR13, UR4 ;  /* 0x0000000d100402a5 */ /* 0x000fcc000f8e0204 */
[----:B------:R-:W-:Y:S02]  /*1180*/  IMAD.U32 R2, RZ, RZ, UR4 ;  /* 0x00000004ff027e24 */ /* 0x000fe4000f8e00ff */
[----:B------:R-:W-:Y:S01]  /*1190*/  IMAD.U32 R3, RZ, RZ, UR5 ;  /* 0x00000005ff037e24 */ /* 0x000fe2000f8e00ff */
[----:B------:R-:W-:Y:S01]  /*11a0*/  SHF.R.S32.HI R200, RZ, 0x1f, R201 ;  /* 0x0000001fffc87819 */ /* 0x000fe200000114c9 */
[----:B------:R-:W-:Y:S02]  /*11b0*/  USHF.R.S32.HI UR6, URZ, 0x1f, UR9 ;  /* 0x0000001f3f067899 */ /* 0x000fe40008011409 */
[----:B------:R-:W-:Y:S01]  /*11c0*/  ULDC.64 UR4, c[0x0][0x178] ;  /* 0x00005e0000047ab9 */ /* 0x000fe20000000a00 */
[----:B------:R1:W2:Y:S01]  /*11d0*/  @P1 LDG.E R10, [R2.64] ;  /* 0x00000032020a1981 */ /* 0x0002a2000c1e1900 */
[----:B------:R-:W-:Y:S01]  /*11e0*/  UIMAD UR6, UR6, UR4, URZ ;  /* 0x00000004060672a4 */ /* 0x000fe2000f8e023f */
[----:B------:R-:W-:Y:S01]  /*11f0*/  PLOP3.LUT P2, PT, PT, PT, UP2, 0x80, 0x0 ;  /* 0x000000000000781c */ /* 0x000fe20003f4f028 */
[----:B------:R-:W-:Y:S01]  /*1200*/  UIMAD.WIDE.U32 UR20, UR9, UR4, URZ ;  /* 0x00000004091472a5 */ /* 0x000fe2000f8e003f */
[----:B------:R-:W-:Y:S01]  /*1210*/  PLOP3.LUT P0, PT, PT, PT, UP2, 0x80, 0x0 ;  /* 0x000000000000781c */ /* 0x000fe20003f0f028 */
[----:B------:R-:W-:Y:S01]  /*1220*/  UIMAD UR6, UR9, UR5, UR6 ;  /* 0x00000005090672a4 */ /* 0x000fe2000f8e0206 */
[----:B------:R-:W-:Y:S01]  /*1230*/  LEA.HI R13, R200, R201, RZ, 0x4 ;  /* 0x000000c9c80d7211 */ /* 0x000fe200078f20ff */
[----:B------:R-:W-:Y:S01]  /*1240*/  USHF.R.S32.HI UR9, URZ, 0x1f, UR16 ;  /* 0x0000001f3f097899 */ /* 0x000fe20008011410 */
[----:B------:R-:W-:Y:S01]  /*1250*/  BSSY B0, `(.L_x_238) ;  /* 0x0000051000007945 */ /* 0x000fe20003800000 */
[----:B------:R-:W-:-:S02]  /*1260*/  ULDC.64 UR4, c[0x0][0x1b8] ;  /* 0x00006e0000047ab9 */ /* 0x000fc40000000a00 */
[----:B------:R-:W-:Y:S02]  /*1270*/  UIADD3 UR21, UR21, UR6, URZ ;  /* 0x0000000615157290 */ /* 0x000fe4000fffe03f */
[----:B------:R-:W-:Y:S02]  /*1280*/  UIMAD UR6, UR10, UR4, URZ ;  /* 0x000000040a0672a4 */ /* 0x000fe4000f8e023f */
[----:B------:R-:W-:Y:S02]  /*1290*/  UIMAD.WIDE.U32 UR20, UR11, UR4, UR20 ;  /* 0x000000040b1472a5 */ /* 0x000fe4000f8e0014 */
[----:B------:R-:W-:Y:S02]  /*12a0*/  UIMAD UR6, UR11, UR5, UR6 ;  /* 0x000000050b0672a4 */ /* 0x000fe4000f8e0206 */
[----:B------:R-:W-:Y:S02]  /*12b0*/  USEL UR9, UR9, URZ, !UP1 ;  /* 0x0000003f09097287 */ /* 0x000fe4000c800000 */
[----:B------:R-:W-:-:S02]  /*12c0*/  ULDC.64 UR4, c[0x0][0x1c0] ;  /* 0x0000700000047ab9 */ /* 0x000fc40000000a00 */
[----:B------:R-:W-:Y:S01]  /*12d0*/  USEL UR13, UR16, URZ, !UP1 ;  /* 0x0000003f100d7287 */ /* 0x000fe2000c800000 */
[----:B-1----:R-:W-:Y:S01]  /*12e0*/  LEA.HI R2, R200, R201, RZ, 0x3 ;  /* 0x000000c9c8027211 */ /* 0x002fe200078f18ff */
[----:B------:R-:W-:Y:S02]  /*12f0*/  UIMAD UR9, UR9, UR4, URZ ;  /* 0x00000004090972a4 */ /* 0x000fe4000f8e023f */
[----:B------:R-:W-:Y:S01]  /*1300*/  UIADD3 UR21, UR21, UR6, URZ ;  /* 0x0000000615157290 */ /* 0x000fe2000fffe03f */
[----:B------:R-:W-:Y:S01]  /*1310*/  LOP3.LUT R0, R2, 0xfffffff8, RZ, 0xc0, !PT ;  /* 0xfffffff802007812 */ /* 0x000fe200078ec0ff */
[----:B------:R-:W-:Y:S01]  /*1320*/  UIMAD UR5, UR13, UR5, UR9 ;  /* 0x000000050d0572a4 */ /* 0x000fe2000f8e0209 */
[----:B------:R-:W-:Y:S01]  /*1330*/  SHF.R.S32.HI R18, RZ, 0x3, R2 ;  /* 0x00000003ff127819 */ /* 0x000fe20000011402 */
[----:B------:R-:W-:Y:S02]  /*1340*/  UIMAD.WIDE.U32 UR20, UR13, UR4, UR20 ;  /* 0x000000040d1472a5 */ /* 0x000fe4000f8e0014 */
[----:B------:R-:W-:Y:S01]  /*1350*/  IMAD.IADD R6, R201, 0x1, -R0 ;  /* 0x00000001c9067824 */ /* 0x000fe200078e0a00 */
[----:B------:R-:W-:-:S02]  /*1360*/  ULDC UR6, c[0x0][0x2c4] ;  /* 0x0000b10000067ab9 */ /* 0x000fc40000000800 */
[----:B------:R-:W-:Y:S01]  /*1370*/  UIADD3 UR5, UR21, UR5, URZ ;  /* 0x0000000515057290 */ /* 0x000fe2000fffe03f */
[C---:B------:R-:W-:Y:S01]  /*1380*/  IMAD R203, R6.reuse, 0x10, R18 ;  /* 0x0000001006cb7824 */ /* 0x040fe200078e0212 */
[----:B------:R-:W-:Y:S01]  /*1390*/  UIMAD UR6, UR15, UR6, URZ ;  /* 0x000000060f0672a4 */ /* 0x000fe2000f8e023f */
[----:B------:R-:W-:Y:S02]  /*13a0*/  IMAD.U32 R3, RZ, RZ, UR21 ;  /* 0x00000015ff037e24 */ /* 0x000fe4000f8e00ff */
[----:B------:R-:W-:Y:S01]  /*13b0*/  IMAD.SHL.U32 R6, R6, 0x8, RZ ;  /* 0x0000000806067824 */ /* 0x000fe200078e00ff */
[----:B------:R-:W-:Y:S01]  /*13c0*/  IADD3 R4, R203, UR18, RZ ;  /* 0x00000012cb047c10 */ /* 0x000fe2000fffe0ff */
[----:B------:R-:W-:Y:S01]  /*13d0*/  IMAD.U32 R3, RZ, RZ, UR5 ;  /* 0x00000005ff037e24 */ /* 0x000fe2000f8e00ff */
[----:B------:R1:W-:Y:S03]  /*13e0*/  STL [R1+0xc], R203 ;  /* 0x00000ccb01007387 */ /* 0x0003e60000100800 */
[----:B------:R-:W-:-:S04]  /*13f0*/  @P2 IMAD.HI.U32 R2, R4, c[0x0][0x2c8], RZ ;  /* 0x0000b20004022a27 */ /* 0x000fc800078e00ff */
[----:B------:R-:W-:Y:S01]  /*1400*/  IMAD.MOV.U32 R0, RZ, RZ, R4 ;  /* 0x000000ffff007224 */ /* 0x000fe200078e0004 */
[----:B------:R-:W-:Y:S01]  /*1410*/  @P0 SHF.R.U32.HI R0, RZ, c[0x0][0x2cc], R2 ;  /* 0x0000b300ff000a19 */ /* 0x000fe20000011602 */
[----:B------:R-:W-:Y:S01]  /*1420*/  IMAD.U32 R2, RZ, RZ, UR20 ;  /* 0x00000014ff027e24 */ /* 0x000fe2000f8e00ff */
[----:B------:R-:W-:Y:S02]  /*1430*/  ISETP.GE.AND P0, PT, R6, c[0x0][0x198], PT ;  /* 0x0000660006007a0c */ /* 0x000fe40003f06270 */
[--C-:B------:R-:W-:Y:S01]  /*1440*/  SHF.R.S32.HI R5, RZ, 0x1f, R0.reuse ;  /* 0x0000001fff057819 */ /* 0x100fe20000011400 */
[----:B------:R-:W-:Y:S02]  /*1450*/  IMAD.MOV R7, RZ, RZ, -R0 ;  /* 0x000000ffff077224 */ /* 0x000fe400078e0a00 */
[----:B------:R-:W-:-:S04]  /*1460*/  IMAD.WIDE.U32 R2, R0, c[0x0][0x1b0], R2 ;  /* 0x00006c0000027a25 */ /* 0x000fc800078e0002 */
[----:B------:R-:W-:-:S04]  /*1470*/  IMAD R5, R5, c[0x0][0x1b0], RZ ;  /* 0x00006c0005057a24 */ /* 0x000fc800078e02ff */
[----:B------:R-:W-:Y:S02]  /*1480*/  IMAD R5, R0, c[0x0][0x1b4], R5 ;  /* 0x00006d0000057a24 */ /* 0x000fe400078e0205 */
[----:B------:R-:W-:Y:S02]  /*1490*/  IMAD R0, R7, c[0x0][0x2c4], R4 ;  /* 0x0000b10007007a24 */ /* 0x000fe400078e0204 */
[----:B------:R-:W-:Y:S02]  /*14a0*/  IMAD.IADD R3, R3, 0x1, R5 ;  /* 0x0000000103037824 */ /* 0x000fe400078e0205 */
[----:B------:R-:W-:Y:S01]  /*14b0*/  IMAD.SHL.U32 R4, R18, 0x40, RZ ;  /* 0x0000004012047824 */ /* 0x000fe200078e00ff */
[----:B------:R-:W-:Y:S01]  /*14c0*/  SHF.R.S32.HI R5, RZ, 0x1f, R0 ;  /* 0x0000001fff057819 */ /* 0x000fe20000011400 */
[----:B------:R-:W-:-:S03]  /*14d0*/  IMAD.WIDE.U32 R2, R0, c[0x0][0x1a8], R2 ;  /* 0x00006a0000027a25 */ /* 0x000fc600078e0002 */
[----:B------:R-:W-:Y:S01]  /*14e0*/  LOP3.LUT R4, R4, 0x1c0, RZ, 0xc0, !PT ;  /* 0x000001c004047812 */ /* 0x000fe200078ec0ff */
[----:B------:R-:W-:Y:S01]  /*14f0*/  IMAD R5, R5, c[0x0][0x1a8], RZ ;  /* 0x00006a0005057a24 */ /* 0x000fe200078e02ff */
[----:B------:R-:W-:-:S03]  /*1500*/  LEA R8, P2, R2, c[0x0][0x160], 0x1 ;  /* 0x0000580002087a11 */ /* 0x000fc600078408ff */
[----:B------:R-:W-:Y:S01]  /*1510*/  IMAD R7, R0, c[0x0][0x1ac], R5 ;  /* 0x00006b0000077a24 */ /* 0x000fe200078e0205 */
[----:B------:R-:W-:Y:S02]  /*1520*/  LOP3.LUT R0, R13, 0xfffffff0, RZ, 0xc0, !PT ;  /* 0xfffffff00d007812 */ /* 0x000fe400078ec0ff */
[----:B------:R-:W-:Y:S01]  /*1530*/  LOP3.LUT R5, R4, 0x38, R6, 0xf8, !PT ;  /* 0x0000003804057812 */ /* 0x000fe200078ef806 */
[----:B------:R-:W-:Y:S01]  /*1540*/  IMAD.IADD R3, R3, 0x1, R7 ;  /* 0x0000000103037824 */ /* 0x000fe200078e0207 */
[----:B------:R-:W-:Y:S01]  /*1550*/  SHF.R.U32.HI R4, RZ, 0x3, R4 ;  /* 0x00000003ff047819 */ /* 0x000fe20000011604 */
[----:B------:R-:W-:Y:S01]  /*1560*/  IMAD.IADD R0, R201, 0x1, -R0 ;  /* 0x00000001c9007824 */ /* 0x000fe200078e0a00 */
[----:B------:R1:W3:Y:S02]  /*1570*/  SHFL.IDX PT, R6, R8, RZ, 0x181f ;  /* 0x00181fff08067589 */ /* 0x0002e400000e0000 */
[----:B------:R-:W-:Y:S02]  /*1580*/  LEA.HI.X R9, R2, c[0x0][0x164], R3, 0x1, P2 ;  /* 0x0000590002097a11 */ /* 0x000fe400010f0c03 */
[----:B------:R-:W-:-:S02]  /*1590*/  SHF.R.S32.HI R3, RZ, 0x1f, R0 ;  /* 0x0000001fff037819 */ /* 0x000fc40000011400 */
[----:B------:R-:W-:Y:S01]  /*15a0*/  LOP3.LUT R4, R5, R4, RZ, 0x3c, !PT ;  /* 0x0000000405047212 */ /* 0x000fe200078e3cff */
[----:B------:R1:W4:Y:S01]  /*15b0*/  SHFL.IDX PT, R7, R9, RZ, 0x181f ;  /* 0x00181fff09077589 */ /* 0x00032200000e0000 */
[----:B------:R-:W-:Y:S02]  /*15c0*/  LEA.HI R20, R3, R0, RZ, 0x3 ;  /* 0x0000000003147211 */ /* 0x000fe400078f18ff */
[----:B------:R-:W-:Y:S02]  /*15d0*/  IADD3 R5, R18, UR18, RZ ;  /* 0x0000001212057c10 */ /* 0x000fe4000fffe0ff */
[----:B------:R-:W-:Y:S02]  /*15e0*/  LEA.HI R2, R200, R201, RZ, 0x3 ;  /* 0x000000c9c8027211 */ /* 0x000fe400078f18ff */
[----:B------:R-:W-:Y:S02]  /*15f0*/  LOP3.LUT R3, R20, 0xfffffff8, RZ, 0xc0, !PT ;  /* 0xfffffff814037812 */ /* 0x000fe400078ec0ff */
[----:B------:R-:W-:-:S02]  /*1600*/  ISETP.GE.AND P3, PT, R5, UR6, PT ;  /* 0x0000000605007c0c */ /* 0x000fc4000bf66270 */
[----:B------:R-:W-:Y:S01]  /*1610*/  LOP3.LUT R2, R2, 0xfffffff8, RZ, 0xc0, !PT ;  /* 0xfffffff802027812 */ /* 0x000fe200078ec0ff */
[----:B------:R-:W-:Y:S02]  /*1620*/  IMAD.IADD R19, R0, 0x1, -R3 ;  /* 0x0000000100137824 */ /* 0x000fe400078e0a03 */
[----:B------:R-:W-:Y:S02]  /*1630*/  IMAD.MOV.U32 R3, RZ, RZ, 0x20 ;  /* 0x00000020ff037424 */ /* 0x000fe400078e00ff */
[----:B------:R-:W-:Y:S02]  /*1640*/  IMAD.IADD R32, R201, 0x1, -R2 ;  /* 0x00000001c9207824 */ /* 0x000fe400078e0a02 */
[----:B------:R-:W-:Y:S02]  /*1650*/  IMAD.MOV.U32 R2, RZ, RZ, 0x10 ;  /* 0x00000010ff027424 */ /* 0x000fe400078e00ff */
[----:B------:R-:W-:-:S05]  /*1660*/  IMAD.SHL.U32 R33, R32, 0x8, RZ ;  /* 0x0000000820217824 */ /* 0x000fca00078e00ff */
[----:B------:R-:W-:Y:S01]  /*1670*/  SHF.R.S32.HI R225, RZ, 0x1f, R33 ;  /* 0x0000001fffe17819 */ /* 0x000fe20000011421 */
[----:B--2---:R2:W5:Y:S01]  /*1680*/  @P1 R2UR UR19, R10 ;  /* 0x000000000a1313c2 */ /* 0x00456200000e0000 */
[----:B------:R-:W-:Y:S01]  /*1690*/  R2P PR, R19, 0x6 ;  /* 0x0000000613007804 */ /* 0x000fe20000000000 */
[----:B-----5:R-:W-:-:S04]  /*16a0*/  @!UP0 UMOV UR19, UR16 ;  /* 0x0000001000138c82 */ /* 0x020fc80008000000 */
[----:B------:R-:W-:Y:S02]  /*16b0*/  SEL R2, R2, 0xfffffff0, !P1 ;  /* 0xfffffff002027807 */ /* 0x000fe40004800000 */
[----:B--2---:R-:W-:-:S05]  /*16c0*/  LEA.HI R10, R200, R201, RZ, 0x6 ;  /* 0x000000c9c80a7211 */ /* 0x004fca00078f30ff */
[----:B------:R-:W-:-:S05]  /*16d0*/  IMAD.SHL.U32 R0, R10, 0x8, RZ ;  /* 0x000000080a007824 */ /* 0x000fca00078e00ff */
[----:B------:R-:W-:Y:S02]  /*16e0*/  LOP3.LUT R10, R4, 0xfffffe00, R0, 0xf8, !PT ;  /* 0xfffffe00040a7812 */ /* 0x000fe400078ef800 */
[----:B------:R-:W-:Y:S01]  /*16f0*/  SEL R4, R3, 0xffffffe0, !P2 ;  /* 0xffffffe003047807 */ /* 0x000fe20005000000 */
[----:B------:R-:W-:Y:S05]  /*1700*/  @P3 BRA `(.L_x_239) ;  /* 0x0000005000003947 */ /* 0x000fea0003800000 */
[----:B-1-34-:R-:W-:Y:S01]  /*1710*/  LEA R6, P1, R33, R6, 0x1 ;  /* 0x0000000621067211 */ /* 0x01afe200078208ff */
[----:B------:R-:W-:-:S03]  /*1720*/  IMAD.SHL.U32 R0, R10, 0x2, RZ ;  /* 0x000000020a007824 */ /* 0x000fc600078e00ff */
[----:B------:R-:W-:-:S05]  /*1730*/  LEA.HI.X R7, R33, R7, R225, 0x1, P1 ;  /* 0x0000000721077211 */ /* 0x000fca00008f0ce1 */
[----:B------:R-:W-:Y:S01]  /*1740*/  @!PT LDS RZ, [RZ] ;  /* 0x00000000fffff984 */ /* 0x000fe20000000800 */
[----:B------:R1:W-:Y:S04]  /*1750*/  LDGSTS.E.BYPASS.LTC128B.128 [R0+0x6100], [R6.64], !P0 ;  /* 0x0610000006007fae */ /* 0x0003e8000c101d72 */
.L_x_239:
[----:B-1-34-:R-:W-:Y:S05]  /*1760*/  BSYNC B0 ;  /* 0x0000000000007941 */ /* 0x01afea0003800000 */
.L_x_238:
[----:B------:R-:W-:Y:S01]  /*1770*/  IADD3 R0, R5, 0x10, RZ ;  /* 0x0000001005007810 */ /* 0x000fe20007ffe0ff */
[----:B------:R1:W2:Y:S01]  /*1780*/  SHFL.IDX PT, R3, R9, 0x1, 0x181f ;  /* 0x00381f0009037f89 */ /* 0x0002a200000e0000 */
[----:B------:R-:W-:Y:S02]  /*1790*/  BSSY B0, `(.L_x_240) ;  /* 0x0000009000007945 */ /* 0x000fe40003800000 */
[----:B------:R-:W-:Y:S01]  /*17a0*/  ISETP.GE.AND P1, PT, R0, UR6, PT ;  /* 0x0000000600007c0c */ /* 0x000fe2000bf26270 */
[----:B------:R1:W3:-:S12]  /*17b0*/  SHFL.IDX PT, R6, R8, 0x1, 0x181f ;  /* 0x00381f0008067f89 */ /* 0x0002d800000e0000 */
[----:B------:R-:W-:Y:S05]  /*17c0*/  @P1 BRA `(.L_x_241) ;  /* 0x0000005000001947 */ /* 0x000fea0003800000 */
[----:B---3--:R-:W-:Y:S01]  /*17d0*/  LEA R6, P1, R33, R6, 0x1 ;  /* 0x0000000621067211 */ /* 0x008fe200078208ff */
[----:B------:R-:W-:-:S03]  /*17e0*/  IMAD.SHL.U32 R0, R10, 0x2, RZ ;  /* 0x000000020a007824 */ /* 0x000fc600078e00ff */
[----:B--2---:R-:W-:-:S05]  /*17f0*/  LEA.HI.X R7, R33, R3, R225, 0x1, P1 ;  /* 0x0000000321077211 */ /* 0x004fca00008f0ce1 */
[----:B------:R-:W-:Y:S01]  /*1800*/  @!PT LDS RZ, [RZ] ;  /* 0x00000000fffff984 */ /* 0x000fe20000000800 */
[----:B------:R2:W-:Y:S04]  /*1810*/  LDGSTS.E.BYPASS.LTC128B.128 [R0+0x6900], [R6.64], !P0 ;  /* 0x0690000006007fae */ /* 0x0005e8000c101d72 */
.L_x_241:
[----:B------:R-:W-:Y:S05]  /*1820*/  BSYNC B0 ;  /* 0x0000000000007941 */ /* 0x000fea0003800000 */
.L_x_240:
[----:B--2---:R-:W-:Y:S01]  /*1830*/  IADD3 R0, R5, 0x20, RZ ;  /* 0x0000002005007810 */ /* 0x004fe20007ffe0ff */
[----:B------:R2:W4:Y:S01]  /*1840*/  SHFL.IDX PT, R3, R9, 0x2, 0x181f ;  /* 0x00581f0009037f89 */ /* 0x00052200000e0000 */
[----:B------:R-:W-:Y:S02]  /*1850*/  BSSY B0, `(.L_x_242) ;  /* 0x0000009000007945 */ /* 0x000fe40003800000 */
[----:B------:R-:W-:Y:S01]  /*1860*/  ISETP.GE.AND P1, PT, R0, UR6, PT ;  /* 0x0000000600007c0c */ /* 0x000fe2000bf26270 */
[----:B---3--:R2:W3:-:S12]  /*1870*/  SHFL.IDX PT, R6, R8, 0x2, 0x181f ;  /* 0x00581f0008067f89 */ /* 0x0084d800000e0000 */
[----:B------:R-:W-:Y:S05]  /*1880*/  @P1 BRA `(.L_x_243) ;  /* 0x0000005000001947 */ /* 0x000fea0003800000 */
[----:B---3--:R-:W-:Y:S01]  /*1890*/  LEA R6, P1, R33, R6, 0x1 ;  /* 0x0000000621067211 */ /* 0x008fe200078208ff */
[----:B------:R-:W-:-:S03]  /*18a0*/  IMAD.SHL.U32 R0, R10, 0x2, RZ ;  /* 0x000000020a007824 */ /* 0x000fc600078e00ff */
[----:B----4-:R-:W-:-:S05]  /*18b0*/  LEA.HI.X R7, R33, R3, R225, 0x1, P1 ;  /* 0x0000000321077211 */ /* 0x010fca00008f0ce1 */
[----:B------:R-:W-:Y:S01]  /*18c0*/  @!PT LDS RZ, [RZ] ;  /* 0x00000000fffff984 */ /* 0x000fe20000000800 */
[----:B------:R3:W-:Y:S04]  /*18d0*/  LDGSTS.E.BYPASS.LTC128B.128 [R0+0x7100], [R6.64], !P0 ;  /* 0x0710000006007fae */ /* 0x0007e8000c101d72 */
.L_x_243:
[----:B------:R-:W-:Y:S05]  /*18e0*/  BSYNC B0 ;  /* 0x0000000000007941 */ /* 0x000fea0003800000 */
.L_x_242:
[----:B---3--:R-:W-:Y:S01]  /*18f0*/  IADD3 R0, R5, 0x30, RZ ;  /* 0x0000003005007810 */ /* 0x008fe20007ffe0ff */
[----:B----4-:R3:W4:Y:S01]  /*1900*/  SHFL.IDX PT, R3, R9, 0x3, 0x181f ;  /* 0x00781f0009037f89 */ /* 0x01072200000e0000 */
[----:B------:R-:W-:Y:S02]  /*1910*/  BSSY B0, `(.L_x_244) ;  /* 0x0000009000007945 */ /* 0x000fe40003800000 */
[----:B------:R-:W-:Y:S01]  /*1920*/  ISETP.GE.AND P1, PT, R0, UR6, PT ;  /* 0x0000000600007c0c */ /* 0x000fe2000bf26270 */
[----:B------:R3:W1:-:S12]  /*1930*/  SHFL.IDX PT, R6, R8, 0x3, 0x181f ;  /* 0x00781f0008067f89 */ /* 0x00065800000e0000 */
[----:B------:R-:W-:Y:S05]  /*1940*/  @P1 BRA `(.L_x_245) ;  /* 0x0000005000001947 */ /* 0x000fea0003800000 */
[----:B-1----:R-:W-:Y:S01]  /*1950*/  LEA R6, P1, R33, R6, 0x1 ;  /* 0x0000000621067211 */ /* 0x002fe200078208ff */
[----:B------:R-:W-:-:S03]  /*1960*/  IMAD.SHL.U32 R0, R10, 0x2, RZ ;  /* 0x000000020a007824 */ /* 0x000fc600078e00ff */
[----:B----4-:R-:W-:-:S05]  /*1970*/  LEA.HI.X R7, R33, R3, R225, 0x1, P1 ;  /* 0x0000000321077211 */ /* 0x010fca00008f0ce1 */
[----:B------:R-:W-:Y:S01]  /*1980*/  @!PT LDS RZ, [RZ] ;  /* 0x00000000fffff984 */ /* 0x000fe20000000800 */
[----:B------:R1:W-:Y:S04]  /*1990*/  LDGSTS.E.BYPASS.LTC128B.128 [R0+0x7900], [R6.64], !P0 ;  /* 0x0790000006007fae */ /* 0x0003e8000c101d72 */
.L_x_245:
[----:B------:R-:W-:Y:S05]  /*19a0*/  BSYNC B0 ;  /* 0x0000000000007941 */ /* 0x000fea0003800000 */
.L_x_244:
[----:B-1----:R-:W-:Y:S01]  /*19b0*/  IADD3 R0, R5, 0x40, RZ ;  /* 0x0000004005007810 */ /* 0x002fe20007ffe0ff */
[----:B----4-:R1:W4:Y:S01]  /*19c0*/  SHFL.IDX PT, R3, R9, 0x4, 0x181f ;  /* 0x00981f0009037f89 */ /* 0x01032200000e0000 */
[----:B------:R-:W-:Y:S02]  /*19d0*/  BSSY B0, `(.L_x_246) ;  /* 0x0000009000007945 */ /* 0x000fe40003800000 */
[----:B------:R-:W-:Y:S01]  /*19e0*/  ISETP.GE.AND P1, PT, R0, UR6, PT ;  /* 0x0000000600007c0c */ /* 0x000fe2000bf26270 */
[----:B------:R1:W2:-:S12]  /*19f0*/  SHFL.IDX PT, R6, R8, 0x4, 0x181f ;  /* 0x00981f0008067f89 */ /* 0x00029800000e0000 */
[----:B------:R-:W-:Y:S05]  /*1a00*/  @P1 BRA `(.L_x_247) ;  /* 0x0000005000001947 */ /* 0x000fea0003800000 */
[----:B--2---:R-:W-:Y:S01]  /*1a10*/  LEA R6, P1, R33, R6, 0x1 ;  /* 0x0000000621067211 */ /* 0x004fe200078208ff */
[----:B------:R-:W-:-:S03]  /*1a20*/  IMAD.SHL.U32 R0, R10, 0x2, RZ ;  /* 0x000000020a007824 */ /* 0x000fc600078e00ff */
[----:B----4-:R-:W-:-:S05]  /*1a30*/  LEA.HI.X R7, R33, R3, R225, 0x1, P1 ;  /* 0x0000000321077211 */ /* 0x010fca00008f0ce1 */
[----:B------:R-:W-:Y:S01]  /*1a40*/  @!PT LDS RZ, [RZ] ;  /* 0x00000000fffff984 */ /* 0x000fe20000000800 */
[----:B------:R2:W-:Y:S04]  /*1a50*/  LDGSTS.E.BYPASS.LTC128B.128 [R0+0x8100], [R6.64], !P0 ;  /* 0x0810000006007fae */ /* 0x0005e8000c101d72 */
.L_x_247:
[----:B------:R-:W-:Y:S05]  /*1a60*/  BSYNC B0 ;  /* 0x0000000000007941 */ /* 0x000fea0003800000 */
.L_x_246:
[----:B--2---:R-:W-:Y:S01]  /*1a70*/  IADD3 R0, R5, 0x50, RZ ;  /* 0x0000005005007810 */ /* 0x004fe20007ffe0ff */
        /* <DEDUP_REMOVED lines=10> */
.L_x_249:
[----:B------:R-:W-:Y:S05]  /*1b20*/  BSYNC B0 ;  /* 0x0000000000007941 */ /* 0x000fea0003800000 */
.L_x_248:
        /* <DEDUP_REMOVED lines=11> */
.L_x_251:
[----:B------:R-:W-:Y:S05]  /*1be0*/  BSYNC B0 ;  /* 0x0000000000007941 */ /* 0x000fea0003800000 */
.L_x_250:
[----:B-123--:R-:W1:Y:S01]  /*1bf0*/  SHFL.IDX PT, R8, R8, 0x7, 0x181f ;  /* 0x00f81f0008087f89 */ /* 0x00ee6200000e0000 */
[----:B------:R-:W-:Y:S01]  /*1c00*/  ULDC UR4, c[0x0][0x2b8] ;  /* 0x0000ae0000047ab9 */ /* 0x000fe20000000800 */
[----:B----4-:R-:W-:Y:S01]  /*1c10*/  IADD3 R3, R5, 0x70, RZ ;  /* 0x0000007005037810 */ /* 0x010fe20007ffe0ff */
[----:B------:R-:W-:Y:S01]  /*1c20*/  UISETP.NE.AND UP0, UPT, UR4, 0x1, UPT ;  /* 0x000000010400788c */ /* 0x000fe2000bf05270 */
[----:B------:R-:W2:Y:S01]  /*1c30*/  SHFL.IDX PT, R9, R9, 0x7, 0x181f ;  /* 0x00f81f0009097f89 */ /* 0x000ea200000e0000 */
[----:B------:R-:W-:Y:S01]  /*1c40*/  UMOV UR37, 0x60 ;  /* 0x0000006000257882 */ /* 0x000fe20000000000 */
[----:B------:R-:W-:Y:S01]  /*1c50*/  ISETP.GE.AND P3, PT, R3, UR6, PT ;  /* 0x0000000603007c0c */ /* 0x000fe2000bf66270 */
[----:B------:R-:W-:Y:S01]  /*1c60*/  UIMAD UR13, UR12, UR37, -0x60 ;  /* 0xffffffa00c0d74a4 */ /* 0x000fe2000f8e0225 */
[----:B------:R-:W-:Y:S01]  /*1c70*/  IMAD.SHL.U32 R202, R10, 0x2, RZ ;  /* 0x000000020aca7824 */ /* 0x000fe200078e00ff */
[----:B------:R-:W-:Y:S01]  /*1c80*/  PLOP3.LUT P2, PT, PT, PT, UP0, 0x80, 0x0 ;  /* 0x000000000000781c */ /* 0x000fe20003f4f008 */
[----:B------:R-:W-:Y:S01]  /*1c90*/  USHF.R.S32.HI UR9, URZ, 0x1f, UR19 ;  /* 0x0000001f3f097899 */ /* 0x000fe20008011413 */
[----:B------:R-:W-:Y:S01]  /*1ca0*/  PLOP3.LUT P1, PT, PT, PT, UP0, 0x80, 0x0 ;  /* 0x000000000000781c */ /* 0x000fe20003f2f008 */
[----:B------:R-:W-:Y:S01]  /*1cb0*/  ULDC.64 UR4, c[0x0][0x2b0] ;  /* 0x0000ac0000047ab9 */ /* 0x000fe20000000a00 */
[----:B------:R-:W-:Y:S01]  /*1cc0*/  IADD3 R0, R203, UR13, RZ ;  /* 0x0000000dcb007c10 */ /* 0x000fe2000fffe0ff */
[----:B------:R-:W-:Y:S01]  /*1cd0*/  UIMAD UR9, UR9, UR4, URZ ;  /* 0x00000004090972a4 */ /* 0x000fe2000f8e023f */
[----:B------:R-:W-:Y:S01]  /*1ce0*/  IMAD.MOV.U32 R227, RZ, RZ, RZ ;  /* 0x000000ffffe37224 */ /* 0x000fe200078e00ff */
[----:B------:R-:W-:Y:S01]  /*1cf0*/  UIMAD.WIDE.U32 UR44, UR19, UR4, URZ ;  /* 0x00000004132c72a5 */ /* 0x000fe2000f8e003f */
[C---:B------:R-:W-:Y:S01]  /*1d00*/  IADD3 R5, R0.reuse, UR14, RZ ;  /* 0x0000000e00057c10 */ /* 0x040fe2000fffe0ff */
[----:B------:R-:W-:Y:S01]  /*1d10*/  UIMAD UR5, UR19, UR5, UR9 ;  /* 0x00000005130572a4 */ /* 0x000fe2000f8e0209 */
[----:B------:R-:W-:Y:S01]  /*1d20*/  ISETP.GE.AND P4, PT, R0, UR8, PT ;  /* 0x0000000800007c0c */ /* 0x000fe2000bf86270 */
[----:B------:R-:W-:Y:S01]  /*1d30*/  UIMAD UR37, UR12, -0x60, UR37 ;  /* 0xffffffa00c2578a4 */ /* 0x000fe2000f8e0225 */
[----:B------:R-:W-:Y:S01]  /*1d40*/  SHF.R.S32.HI R14, RZ, 0x4, R13 ;  /* 0x00000004ff0e7819 */ /* 0x000fe2000001140d */
[----:B------:R-:W-:Y:S01]  /*1d50*/  @P2 IMAD.HI.U32 R3, R5, c[0x0][0x2bc], RZ ;  /* 0x0000af0005032a27 */ /* 0x000fe200078e00ff */
[----:B------:R-:W-:Y:S01]  /*1d60*/  ISETP.GT.OR P4, PT, R203, 0x5f, P4 ;  /* 0x0000005fcb00780c */ /* 0x000fe20002784670 */
[----:B------:R-:W-:Y:S01]  /*1d70*/  UIADD3 UR6, UR45, UR5, URZ ;  /* 0x000000052d067290 */ /* 0x000fe2000fffe03f */
[C---:B-1----:R-:W-:Y:S01]  /*1d80*/  @!P3 LEA R8, P2, R33.reuse, R8, 0x1 ;  /* 0x000000082108b211 */ /* 0x042fe200078408ff */
[----:B------:R-:W-:Y:S01]  /*1d90*/  IMAD.MOV.U32 R0, RZ, RZ, R5 ;  /* 0x000000ffff007224 */ /* 0x000fe200078e0005 */
[----:B------:R-:W-:Y:S01]  /*1da0*/  @P1 SHF.R.U32.HI R0, RZ, c[0x0][0x2c0], R3 ;  /* 0x0000b000ff001a19 */ /* 0x000fe20000011603 */
[----:B------:R-:W-:Y:S01]  /*1db0*/  ULDC.64 UR4, c[0x0][0x1e8] ;  /* 0x00007a0000047ab9 */ /* 0x000fe20000000a00 */
[----:B--2---:R-:W-:-:S02]  /*1dc0*/  @!P3 LEA.HI.X R9, R33, R9, R225, 0x1, P2 ;  /* 0x000000092109b211 */ /* 0x004fc400010f0ce1 */
[----:B------:R-:W-:Y:S01]  /*1dd0*/  LEA.HI R199, R200, R201, RZ, 0x5 ;  /* 0x000000c9c8c77211 */ /* 0x000fe200078f28ff */
[----:B------:R-:W-:Y:S01]  /*1de0*/  IMAD.SHL.U32 R226, R33, 0x2, RZ ;  /* 0x0000000221e27824 */ /* 0x000fe200078e00ff */
[----:B------:R-:W-:Y:S01]  /*1df0*/  UP2UR UR36, UPR, URZ, 0x1 ;  /* 0x000000013f247883 */ /* 0x000fe20008000000 */
[----:B------:R-:W-:Y:S01]  /*1e00*/  @!PT LDS RZ, [RZ] ;  /* 0x00000000fffff984 */ /* 0x000fe20000000800 */
[----:B------:R1:W-:Y:S02]  /*1e10*/  @!P3 LDGSTS.E.BYPASS.LTC128B.128 [R202+0x9900], [R8.64], !P0 ;  /* 0x0990000008cabfae */ /* 0x0003e4000c101d72 */
[C---:B------:R-:W-:Y:S02]  /*1e20*/  @!P4 IADD3 R3, P1, R0.reuse, UR44, RZ ;  /* 0x0000002c0003cc10 */ /* 0x040fe4000ff3e0ff */
[----:B------:R-:W0:Y:S02]  /*1e30*/  LDGDEPBAR ;  /* 0x00000000000079af */ /* 0x000e240000000000 */
[----:B------:R-:W-:Y:S02]  /*1e40*/  @!P4 LEA.HI.X.SX32 R7, R0, UR6, 0x1, P1 ;  /* 0x000000060007cc11 */ /* 0x000fe400088f0eff */
[----:B------:R-:W-:Y:S01]  /*1e50*/  BAR.SYNC.DEFER_BLOCKING 0x0 ;  /* 0x0000000000007b1d */ /* 0x000fe20000010000 */
[----:B------:R-:W-:-:S04]  /*1e60*/  @!P4 LEA R6, P1, R3, c[0x0][0x2a0], 0x2 ;  /* 0x0000a8000306ca11 */ /* 0x000fc800078210ff */
[----:B------:R-:W-:Y:S01]  /*1e70*/  @!P4 LEA.HI.X R7, R3, c[0x0][0x2a4], R7, 0x2, P1 ;  /* 0x0000a9000307ca11 */ /* 0x000fe200008f1407 */
[----:B------:R-:W-:Y:S04]  /*1e80*/  STL [R1+0x4], R202 ;  /* 0x000004ca01007387 */ /* 0x000fe80000100800 */
[----:B------:R2:W3:Y:S01]  /*1e90*/  @!P4 LDG.E R227, [R6.64] ;  /* 0x0000003206e3c981 */ /* 0x0004e2000c1e1900 */
[----:B------:R-:W-:Y:S01]  /*1ea0*/  IMAD.MOV R0, RZ, RZ, -R0 ;  /* 0x000000ffff007224 */ /* 0x000fe200078e0a00 */
[----:B------:R-:W-:Y:S01]  /*1eb0*/  UIMAD UR9, UR10, UR4, URZ ;  /* 0x000000040a0972a4 */ /* 0x000fe2000f8e023f */
[----:B------:R-:W-:Y:S01]  /*1ec0*/  ISETP.GE.AND P4, PT, R33, c[0x0][0x1d4], PT ;  /* 0x0000750021007a0c */ /* 0x000fe20003f86270 */
[----:B------:R-:W-:Y:S01]  /*1ed0*/  UIMAD.WIDE.U32 UR48, UR11, UR4, URZ ;  /* 0x000000040b3072a5 */ /* 0x000fe2000f8e003f */
[----:B------:R-:W-:Y:S01]  /*1ee0*/  IMAD R234, R0, c[0x0][0x2b8], R5 ;  /* 0x0000ae0000ea7a24 */ /* 0x000fe200078e0205 */
[----:B------:R-:W-:Y:S01]  /*1ef0*/  UIMAD UR9, UR11, UR5, UR9 ;  /* 0x000000050b0972a4 */ /* 0x000fe2000f8e0209 */
[----:B------:R-:W-:Y:S01]  /*1f00*/  SHF.R.S32.HI R198, RZ, 0x5, R199 ;  /* 0x00000005ffc67819 */ /* 0x000fe200000114c7 */
[----:B------:R-:W-:-:S02]  /*1f10*/  UIADD3 UR19, UR8, UR37, URZ ;  /* 0x0000002508137290 */ /* 0x000fc4000fffe03f */
[----:B------:R-:W-:Y:S01]  /*1f20*/  SHF.R.S32.HI R35, RZ, 0x1f, R234 ;  /* 0x0000001fff237819 */ /* 0x000fe200000114ea */
[----:B------:R-:W-:Y:S02]  /*1f30*/  UIADD3 UR9, UR49, UR9, URZ ;  /* 0x0000000931097290 */ /* 0x000fe4000fffe03f */
[----:B------:R-:W-:Y:S01]  /*1f40*/  ULDC.64 UR4, c[0x0][0x210] ;  /* 0x0000840000047ab9 */ /* 0x000fe20000000a00 */
[----:B------:R-:W-:Y:S01]  /*1f50*/  IADD3 R34, -R18, UR19, RZ ;  /* 0x0000001312227c10 */ /* 0x000fe2000fffe1ff */
[----:B------:R-:W-:Y:S01]  /*1f60*/  IMAD R0, R35, c[0x0][0x1e0], RZ ;  /* 0x0000780023007a24 */ /* 0x000fe200078e02ff */
[----:B------:R-:W-:Y:S02]  /*1f70*/  UIMAD UR10, UR10, UR4, URZ ;  /* 0x000000040a0a72a4 */ /* 0x000fe4000f8e023f */
[----:B------:R-:W-:Y:S01]  /*1f80*/  ISETP.GE.AND P1, PT, R34, 0x1, PT ;  /* 0x000000012200780c */ /* 0x000fe20003f26270 */
[----:B------:R-:W-:Y:S01]  /*1f90*/  IMAD R0, R234, c[0x0][0x1e4], R0 ;  /* 0x00007900ea007a24 */ /* 0x000fe200078e0200 */
[C---:B------:R-:W-:Y:S01]  /*1fa0*/  ISETP.GE.AND P6, PT, R34.reuse, 0x21, PT ;  /* 0x000000212200780c */ /* 0x040fe20003fc6270 */
[----:B------:R-:W-:Y:S01]  /*1fb0*/  UIMAD.WIDE.U32 UR46, UR11, UR4, URZ ;  /* 0x000000040b2e72a5 */ /* 0x000fe2000f8e003f */
[C---:B------:R-:W-:Y:S01]  /*1fc0*/  ISETP.GE.AND P5, PT, R34.reuse, 0x31, PT ;  /* 0x000000312200780c */ /* 0x040fe20003fa6270 */
[----:B------:R-:W-:Y:S01]  /*1fd0*/  UIMAD UR10, UR11, UR5, UR10 ;  /* 0x000000050b0a72a4 */ /* 0x000fe2000f8e020a */
[----:B------:R-:W-:Y:S01]  /*1fe0*/  ISETP.GE.AND P3, PT, R34, 0x41, PT ;  /* 0x000000412200780c */ /* 0x000fe20003f66270 */
[----:B--2---:R-:W-:Y:S01]  /*1ff0*/  IMAD.WIDE.U32 R6, R234, c[0x0][0x1e0], RZ ;  /* 0x00007800ea067a25 */ /* 0x004fe200078e00ff */
[----:B------:R-:W-:-:S02]  /*2000*/  UIADD3 UR4, UR12, -0x1, URZ ;  /* 0xffffffff0c047890 */ /* 0x000fc4000fffe03f */
[----:B------:R-:W-:Y:S01]  /*2010*/  UIADD3 UR10, UR47, UR10, URZ ;  /* 0x0000000a2f0a7290 */ /* 0x000fe2000fffe03f */
[----:B------:R-:W-:Y:S01]  /*2020*/  IMAD.IADD R7, R7, 0x1, R0 ;  /* 0x0000000107077824 */ /* 0x000fe200078e0200 */
[----:B------:R-:W-:Y:S01]  /*2030*/  UISETP.GT.AND UP0, UPT, UR4, UR7, UPT ;  /* 0x000000070400728c */ /* 0x000fe2000bf04270 */
[----:B---3--:R-:W-:Y:S02]  /*2040*/  SHF.R.S32.HI R40, RZ, 0x1f, R227 ;  /* 0x0000001fff287819 */ /* 0x008fe400000114e3 */
[----:B------:R-:W-:-:S04]  /*2050*/  IMAD.WIDE.U32 R6, R227, c[0x0][0x1f0], R6 ;  /* 0x00007c00e3067a25 */ /* 0x000fc800078e0006 */
[----:B------:R-:W-:Y:S01]  /*2060*/  IMAD R3, R40, c[0x0][0x1f0], RZ ;  /* 0x00007c0028037a24 */ /* 0x000fe200078e02ff */
[----:B------:R-:W-:-:S03]  /*2070*/  IADD3 R0, P0, R6, UR48, RZ ;  /* 0x0000003006007c10 */ /* 0x000fc6000ff1e0ff */
[----:B------:R-:W-:-:S05]  /*2080*/  IMAD R3, R227, c[0x0][0x1f4], R3 ;  /* 0x00007d00e3037a24 */ /* 0x000fca00078e0203 */
[----:B------:R-:W-:Y:S02]  /*2090*/  IADD3.X R6, R7, UR9, R3, P0, !PT ;  /* 0x0000000907067c10 */ /* 0x000fe400087fe403 */
[----:B------:R-:W-:-:S04]  /*20a0*/  LEA R3, P0, R0, c[0x0][0x1c8], 0x1 ;  /* 0x0000720000037a11 */ /* 0x000fc800078008ff */
[----:B------:R-:W-:Y:S01]  /*20b0*/  LEA.HI.X R0, R0, c[0x0][0x1cc], R6, 0x1, P0 ;  /* 0x0000730000007a11 */ /* 0x000fe200000f0c06 */
[----:B------:R-:W-:Y:S01]  /*20c0*/  SHFL.IDX PT, R5, R3, 0x1, 0x181f ;  /* 0x00381f0003057f89 */ /* 0x000fe200000e0000 */
[----:B------:R-:W-:-:S03]  /*20d0*/  ISETP.GE.AND P0, PT, R34, 0x11, PT ;  /* 0x000000112200780c */ /* 0x000fc60003f06270 */
[----:B------:R-:W2:Y:S04]  /*20e0*/  SHFL.IDX PT, R6, R3, RZ, 0x181f ;  /* 0x00181fff03067589 */ /* 0x000ea800000e0000 */
[----:B------:R-:W3:Y:S04]  /*20f0*/  SHFL.IDX PT, R7, R0, RZ, 0x181f ;  /* 0x00181fff00077589 */ /* 0x000ee800000e0000 */
[----:B-1----:R-:W1:Y:S04]  /*2100*/  SHFL.IDX PT, R8, R0, 0x1, 0x181f ;  /* 0x00381f0000087f89 */ /* 0x002e6800000e0000 */
[----:B------:R-:W4:Y:S04]  /*2110*/  SHFL.IDX PT, R12, R3, 0x2, 0x181f ;  /* 0x00581f00030c7f89 */ /* 0x000f2800000e0000 */
[----:B------:R-:W5:Y:S04]  /*2120*/  SHFL.IDX PT, R10, R3, 0x3, 0x181f ;  /* 0x00781f00030a7f89 */ /* 0x000f6800000e0000 */
[----:B------:R-:W1:Y:S01]  /*2130*/  SHFL.IDX PT, R11, R0, 0x2, 0x181f ;  /* 0x00581f00000b7f89 */ /* 0x000e6200000e0000 */
[----:B--2---:R-:W-:-:S03]  /*2140*/  @P1 LEA R6, P2, R33, R6, 0x1 ;  /* 0x0000000621061211 */ /* 0x004fc600078408ff */
[----:B------:R-:W2:Y:S01]  /*2150*/  SHFL.IDX PT, R9, R3, 0x4, 0x181f ;  /* 0x00981f0003097f89 */ /* 0x000ea200000e0000 */
[----:B---3--:R-:W-:-:S03]  /*2160*/  @P1 LEA.HI.X R7, R33, R7, R225, 0x1, P2 ;  /* 0x0000000721071211 */ /* 0x008fc600010f0ce1 */
[----:B------:R-:W3:Y:S01]  /*2170*/  SHFL.IDX PT, R17, R0, 0x3, 0x181f ;  /* 0x00781f0000117f89 */ /* 0x000ee200000e0000 */
[----:B------:R-:W-:-:S03]  /*2180*/  ISETP.GE.AND P2, PT, R34, 0x51, PT ;  /* 0x000000512200780c */ /* 0x000fc60003f46270 */
[----:B------:R-:W-:Y:S04]  /*2190*/  SHFL.IDX PT, R3, R3, 0x5, 0x181f ;  /* 0x00b81f0003037f89 */ /* 0x000fe800000e0000 */
[----:B------:R-:W1:Y:S04]  /*21a0*/  SHFL.IDX PT, R16, R0, 0x4, 0x181f ;  /* 0x00981f0000107f89 */ /* 0x000e6800000e0000 */
[----:B------:R1:W2:Y:S04]  /*21b0*/  SHFL.IDX PT, R15, R0, 0x5, 0x181f ;  /* 0x00b81f00000f7f89 */ /* 0x0002a800000e0000 */
[----:B------:R2:W-:Y:S01]  /*21c0*/  @P1 LDGSTS.E.BYPASS.LTC128B.128 [R202+0x3100], [R6.64], !P4 ;  /* 0x0310000006ca1fae */ /* 0x0005e2000e101d72 */
[----:B-1----:R-:W-:-:S04]  /*21d0*/  LEA.HI R0, R13, R14, RZ, 0x1 ;  /* 0x0000000e0d007211 */ /* 0x002fc800078f08ff */
[----:B------:R-:W-:Y:S02]  /*21e0*/  LOP3.LUT R0, R0, 0xfffffffe, RZ, 0xc0, !PT ;  /* 0xfffffffe00007812 */ /* 0x000fe400078ec0ff */
[----:B--2---:R-:W-:-:S03]  /*21f0*/  @P0 LEA R6, P1, R33, R5, 0x1 ;  /* 0x0000000521060211 */ /* 0x004fc600078208ff */
[----:B------:R-:W-:Y:S02]  /*2200*/  IMAD.IADD R14, R14, 0x1, -R0 ;  /* 0x000000010e0e7824 */ /* 0x000fe400078e0a00 */
[----:B------:R-:W-:Y:S01]  /*2210*/  IMAD.SHL.U32 R0, R32, 0x40, RZ ;  /* 0x0000004020007824 */ /* 0x000fe200078e00ff */
[C-C-:B------:R-:W-:Y:S01]  /*2220*/  @P0 LEA.HI.X R7, R33.reuse, R8, R225.reuse, 0x1, P1 ;  /* 0x0000000821070211 */ /* 0x140fe200008f0ce1 */
[----:B------:R-:W-:Y:S01]  /*2230*/  IMAD.SHL.U32 R5, R20, 0x40, RZ ;  /* 0x0000004014057824 */ /* 0x000fe200078e00ff */
[C---:B----4-:R-:W-:Y:S02]  /*2240*/  @P6 LEA R12, P1, R33.reuse, R12, 0x1 ;  /* 0x0000000c210c6211 */ /* 0x050fe400078208ff */
[----:B------:R-:W-:Y:S01]  /*2250*/  LOP3.LUT R0, R0, 0x1c0, RZ, 0xc0, !PT ;  /* 0x000001c000007812 */ /* 0x000fe200078ec0ff */
[----:B------:R1:W-:Y:S01]  /*2260*/  @P0 LDGSTS.E.BYPASS.LTC128B.128 [R202+0x3900], [R6.64], !P4 ;  /* 0x0390000006ca0fae */ /* 0x0003e2000e101d72 */
[C---:B-----5:R-:W-:Y:S02]  /*2270*/  @P5 LEA R10, P0, R33.reuse, R10, 0x1 ;  /* 0x0000000a210a5211 */ /* 0x060fe400078008ff */
[----:B------:R-:W-:-:S02]  /*2280*/  @P6 LEA.HI.X R13, R33, R11, R225, 0x1, P1 ;  /* 0x0000000b210d6211 */ /* 0x000fc400008f0ce1 */
[C---:B------:R-:W-:Y:S02]  /*2290*/  @P3 LEA R8, P1, R33.reuse, R9, 0x1 ;  /* 0x0000000921083211 */ /* 0x040fe400078208ff */
[C-C-:B---3--:R-:W-:Y:S01]  /*22a0*/  @P5 LEA.HI.X R11, R33.reuse, R17, R225.reuse, 0x1, P0 ;  /* 0x00000011210b5211 */ /* 0x148fe200000f0ce1 */
[----:B------:R2:W-:Y:S01]  /*22b0*/  @P6 LDGSTS.E.BYPASS.LTC128B.128 [R202+0x4100], [R12.64], !P4 ;  /* 0x041000000cca6fae */ /* 0x0005e2000e101d72 */
[----:B------:R-:W-:Y:S02]  /*22c0*/  @P3 LEA.HI.X R9, R33, R16, R225, 0x1, P1 ;  /* 0x0000001021093211 */ /* 0x000fe400008f0ce1 */
[----:B------:R-:W-:Y:S01]  /*22d0*/  LOP3.LUT R197, R5, 0xfffffe00, RZ, 0xc0, !PT ;  /* 0xfffffe0005c57812 */ /* 0x000fe200078ec0ff */
[----:B------:R3:W-:Y:S01]  /*22e0*/  @P5 LDGSTS.E.BYPASS.LTC128B.128 [R202+0x4900], [R10.64], !P4 ;  /* 0x049000000aca5fae */ /* 0x0007e2000e101d72 */
[----:B------:R-:W-:-:S03]  /*22f0*/  LOP3.LUT P1, RZ, R32, 0x2, RZ, 0xc0, !PT ;  /* 0x0000000220ff7812 */ /* 0x000fc6000782c0ff */
[----:B------:R3:W-:Y:S01]  /*2300*/  @P3 LDGSTS.E.BYPASS.LTC128B.128 [R202+0x5100], [R8.64], !P4 ;  /* 0x0510000008ca3fae */ /* 0x0007e2000e101d72 */
[----:B-1----:R-:W-:Y:S01]  /*2310*/  @P2 LEA R6, P0, R33, R3, 0x1 ;  /* 0x0000000321062211 */ /* 0x002fe200078008ff */
[----:B------:R-:W-:-:S03]  /*2320*/  IMAD.SHL.U32 R3, R19, 0x40, RZ ;  /* 0x0000004013037824 */ /* 0x000fc600078e00ff */
[--C-:B------:R-:W-:Y:S02]  /*2330*/  @P2 LEA.HI.X R7, R33, R15, R225.reuse, 0x1, P0 ;  /* 0x0000000f21072211 */ /* 0x100fe400000f0ce1 */
[----:B------:R-:W-:Y:S02]  /*2340*/  LOP3.LUT R3, R3, 0x1c0, RZ, 0xc0, !PT ;  /* 0x000001c003037812 */ /* 0x000fe400078ec0ff */
[C---:B------:R-:W-:Y:S01]  /*2350*/  SHF.L.U64.HI R225, R33.reuse, 0x1, R225 ;  /* 0x0000000121e17819 */ /* 0x040fe200000102e1 */
[----:B------:R1:W-:Y:S01]  /*2360*/  @P2 LDGSTS.E.BYPASS.LTC128B.128 [R202+0x5900], [R6.64], !P4 ;  /* 0x0590000006ca2fae */ /* 0x0003e2000e101d72 */
[----:B------:R-:W-:-:S03]  /*2370*/  ISETP.GE.AND P2, PT, R33, c[0x0][0x1d4], PT ;  /* 0x0000750021007a0c */ /* 0x000fc60003f46270 */
[----:B------:R-:W0:Y:S01]  /*2380*/  LDGDEPBAR ;  /* 0x00000000000079af */ /* 0x000e220000000000 */
[----:B------:R-:W-:Y:S01]  /*2390*/  ISETP.LT.OR P5, PT, R34, 0x1, P2 ;  /* 0x000000012200780c */ /* 0x000fe200017a1670 */
[----:B-1----:R-:W-:Y:S01]  /*23a0*/  IMAD.SHL.U32 R7, R18, 0x8, RZ ;  /* 0x0000000812077824 */ /* 0x002fe200078e00ff */
[----:B------:R-:W-:-:S04]  /*23b0*/  DEPBAR.LE SB0, 0x1 ;  /* 0x000080400000791a */ /* 0x000fc80000000000 */
[----:B------:R-:W-:-:S04]  /*23c0*/  DEPBAR.LE SB0, 0x0 ;  /* 0x000080000000791a */ /* 0x000fc80000000000 */
[----:B------:R-:W-:Y:S01]  /*23d0*/  IMAD.SHL.U32 R6, R14, 0x8, RZ ;  /* 0x000000080e067824 */ /* 0x000fe200078e00ff */
[----:B------:R-:W-:Y:S02]  /*23e0*/  LOP3.LUT R7, R0, 0x8, R7, 0xf8, !PT ;  /* 0x0000000800077812 */ /* 0x000fe400078ef807 */
[----:B------:R-:W-:Y:S02]  /*23f0*/  SHF.R.U32.HI R0, RZ, 0x3, R0 ;  /* 0x00000003ff007819 */ /* 0x000fe40000011600 */
[----:B------:R-:W-:Y:S02]  /*2400*/  LOP3.LUT R5, R3, 0x8, R6, 0xf8, !PT ;  /* 0x0000000803057812 */ /* 0x000fe400078ef806 */
[----:B------:R-:W-:Y:S02]  /*2410*/  SHF.R.U32.HI R3, RZ, 0x3, R3 ;  /* 0x00000003ff037819 */ /* 0x000fe40000011603 */
[----:B------:R-:W-:Y:S01]  /*2420*/  LOP3.LUT R0, R7, R0, RZ, 0x3c, !PT ;  /* 0x0000000007007212 */ /* 0x000fe200078e3cff */
[----:B------:R-:W-:Y:S01]  /*2430*/  IMAD.WIDE.U32 R6, R234, c[0x0][0x208], RZ ;  /* 0x00008200ea067a25 */ /* 0x000fe200078e00ff */
[----:B------:R-:W-:-:S03]  /*2440*/  LOP3.LUT R196, R5, R3, RZ, 0x3c, !PT ;  /* 0x0000000305c47212 */ /* 0x000fc600078e3cff */
[----:B------:R-:W-:Y:S02]  /*2450*/  IMAD R3, R198, 0x400, R197 ;  /* 0x00000400c6037824 */ /* 0x000fe400078e02c5 */
[----:B------:R-:W-:Y:S02]  /*2460*/  IMAD R0, R14, 0x200, R0 ;  /* 0x000002000e007824 */ /* 0x000fe400078e0200 */
[----:B------:R-:W-:Y:S02]  /*2470*/  IMAD.IADD R3, R196, 0x1, R3 ;  /* 0x00000001c4037824 */ /* 0x000fe400078e0203 */
[----:B------:R-:W-:Y:S01]  /*2480*/  IMAD.SHL.U32 R208, R0, 0x2, RZ ;  /* 0x0000000200d07824 */ /* 0x000fe200078e00ff */
[----:B------:R-:W-:Y:S01]  /*2490*/  BAR.SYNC.DEFER_BLOCKING 0x0 ;  /* 0x0000000000007b1d */ /* 0x000fe20000010000 */
[----:B------:R-:W-:Y:S02]  /*24a0*/  IMAD.SHL.U32 R215, R3, 0x2, RZ ;  /* 0x0000000203d77824 */ /* 0x000fe400078e00ff */
[----:B------:R-:W-:Y:S01]  /*24b0*/  IMAD R0, R35, c[0x0][0x208], RZ ;  /* 0x0000820023007a24 */ /* 0x000fe200078e02ff */
[----:B------:R-:W-:Y:S01]  /*24c0*/  IADD3 R5, R208, 0x3100, RZ ;  /* 0x00003100d0057810 */ /* 0x000fe20007ffe0ff */
[----:B------:R-:W-:Y:S01]  /*24d0*/  IMAD R3, R40, c[0x0][0x218], RZ ;  /* 0x0000860028037a24 */ /* 0x000fe200078e02ff */
[----:B------:R-:W-:Y:S01]  /*24e0*/  IADD3 R219, R208, 0x3120, RZ ;  /* 0x00003120d0db7810 */ /* 0x000fe20007ffe0ff */
[----:B------:R-:W-:Y:S01]  /*24f0*/  IMAD R0, R234, c[0x0][0x20c], R0 ;  /* 0x00008300ea007a24 */ /* 0x000fe200078e0200 */
[----:B------:R-:W-:Y:S01]  /*2500*/  @P1 IADD3 R219, R5, -0x20, RZ ;  /* 0xffffffe005db1810 */ /* 0x000fe20007ffe0ff */
[----:B------:R-:W-:Y:S01]  /*2510*/  IMAD R3, R227, c[0x0][0x21c], R3 ;  /* 0x00008700e3037a24 */ /* 0x000fe200078e0203 */
[----:B------:R-:W-:Y:S01]  /*2520*/  LOP3.LUT P1, RZ, R32, 0x4, RZ, 0xc0, !PT ;  /* 0x0000000420ff7812 */ /* 0x000fe2000782c0ff */
[----:B------:R-:W-:Y:S01]  /*2530*/  IMAD.IADD R7, R7, 0x1, R0 ;  /* 0x0000000107077824 */ /* 0x000fe200078e0200 */
[C---:B------:R-:W-:Y:S01]  /*2540*/  IADD3 R224, R219.reuse, 0x800, RZ ;  /* 0x00000800dbe07810 */ /* 0x040fe20007ffe0ff */
[----:B------:R-:W-:Y:S01]  /*2550*/  IMAD R218, R2, 0x2, R215 ;  /* 0x0000000202da7824 */ /* 0x000fe200078e02d7 */
[----:B------:R-:W-:Y:S01]  /*2560*/  IADD3 R223, R219, 0x1000, RZ ;  /* 0x00001000dbdf7810 */ /* 0x000fe20007ffe0ff */
[----:B------:R-:W-:Y:S01]  /*2570*/  IMAD.WIDE.U32 R6, R227, c[0x0][0x218], R6 ;  /* 0x00008600e3067a25 */ /* 0x000fe200078e0006 */
[----:B------:R-:W-:-:S02]  /*2580*/  IADD3 R222, R219, 0x1800, RZ ;  /* 0x00001800dbde7810 */ /* 0x000fc40007ffe0ff */
[C---:B------:R-:W-:Y:S01]  /*2590*/  IADD3 R221, R219.reuse, 0x2000, RZ ;  /* 0x00002000dbdd7810 */ /* 0x040fe20007ffe0ff */
[----:B------:R-:W-:Y:S01]  /*25a0*/  IMAD R216, R4, 0x2, R215 ;  /* 0x0000000204d87824 */ /* 0x000fe200078e02d7 */
[----:B------:R-:W-:Y:S02]  /*25b0*/  IADD3 R0, P0, R6, UR46, RZ ;  /* 0x0000002e06007c10 */ /* 0x000fe4000ff1e0ff */
[----:B------:R-:W-:Y:S01]  /*25c0*/  IADD3 R220, R219, 0x2800, RZ ;  /* 0x00002800dbdc7810 */ /* 0x000fe20007ffe0ff */
[----:B------:R-:W-:Y:S01]  /*25d0*/  IMAD R217, R2, 0x2, R216 ;  /* 0x0000000202d97824 */ /* 0x000fe200078e02d8 */
[----:B--2---:R-:W-:Y:S01]  /*25e0*/  LDSM.16.M88.4 R12, [R215+0x6100] ;  /* 0x00610000d70c783b */ /* 0x004fe20000000200 */
[----:B------:R-:W-:Y:S02]  /*25f0*/  IADD3.X R6, R7, UR10, R3, P0, !PT ;  /* 0x0000000a07067c10 */ /* 0x000fe400087fe403 */
[C---:B------:R-:W-:Y:S01]  /*2600*/  LEA R3, P0, R0.reuse, c[0x0][0x1f8], 0x1 ;  /* 0x00007e0000037a11 */ /* 0x040fe200078008ff */
[----:B---3--:R-:W-:Y:S03]  /*2610*/  LDSM.16.M88.4 R8, [R215+0x8100] ;  /* 0x00810000d708783b */ /* 0x008fe60000000200 */
[----:B------:R-:W-:Y:S01]  /*2620*/  LEA.HI.X R0, R0, c[0x0][0x1fc], R6, 0x1, P0 ;  /* 0x00007f0000007a11 */ /* 0x000fe200000f0c06 */
[----:B------:R-:W1:Y:S01]  /*2630*/  LDSM.16.M88.4 R20, [R208+0x4100] ;  /* 0x00410000d014783b */ /* 0x000e620000000200 */
[----:B------:R-:W-:-:S03]  /*2640*/  ISETP.LT.OR P0, PT, R34, 0x11, P2 ;  /* 0x000000112200780c */ /* 0x000fc60001701670 */
[----:B------:R-:W2:Y:S04]  /*2650*/  LDSM.16.M88.4 R24, [R208+0x3900] ;  /* 0x00390000d018783b */ /* 0x000ea80000000200 */
[----:B------:R-:W3:Y:S04]  /*2660*/  LDSM.16.M88.4 R28, [R208+0x3100] ;  /* 0x00310000d01c783b */ /* 0x000ee80000000200 */
[----:B------:R-:W4:Y:S04]  /*2670*/  LDSM.16.M88.4 R16, [R208+0x4900] ;  /* 0x00490000d010783b */ /* 0x000f280000000200 */
[----:B------:R-:W5:Y:S04]  /*2680*/  LDSM.16.M88.4 R36, [R208+0x5100] ;  /* 0x00510000d024783b */ /* 0x000f680000000200 */
[----:B------:R-:W-:Y:S04]  /*2690*/  SHFL.IDX PT, R5, R3, RZ, 0x181f ;  /* 0x00181fff03057589 */ /* 0x000fe800000e0000 */
[----:B------:R-:W-:Y:S04]  /*26a0*/  SHFL.IDX PT, R6, R3, 0x1, 0x181f ;  /* 0x00381f0003067f89 */ /* 0x000fe800000e0000 */
[----:B------:R-:W-:Y:S04]  /*26b0*/  SHFL.IDX PT, R7, R3, 0x2, 0x181f ;  /* 0x00581f0003077f89 */ /* 0x000fe800000e0000 */
[----:B------:R-:W-:Y:S04]  /*26c0*/  SHFL.IDX PT, R35, R0, 0x2, 0x181f ;  /* 0x00581f0000237f89 */ /* 0x000fe800000e0000 */
[----:B------:R-:W-:Y:S01]  /*26d0*/  LDSM.16.M88.4 R64, [R219] ;  /* 0x00000000db40783b */ /* 0x000fe20000000200 */
[-C--:B-1----:R-:W-:Y:S03]  /*26e0*/  HMMA.16816.F32 R180, R12, R20.reuse, RZ ;  /* 0x000000140cb4723c */ /* 0x082fe600000018ff */
[----:B------:R-:W-:Y:S04]  /*26f0*/  SHFL.IDX PT, R32, R0, 0x3, 0x181f ;  /* 0x00781f0000207f89 */ /* 0x000fe800000e0000 */
[----:B------:R-:W-:Y:S01]  /*2700*/  LDSM.16.M88.4 R44, [R219+0x800] ;  /* 0x00080000db2c783b */ /* 0x000fe20000000200 */
[C---:B------:R-:W-:Y:S03]  /*2710*/  HMMA.16816.F32 R76, R8.reuse, R20, RZ ;  /* 0x00000014084c723c */ /* 0x040fe600000018ff */
[----:B------:R-:W-:Y:S05]  /*2720*/  LDSM.16.M88.4 R40, [R219+0x1000] ;  /* 0x00100000db28783b */ /* 0x000fea0000000200 */
[-C--:B------:R-:W-:Y:S08]  /*2730*/  HMMA.16816.F32 R92, R8, R22.reuse, RZ ;  /* 0x00000016085c723c */ /* 0x080ff000000018ff */
[C---:B------:R-:W-:Y:S01]  /*2740*/  HMMA.16816.F32 R140, R12.reuse, R22, RZ ;  /* 0x000000160c8c723c */ /* 0x040fe200000018ff */
[----:B------:R-:W1:Y:S07]  /*2750*/  LDSM.16.M88.4 R20, [R208+0x5900] ;  /* 0x00590000d014783b */ /* 0x000e6e0000000200 */
[-C--:B--2---:R-:W-:Y:S08]  /*2760*/  HMMA.16816.F32 R164, R12, R24.reuse, RZ ;  /* 0x000000180ca4723c */ /* 0x084ff000000018ff */
[C---:B------:R-:W-:Y:S01]  /*2770*/  HMMA.16816.F32 R80, R8.reuse, R24, RZ ;  /* 0x000000180850723c */ /* 0x040fe200000018ff */
[----:B------:R-:W-:Y:S04]  /*2780*/  SHFL.IDX PT, R24, R0, 0x1, 0x181f ;  /* 0x00381f0000187f89 */ /* 0x000fe800000e0000 */
[----:B------:R-:W2:Y:S03]  /*2790*/  SHFL.IDX PT, R25, R0, RZ, 0x181f ;  /* 0x00181fff00197589 */ /* 0x000ea600000e0000 */
[C---:B---3--:R-:W-:Y:S08]  /*27a0*/  HMMA.16816.F32 R48, R8.reuse, R28, RZ ;  /* 0x0000001c0830723c */ /* 0x048ff000000018ff */
[C---:B------:R-:W-:Y:S08]  /*27b0*/  HMMA.16816.F32 R88, R8.reuse, R30, RZ ;  /* 0x0000001e0858723c */ /* 0x040ff000000018ff */
[C---:B------:R-:W-:Y:S08]  /*27c0*/  HMMA.16816.F32 R96, R8.reuse, R26, RZ ;  /* 0x0000001a0860723c */ /* 0x040ff000000018ff */
[C---:B----4-:R-:W-:Y:S08]  /*27d0*/  HMMA.16816.F32 R56, R8.reuse, R16, RZ ;  /* 0x000000100838723c */ /* 0x050ff000000018ff */
[C---:B------:R-:W-:Y:S08]  /*27e0*/  HMMA.16816.F32 R104, R8.reuse, R18, RZ ;  /* 0x000000120868723c */ /* 0x040ff000000018ff */
[C---:B-----5:R-:W-:Y:S08]  /*27f0*/  HMMA.16816.F32 R52, R8.reuse, R36, RZ ;  /* 0x000000240834723c */ /* 0x060ff000000018ff */
[C---:B------:R-:W-:Y:S08]  /*2800*/  HMMA.16816.F32 R120, R8.reuse, R38, RZ ;  /* 0x000000260878723c */ /* 0x040ff000000018ff */
[C---:B-1----:R-:W-:Y:S08]  /*2810*/  HMMA.16816.F32 R72, R8.reuse, R20, RZ ;  /* 0x000000140848723c */ /* 0x042ff000000018ff */
[----:B------:R-:W-:Y:S01]  /*2820*/  HMMA.16816.F32 R112, R8, R22, RZ ;  /* 0x000000160870723c */ /* 0x000fe200000018ff */
[----:B------:R-:W-:Y:S07]  /*2830*/  SHFL.IDX PT, R8, R3, 0x3, 0x181f ;  /* 0x00781f0003087f89 */ /* 0x000fee00000e0000 */
[C---:B------:R-:W-:Y:S07]  /*2840*/  HMMA.16816.F32 R116, R12.reuse, R20, RZ ;  /* 0x000000140c74723c */ /* 0x040fee00000018ff */
[----:B------:R-:W-:Y:S01]  /*2850*/  IADD3 R20, P6, R5, R226, RZ ;  /* 0x000000e205147210 */ /* 0x000fe20007fde0ff */
[----:B------:R-:W-:Y:S01]  /*2860*/  HMMA.16816.F32 R128, R12, R16, RZ ;  /* 0x000000100c80723c */ /* 0x000fe200000018ff */
[----:B------:R-:W-:Y:S03]  /*2870*/  SHFL.IDX PT, R5, R3, 0x4, 0x181f ;  /* 0x00981f0003057f89 */ /* 0x000fe600000e0000 */
[----:B--2---:R-:W-:Y:S01]  /*2880*/  IMAD.X R21, R25, 0x1, R225, P6 ;  /* 0x0000000119157824 */ /* 0x004fe200030e06e1 */
[----:B------:R-:W-:Y:S01]  /*2890*/  SHFL.IDX PT, R3, R3, 0x5, 0x181f ;  /* 0x00b81f0003037f89 */ /* 0x000fe200000e0000 */
[----:B------:R-:W-:-:S02]  /*28a0*/  ISETP.LT.OR P6, PT, R34, 0x21, P2 ;  /* 0x000000212200780c */ /* 0x000fc400017c1670 */
[C---:B------:R-:W-:Y:S01]  /*28b0*/  HMMA.16816.F32 R160, R12.reuse, R18, RZ ;  /* 0x000000120ca0723c */ /* 0x040fe200000018ff */
[----:B------:R-:W1:Y:S07]  /*28c0*/  LDSM.16.M88.4 R16, [R218+0x8100] ;  /* 0x00810000da10783b */ /* 0x000e6e0000000200 */
[C---:B------:R-:W-:Y:S01]  /*28d0*/  HMMA.16816.F32 R108, R12.reuse, R22, RZ ;  /* 0x000000160c6c723c */ /* 0x040fe200000018ff */
[----:B------:R-:W-:Y:S04]  /*28e0*/  SHFL.IDX PT, R23, R0, 0x4, 0x181f ;  /* 0x00981f0000177f89 */ /* 0x000fe800000e0000 */
[----:B------:R2:W-:Y:S03]  /*28f0*/  SHFL.IDX PT, R22, R0, 0x5, 0x181f ;  /* 0x00b81f0000167f89 */ /* 0x0005e600000e0000 */
[C---:B------:R-:W-:Y:S08]  /*2900*/  HMMA.16816.F32 R144, R12.reuse, R28, RZ ;  /* 0x0000001c0c90723c */ /* 0x040ff000000018ff */
[C---:B------:R-:W-:Y:S01]  /*2910*/  HMMA.16816.F32 R148, R12.reuse, R30, RZ ;  /* 0x0000001e0c94723c */ /* 0x040fe200000018ff */
[----:B------:R-:W-:Y:S07]  /*2920*/  LDSM.16.M88.4 R28, [R219+0x2000] ;  /* 0x00200000db1c783b */ /* 0x000fee0000000200 */
[----:B------:R-:W-:Y:S01]  /*2930*/  HMMA.16816.F32 R132, R12, R26, RZ ;  /* 0x0000001a0c84723c */ /* 0x000fe200000018ff */
[----:B--2---:R-:W-:-:S07]  /*2940*/  IMAD.MOV.U32 R0, RZ, RZ, 0x40 ;  /* 0x00000040ff007424 */ /* 0x004fce00078e00ff */
[----:B------:R-:W-:Y:S01]  /*2950*/  HMMA.16816.F32 R124, R12, R36, RZ ;  /* 0x000000240c7c723c */ /* 0x000fe200000018ff */
[----:B------:R-:W-:-:S05]  /*2960*/  SEL R0, R0, 0xffffffc0, !P1 ;  /* 0xffffffc000007807 */ /* 0x000fca0004800000 */
[----:B------:R-:W-:Y:S02]  /*2970*/  IMAD.IADD R214, R208, 0x1, R0 ;  /* 0x00000001d0d67824 */ /* 0x000fe400078e0200 */
[----:B------:R-:W-:Y:S01]  /*2980*/  HMMA.16816.F32 R176, R12, R38, RZ ;  /* 0x000000260cb0723c */ /* 0x000fe200000018ff */
[----:B------:R-:W2:Y:S01]  /*2990*/  LDSM.16.M88.4 R36, [R219+0x1800] ;  /* 0x00180000db24783b */ /* 0x000ea20000000200 */
[----:B------:R-:W-:Y:S01]  /*29a0*/  IMAD.IADD R213, R0, 0x1, R219 ;  /* 0x0000000100d57824 */ /* 0x000fe200078e02db */
[----:B------:R-:W-:-:S04]  /*29b0*/  LOP3.LUT R0, R196, R197, RZ, 0xfc, !PT ;  /* 0x000000c5c4007212 */ /* 0x000fc800078efcff */
[-C--:B------:R-:W-:Y:S01]  /*29c0*/  IADD3 R12, P3, R6, R226.reuse, RZ ;  /* 0x000000e2060c7210 */ /* 0x080fe20007f7e0ff */
[C---:B-1----:R-:W-:Y:S04]  /*29d0*/  HMMA.16816.F32 R100, R16.reuse, R64, R48 ;  /* 0x000000401064723c */ /* 0x042fe80000001830 */
[--C-:B------:R-:W-:Y:S01]  /*29e0*/  IMAD.X R13, R24, 0x1, R225.reuse, P3 ;  /* 0x00000001180d7824 */ /* 0x100fe200018e06e1 */
[-C--:B------:R-:W-:Y:S01]  /*29f0*/  IADD3 R14, P3, R7, R226.reuse, RZ ;  /* 0x000000e2070e7210 */ /* 0x080fe20007f7e0ff */
[----:B------:R-:W1:Y:S02]  /*2a00*/  LDSM.16.M88.4 R24, [R219+0x2800] ;  /* 0x00280000db18783b */ /* 0x000e640000000200 */
[----:B------:R-:W-:Y:S02]  /*2a10*/  HMMA.16816.F32 R80, R16, R44, R80 ;  /* 0x0000002c1050723c */ /* 0x000fe40000001850 */
[----:B------:R-:W-:Y:S01]  /*2a20*/  IMAD.X R15, R35, 0x1, R225, P3 ;  /* 0x00000001230f7824 */ /* 0x000fe200018e06e1 */
[----:B------:R-:W-:-:S02]  /*2a30*/  IADD3 R6, P3, R8, R226, RZ ;  /* 0x000000e208067210 */ /* 0x000fc40007f7e0ff */
[----:B------:R-:W3:Y:S03]  /*2a40*/  LDSM.16.M88.4 R8, [R218+0x6100] ;  /* 0x00610000da08783b */ /* 0x000ee60000000200 */
[----:B------:R-:W-:Y:S01]  /*2a50*/  IMAD.X R7, R32, 0x1, R225, P3 ;  /* 0x0000000120077824 */ /* 0x000fe200018e06e1 */
[----:B------:R-:W-:Y:S01]  /*2a60*/  @!PT LDS RZ, [RZ] ;  /* 0x00000000fffff984 */ /* 0x000fe20000000800 */
[----:B------:R-:W-:Y:S01]  /*2a70*/  @!PT LDS RZ, [RZ] ;  /* 0x00000000fffff984 */ /* 0x000fe20000000800 */
[----:B------:R-:W-:Y:S01]  /*2a80*/  @!PT LDS RZ, [RZ] ;  /* 0x00000000fffff984 */ /* 0x000fe20000000800 */
[----:B------:R4:W-:Y:S01]  /*2a90*/  LDGSTS.E.BYPASS.LTC128B.128 [R202+0x100], [R20.64], !P5 ;  /* 0x0010000014ca7fae */ /* 0x0009e2000e901d72 */
[C---:B------:R-:W-:Y:S01]  /*2aa0*/  ISETP.LT.OR P5, PT, R34.reuse, 0x31, P2 ;  /* 0x000000312200780c */ /* 0x040fe200017a1670 */
[----:B------:R-:W-:Y:S01]  /*2ab0*/  HMMA.16816.F32 R76, R16, R40, R76 ;  /* 0x00000028104c723c */ /* 0x000fe2000000184c */
[C---:B------:R-:W-:Y:S01]  /*2ac0*/  ISETP.LT.OR P3, PT, R34.reuse, 0x41, P2 ;  /* 0x000000412200780c */ /* 0x040fe20001761670 */
[----:B------:R5:W-:Y:S01]  /*2ad0*/  LDGSTS.E.BYPASS.LTC128B.128 [R202+0x900], [R12.64], !P0 ;  /* 0x009000000cca7fae */ /* 0x000be2000c101d72 */
[----:B------:R-:W-:-:S03]  /*2ae0*/  ISETP.LT.OR P2, PT, R34, 0x51, P2 ;  /* 0x000000512200780c */ /* 0x000fc60001741670 */
[----:B------:R3:W-:Y:S02]  /*2af0*/  LDGSTS.E.BYPASS.LTC128B.128 [R202+0x1100], [R14.64], !P6 ;  /* 0x011000000eca7fae */ /* 0x0007e4000f101d72 */
[C---:B------:R-:W-:Y:S04]  /*2b00*/  HMMA.16816.F32 R88, R16.reuse, R66, R88 ;  /* 0x000000421058723c */ /* 0x040fe80000001858 */
[----:B------:R4:W-:Y:S04]  /*2b10*/  LDGSTS.E.BYPASS.LTC128B.128 [R202+0x1900], [R6.64], !P5 ;  /* 0x0190000006ca7fae */ /* 0x0009e8000e901d72 */
[C---:B--2---:R-:W-:Y:S08]  /*2b20*/  HMMA.16816.F32 R32, R16.reuse, R36, R56 ;  /* 0x000000241020723c */ /* 0x044ff00000001838 */
[----:B------:R-:W-:Y:S01]  /*2b30*/  HMMA.16816.F32 R96, R16, R46, R96 ;  /* 0x0000002e1060723c */ /* 0x000fe20000001860 */
[----:B-----5:R-:W-:-:S07]  /*2b40*/  IADD3 R12, P0, R5, R226, RZ ;  /* 0x000000e2050c7210 */ /* 0x020fce0007f1e0ff */
[C---:B-1----:R-:W-:Y:S01]  /*2b50*/  HMMA.16816.F32 R72, R16.reuse, R24, R72 ;  /* 0x000000181048723c */ /* 0x042fe20000001848 */
[--C-:B------:R-:W-:Y:S01]  /*2b60*/  IMAD.X R13, R23, 0x1, R225.reuse, P0 ;  /* 0x00000001170d7824 */ /* 0x100fe200000e06e1 */
[----:B---3--:R-:W-:Y:S02]  /*2b70*/  IADD3 R14, P0, R3, R226, RZ ;  /* 0x000000e2030e7210 */ /* 0x008fe40007f1e0ff */
[----:B------:R-:W-:Y:S02]  /*2b80*/  IADD3 R3, R202, 0x100, RZ ;  /* 0x00000100ca037810 */ /* 0x000fe40007ffe0ff */
[----:B------:R1:W-:Y:S01]  /*2b90*/  LDGSTS.E.BYPASS.LTC128B.128 [R202+0x2100], [R12.64], !P3 ;  /* 0x021000000cca7fae */ /* 0x0003e2000d901d72 */
[----:B------:R-:W-:Y:S01]  /*2ba0*/  IMAD.X R15, R22, 0x1, R225, P0 ;  /* 0x00000001160f7824 */ /* 0x000fe200000e06e1 */
[----:B------:R-:W-:Y:S01]  /*2bb0*/  HMMA.16816.F32 R92, R16, R42, R92 ;  /* 0x0000002a105c723c */ /* 0x000fe2000000185c */
[----:B------:R-:W-:Y:S01]  /*2bc0*/  PLOP3.LUT P0, PT, PT, PT, UP0, 0x80, 0x0 ;  /* 0x000000000000781c */ /* 0x000fe20003f0f008 */
[----:B------:R-:W-:Y:S01]  /*2bd0*/  STL [R1+0x8], R3 ;  /* 0x0000080301007387 */ /* 0x000fe20000100800 */
[----:B------:R-:W-:-:S03]  /*2be0*/  ISETP.GT.AND P3, PT, R203, 0x5f, PT ;  /* 0x0000005fcb00780c */ /* 0x000fc60003f64270 */
[----:B------:R1:W-:Y:S02]  /*2bf0*/  LDGSTS.E.BYPASS.LTC128B.128 [R202+0x2900], [R14.64], !P2 ;  /* 0x029000000eca7fae */ /* 0x0003e4000d101d72 */
[C---:B------:R-:W-:Y:S02]  /*2c00*/  HMMA.16816.F32 R104, R16.reuse, R38, R104 ;  /* 0x000000261068723c */ /* 0x040fe40000001868 */
[----:B----4-:R-:W-:Y:S04]  /*2c10*/  LDSM.16.M88.4 R20, [R216+0x8100] ;  /* 0x00810000d814783b */ /* 0x010fe80000000200 */
[----:B------:R-:W2:Y:S02]  /*2c20*/  LDSM.16.M88.4 R48, [R214+0x4900] ;  /* 0x00490000d630783b */ /* 0x000ea40000000200 */
[C---:B------:R-:W-:Y:S02]  /*2c30*/  HMMA.16816.F32 R152, R16.reuse, R30, R120 ;  /* 0x0000001e1098723c */ /* 0x040fe40000001878 */
[----:B------:R-:W3:Y:S04]  /*2c40*/  LDSM.16.M88.4 R68, [R214+0x5100] ;  /* 0x00510000d644783b */ /* 0x000ee80000000200 */
[----:B------:R-:W4:Y:S02]  /*2c50*/  LDSM.16.M88.4 R56, [R214+0x3900] ;  /* 0x00390000d638783b */ /* 0x000f240000000200 */
[----:B------:R-:W-:Y:S02]  /*2c60*/  HMMA.16816.F32 R136, R16, R26, R112 ;  /* 0x0000001a1088723c */ /* 0x000fe40000001870 */
[----:B------:R-:W5:Y:S04]  /*2c70*/  LDSM.16.M88.4 R60, [R214+0x3100] ;  /* 0x00310000d63c783b */ /* 0x000f680000000200 */
[----:B------:R-:W-:Y:S02]  /*2c80*/  LDSM.16.M88.4 R84, [R214+0x5900] ;  /* 0x00590000d654783b */ /* 0x000fe40000000200 */
[----:B------:R-:W-:Y:S02]  /*2c90*/  HMMA.16816.F32 R144, R8, R64, R144 ;  /* 0x000000400890723c */ /* 0x000fe40000001890 */
[----:B------:R-:W0:Y:S06]  /*2ca0*/  LDGDEPBAR ;  /* 0x00000000000079af */ /* 0x000e2c0000000000 */
[----:B-1----:R-:W-:Y:S01]  /*2cb0*/  HMMA.16816.F32 R12, R16, R28, R52 ;  /* 0x0000001c100c723c */ /* 0x002fe20000001834 */
[----:B------:R-:W1:Y:S04]  /*2cc0*/  LDSM.16.M88.4 R52, [R214+0x4100] ;  /* 0x00410000d634783b */ /* 0x000e680000000200 */
[----:B------:R-:W1:Y:S03]  /*2cd0*/  LDSM.16.M88.4 R16, [R216+0x6100] ;  /* 0x00610000d810783b */ /* 0x000e660000000200 */
[C---:B------:R-:W-:Y:S08]  /*2ce0*/  HMMA.16816.F32 R184, R8.reuse, R36, R128 ;  /* 0x0000002408b8723c */ /* 0x040ff00000001880 */
[C---:B------:R-:W-:Y:S08]  /*2cf0*/  HMMA.16816.F32 R164, R8.reuse, R44, R164 ;  /* 0x0000002c08a4723c */ /* 0x040ff000000018a4 */
[C---:B------:R-:W-:Y:S08]  /*2d00*/  HMMA.16816.F32 R64, R8.reuse, R66, R148 ;  /* 0x000000420840723c */ /* 0x040ff00000001894 */
[C---:B------:R-:W-:Y:S01]  /*2d10*/  HMMA.16816.F32 R128, R8.reuse, R46, R132 ;  /* 0x0000002e0880723c */ /* 0x040fe20000001884 */
[----:B------:R-:W-:Y:S07]  /*2d20*/  LDSM.16.M88.4 R44, [R213] ;  /* 0x00000000d52c783b */ /* 0x000fee0000000200 */
[C---:B------:R-:W-:Y:S08]  /*2d30*/  HMMA.16816.F32 R180, R8.reuse, R40, R180 ;  /* 0x0000002808b4723c */ /* 0x040ff000000018b4 */
[C---:B------:R-:W-:Y:S01]  /*2d40*/  HMMA.16816.F32 R140, R8.reuse, R42, R140 ;  /* 0x0000002a088c723c */ /* 0x040fe2000000188c */
[----:B------:R-:W-:Y:S07]  /*2d50*/  LDSM.16.M88.4 R40, [R213+0x800] ;  /* 0x00080000d528783b */ /* 0x000fee0000000200 */
[C---:B------:R-:W-:Y:S01]  /*2d60*/  HMMA.16816.F32 R160, R8.reuse, R38, R160 ;  /* 0x0000002608a0723c */ /* 0x040fe200000018a0 */
[----:B------:R-:W-:Y:S07]  /*2d70*/  LDSM.16.M88.4 R36, [R213+0x1000] ;  /* 0x00100000d524783b */ /* 0x000fee0000000200 */
[C---:B------:R-:W-:Y:S08]  /*2d80*/  HMMA.16816.F32 R188, R8.reuse, R28, R124 ;  /* 0x0000001c08bc723c */ /* 0x040ff0000000187c */
[C---:B------:R-:W-:Y:S08]  /*2d90*/  HMMA.16816.F32 R192, R8.reuse, R24, R116 ;  /* 0x0000001808c0723c */ /* 0x040ff00000001874 */
[C---:B------:R-:W-:Y:S01]  /*2da0*/  HMMA.16816.F32 R176, R8.reuse, R30, R176 ;  /* 0x0000001e08b0723c */ /* 0x040fe200000018b0 */
[----:B------:R-:W-:Y:S07]  /*2db0*/  LDSM.16.M88.4 R28, [R213+0x2000] ;  /* 0x00200000d51c783b */ /* 0x000fee0000000200 */
[----:B------:R-:W-:Y:S01]  /*2dc0*/  HMMA.16816.F32 R172, R8, R26, R108 ;  /* 0x0000001a08ac723c */ /* 0x000fe2000000186c */
[----:B------:R-:W1:Y:S04]  /*2dd0*/  LDSM.16.M88.4 R8, [R217+0x8100] ;  /* 0x00810000d908783b */ /* 0x000e680000000200 */
[----:B------:R-:W-:Y:S03]  /*2de0*/  LDSM.16.M88.4 R24, [R213+0x2800] ;  /* 0x00280000d518783b */ /* 0x000fe60000000200 */
[C---:B--2---:R-:W-:Y:S01]  /*2df0*/  HMMA.16816.F32 R132, R20.reuse, R48, R32 ;  /* 0x000000301484723c */ /* 0x044fe20000001820 */
[----:B------:R-:W2:Y:S07]  /*2e00*/  LDSM.16.M88.4 R32, [R213+0x1800] ;  /* 0x00180000d520783b */ /* 0x000eae0000000200 */
[----:B---3--:R-:W-:Y:S01]  /*2e10*/  HMMA.16816.F32 R124, R20, R68, R12 ;  /* 0x00000044147c723c */ /* 0x008fe2000000180c */
[----:B------:R-:W3:Y:S01]  /*2e20*/  LDSM.16.M88.4 R12, [R217+0x6100] ;  /* 0x00610000d90c783b */ /* 0x000ee20000000200 */
[----:B------:R-:W-:-:S06]  /*2e30*/  DEPBAR.LE SB0, 0x0 ;  /* 0x000080000000791a */ /* 0x000fcc0000000000 */
[C---:B----4-:R-:W-:Y:S08]  /*2e40*/  HMMA.16816.F32 R156, R20.reuse, R56, R80 ;  /* 0x00000038149c723c */ /* 0x050ff00000001850 */
[C---:B-----5:R-:W-:Y:S08]  /*2e50*/  HMMA.16816.F32 R168, R20.reuse, R60, R100 ;  /* 0x0000003c14a8723c */ /* 0x060ff00000001864 */
[C---:B-1----:R-:W-:Y:S08]  /*2e60*/  HMMA.16816.F32 R148, R20.reuse, R52, R76 ;  /* 0x000000341494723c */ /* 0x042ff0000000184c */
        /* <DEDUP_REMOVED lines=8> */
[C---:B------:R-:W-:Y:S08]  /*2ef0*/  HMMA.16816.F32 R80, R16.reuse, R56, R164 ;  /* 0x000000381050723c */ /* 0x040ff000000018a4 */
[----:B------:R-:W-:Y:S08]  /*2f00*/  HMMA.16816.F32 R76, R16, R58, R128 ;  /* 0x0000003a104c723c */ /* 0x000ff00000001880 */
[----:B------:R-:W-:Y:S08]  /*2f10*/  HMMA.16816.F32 R96, R20, R86, R136 ;  /* 0x000000561460723c */ /* 0x000ff00000001888 */
        /* <DEDUP_REMOVED lines=11> */
[C---:B--2---:R-:W-:Y:S08]  /*2fd0*/  HMMA.16816.F32 R152, R8.reuse, R34, R104 ;  /* 0x000000220898723c */ /* 0x044ff00000001868 */
[C---:B------:R-:W-:Y:S08]  /*2fe0*/  HMMA.16816.F32 R108, R8.reuse, R30, R100 ;  /* 0x0000001e086c723c */ /* 0x040ff00000001864 */
[----:B------:R-:W-:Y:S08]  /*2ff0*/  HMMA.16816.F32 R112, R8, R26, R96 ;  /* 0x0000001a0870723c */ /* 0x000ff00000001860 */
[C---:B---3--:R-:W-:Y:S08]  /*3000*/  HMMA.16816.F32 R100, R12.reuse, R44, R92 ;  /* 0x0000002c0c64723c */ /* 0x048ff0000000185c */
        /* <DEDUP_REMOVED lines=19> */
[----:B------:R-:W-:Y:S01]  /*3140*/  UISETP.NE.AND UP0, UPT, UR36, URZ, UPT ;  /* 0x0000003f2400728c */ /* 0x000fe2000bf05270 */
[----:B------:R-:W-:-:S02]  /*3150*/  IMAD.U32 R3, RZ, RZ, UR14 ;  /* 0x0000000eff037e24 */ /* 0x000fc4000f8e00ff */
[----:B------:R-:W-:-:S03]  /*3160*/  IMAD.MOV.U32 R227, RZ, RZ, RZ ;  /* 0x000000ffffe37224 */ /* 0x000fc600078e00ff */
[----:B------:R-:W-:Y:S02]  /*3170*/  PLOP3.LUT P1, PT, PT, PT, UP0, 0x80, 0x0 ;  /* 0x000000000000781c */ /* 0x000fe40003f2f008 */
[----:B------:R-:W-:Y:S02]  /*3180*/  IADD3 R3, R203, UR13, R3 ;  /* 0x0000000dcb037c10 */ /* 0x000fe4000fffe003 */
        /* <DEDUP_REMOVED lines=31> */
[----:B------:R-:W5:Y:S04]  /*3380*/  SHFL.IDX PT, R13, R5, 0x4, 0x181f ;  /* 0x00981f00050d7f89 */ /* 0x000f6800000e0000 */
[----:B------:R-:W-:Y:S01]  /*3390*/  SHFL.IDX PT, R5, R5, 0x5, 0x181f ;  /* 0x00b81f0005057f89 */ /* 0x000fe200000e0000 */
[----:B-1----:R-:W-:-:S03]  /*33a0*/  IADD3 R6, P0, R6, R226, RZ ;  /* 0x000000e206067210 */ /* 0x002fc60007f1e0ff */
[----:B------:R-:W1:Y:S02]  /*33b0*/  SHFL.IDX PT, R18, R3, 0x2, 0x181f ;  /* 0x00581f0003127f89 */ /* 0x000e6400000e0000 */
[----:B--2---:R-:W-:Y:S01]  /*33c0*/  IMAD.X R7, R7, 0x1, R225, P0 ;  /* 0x0000000107077824 */ /* 0x004fe200000e06e1 */
[-C--:B------:R-:W-:Y:S01]  /*33d0*/  IADD3 R14, P0, R8, R226.reuse, RZ ;  /* 0x000000e2080e7210 */ /* 0x080fe20007f1e0ff */
[----:B------:R-:W2:Y:S01]  /*33e0*/  SHFL.IDX PT, R17, R3, 0x3, 0x181f ;  /* 0x00781f0003117f89 */ /* 0x000ea200000e0000 */
[----:B---3--:R-:W-:-:S03]  /*33f0*/  IADD3 R12, P5, R9, R226, RZ ;  /* 0x000000e2090c7210 */ /* 0x008fc60007fbe0ff */
[----:B------:R-:W3:Y:S01]  /*3400*/  SHFL.IDX PT, R16, R3, 0x4, 0x181f ;  /* 0x00981f0003107f89 */ /* 0x000ee200000e0000 */
[----:B----4-:R-:W-:-:S03]  /*3410*/  IADD3 R10, P2, R10, R226, RZ ;  /* 0x000000e20a0a7210 */ /* 0x010fc60007f5e0ff */
[----:B------:R-:W4:Y:S01]  /*3420*/  SHFL.IDX PT, R3, R3, 0x5, 0x181f ;  /* 0x00b81f0003037f89 */ /* 0x000f2200000e0000 */
[----:B-----5:R-:W-:-:S03]  /*3430*/  IMAD.X R15, R11, 0x1, R225, P0 ;  /* 0x000000010b0f7824 */ /* 0x020fc600000e06e1 */
[----:B------:R5:W-:Y:S01]  /*3440*/  LDGSTS.E.BYPASS.LTC128B.128 [R202+0x3100], [R6.64], !P4 ;  /* 0x0310000006ca7fae */ /* 0x000be2000e101d72 */
[----:B------:R-:W-:-:S03]  /*3450*/  IADD3 R8, P1, R13, R226, RZ ;  /* 0x000000e20d087210 */ /* 0x000fc60007f3e0ff */
[----:B------:R4:W-:Y:S01]  /*3460*/  LDGSTS.E.BYPASS.LTC128B.128 [R202+0x3900], [R14.64], !P4 ;  /* 0x039000000eca7fae */ /* 0x0009e2000e101d72 */
[--C-:B-1----:R-:W-:Y:S02]  /*3470*/  IMAD.X R13, R18, 0x1, R225.reuse, P5 ;  /* 0x00000001120d7824 */ /* 0x102fe400028e06e1 */
[----:B--2---:R-:W-:-:S03]  /*3480*/  IMAD.X R11, R17, 0x1, R225, P2 ;  /* 0x00000001110b7824 */ /* 0x004fc600010e06e1 */
[----:B------:R1:W-:Y:S01]  /*3490*/  LDGSTS.E.BYPASS.LTC128B.128 [R202+0x4100], [R12.64], !P4 ;  /* 0x041000000cca7fae */ /* 0x0003e2000e101d72 */
[----:B---3--:R-:W-:-:S03]  /*34a0*/  IMAD.X R9, R16, 0x1, R225, P1 ;  /* 0x0000000110097824 */ /* 0x008fc600008e06e1 */
[----:B------:R1:W-:Y:S04]  /*34b0*/  LDGSTS.E.BYPASS.LTC128B.128 [R202+0x4900], [R10.64], !P4 ;  /* 0x049000000aca7fae */ /* 0x0003e8000e101d72 */
[----:B------:R1:W-:Y:S01]  /*34c0*/  LDGSTS.E.BYPASS.LTC128B.128 [R202+0x5100], [R8.64], !P4 ;  /* 0x0510000008ca7fae */ /* 0x0003e2000e101d72 */
[----:B-----5:R-:W-:-:S05]  /*34d0*/  IADD3 R6, P0, R5, R226, RZ ;  /* 0x000000e205067210 */ /* 0x020fca0007f1e0ff */
[----:B----4-:R-:W-:-:S05]  /*34e0*/  IMAD.X R7, R3, 0x1, R225, P0 ;  /* 0x0000000103077824 */ /* 0x010fca00000e06e1 */
[----:B------:R1:W-:Y:S03]  /*34f0*/  LDGSTS.E.BYPASS.LTC128B.128 [R202+0x5900], [R6.64], !P4 ;  /* 0x0590000006ca7fae */ /* 0x0003e6000e101d72 */
.L_x_252:
[----:B------:R-:W-:Y:S01]  /*3500*/  FMUL.FTZ R3, R100, c[0x0][0x320] ;  /* 0x0000c80064037a20 */ /* 0x000fe20000410000 */
[----:B-1----:R-:W-:Y:S01]  /*3510*/  SHF.R.S32.HI R7, RZ, 0x1f, R198 ;  /* 0x0000001fff077819 */ /* 0x002fe200000114c6 */
[----:B------:R-:W-:Y:S01]  /*3520*/  FMUL.FTZ R5, R68, c[0x0][0x320] ;  /* 0x0000c80044057a20 */ /* 0x000fe20000410000 */
[-C--:B------:R-:W-:Y:S01]  /*3530*/  LEA.HI R6, R200, R201.reuse, RZ, 0x2 ;  /* 0x000000c9c8067211 */ /* 0x080fe200078f10ff */
[----:B------:R1:W2:Y:S01]  /*3540*/  MUFU.TANH R59, R3 ;  /* 0x00000003003b7308 */ /* 0x0002a20000002400 */
[----:B------:R-:W-:Y:S01]  /*3550*/  FMUL.FTZ R8, R69, c[0x0][0x320] ;  /* 0x0000c80045087a20 */ /* 0x000fe20000410000 */
[----:B------:R-:W-:Y:S01]  /*3560*/  UISETP.NE.AND UP1, UPT, UR35, URZ, UPT ;  /* 0x0000003f2300728c */ /* 0x000fe2000bf25270 */
[----:B------:R-:W-:Y:S01]  /*3570*/  LOP3.LUT R6, R6, 0xfffffffc, RZ, 0xc0, !PT ;  /* 0xfffffffc06067812 */ /* 0x000fe200078ec0ff */
[----:B------:R-:W-:Y:S01]  /*3580*/  FMUL.FTZ R10, R72, c[0x0][0x320] ;  /* 0x0000c800480a7a20 */ /* 0x000fe20000410000 */
[----:B------:R-:W-:Y:S01]  /*3590*/  UISETP.NE.AND UP0, UPT, UR34, URZ, UPT ;  /* 0x0000003f2200728c */ /* 0x000fe2000bf05270 */
[----:B------:R-:W0:Y:S01]  /*35a0*/  LDGDEPBAR ;  /* 0x00000000000079af */ /* 0x000e220000000000 */
[----:B------:R-:W-:Y:S01]  /*35b0*/  IADD3 R6, -R6, R201, RZ ;  /* 0x000000c906067210 */ /* 0x000fe20007ffe1ff */
[----:B------:R3:W4:Y:S01]  /*35c0*/  MUFU.TANH R17, R5 ;  /* 0x0000000500117308 */ /* 0x0007220000002400 */
[----:B------:R-:W-:Y:S01]  /*35d0*/  PLOP3.LUT P1, PT, PT, PT, UP1, 0x80, 0x0 ;  /* 0x000000000000781c */ /* 0x000fe20003f2f018 */
[----:B------:R-:W-:Y:S01]  /*35e0*/  ULDC UR13, c[0x0][0x324] ;  /* 0x0000c900000d7ab9 */ /* 0x000fe20000000800 */
[----:B------:R-:W-:Y:S01]  /*35f0*/  PLOP3.LUT P0, PT, PT, PT, UP1, 0x80, 0x0 ;  /* 0x000000000000781c */ /* 0x000fe20003f0f018 */
[----:B------:R-:W-:Y:S01]  /*3600*/  ULOP3.LUT UR13, URZ, UR13, URZ, 0x33, !UPT ;  /* 0x0000000d3f0d7292 */ /* 0x000fe2000f8e333f */
[----:B-1----:R-:W-:-:S03]  /*3610*/  FMUL.FTZ R3, R101, c[0x0][0x320] ;  /* 0x0000c80065037a20 */ /* 0x002fc60000410000 */
[----:B------:R-:W1:Y:S01]  /*3620*/  MUFU.TANH R16, R8 ;  /* 0x0000000800107308 */ /* 0x000e620000002400 */
[----:B---3--:R-:W-:-:S07]  /*3630*/  LEA.HI R5, R7, R198, RZ, 0x2 ;  /* 0x000000c607057211 */ /* 0x008fce00078f10ff */
[----:B------:R3:W1:Y:S01]  /*3640*/  MUFU.TANH R58, R3 ;  /* 0x00000003003a7308 */ /* 0x0006620000002400 */
[----:B------:R-:W-:-:S05]  /*3650*/  LOP3.LUT R5, R5, 0xffffffc, RZ, 0xc0, !PT ;  /* 0x0ffffffc05057812 */ /* 0x000fca00078ec0ff */
[----:B------:R-:W-:Y:S01]  /*3660*/  IMAD.IADD R9, R198, 0x1, -R5 ;  /* 0x00000001c6097824 */ /* 0x000fe200078e0a05 */
[----:B------:R-:W-:Y:S01]  /*3670*/  LEA.HI R5, R6, R6, RZ, 0x1 ;  /* 0x0000000606057211 */ /* 0x000fe200078f08ff */
[----:B------:R5:W1:Y:S01]  /*3680*/  MUFU.TANH R15, R10 ;  /* 0x0000000a000f7308 */ /* 0x000a620000002400 */
[----:B---3--:R-:W-:-:S07]  /*3690*/  FMUL.FTZ R3, R96, c[0x0][0x320] ;  /* 0x0000c80060037a20 */ /* 0x008fce0000410000 */
        /* <DEDUP_REMOVED lines=32> */
[----:B------:R-:W-:Y:S02]  /*38a0*/  LOP3.LUT R7, R7, 0x7ffffffc, RZ, 0xc0, !PT ;  /* 0x7ffffffc07077812 */ /* 0x000fe400078ec0ff */
[----:B------:R-:W-:Y:S01]  /*38b0*/  LEA R11, R9, R8, 0x4 ;  /* 0x00000008090b7211 */ /* 0x000fe200078e20ff */
[C---:B------:R-:W-:Y:S01]  /*38c0*/  IMAD.SHL.U32 R8, R5.reuse, 0x20, RZ ;  /* 0x0000002005087824 */ /* 0x040fe200078e00ff */
[----:B------:R-:W-:Y:S02]  /*38d0*/  LOP3.LUT R9, R5, 0x1ffffffe, RZ, 0xc0, !PT ;  /* 0x1ffffffe05097812 */ /* 0x000fe400078ec0ff */
[----:B------:R-:W-:Y:S01]  /*38e0*/  IADD3 R7, R3, -R7, RZ ;  /* 0x8000000703077210 */ /* 0x000fe20007ffe0ff */
[----:B------:R-:W-:Y:S01]  /*38f0*/  IMAD.U32 R3, RZ, RZ, UR19 ;  /* 0x00000013ff037e24 */ /* 0x000fe2000f8e00ff */
[----:B------:R-:W-:-:S02]  /*3900*/  LOP3.LUT R5, R8, 0xffffffc0, RZ, 0xc0, !PT ;  /* 0xffffffc008057812 */ /* 0x000fc400078ec0ff */
[----:B------:R-:W-:Y:S02]  /*3910*/  IADD3 R6, R6, -R9, RZ ;  /* 0x8000000906067210 */ /* 0x000fe40007ffe0ff */
[----:B------:R-:W-:Y:S01]  /*3920*/  SHF.L.U32 R8, R7, 0x1, RZ ;  /* 0x0000000107087819 */ /* 0x000fe200000006ff */
[----:B------:R-:W-:Y:S02]  /*3930*/  IMAD.IADD R5, R5, 0x1, R11 ;  /* 0x0000000105057824 */ /* 0x000fe400078e020b */
[----:B------:R-:W-:Y:S01]  /*3940*/  FMUL.FTZ R7, R93, c[0x0][0x320] ;  /* 0x0000c8005d077a20 */ /* 0x000fe20000410000 */
[----:B------:R-:W-:Y:S02]  /*3950*/  IADD3 R3, -R8, 0x1, R3 ;  /* 0x0000000108037810 */ /* 0x000fe40007ffe103 */
[----:B------:R-:W-:Y:S01]  /*3960*/  LEA R12, R6, R5, 0x3 ;  /* 0x00000005060c7211 */ /* 0x000fe200078e18ff */
[----:B------:R-:W-:Y:S01]  /*3970*/  FMUL.FTZ R5, R88, c[0x0][0x320] ;  /* 0x0000c80058057a20 */ /* 0x000fe20000410000 */
[----:B------:R-:W-:Y:S01]  /*3980*/  IADD3 R3, R3, -UR15, RZ ;  /* 0x8000000f03037c10 */ /* 0x000fe2000fffe0ff */
[----:B------:R-:W3:Y:S01]  /*3990*/  MUFU.TANH R9, R7 ;  /* 0x0000000700097308 */ /* 0x000ee20000002400 */
[----:B------:R-:W-:Y:S01]  /*39a0*/  IADD3 R23, -R8, UR37, RZ ;  /* 0x0000002508177c10 */ /* 0x000fe2000fffe1ff */
[----:B------:R-:W-:Y:S01]  /*39b0*/  @P1 IMAD.HI.U32 R6, R12, c[0x0][0x2c8], RZ ;  /* 0x0000b2000c061a27 */ /* 0x000fe200078e00ff */
[----:B------:R5:W-:Y:S01]  /*39c0*/  STL [R1+0x24], R12 ;  /* 0x0000240c01007387 */ /* 0x000be20000100800 */
[----:B------:R-:W-:-:S02]  /*39d0*/  IADD3 R19, R3, c[0x0][0x328], RZ ;  /* 0x0000ca0003137a10 */ /* 0x000fc40007ffe0ff */
[----:B------:R-:W-:Y:S01]  /*39e0*/  IMAD.MOV.U32 R18, RZ, RZ, R12 ;  /* 0x000000ffff127224 */ /* 0x000fe200078e000c */
[----:B------:R-:W-:Y:S01]  /*39f0*/  @P0 SHF.R.U32.HI R18, RZ, c[0x0][0x2cc], R6 ;  /* 0x0000b300ff120a19 */ /* 0x000fe20000011606 */
[----:B------:R1:W1:Y:S01]  /*3a00*/  MUFU.TANH R13, R5 ;  /* 0x00000005000d7308 */ /* 0x0002620000002400 */
[----:B------:R-:W-:Y:S01]  /*3a10*/  STL [R1+0x10], R8 ;  /* 0x0000100801007387 */ /* 0x000fe20000100800 */
[----:B------:R-:W-:Y:S02]  /*3a20*/  PLOP3.LUT P0, PT, PT, PT, UP0, 0x40, 0x0 ;  /* 0x000000000000781c */ /* 0x000fe40003f0e808 */
[----:B------:R-:W-:Y:S01]  /*3a30*/  IADD3 R21, R3, UR13, RZ ;  /* 0x0000000d03157c10 */ /* 0x000fe2000fffe0ff */
[----:B------:R-:W2:Y:S01]  /*3a40*/  SHFL.IDX PT, R6, R18, RZ, 0x1c1f ;  /* 0x001c1fff12067589 */ /* 0x000ea200000e0000 */
[----:B-1----:R-:W-:-:S04]  /*3a50*/  FMUL.FTZ R5, R89, c[0x0][0x320] ;  /* 0x0000c80059057a20 */ /* 0x002fc80000410000 */
[----:B-----5:R1:W1:Y:S01]  /*3a60*/  MUFU.TANH R12, R5 ;  /* 0x00000005000c7308 */ /* 0x0202620000002400 */
[----:B--2---:R-:W-:Y:S02]  /*3a70*/  IMAD.IADD R3, R21, 0x1, R6 ;  /* 0x0000000115037824 */ /* 0x004fe400078e0206 */
[----:B-1----:R-:W-:-:S05]  /*3a80*/  FMUL.FTZ R5, R60, c[0x0][0x320] ;  /* 0x0000c8003c057a20 */ /* 0x002fca0000410000 */
[----:B------:R1:W2:Y:S02]  /*3a90*/  MUFU.TANH R11, R5 ;  /* 0x00000005000b7308 */ /* 0x0002a40000002400 */
[----:B-1----:R-:W-:-:S06]  /*3aa0*/  FMUL.FTZ R5, R61, c[0x0][0x320] ;  /* 0x0000c8003d057a20 */ /* 0x002fcc0000410000 */
[----:B------:R1:W1:Y:S02]  /*3ab0*/  MUFU.TANH R10, R5 ;  /* 0x00000005000a7308 */ /* 0x0002640000002400 */
[----:B-1----:R-:W-:-:S05]  /*3ac0*/  IMAD.U32 R5, RZ, RZ, UR37 ;  /* 0x00000025ff057e24 */ /* 0x002fca000f8e00ff */
[----:B------:R-:W-:Y:S02]  /*3ad0*/  IADD3 R20, -R8, UR8, R5 ;  /* 0x0000000808147c10 */ /* 0x000fe4000fffe105 */
[----:B------:R-:W-:-:S04]  /*3ae0*/  IADD3 R5, R19, R6, RZ ;  /* 0x0000000613057210 */ /* 0x000fc80007ffe0ff */
[----:B------:R-:W-:Y:S01]  /*3af0*/  IMNMX R5, R5, R20, PT ;  /* 0x0000001405057217 */ /* 0x000fe20003800200 */
[----:B------:R-:W-:Y:S05]  /*3b00*/  @P0 BRA `(.L_x_253) ;  /* 0x0000015000000947 */ /* 0x000fea0003800000 */
[----:B--234-:R-:W-:Y:S01]  /*3b10*/  IMAD.U32 R7, RZ, RZ, UR15 ;  /* 0x0000000fff077e24 */ /* 0x01cfe2000f8e00ff */
[----:B------:R-:W-:Y:S04]  /*3b20*/  BSSY B0, `(.L_x_254) ;  /* 0x000000f000007945 */ /* 0x000fe80003800000 */
[----:B------:R-:W-:-:S04]  /*3b30*/  IADD3 R6, -R7, UR8, R6 ;  /* 0x0000000807067c10 */ /* 0x000fc8000fffe106 */
        /* <DEDUP_REMOVED lines=9> */
.L_x_255:
[----:B------:R-:W-:-:S04]  /*3bd0*/  MOV R7, c[0x0][0x32c] ;  /* 0x0000cb0000077a02 */ /* 0x000fc80000000f00 */
[----:B------:R-:W-:-:S13]  /*3be0*/  ISETP.NE.AND P0, PT, R7, 0x1, PT ;  /* 0x000000010700780c */ /* 0x000fda0003f05270 */
[----:B------:R-:W-:-:S05]  /*3bf0*/  @P0 IMAD.HI.U32 R7, R6, c[0x0][0x330], RZ ;  /* 0x0000cc0006070a27 */ /* 0x000fca00078e00ff */
[----:B------:R-:W-:Y:S02]  /*3c00*/  @P0 SHF.R.U32.HI R6, RZ, c[0x0][0x334], R7 ;  /* 0x0000cd00ff060a19 */ /* 0x000fe40000011607 */
.L_x_256:
[----:B------:R-:W-:Y:S05]  /*3c10*/  BSYNC B0 ;  /* 0x0000000000007941 */ /* 0x000fea0003800000 */
.L_x_254:
[----:B------:R-:W-:-:S05]  /*3c20*/  IMAD R6, R6, c[0x0][0x32c], R23 ;  /* 0x0000cb0006067a24 */ /* 0x000fca00078e0217 */
[----:B------:R-:W-:Y:S02]  /*3c30*/  IADD3 R7, R6, c[0x0][0x32c], RZ ;  /* 0x0000cb0006077a10 */ /* 0x000fe40007ffe0ff */
[----:B------:R-:W-:Y:S02]  /*3c40*/  IMNMX R3, R3, R6, !PT ;  /* 0x0000000603037217 */ /* 0x000fe40007800200 */
[----:B------:R-:W-:Y:S02]  /*3c50*/  IMNMX R5, R5, R7, PT ;  /* 0x0000000705057217 */ /* 0x000fe40003800200 */
.L_x_253:
        /* <DEDUP_REMOVED lines=13> */
[----:B------:R-:W-:Y:S01]  /*3d30*/  ISETP.GT.AND P6, PT, R3, RZ, P6 ;  /* 0x000000ff0300720c */ /* 0x000fe200037c4270 */
[----:B------:R-:W-:Y:S01]  /*3d40*/  UISETP.GE.AND UP1, UPT, UR37, 0x9, UPT ;  /* 0x000000092500788c */ /* 0x000fe2000bf26270 */
[----:B------:R-:W-:Y:S01]  /*3d50*/  PLOP3.LUT P0, PT, PT, PT, UP0, 0x40, 0x0 ;  /* 0x000000000000781c */ /* 0x000fe20003f0e808 */
[----:B------:R-:W-:Y:S01]  /*3d60*/  UISETP.GE.AND UP0, UPT, UR37, 0x12, UPT ;  /* 0x000000122500788c */ /* 0x000fe2000bf06270 */
[----:B------:R-:W-:Y:S01]  /*3d70*/  PLOP3.LUT P5, PT, PT, PT, UP2, 0x40, 0x0 ;  /* 0x000000000000781c */ /* 0x000fe20003fae828 */
[----:B------:R-:W-:Y:S01]  /*3d80*/  UISETP.GE.AND UP4, UPT, UR37, 0x4a, UPT ;  /* 0x0000004a2500788c */ /* 0x000fe2000bf86270 */
[----:B------:R-:W-:Y:S01]  /*3d90*/  ISETP.LT.OR P6, PT, R5, 0x1, P6 ;  /* 0x000000010500780c */ /* 0x000fe200037c1670 */
[----:B-1----:R-:W-:Y:S01]  /*3da0*/  FMUL.FTZ R6, R42, c[0x0][0x320] ;  /* 0x0000c8002a067a20 */ /* 0x002fe20000410000 */
[----:B------:R-:W-:Y:S01]  /*3db0*/  ISETP.GT.AND P5, PT, R3, 0x1, P5 ;  /* 0x000000010300780c */ /* 0x000fe20002fa4270 */
[----:B------:R-:W-:Y:S01]  /*3dc0*/  UP2UR UR28, UPR, URZ, 0x1 ;  /* 0x000000013f1c7883 */ /* 0x000fe20008000000 */
[----:B------:R-:W-:Y:S01]  /*3dd0*/  FSEL R66, R59, -INF , !P6 ;  /* 0xff8000003b427808 */ /* 0x000fe20007000000 */
[----:B------:R1:W3:Y:S01]  /*3de0*/  MUFU.TANH R45, R6 ;  /* 0x00000006002d7308 */ /* 0x0002e20000002400 */
[----:B------:R-:W-:Y:S01]  /*3df0*/  PLOP3.LUT P6, PT, PT, PT, UP0, 0x40, 0x0 ;  /* 0x000000000000781c */ /* 0x000fe20003fce808 */
[----:B------:R-:W-:Y:S01]  /*3e00*/  UISETP.GE.AND UP0, UPT, UR37, 0x19, UPT ;  /* 0x000000192500788c */ /* 0x000fe2000bf06270 */
[----:B------:R-:W-:Y:S01]  /*3e10*/  PLOP3.LUT P2, PT, PT, PT, UP1, 0x40, 0x0 ;  /* 0x000000000000781c */ /* 0x000fe20003f4e818 */
[----:B------:R-:W-:Y:S01]  /*3e20*/  UISETP.GE.AND UP6, UPT, UR37, 0x42, UPT ;  /* 0x000000422500788c */ /* 0x000fe2000bfc6270 */
[----:B------:R-:W-:Y:S01]  /*3e30*/  ISETP.LT.OR P5, PT, R5, 0x2, P5 ;  /* 0x000000020500780c */ /* 0x000fe20002fa1670 */
[----:B------:R-:W-:Y:S01]  /*3e40*/  UP2UR UR27, UPR, URZ, 0x1 ;  /* 0x000000013f1b7883 */ /* 0x000fe20008000000 */
[----:B------:R-:W-:Y:S01]  /*3e50*/  ISETP.GT.AND P2, PT, R3, 0x8, P2 ;  /* 0x000000080300780c */ /* 0x000fe20001744270 */
[----:B------:R-:W-:Y:S01]  /*3e60*/  UISETP.GE.AND UP5, UPT, UR37, 0x49, UPT ;  /* 0x000000492500788c */ /* 0x000fe2000bfa6270 */
[----:B------:R-:W-:Y:S01]  /*3e70*/  FSEL R65, R58, -INF , !P5 ;  /* 0xff8000003a417808 */ /* 0x000fe20006800000 */
[----:B------:R-:W-:Y:S01]  /*3e80*/  UP2UR UR38, UPR, URZ, 0x40 ;  /* 0x000000403f267883 */ /* 0x000fe20008000000 */
[----:B------:R-:W-:Y:S01]  /*3e90*/  PLOP3.LUT P5, PT, PT, PT, UP0, 0x40, 0x0 ;  /* 0x000000000000781c */ /* 0x000fe20003fae808 */
[----:B------:R-:W-:Y:S01]  /*3ea0*/  UISETP.GE.AND UP0, UPT, UR37, 0x1a, UPT ;  /* 0x0000001a2500788c */ /* 0x000fe2000bf06270 */
[C---:B------:R-:W-:Y:S01]  /*3eb0*/  ISETP.LT.OR P2, PT, R5.reuse, 0x9, P2 ;  /* 0x000000090500780c */ /* 0x040fe20001741670 */
[----:B------:R-:W-:Y:S01]  /*3ec0*/  UP2UR UR33, UPR, URZ, 0x8 ;  /* 0x000000083f217883 */ /* 0x000fe20008000000 */
[----:B------:R-:W-:Y:S01]  /*3ed0*/  ISETP.LT.OR P1, PT, R5, 0xa, P1 ;  /* 0x0000000a0500780c */ /* 0x000fe20000f21670 */
[----:B-1----:R-:W-:Y:S01]  /*3ee0*/  FMUL.FTZ R6, R43, c[0x0][0x320] ;  /* 0x0000c8002b067a20 */ /* 0x002fe20000410000 */
[----:B------:R-:W-:Y:S01]  /*3ef0*/  FSEL R69, R57, -INF , !P2 ;  /* 0xff80000039457808 */ /* 0x000fe20005000000 */
[----:B------:R-:W-:Y:S01]  /*3f00*/  UP2UR UR26, UPR, URZ, 0x1 ;  /* 0x000000013f1a7883 */ /* 0x000fe20008000000 */
[----:B------:R-:W-:Y:S01]  /*3f10*/  PLOP3.LUT P2, PT, PT, PT, UP0, 0x40, 0x0 ;  /* 0x000000000000781c */ /* 0x000fe20003f4e808 */
[----:B------:R1:W4:Y:S01]  /*3f20*/  MUFU.TANH R44, R6 ;  /* 0x00000006002c7308 */ /* 0x0003220000002400 */
[----:B------:R-:W-:Y:S01]  /*3f30*/  UISETP.GE.AND UP0, UPT, UR37, 0x21, UPT ;  /* 0x000000212500788c */ /* 0x000fe2000bf06270 */
[----:B------:R-:W-:Y:S01]  /*3f40*/  ISETP.GT.AND P0, PT, R3, 0x10, P0 ;  /* 0x000000100300780c */ /* 0x000fe20000704270 */
[----:B------:R-:W-:Y:S01]  /*3f50*/  UP2UR UR32, UPR, URZ, 0x4 ;  /* 0x000000043f207883 */ /* 0x000fe20008000000 */
[----:B------:R-:W-:Y:S01]  /*3f60*/  FSEL R68, R56, -INF , !P1 ;  /* 0xff80000038447808 */ /* 0x000fe20004800000 */
[----:B------:R-:W-:Y:S01]  /*3f70*/  UP2UR UR25, UPR, URZ, 0x1 ;  /* 0x000000013f197883 */ /* 0x000fe20008000000 */
[----:B------:R-:W-:Y:S01]  /*3f80*/  ISETP.LT.OR P0, PT, R5, 0x11, P0 ;  /* 0x000000110500780c */ /* 0x000fe20000701670 */
[----:B------:R-:W-:Y:S01]  /*3f90*/  UP2UR UR31, UPR, URZ, 0x2 ;  /* 0x000000023f1f7883 */ /* 0x000fe20008000000 */
[----:B------:R-:W-:Y:S01]  /*3fa0*/  PLOP3.LUT P1, PT, PT, PT, UP0, 0x40, 0x0 ;  /* 0x000000000000781c */ /* 0x000fe20003f2e808 */
[----:B------:R-:W-:Y:S01]  /*3fb0*/  UISETP.GE.AND UP0, UPT, UR37, 0x22, UPT ;  /* 0x000000222500788c */ /* 0x000fe2000bf06270 */
[C---:B------:R-:W-:Y:S01]  /*3fc0*/  ISETP.GT.AND P6, PT, R3.reuse, 0x11, P6 ;  /* 0x000000110300780c */ /* 0x040fe200037c4270 */
[----:B------:R-:W-:Y:S01]  /*3fd0*/  UISETP.GE.AND UP3, UPT, UR37, 0x51, UPT ;  /* 0x000000512500788c */ /* 0x000fe2000bf66270 */
[----:B------:R-:W-:Y:S01]  /*3fe0*/  ISETP.GT.AND P5, PT, R3, 0x18, P5 ;  /* 0x000000180300780c */ /* 0x000fe20002fa4270 */
[----:B------:R-:W-:Y:S01]  /*3ff0*/  UP2UR UR24, UPR, URZ, 0x1 ;  /* 0x000000013f187883 */ /* 0x000fe20008000000 */
[C---:B------:R-:W-:Y:S01]  /*4000*/  ISETP.LT.OR P6, PT, R5.reuse, 0x12, P6 ;  /* 0x000000120500780c */ /* 0x040fe200037c1670 */
[----:B------:R-:W-:Y:S01]  /*4010*/  UISETP.GE.AND UP2, UPT, UR37, 0x52, UPT ;  /* 0x000000522500788c */ /* 0x000fe2000bf46270 */
[----:B-1----:R-:W-:Y:S01]  /*4020*/  FMUL.FTZ R6, R102, c[0x0][0x320] ;  /* 0x0000c80066067a20 */ /* 0x002fe20000410000 */
[----:B------:R-:W-:Y:S01]  /*4030*/  ISETP.LT.OR P5, PT, R5, 0x19, P5 ;  /* 0x000000190500780c */ /* 0x000fe20002fa1670 */
[----:B------:R-:W-:Y:S01]  /*4040*/  UISETP.GE.AND UP1, UPT, UR37, 0x59, UPT ;  /* 0x000000592500788c */ /* 0x000fe2000bf26270 */
[----:B------:R-:W-:Y:S01]  /*4050*/  FSEL R73, R54, -INF , !P6 ;  /* 0xff80000036497808 */ /* 0x000fe20007000000 */
[----:B------:R1:W1:Y:S01]  /*4060*/  MUFU.TANH R42, R6 ;  /* 0x00000006002a7308 */ /* 0x0002620000002400 */
[----:B------:R-:W-:-:S02]  /*4070*/  ISETP.GT.AND P2, PT, R3, 0x19, P2 ;  /* 0x000000190300780c */ /* 0x000fc40001744270 */
[----:B------:R-:W-:Y:S02]  /*4080*/  ISETP.GT.AND P1, PT, R3, 0x20, P1 ;  /* 0x000000200300780c */ /* 0x000fe40000f24270 */
[C---:B------:R-:W-:Y:S02]  /*4090*/  ISETP.LT.OR P2, PT, R5.reuse, 0x1a, P2 ;  /* 0x0000001a0500780c */ /* 0x040fe40001741670 */
[----:B------:R-:W-:Y:S01]  /*40a0*/  ISETP.LT.OR P1, PT, R5, 0x21, P1 ;  /* 0x000000210500780c */ /* 0x000fe20000f21670 */
[----:B------:R-:W2:Y:S03]  /*40b0*/  MUFU.TANH R25, R8 ;  /* 0x0000000800197308 */ /* 0x000ea60000002400 */
[----:B------:R-:W-:Y:S01]  /*40c0*/  FSEL R81, R51, -INF , !P1 ;  /* 0xff80000033517808 */ /* 0x000fe20004800000 */
[----:B-1----:R-:W-:-:S04]  /*40d0*/  FMUL.FTZ R6, R103, c[0x0][0x320] ;  /* 0x0000c80067067a20 */ /* 0x002fc80000410000 */
        /* <DEDUP_REMOVED lines=20> */
[----:B------:R-:W-:Y:S02]  /*4220*/  FSEL R70, R55, -INF , !P0 ;  /* 0xff80000037467808 */ /* 0x000fe40004000000 */
[----:B------:R-:W-:-:S03]  /*4230*/  PLOP3.LUT P0, PT, PT, PT, UP0, 0x40, 0x0 ;  /* 0x000000000000781c */ /* 0x000fc60003f0e808 */
[----:B------:R1:W1:Y:S01]  /*4240*/  MUFU.TANH R33, R6 ;  /* 0x0000000600217308 */ /* 0x0002620000002400 */
[----:B------:R-:W-:Y:S01]  /*4250*/  UISETP.GE.AND UP0, UPT, UR37, 0x29, UPT ;  /* 0x000000292500788c */ /* 0x000fe2000bf06270 */
[----:B------:R-:W-:-:S03]  /*4260*/  ISETP.GT.AND P0, PT, R3, 0x21, P0 ;  /* 0x000000210300780c */ /* 0x000fc60000704270 */
[----:B------:R-:W-:Y:S02]  /*4270*/  UP2UR UR23, UPR, URZ, 0x1 ;  /* 0x000000013f177883 */ /* 0x000fe40008000000 */
[----:B------:R-:W-:Y:S01]  /*4280*/  PLOP3.LUT P6, PT, PT, PT, UP0, 0x40, 0x0 ;  /* 0x000000000000781c */ /* 0x000fe20003fce808 */
[----:B------:R-:W-:Y:S01]  /*4290*/  UISETP.GE.AND UP0, UPT, UR37, 0x2a, UPT ;  /* 0x0000002a2500788c */ /* 0x000fe2000bf06270 */
[----:B------:R-:W-:Y:S02]  /*42a0*/  ISETP.LT.OR P0, PT, R5, 0x22, P0 ;  /* 0x000000220500780c */ /* 0x000fe40000701670 */
        /* <DEDUP_REMOVED lines=15> */
[----:B------:R-:W-:-:S03]  /*43a0*/  UP2UR UR21, UPR, URZ, 0x1 ;  /* 0x000000013f157883 */ /* 0x000fc60008000000 */
[----:B------:R-:W-:-:S04]  /*43b0*/  ISETP.LT.OR P5, PT, R5, 0x2a, P5 ;  /* 0x0000002a0500780c */ /* 0x000fc80002fa1670 */
[----:B------:R-:W-:Y:S01]  /*43c0*/  FSEL R121, R48, -INF , !P5 ;  /* 0xff80000030797808 */ /* 0x000fe20006800000 */
[----:B-1----:R-:W-:Y:S01]  /*43d0*/  FMUL.FTZ R6, R75, c[0x0][0x320] ;  /* 0x0000c8004b067a20 */ /* 0x002fe20000410000 */
[----:B------:R-:W-:Y:S02]  /*43e0*/  FSEL R75, R52, -INF , !P2 ;  /* 0xff800000344b7808 */ /* 0x000fe40005000000 */
[----:B------:R-:W-:Y:S01]  /*43f0*/  PLOP3.LUT P2, PT, PT, PT, UP0, 0x40, 0x0 ;  /* 0x000000000000781c */ /* 0x000fe20003f4e808 */
[----:B------:R-:W-:Y:S01]  /*4400*/  UISETP.GE.AND UP0, UPT, UR37, 0x32, UPT ;  /* 0x000000322500788c */ /* 0x000fe2000bf06270 */
[----:B------:R1:W1:Y:S02]  /*4410*/  MUFU.TANH R31, R6 ;  /* 0x00000006001f7308 */ /* 0x0002640000002400 */
[----:B------:R-:W-:Y:S01]  /*4420*/  ISETP.GT.AND P2, PT, R3, 0x30, P2 ;  /* 0x000000300300780c */ /* 0x000fe20001744270 */
[----:B------:R-:W-:Y:S02]  /*4430*/  UP2UR UR20, UPR, URZ, 0x1 ;  /* 0x000000013f147883 */ /* 0x000fe40008000000 */
        /* <DEDUP_REMOVED lines=11> */
[----:B------:R-:W-:Y:S01]  /*44f0*/  UP2UR UR5, UPR, URZ, 0x1 ;  /* 0x000000013f057883 */ /* 0x000fe20008000000 */
[----:B------:R-:W-:Y:S01]  /*4500*/  FSEL R135, R9, -INF , !P1 ;  /* 0xff80000009877808 */ /* 0x000fe20004800000 */
[----:B------:R1:W1:Y:S01]  /*4510*/  MUFU.TANH R24, R6 ;  /* 0x0000000600187308 */ /* 0x0002620000002400 */
[----:B------:R-:W-:Y:S01]  /*4520*/  PLOP3.LUT P6, PT, PT, PT, UP0, 0x40, 0x0 ;  /* 0x000000000000781c */ /* 0x000fe20003fce808 */
[----:B------:R-:W-:Y:S01]  /*4530*/  UISETP.GE.AND UP0, UPT, UR37, 0x41, UPT ;  /* 0x000000412500788c */ /* 0x000fe2000bf06270 */
[----:B------:R-:W-:-:S02]  /*4540*/  ISETP.LT.OR P0, PT, R5, 0x39, P0 ;  /* 0x000000390500780c */ /* 0x000fc40000701670 */
[----:B------:R-:W-:Y:S01]  /*4550*/  PLOP3.LUT P2, PT, PT, PT, UP6, 0x40, 0x0 ;  /* 0x000000000000781c */ /* 0x000fe20003f4e868 */
[----:B------:R-:W-:Y:S01]  /*4560*/  UP2UR UR4, UPR, URZ, 0x1 ;  /* 0x000000013f047883 */ /* 0x000fe20008000000 */
[----:B------:R-:W-:Y:S01]  /*4570*/  FSEL R136, R46, -INF , !P0 ;  /* 0xff8000002e887808 */ /* 0x000fe20004000000 */
[----:B------:R-:W-:Y:S01]  /*4580*/  UISETP.NE.AND UP6, UPT, UR34, URZ, UPT ;  /* 0x0000003f2200728c */ /* 0x000fe2000bfc5270 */
[----:B------:R-:W-:Y:S02]  /*4590*/  PLOP3.LUT P0, PT, PT, PT, UP4, 0x40, 0x0 ;  /* 0x000000000000781c */ /* 0x000fe40003f0e848 */
[----:B------:R-:W-:Y:S01]  /*45a0*/  PLOP3.LUT P5, PT, PT, PT, UP0, 0x40, 0x0 ;  /* 0x000000000000781c */ /* 0x000fe20003fae808 */
[----:B------:R-:W-:Y:S01]  /*45b0*/  UISETP.GE.AND UP0, UPT, UR37, 0x5a, UPT ;  /* 0x0000005a2500788c */ /* 0x000fe2000bf06270 */
[----:B------:R-:W-:Y:S02]  /*45c0*/  PLOP3.LUT P1, PT, PT, PT, UP5, 0x40, 0x0 ;  /* 0x000000000000781c */ /* 0x000fe40003f2e858 */
[C---:B------:R-:W-:Y:S01]  /*45d0*/  ISETP.GT.AND P0, PT, R3.reuse, 0x49, P0 ;  /* 0x000000490300780c */ /* 0x040fe20000704270 */
[----:B-1----:R-:W-:Y:S01]  /*45e0*/  FMUL.FTZ R6, R90, c[0x0][0x320] ;  /* 0x0000c8005a067a20 */ /* 0x002fe20000410000 */
[----:B------:R-:W-:-:S02]  /*45f0*/  ISETP.GT.AND P6, PT, R3, 0x39, P6 ;  /* 0x000000390300780c */ /* 0x000fc400037c4270 */
[C---:B------:R-:W-:Y:S01]  /*4600*/  ISETP.GT.AND P5, PT, R3.reuse, 0x40, P5 ;  /* 0x000000400300780c */ /* 0x040fe20002fa4270 */
[----:B------:R1:W1:Y:S01]  /*4610*/  MUFU.TANH R29, R6 ;  /* 0x00000006001d7308 */ /* 0x0002620000002400 */
[C---:B------:R-:W-:Y:S02]  /*4620*/  ISETP.GT.AND P2, PT, R3.reuse, 0x41, P2 ;  /* 0x000000410300780c */ /* 0x040fe40001744270 */
[----:B------:R-:W-:Y:S02]  /*4630*/  ISETP.GT.AND P1, PT, R3, 0x48, P1 ;  /* 0x000000480300780c */ /* 0x000fe40000f24270 */
[C---:B------:R-:W-:Y:S02]  /*4640*/  ISETP.LT.OR P0, PT, R5.reuse, 0x4a, P0 ;  /* 0x0000004a0500780c */ /* 0x040fe40000701670 */
[C---:B------:R-:W-:Y:S02]  /*4650*/  ISETP.LT.OR P6, PT, R5.reuse, 0x3a, P6 ;  /* 0x0000003a0500780c */ /* 0x040fe400037c1670 */
[----:B------:R-:W-:-:S02]  /*4660*/  ISETP.LT.OR P5, PT, R5, 0x41, P5 ;  /* 0x000000410500780c */ /* 0x000fc40002fa1670 */
[C---:B------:R-:W-:Y:S02]  /*4670*/  ISETP.LT.OR P2, PT, R5.reuse, 0x42, P2 ;  /* 0x000000420500780c */ /* 0x040fe40001741670 */
[----:B------:R-:W-:Y:S02]  /*4680*/  ISETP.LT.OR P1, PT, R5, 0x49, P1 ;  /* 0x000000490500780c */ /* 0x000fe40000f21670 */
[----:B------:R-:W-:Y:S01]  /*4690*/  FSEL R239, R14, -INF , !P0 ;  /* 0xff8000000eef7808 */ /* 0x000fe20004000000 */
[----:B-1----:R-:W-:Y:S01]  /*46a0*/  FMUL.FTZ R6, R91, c[0x0][0x320] ;  /* 0x0000c8005b067a20 */ /* 0x002fe20000410000 */
[----:B------:R-:W-:Y:S02]  /*46b0*/  FSEL R137, R22, -INF , !P6 ;  /* 0xff80000016897808 */ /* 0x000fe40007000000 */
[----:B------:R-:W-:Y:S01]  /*46c0*/  FSEL R232, R17, -INF , !P5 ;  /* 0xff80000011e87808 */ /* 0x000fe20006800000 */
[----:B------:R1:W1:Y:S01]  /*46d0*/  MUFU.TANH R28, R6 ;  /* 0x00000006001c7308 */ /* 0x0002620000002400 */
[----:B------:R-:W-:-:S02]  /*46e0*/  FSEL R238, R16, -INF , !P2 ;  /* 0xff80000010ee7808 */ /* 0x000fc40005000000 */
[----:B------:R-:W-:Y:S02]  /*46f0*/  FSEL R237, R15, -INF , !P1 ;  /* 0xff8000000fed7808 */ /* 0x000fe40004800000 */
[----:B------:R-:W-:Y:S01]  /*4700*/  PLOP3.LUT P0, PT, PT, PT, UP6, 0x40, 0x0 ;  /* 0x000000000000781c */ /* 0x000fe20003f0e868 */
[----:B------:R-:W-:Y:S01]  /*4710*/  UISETP.NE.AND UP6, UPT, UR38, URZ, UPT ;  /* 0x0000003f2600728c */ /* 0x000fe2000bfc5270 */
[----:B------:R-:W-:Y:S01]  /*4720*/  PLOP3.LUT P6, PT, PT, PT, UP3, 0x40, 0x0 ;  /* 0x000000000000781c */ /* 0x000fe20003fce838 */
[----:B------:R2:W2:Y:S01]  /*4730*/  MUFU.TANH R22, R7 ;  /* 0x0000000700167308 */ /* 0x0004a20000002400 */
[----:B------:R-:W-:Y:S02]  /*4740*/  PLOP3.LUT P5, PT, PT, PT, UP2, 0x40, 0x0 ;  /* 0x000000000000781c */ /* 0x000fe40003fae828 */
[----:B------:R-:W-:Y:S02]  /*4750*/  PLOP3.LUT P2, PT, PT, PT, UP1, 0x40, 0x0 ;  /* 0x000000000000781c */ /* 0x000fe40003f4e818 */
[----:B------:R-:W-:-:S02]  /*4760*/  PLOP3.LUT P1, PT, PT, PT, UP0, 0x40, 0x0 ;  /* 0x000000000000781c */ /* 0x000fc40003f2e808 */
[C---:B------:R-:W-:Y:S01]  /*4770*/  ISETP.GT.AND P6, PT, R3.reuse, 0x50, P6 ;  /* 0x000000500300780c */ /* 0x040fe200037c4270 */
[----:B-1----:R-:W1:Y:S01]  /*4780*/  SHFL.IDX PT, R6, R18, 0x1, 0x1c1f ;  /* 0x003c1f0012067f89 */ /* 0x002e6200000e0000 */
[C---:B------:R-:W-:Y:S02]  /*4790*/  ISETP.GT.AND P5, PT, R3.reuse, 0x51, P5 ;  /* 0x000000510300780c */ /* 0x040fe40002fa4270 */
[C---:B------:R-:W-:Y:S02]  /*47a0*/  ISETP.GT.AND P2, PT, R3.reuse, 0x58, P2 ;  /* 0x000000580300780c */ /* 0x040fe40001744270 */
[----:B------:R-:W-:Y:S02]  /*47b0*/  ISETP.GT.AND P1, PT, R3, 0x59, P1 ;  /* 0x000000590300780c */ /* 0x000fe40000f24270 */
[C---:B------:R-:W-:Y:S02]  /*47c0*/  ISETP.LT.OR P6, PT, R5.reuse, 0x51, P6 ;  /* 0x000000510500780c */ /* 0x040fe400037c1670 */
[----:B------:R-:W-:-:S02]  /*47d0*/  ISETP.LT.OR P5, PT, R5, 0x52, P5 ;  /* 0x000000520500780c */ /* 0x000fc40002fa1670 */
[C---:B------:R-:W-:Y:S02]  /*47e0*/  ISETP.LT.OR P2, PT, R5.reuse, 0x59, P2 ;  /* 0x000000590500780c */ /* 0x040fe40001741670 */
[----:B------:R-:W-:Y:S02]  /*47f0*/  ISETP.LT.OR P1, PT, R5, 0x5a, P1 ;  /* 0x0000005a0500780c */ /* 0x000fe40000f21670 */
[----:B------:R-:W-:Y:S02]  /*4800*/  FSEL R240, R13, -INF , !P6 ;  /* 0xff8000000df07808 */ /* 0x000fe40007000000 */
[----:B------:R-:W-:Y:S02]  /*4810*/  FSEL R241, R12, -INF , !P5 ;  /* 0xff8000000cf17808 */ /* 0x000fe40006800000 */
[----:B------:R-:W-:Y:S02]  /*4820*/  FSEL R248, R11, -INF , !P2 ;  /* 0xff8000000bf87808 */ /* 0x000fe40005000000 */
[----:B------:R-:W-:Y:S01]  /*4830*/  FSEL R251, R10, -INF , !P1 ;  /* 0xff8000000afb7808 */ /* 0x000fe20004800000 */
[----:B-1----:R-:W-:-:S02]  /*4840*/  IMAD.IADD R5, R19, 0x1, R6 ;  /* 0x0000000113057824 */ /* 0x002fc400078e0206 */
[----:B------:R-:W-:-:S03]  /*4850*/  IMAD.IADD R3, R21, 0x1, R6 ;  /* 0x0000000115037824 */ /* 0x000fc600078e0206 */
        /* <DEDUP_REMOVED lines=14> */
.L_x_259:
[----:B------:R-:W-:-:S04]  /*4940*/  MOV R7, c[0x0][0x32c] ;  /* 0x0000cb0000077a02 */ /* 0x000fc80000000f00 */
[----:B------:R-:W-:-:S13]  /*4950*/  ISETP.NE.AND P0, PT, R7, 0x1, PT ;  /* 0x000000010700780c */ /* 0x000fda0003f05270 */
[----:B------:R-:W-:-:S05]  /*4960*/  @P0 IMAD.HI.U32 R7, R6, c[0x0][0x330], RZ ;  /* 0x0000cc0006070a27 */ /* 0x000fca00078e00ff */
[----:B------:R-:W-:Y:S02]  /*4970*/  @P0 SHF.R.U32.HI R6, RZ, c[0x0][0x334], R7 ;  /* 0x0000cd00ff060a19 */ /* 0x000fe40000011607 */
.L_x_260:
[----:B------:R-:W-:Y:S05]  /*4980*/  BSYNC B0 ;  /* 0x0000000000007941 */ /* 0x000fea0003800000 */
.L_x_258:
[----:B------:R-:W-:-:S05]  /*4990*/  IMAD R6, R6, c[0x0][0x32c], R23 ;  /* 0x0000cb0006067a24 */ /* 0x000fca00078e0217 */
[----:B------:R-:W-:Y:S02]  /*49a0*/  IADD3 R7, R6, c[0x0][0x32c], RZ ;  /* 0x0000cb0006077a10 */ /* 0x000fe40007ffe0ff */
[----:B------:R-:W-:Y:S02]  /*49b0*/  IMNMX R3, R3, R6, !PT ;  /* 0x0000000603037217 */ /* 0x000fe40007800200 */
[----:B------:R-:W-:Y:S02]  /*49c0*/  IMNMX R5, R5, R7, PT ;  /* 0x0000000705057217 */ /* 0x000fe40003800200 */
.L_x_257:
[----:B--234-:R-:W-:Y:S01]  /*49d0*/  UP2UR UR42, UPR, URZ, 0x20 ;  /* 0x000000203f2a7883 */ /* 0x01cfe20008000000 */
[----:B------:R-:W-:Y:S01]  /*49e0*/  FMUL.FTZ R6, R148, c[0x0][0x320] ;  /* 0x0000c80094067a20 */ /* 0x000fe20000410000 */
[----:B------:R-:W-:Y:S01]  /*49f0*/  UISETP.NE.AND UP5, UPT, UR33, URZ, UPT ;  /* 0x0000003f2100728c */ /* 0x000fe2000bfa5270 */
[----:B------:R-:W-:Y:S01]  /*4a00*/  FMUL.FTZ R9, R112, c[0x0][0x320] ;  /* 0x0000c80070097a20 */ /* 0x000fe20000410000 */
[----:B------:R-:W-:Y:S01]  /*4a10*/  UP2UR UR39, UPR, URZ, 0x4 ;  /* 0x000000043f277883 */ /* 0x000fe20008000000 */
[----:B------:R1:W2:Y:S01]  /*4a20*/  MUFU.TANH R61, R6 ;  /* 0x00000006003d7308 */ /* 0x0002a20000002400 */
[----:B------:R-:W-:Y:S01]  /*4a30*/  UISETP.NE.AND UP2, UPT, UR32, URZ, UPT ;  /* 0x0000003f2000728c */ /* 0x000fe2000bf45270 */
[----:B------:R-:W-:Y:S01]  /*4a40*/  FMUL.FTZ R7, R172, c[0x0][0x320] ;  /* 0x0000c800ac077a20 */ /* 0x000fe20000410000 */
[----:B------:R-:W-:Y:S01]  /*4a50*/  PLOP3.LUT P6, PT, PT, PT, UP5, 0x40, 0x0 ;  /* 0x000000000000781c */ /* 0x000fe20003fce858 */
[----:B------:R-:W-:Y:S01]  /*4a60*/  UP2UR UR41, UPR, URZ, 0x10 ;  /* 0x000000103f297883 */ /* 0x000fe20008000000 */
[----:B------:R-:W-:Y:S01]  /*4a70*/  FMUL.FTZ R17, R108, c[0x0][0x320] ;  /* 0x0000c8006c117a20 */ /* 0x000fe20000410000 */
[----:B------:R-:W-:Y:S01]  /*4a80*/  UISETP.NE.AND UP4, UPT, UR31, URZ, UPT ;  /* 0x0000003f1f00728c */ /* 0x000fe2000bf85270 */
[----:B------:R-:W-:Y:S01]  /*4a90*/  ISETP.GT.AND P6, PT, R3, RZ, P6 ;  /* 0x000000ff0300720c */ /* 0x000fe200037c4270 */
[----:B------:R-:W-:Y:S01]  /*4aa0*/  UP2UR UR40, UPR, URZ, 0x8 ;  /* 0x000000083f287883 */ /* 0x000fe20008000000 */
[----:B------:R-:W-:Y:S01]  /*4ab0*/  PLOP3.LUT P5, PT, PT, PT, UP2, 0x40, 0x0 ;  /* 0x000000000000781c */ /* 0x000fe20003fae828 */
[----:B------:R-:W-:Y:S01]  /*4ac0*/  UISETP.NE.AND UP3, UPT, UR28, URZ, UPT ;  /* 0x0000003f1c00728c */ /* 0x000fe2000bf65270 */
[----:B------:R-:W-:Y:S01]  /*4ad0*/  ISETP.LT.OR P6, PT, R5, 0x1, P6 ;  /* 0x000000010500780c */ /* 0x000fe200037c1670 */
[----:B------:R-:W-:Y:S01]  /*4ae0*/  UP2UR UR38, UPR, URZ, 0x2 ;  /* 0x000000023f267883 */ /* 0x000fe20008000000 */
[----:B------:R-:W-:Y:S01]  /*4af0*/  ISETP.GT.AND P5, PT, R3, 0x1, P5 ;  /* 0x000000010300780c */ /* 0x000fe20002fa4270 */
[----:B------:R-:W-:Y:S01]  /*4b00*/  UISETP.NE.AND UP1, UPT, UR29, URZ, UPT ;  /* 0x0000003f1d00728c */ /* 0x000fe2000bf25270 */
[----:B------:R-:W-:Y:S01]  /*4b10*/  PLOP3.LUT P2, PT, PT, PT, UP4, 0x40, 0x0 ;  /* 0x000000000000781c */ /* 0x000fe20003f4e848 */
[----:B-1----:R-:W-:Y:S01]  /*4b20*/  FMUL.FTZ R6, R153, c[0x0][0x320] ;  /* 0x0000c80099067a20 */ /* 0x002fe20000410000 */
[----:B------:R-:W-:Y:S01]  /*4b30*/  UP2UR UR37, UPR, URZ, 0x1 ;  /* 0x000000013f257883 */ /* 0x000fe20008000000 */
[----:B------:R-:W-:Y:S01]  /*4b40*/  FSEL R52, R42, -INF , !P6 ;  /* 0xff8000002a347808 */ /* 0x000fe20007000000 */
[----:B------:R-:W-:Y:S01]  /*4b50*/  UISETP.NE.AND UP0, UPT, UR30, URZ, UPT ;  /* 0x0000003f1e00728c */ /* 0x000fe2000bf05270 */
[----:B------:R1:W3:Y:S01]  /*4b60*/  MUFU.TANH R62, R6 ;  /* 0x00000006003e7308 */ /* 0x0002e20000002400 */
[----:B------:R-:W-:Y:S01]  /*4b70*/  UISETP.NE.AND UP2, UPT, UR27, URZ, UPT ;  /* 0x0000003f1b00728c */ /* 0x000fe2000bf45270 */
[----:B------:R-:W-:Y:S01]  /*4b80*/  PLOP3.LUT P6, PT, PT, PT, UP3, 0x40, 0x0 ;  /* 0x000000000000781c */ /* 0x000fe20003fce838 */
[----:B------:R-:W-:Y:S01]  /*4b90*/  UISETP.NE.AND UP3, UPT, UR24, URZ, UPT ;  /* 0x0000003f1800728c */ /* 0x000fe2000bf65270 */
[----:B------:R-:W-:Y:S01]  /*4ba0*/  ISETP.LT.OR P5, PT, R5, 0x2, P5 ;  /* 0x000000020500780c */ /* 0x000fe20002fa1670 */
[----:B------:R-:W-:Y:S01]  /*4bb0*/  UISETP.NE.AND UP4, UPT, UR41, URZ, UPT ;  /* 0x0000003f2900728c */ /* 0x000fe2000bf85270 */
[----:B------:R-:W-:Y:S01]  /*4bc0*/  PLOP3.LUT P0, PT, PT, PT, UP1, 0x40, 0x0 ;  /* 0x000000000000781c */ /* 0x000fe20003f0e818 */
[----:B------:R-:W-:Y:S01]  /*4bd0*/  UISETP.NE.AND UP1, UPT, UR26, URZ, UPT ;  /* 0x0000003f1a00728c */ /* 0x000fe2000bf25270 */
[----:B------:R-:W-:Y:S01]  /*4be0*/  PLOP3.LUT P1, PT, PT, PT, UP0, 0x40, 0x0 ;  /* 0x000000000000781c */ /* 0x000fe20003f2e808 */
[----:B------:R-:W-:Y:S01]  /*4bf0*/  UISETP.NE.AND UP0, UPT, UR25, URZ, UPT ;  /* 0x0000003f1900728c */ /* 0x000fe2000bf05270 */
[C---:B------:R-:W-:Y:S01]  /*4c00*/  ISETP.GT.AND P2, PT, R3.reuse, 0x8, P2 ;  /* 0x000000080300780c */ /* 0x040fe20001744270 */
[----:B------:R-:W-:Y:S01]  /*4c10*/  UISETP.NE.AND UP5, UPT, UR42, URZ, UPT ;  /* 0x0000003f2a00728c */ /* 0x000fe2000bfa5270 */
[----:B------:R-:W-:Y:S01]  /*4c20*/  ISETP.GT.AND P6, PT, R3, 0x11, P6 ;  /* 0x000000110300780c */ /* 0x000fe200037c4270 */
[----:B------:R-:W4:Y:S01]  /*4c30*/  MUFU.TANH R47, R7 ;  /* 0x00000007002f7308 */ /* 0x000f220000002400 */
[----:B------:R-:W-:Y:S01]  /*4c40*/  FSEL R51, R40, -INF , !P5 ;  /* 0xff80000028337808 */ /* 0x000fe20006800000 */
[----:B------:R-:W-:Y:S01]  /*4c50*/  FMUL.FTZ R16, R109, c[0x0][0x320] ;  /* 0x0000c8006d107a20 */ /* 0x000fe20000410000 */
[----:B------:R-:W-:Y:S01]  /*4c60*/  PLOP3.LUT P5, PT, PT, PT, UP2, 0x40, 0x0 ;  /* 0x000000000000781c */ /* 0x000fe20003fae828 */
[----:B-1----:R-:W-:Y:S01]  /*4c70*/  FMUL.FTZ R6, R168, c[0x0][0x320] ;  /* 0x0000c800a8067a20 */ /* 0x002fe20000410000 */
[C---:B------:R-:W-:Y:S01]  /*4c80*/  ISETP.GT.AND P0, PT, R3.reuse, 0x10, P0 ;  /* 0x000000100300780c */ /* 0x040fe20000704270 */
[----:B------:R-:W-:Y:S01]  /*4c90*/  UISETP.NE.AND UP2, UPT, UR23, URZ, UPT ;  /* 0x0000003f1700728c */ /* 0x000fe2000bf45270 */
[----:B------:R-:W-:Y:S01]  /*4ca0*/  ISETP.GT.AND P1, PT, R3, 0x9, P1 ;  /* 0x000000090300780c */ /* 0x000fe20000f24270 */
[----:B------:R1:W1:Y:S01]  /*4cb0*/  MUFU.TANH R55, R6 ;  /* 0x0000000600377308 */ /* 0x0002620000002400 */
[----:B------:R-:W-:Y:S01]  /*4cc0*/  ISETP.LT.OR P2, PT, R5, 0x9, P2 ;  /* 0x000000090500780c */ /* 0x000fe20001741670 */
[----:B------:R-:W-:Y:S01]  /*4cd0*/  FMUL.FTZ R15, R165, c[0x0][0x320] ;  /* 0x0000c800a50f7a20 */ /* 0x000fe20000410000 */
[C---:B------:R-:W-:Y:S01]  /*4ce0*/  ISETP.LT.OR P6, PT, R5.reuse, 0x12, P6 ;  /* 0x000000120500780c */ /* 0x040fe200037c1670 */
[----:B------:R-:W-:Y:S01]  /*4cf0*/  FMUL.FTZ R14, R176, c[0x0][0x320] ;  /* 0x0000c800b00e7a20 */ /* 0x000fe20000410000 */
[----:B------:R-:W-:Y:S01]  /*4d00*/  ISETP.LT.OR P0, PT, R5, 0x11, P0 ;  /* 0x000000110500780c */ /* 0x000fe20000701670 */
[----:B------:R-:W-:Y:S01]  /*4d10*/  FMUL.FTZ R13, R160, c[0x0][0x320] ;  /* 0x0000c800a00d7a20 */ /* 0x000fe20000410000 */
[----:B------:R-:W-:Y:S01]  /*4d20*/  ISETP.GT.AND P5, PT, R3, 0x18, P5 ;  /* 0x000000180300780c */ /* 0x000fe20002fa4270 */
[----:B------:R-:W-:Y:S01]  /*4d30*/  FMUL.FTZ R12, R161, c[0x0][0x320] ;  /* 0x0000c800a10c7a20 */ /* 0x000fe20000410000 */
[----:B------:R-:W-:Y:S01]  /*4d40*/  ISETP.LT.OR P1, PT, R5, 0xa, P1 ;  /* 0x0000000a0500780c */ /* 0x000fe20000f21670 */
[----:B------:R-:W-:Y:S01]  /*4d50*/  FMUL.FTZ R11, R140, c[0x0][0x320] ;  /* 0x0000c8008c0b7a20 */ /* 0x000fe20000410000 */
[----:B------:R-:W-:Y:S01]  /*4d60*/  FSEL R54, R39, -INF , !P2 ;  /* 0xff80000027367808 */ /* 0x000fe20005000000 */
[----:B------:R-:W-:Y:S01]  /*4d70*/  FMUL.FTZ R8, R141, c[0x0][0x320] ;  /* 0x0000c8008d087a20 */ /* 0x000fe20000410000 */
[----:B------:R-:W-:Y:S01]  /*4d80*/  PLOP3.LUT P2, PT, PT, PT, UP1, 0x40, 0x0 ;  /* 0x000000000000781c */ /* 0x000fe20003f4e818 */
[----:B------:R-:W-:Y:S01]  /*4d90*/  UISETP.NE.AND UP1, UPT, UR22, URZ, UPT ;  /* 0x0000003f1600728c */ /* 0x000fe2000bf25270 */
[----:B------:R-:W-:Y:S01]  /*4da0*/  FSEL R64, R24, -INF , !P6 ;  /* 0xff80000018407808 */ /* 0x000fe20007000000 */
[----:B-1----:R-:W-:Y:S01]  /*4db0*/  FMUL.FTZ R6, R149, c[0x0][0x320] ;  /* 0x0000c80095067a20 */ /* 0x002fe20000410000 */
[----:B------:R-:W-:Y:S01]  /*4dc0*/  PLOP3.LUT P6, PT, PT, PT, UP2, 0x40, 0x0 ;  /* 0x000000000000781c */ /* 0x000fe20003fce828 */
[----:B------:R-:W-:Y:S01]  /*4dd0*/  UISETP.NE.AND UP2, UPT, UR19, URZ, UPT ;  /* 0x0000003f1300728c */ /* 0x000fe2000bf45270 */
[----:B------:R-:W-:Y:S01]  /*4de0*/  FSEL R63, R27, -INF , !P0 ;  /* 0xff8000001b3f7808 */ /* 0x000fe20004000000 */
[----:B------:R1:W1:Y:S01]  /*4df0*/  MUFU.TANH R59, R6 ;  /* 0x00000006003b7308 */ /* 0x0002620000002400 */
[----:B------:R-:W-:Y:S01]  /*4e00*/  ISETP.LT.OR P5, PT, R5, 0x19, P5 ;  /* 0x000000190500780c */ /* 0x000fe20002fa1670 */
[----:B------:R-:W-:Y:S01]  /*4e10*/  FMUL.FTZ R7, R177, c[0x0][0x320] ;  /* 0x0000c800b1077a20 */ /* 0x000fe20000410000 */
[----:B------:R-:W-:Y:S01]  /*4e20*/  FSEL R56, R38, -INF , !P1 ;  /* 0xff80000026387808 */ /* 0x000fe20004800000 */
[----:B------:R-:W-:Y:S01]  /*4e30*/  FMUL.FTZ R10, R113, c[0x0][0x320] ;  /* 0x0000c800710a7a20 */ /* 0x000fe20000410000 */
[----:B------:R-:W-:Y:S01]  /*4e40*/  PLOP3.LUT P0, PT, PT, PT, UP3, 0x40, 0x0 ;  /* 0x000000000000781c */ /* 0x000fe20003f0e838 */
[----:B------:R-:W-:Y:S01]  /*4e50*/  UISETP.NE.AND UP3, UPT, UR20, URZ, UPT ;  /* 0x0000003f1400728c */ /* 0x000fe2000bf65270 */
[----:B------:R-:W-:Y:S01]  /*4e60*/  PLOP3.LUT P1, PT, PT, PT, UP0, 0x40, 0x0 ;  /* 0x000000000000781c */ /* 0x000fe20003f2e808 */
[----:B------:R-:W-:Y:S01]  /*4e70*/  UISETP.NE.AND UP0, UPT, UR21, URZ, UPT ;  /* 0x0000003f1500728c */ /* 0x000fe2000bf05270 */
[----:B------:R-:W-:Y:S01]  /*4e80*/  ISETP.GT.AND P6, PT, R3, 0x28, P6 ;  /* 0x000000280300780c */ /* 0x000fe200037c4270 */
[----:B------:R-:W2:Y:S01]  /*4e90*/  MUFU.TANH R49, R17 ;  /* 0x0000001100317308 */ /* 0x000ea20000002400 */
[----:B------:R-:W-:-:S02]  /*4ea0*/  FSEL R45, R45, -INF , !P5 ;  /* 0xff8000002d2d7808 */ /* 0x000fc40006800000 */
[----:B------:R-:W-:Y:S01]  /*4eb0*/  PLOP3.LUT P5, PT, PT, PT, UP1, 0x40, 0x0 ;  /* 0x000000000000781c */ /* 0x000fe20003fae818 */
[----:B------:R-:W-:Y:S01]  /*4ec0*/  UISETP.NE.AND UP1, UPT, UR5, URZ, UPT ;  /* 0x0000003f0500728c */ /* 0x000fe2000bf25270 */
[C---:B------:R-:W-:Y:S01]  /*4ed0*/  ISETP.GT.AND P0, PT, R3.reuse, 0x21, P0 ;  /* 0x000000210300780c */ /* 0x040fe20000704270 */
[----:B-1----:R-:W-:Y:S01]  /*4ee0*/  FMUL.FTZ R6, R156, c[0x0][0x320] ;  /* 0x0000c8009c067a20 */ /* 0x002fe20000410000 */
[C---:B------:R-:W-:Y:S01]  /*4ef0*/  ISETP.GT.AND P2, PT, R3.reuse, 0x19, P2 ;  /* 0x000000190300780c */ /* 0x040fe20001744270 */
[----:B------:R-:W1:Y:S01]  /*4f00*/  MUFU.TANH R53, R16 ;  /* 0x0000001000357308 */ /* 0x000e620000002400 */
[----:B------:R-:W-:Y:S02]  /*4f10*/  ISETP.GT.AND P1, PT, R3, 0x20, P1 ;  /* 0x000000200300780c */ /* 0x000fe40000f24270 */
[C---:B------:R-:W-:Y:S02]  /*4f20*/  ISETP.LT.OR P6, PT, R5.reuse, 0x29, P6 ;  /* 0x000000290500780c */ /* 0x040fe400037c1670 */
[----:B------:R-:W-:-:S02]  /*4f30*/  ISETP.LT.OR P0, PT, R5, 0x22, P0 ;  /* 0x000000220500780c */ /* 0x000fc40000701670 */
[C---:B------:R-:W-:Y:S01]  /*4f40*/  ISETP.LT.OR P2, PT, R5.reuse, 0x1a, P2 ;  /* 0x0000001a0500780c */ /* 0x040fe20001741670 */
[----:B------:R5:W1:Y:S01]  /*4f50*/  MUFU.TANH R58, R6 ;  /* 0x00000006003a7308 */ /* 0x000a620000002400 */
[----:B------:R-:W-:Y:S02]  /*4f60*/  ISETP.LT.OR P1, PT, R5, 0x21, P1 ;  /* 0x000000210500780c */ /* 0x000fe40000f21670 */
[----:B------:R-:W-:Y:S02]  /*4f70*/  FSEL R112, R37, -INF , !P6 ;  /* 0xff80000025707808 */ /* 0x000fe40007000000 */
[----:B------:R-:W-:Y:S01]  /*4f80*/  PLOP3.LUT P6, PT, PT, PT, UP1, 0x40, 0x0 ;  /* 0x000000000000781c */ /* 0x000fe20003fce818 */
[----:B------:R-:W-:Y:S01]  /*4f90*/  UISETP.NE.AND UP1, UPT, UR38, URZ, UPT ;  /* 0x0000003f2600728c */ /* 0x000fe2000bf25270 */
[----:B------:R-:W-:Y:S01]  /*4fa0*/  FSEL R82, R41, -INF , !P0 ;  /* 0xff80000029527808 */ /* 0x000fe20004000000 */
[----:B------:R-:W1:Y:S01]  /*4fb0*/  MUFU.TANH R42, R15 ;  /* 0x0000000f002a7308 */ /* 0x000e620000002400 */
[----:B------:R-:W-:-:S02]  /*4fc0*/  FSEL R44, R44, -INF , !P2 ;  /* 0xff8000002c2c7808 */ /* 0x000fc40005000000 */
[----:B------:R-:W-:Y:S02]  /*4fd0*/  FSEL R80, R43, -INF , !P1 ;  /* 0xff8000002b507808 */ /* 0x000fe40004800000 */
[----:B------:R-:W-:Y:S01]  /*4fe0*/  PLOP3.LUT P0, PT, PT, PT, UP2, 0x40, 0x0 ;  /* 0x000000000000781c */ /* 0x000fe20003f0e828 */
[----:B------:R-:W-:Y:S01]  /*4ff0*/  UISETP.NE.AND UP2, UPT, UR39, URZ, UPT ;  /* 0x0000003f2700728c */ /* 0x000fe2000bf45270 */
[----:B------:R-:W-:Y:S01]  /*5000*/  PLOP3.LUT P2, PT, PT, PT, UP0, 0x40, 0x0 ;  /* 0x000000000000781c */ /* 0x000fe20003f4e808 */
[----:B-----5:R-:W-:Y:S01]  /*5010*/  FMUL.FTZ R6, R144, c[0x0][0x320] ;  /* 0x0000c80090067a20 */ /* 0x020fe20000410000 */
[----:B------:R-:W-:Y:S01]  /*5020*/  PLOP3.LUT P1, PT, PT, PT, UP3, 0x40, 0x0 ;  /* 0x000000000000781c */ /* 0x000fe20003f2e838 */
[----:B------:R-:W-:Y:S01]  /*5030*/  UISETP.NE.AND UP0, UPT, UR4, URZ, UPT ;  /* 0x0000003f0400728c */ /* 0x000fe2000bf05270 */
[C---:B------:R-:W-:Y:S01]  /*5040*/  ISETP.GT.AND P6, PT, R3.reuse, 0x39, P6 ;  /* 0x000000390300780c */ /* 0x040fe200037c4270 */
[----:B------:R5:W1:Y:S01]  /*5050*/  MUFU.TANH R60, R6 ;  /* 0x00000006003c7308 */ /* 0x000a620000002400 */
[C---:B------:R-:W-:Y:S01]  /*5060*/  ISETP.GT.AND P0, PT, R3.reuse, 0x38, P0 ;  /* 0x000000380300780c */ /* 0x040fe20000704270 */
[----:B------:R-:W-:Y:S01]  /*5070*/  UISETP.NE.AND UP3, UPT, UR40, URZ, UPT ;  /* 0x0000003f2800728c */ /* 0x000fe2000bf65270 */
[----:B------:R-:W-:-:S02]  /*5080*/  ISETP.GT.AND P5, PT, R3, 0x29, P5 ;  /* 0x000000290300780c */ /* 0x000fc40002fa4270 */
[C---:B------:R-:W-:Y:S02]  /*5090*/  ISETP.GT.AND P2, PT, R3.reuse, 0x30, P2 ;  /* 0x000000300300780c */ /* 0x040fe40001744270 */
[----:B------:R-:W-:Y:S01]  /*50a0*/  ISETP.GT.AND P1, PT, R3, 0x31, P1 ;  /* 0x000000310300780c */ /* 0x000fe20000f24270 */
[----:B------:R-:W1:Y:S01]  /*50b0*/  MUFU.TANH R40, R14 ;  /* 0x0000000e00287308 */ /* 0x000e620000002400 */
[C---:B------:R-:W-:Y:S02]  /*50c0*/  ISETP.LT.OR P6, PT, R5.reuse, 0x3a, P6 ;  /* 0x0000003a0500780c */ /* 0x040fe400037c1670 */
[C---:B------:R-:W-:Y:S02]  /*50d0*/  ISETP.LT.OR P0, PT, R5.reuse, 0x39, P0 ;  /* 0x000000390500780c */ /* 0x040fe40000701670 */
[C---:B------:R-:W-:Y:S02]  /*50e0*/  ISETP.LT.OR P5, PT, R5.reuse, 0x2a, P5 ;  /* 0x0000002a0500780c */ /* 0x040fe40002fa1670 */
[----:B------:R-:W-:Y:S01]  /*50f0*/  ISETP.LT.OR P2, PT, R5, 0x31, P2 ;  /* 0x000000310500780c */ /* 0x000fe20001741670 */
[----:B-----5:R-:W-:Y:S01]  /*5100*/  FMUL.FTZ R6, R145, c[0x0][0x320] ;  /* 0x0000c80091067a20 */ /* 0x020fe20000410000 */
[----:B------:R-:W-:Y:S01]  /*5110*/  ISETP.LT.OR P1, PT, R5, 0x32, P1 ;  /* 0x000000320500780c */ /* 0x000fe20000f21670 */
[----:B------:R-:W1:Y:S01]  /*5120*/  MUFU.TANH R39, R13 ;  /* 0x0000000d00277308 */ /* 0x000e620000002400 */
[----:B------:R-:W-:-:S02]  /*5130*/  FSEL R134, R32, -INF , !P6 ;  /* 0xff80000020867808 */ /* 0x000fc40007000000 */
[----:B------:R-:W-:Y:S02]  /*5140*/  FSEL R130, R22, -INF , !P0 ;  /* 0xff80000016827808 */ /* 0x000fe40004000000 */
[----:B------:R-:W-:Y:S02]  /*5150*/  FSEL R119, R36, -INF , !P5 ;  /* 0xff80000024777808 */ /* 0x000fe40006800000 */
[----:B------:R-:W-:Y:S01]  /*5160*/  FSEL R129, R35, -INF , !P2 ;  /* 0xff80000023817808 */ /* 0x000fe20005000000 */
[----:B------:R5:W1:Y:S01]  /*5170*/  MUFU.TANH R57, R6 ;  /* 0x0000000600397308 */ /* 0x000a620000002400 */
[----:B------:R-:W-:Y:S02]  /*5180*/  FSEL R131, R34, -INF , !P1 ;  /* 0xff80000022837808 */ /* 0x000fe40004800000 */
[----:B------:R-:W-:Y:S02]  /*5190*/  PLOP3.LUT P0, PT, PT, PT, UP4, 0x40, 0x0 ;  /* 0x000000000000781c */ /* 0x000fe40003f0e848 */
[----:B------:R-:W-:Y:S01]  /*51a0*/  PLOP3.LUT P5, PT, PT, PT, UP0, 0x40, 0x0 ;  /* 0x000000000000781c */ /* 0x000fe20003fae808 */
[----:B------:R-:W-:Y:S01]  /*51b0*/  UISETP.NE.AND UP0, UPT, UR37, URZ, UPT ;  /* 0x0000003f2500728c */ /* 0x000fe2000bf05270 */
[----:B------:R-:W-:Y:S01]  /*51c0*/  PLOP3.LUT P2, PT, PT, PT, UP6, 0x40, 0x0 ;  /* 0x000000000000781c */ /* 0x000fe20003f4e868 */
[----:B------:R-:W-:Y:S01]  /*51d0*/  UP2UR UR37, UPR, URZ, 0x40 ;  /* 0x000000403f257883 */ /* 0x000fe20008000000 */
[----:B------:R-:W-:Y:S01]  /*51e0*/  PLOP3.LUT P1, PT, PT, PT, UP5, 0x40, 0x0 ;  /* 0x000000000000781c */ /* 0x000fe20003f2e858 */
[----:B------:R-:W-:Y:S01]  /*51f0*/  UISETP.NE.AND UP6, UPT, UR34, URZ, UPT ;  /* 0x0000003f2200728c */ /* 0x000fe2000bfc5270 */
[C---:B------:R-:W-:Y:S01]  /*5200*/  ISETP.GT.AND P0, PT, R3.reuse, 0x49, P0 ;  /* 0x000000490300780c */ /* 0x040fe20000704270 */
[----:B------:R-:W1:Y:S01]  /*5210*/  MUFU.TANH R38, R12 ;  /* 0x0000000c00267308 */ /* 0x000e620000002400 */
[----:B------:R-:W-:-:S02]  /*5220*/  ISETP.GT.AND P5, PT, R3, 0x40, P5 ;  /* 0x000000400300780c */ /* 0x000fc40002fa4270 */
[----:B------:R-:W-:Y:S01]  /*5230*/  ISETP.GT.AND P2, PT, R3, 0x41, P2 ;  /* 0x000000410300780c */ /* 0x000fe20001744270 */
[----:B-----5:R-:W-:Y:S01]  /*5240*/  FMUL.FTZ R6, R169, c[0x0][0x320] ;  /* 0x0000c800a9067a20 */ /* 0x020fe20000410000 */
[----:B------:R-:W-:Y:S02]  /*5250*/  ISETP.GT.AND P1, PT, R3, 0x48, P1 ;  /* 0x000000480300780c */ /* 0x000fe40000f24270 */
[C---:B------:R-:W-:Y:S01]  /*5260*/  ISETP.LT.OR P0, PT, R5.reuse, 0x4a, P0 ;  /* 0x0000004a0500780c */ /* 0x040fe20000701670 */
[----:B------:R5:W1:Y:S01]  /*5270*/  MUFU.TANH R48, R6 ;  /* 0x0000000600307308 */ /* 0x000a620000002400 */
[C---:B------:R-:W-:Y:S02]  /*5280*/  ISETP.LT.OR P5, PT, R5.reuse, 0x41, P5 ;  /* 0x000000410500780c */ /* 0x040fe40002fa1670 */
[C---:B------:R-:W-:Y:S02]  /*5290*/  ISETP.LT.OR P2, PT, R5.reuse, 0x42, P2 ;  /* 0x000000420500780c */ /* 0x040fe40001741670 */
[----:B------:R-:W-:-:S02]  /*52a0*/  ISETP.LT.OR P1, PT, R5, 0x49, P1 ;  /* 0x000000490500780c */ /* 0x000fc40000f21670 */
[----:B------:R-:W-:Y:S01]  /*52b0*/  FSEL R230, R31, -INF , !P0 ;  /* 0xff8000001fe67808 */ /* 0x000fe20004000000 */
[----:B------:R-:W1:Y:S01]  /*52c0*/  MUFU.TANH R41, R11 ;  /* 0x0000000b00297308 */ /* 0x000e620000002400 */
[----:B------:R-:W-:Y:S02]  /*52d0*/  FSEL R204, R33, -INF , !P5 ;  /* 0xff80000021cc7808 */ /* 0x000fe40006800000 */
[----:B------:R-:W-:Y:S02]  /*52e0*/  FSEL R228, R30, -INF , !P2 ;  /* 0xff8000001ee47808 */ /* 0x000fe40005000000 */
[----:B------:R-:W-:Y:S02]  /*52f0*/  FSEL R207, R26, -INF , !P1 ;  /* 0xff8000001acf7808 */ /* 0x000fe40004800000 */
[----:B------:R-:W-:Y:S01]  /*5300*/  PLOP3.LUT P0, PT, PT, PT, UP6, 0x40, 0x0 ;  /* 0x000000000000781c */ /* 0x000fe20003f0e868 */
[----:B-----5:R-:W-:Y:S01]  /*5310*/  FMUL.FTZ R6, R157, c[0x0][0x320] ;  /* 0x0000c8009d067a20 */ /* 0x020fe20000410000 */
[----:B------:R-:W-:Y:S01]  /*5320*/  PLOP3.LUT P6, PT, PT, PT, UP3, 0x40, 0x0 ;  /* 0x000000000000781c */ /* 0x000fe20003fce838 */
[----:B------:R-:W1:Y:S01]  /*5330*/  MUFU.TANH R36, R8 ;  /* 0x0000000800247308 */ /* 0x000e620000002400 */
[----:B------:R-:W-:Y:S01]  /*5340*/  PLOP3.LUT P5, PT, PT, PT, UP2, 0x40, 0x0 ;  /* 0x000000000000781c */ /* 0x000fe20003fae828 */
[----:B------:R-:W-:Y:S01]  /*5350*/  UISETP.NE.AND UP6, UPT, UR37, URZ, UPT ;  /* 0x0000003f2500728c */ /* 0x000fe2000bfc5270 */
[----:B------:R-:W-:-:S02]  /*5360*/  PLOP3.LUT P2, PT, PT, PT, UP1, 0x40, 0x0 ;  /* 0x000000000000781c */ /* 0x000fc40003f4e818 */
[----:B------:R-:W-:Y:S02]  /*5370*/  PLOP3.LUT P1, PT, PT, PT, UP0, 0x40, 0x0 ;  /* 0x000000000000781c */ /* 0x000fe40003f2e808 */
[C---:B------:R-:W-:Y:S01]  /*5380*/  ISETP.GT.AND P6, PT, R3.reuse, 0x50, P6 ;  /* 0x000000500300780c */ /* 0x040fe200037c4270 */
[----:B------:R5:W1:Y:S01]  /*5390*/  MUFU.TANH R50, R6 ;  /* 0x0000000600327308 */ /* 0x000a620000002400 */
[C---:B------:R-:W-:Y:S02]  /*53a0*/  ISETP.GT.AND P5, PT, R3.reuse, 0x51, P5 ;  /* 0x000000510300780c */ /* 0x040fe40002fa4270 */
[C---:B------:R-:W-:Y:S02]  /*53b0*/  ISETP.GT.AND P2, PT, R3.reuse, 0x58, P2 ;  /* 0x000000580300780c */ /* 0x040fe40001744270 */
[----:B------:R-:W-:Y:S01]  /*53c0*/  ISETP.GT.AND P1, PT, R3, 0x59, P1 ;  /* 0x000000590300780c */ /* 0x000fe20000f24270 */
[----:B------:R-:W-:Y:S01]  /*53d0*/  FMUL.FTZ R3, R152, c[0x0][0x320] ;  /* 0x0000c80098037a20 */ /* 0x000fe20000410000 */
[C---:B------:R-:W-:Y:S01]  /*53e0*/  ISETP.LT.OR P6, PT, R5.reuse, 0x51, P6 ;  /* 0x000000510500780c */ /* 0x040fe200037c1670 */
[----:B------:R-:W1:Y:S01]  /*53f0*/  MUFU.TANH R34, R7 ;  /* 0x0000000700227308 */ /* 0x000e620000002400 */
[----:B------:R-:W-:-:S02]  /*5400*/  ISETP.LT.OR P5, PT, R5, 0x52, P5 ;  /* 0x000000520500780c */ /* 0x000fc40002fa1670 */
[C---:B------:R-:W-:Y:S02]  /*5410*/  ISETP.LT.OR P2, PT, R5.reuse, 0x59, P2 ;  /* 0x000000590500780c */ /* 0x040fe40001741670 */
[----:B------:R-:W-:Y:S02]  /*5420*/  ISETP.LT.OR P1, PT, R5, 0x5a, P1 ;  /* 0x0000005a0500780c */ /* 0x000fe40000f21670 */
[----:B------:R-:W-:Y:S01]  /*5430*/  FSEL R231, R29, -INF , !P6 ;  /* 0xff8000001de77808 */ /* 0x000fe20007000000 */
[----:B-----5:R-:W-:Y:S01]  /*5440*/  FMUL.FTZ R6, R164, c[0x0][0x320] ;  /* 0x0000c800a4067a20 */ /* 0x020fe20000410000 */
[----:B------:R-:W1:Y:S01]  /*5450*/  MUFU.TANH R35, R10 ;  /* 0x0000000a00237308 */ /* 0x000e620000002400 */
[----:B------:R-:W-:Y:S02]  /*5460*/  FSEL R233, R28, -INF , !P5 ;  /* 0xff8000001ce97808 */ /* 0x000fe40006800000 */
[----:B------:R-:W-:Y:S02]  /*5470*/  FSEL R235, R25, -INF , !P2 ;  /* 0xff80000019eb7808 */ /* 0x000fe40005000000 */
[----:B------:R-:W-:-:S03]  /*5480*/  FSEL R236, R67, -INF , !P1 ;  /* 0xff80000043ec7808 */ /* 0x000fc60004800000 */
        /* <DEDUP_REMOVED lines=22> */
.L_x_263:
[----:B------:R-:W-:-:S04]  /*55f0*/  MOV R7, c[0x0][0x32c] ;  /* 0x0000cb0000077a02 */ /* 0x000fc80000000f00 */
[----:B------:R-:W-:-:S13]  /*5600*/  ISETP.NE.AND P0, PT, R7, 0x1, PT ;  /* 0x000000010700780c */ /* 0x000fda0003f05270 */
[----:B------:R-:W-:-:S05]  /*5610*/  @P0 IMAD.HI.U32 R7, R6, c[0x0][0x330], RZ ;  /* 0x0000cc0006070a27 */ /* 0x000fca00078e00ff */
[----:B------:R-:W-:Y:S02]  /*5620*/  @P0 SHF.R.U32.HI R6, RZ, c[0x0][0x334], R7 ;  /* 0x0000cd00ff060a19 */ /* 0x000fe40000011607 */
.L_x_264:
[----:B------:R-:W-:Y:S05]  /*5630*/  BSYNC B0 ;  /* 0x0000000000007941 */ /* 0x000fea0003800000 */
.L_x_262:
[----:B------:R-:W-:-:S05]  /*5640*/  IMAD R6, R6, c[0x0][0x32c], R23 ;  /* 0x0000cb0006067a24 */ /* 0x000fca00078e0217 */
[----:B------:R-:W-:Y:S02]  /*5650*/  IADD3 R7, R6, c[0x0][0x32c], RZ ;  /* 0x0000cb0006077a10 */ /* 0x000fe40007ffe0ff */
[----:B------:R-:W-:Y:S02]  /*5660*/  IMNMX R3, R3, R6, !PT ;  /* 0x0000000603037217 */ /* 0x000fe40007800200 */
[----:B------:R-:W-:Y:S02]  /*5670*/  IMNMX R5, R5, R7, PT ;  /* 0x0000000705057217 */ /* 0x000fe40003800200 */
.L_x_261:
[----:B-1234-:R-:W-:Y:S01]  /*5680*/  FMUL.FTZ R6, R151, c[0x0][0x320] ;  /* 0x0000c80097067a20 */ /* 0x01efe20000410000 */
[----:B------:R-:W-:Y:S01]  /*5690*/  UP2UR UR42, UPR, URZ, 0x20 ;  /* 0x000000203f2a7883 */ /* 0x000fe20008000000 */
[----:B------:R-:W-:Y:S01]  /*56a0*/  FMUL.FTZ R16, R142, c[0x0][0x320] ;  /* 0x0000c8008e107a20 */ /* 0x000fe20000410000 */
[----:B------:R-:W-:Y:S01]  /*56b0*/  UP2UR UR37, UPR, URZ, 0x1 ;  /* 0x000000013f257883 */ /* 0x000fe20008000000 */
[----:B------:R1:W2:Y:S01]  /*56c0*/  MUFU.TANH R31, R6 ;  /* 0x00000006001f7308 */ /* 0x0002a20000002400 */
[----:B------:R-:W-:Y:S01]  /*56d0*/  UISETP.NE.AND UP5, UPT, UR32, URZ, UPT ;  /* 0x0000003f2000728c */ /* 0x000fe2000bfa5270 */
[----:B------:R-:W-:Y:S01]  /*56e0*/  FMUL.FTZ R12, R147, c[0x0][0x320] ;  /* 0x0000c800930c7a20 */ /* 0x000fe20000410000 */
[----:B------:R-:W-:Y:S01]  /*56f0*/  UISETP.NE.AND UP0, UPT, UR33, URZ, UPT ;  /* 0x0000003f2100728c */ /* 0x000fe2000bf05270 */
[----:B------:R-:W-:Y:S01]  /*5700*/  FMUL.FTZ R11, R174, c[0x0][0x320] ;  /* 0x0000c800ae0b7a20 */ /* 0x000fe20000410000 */
[----:B------:R-:W-:Y:S01]  /*5710*/  UP2UR UR40, UPR, URZ, 0x8 ;  /* 0x000000083f287883 */ /* 0x000fe20008000000 */
[----:B------:R-:W-:Y:S01]  /*5720*/  FMUL.FTZ R15, R143, c[0x0][0x320] ;  /* 0x0000c8008f0f7a20 */ /* 0x000fe20000410000 */
[----:B------:R-:W-:Y:S01]  /*5730*/  PLOP3.LUT P5, PT, PT, PT, UP5, 0x40, 0x0 ;  /* 0x000000000000781c */ /* 0x000fe20003fae858 */
[----:B------:R-:W-:Y:S01]  /*5740*/  UISETP.NE.AND UP3, UPT, UR29, URZ, UPT ;  /* 0x0000003f1d00728c */ /* 0x000fe2000bf65270 */
[----:B------:R-:W-:Y:S01]  /*5750*/  PLOP3.LUT P6, PT, PT, PT, UP0, 0x40, 0x0 ;  /* 0x000000000000781c */ /* 0x000fe20003fce808 */
[----:B------:R-:W-:Y:S01]  /*5760*/  UP2UR UR41, UPR, URZ, 0x10 ;  /* 0x000000103f297883 */ /* 0x000fe20008000000 */
[C---:B------:R-:W-:Y:S01]  /*5770*/  ISETP.GT.AND P5, PT, R3.reuse, 0x1, P5 ;  /* 0x000000010300780c */ /* 0x040fe20002fa4270 */
[----:B------:R-:W-:Y:S01]  /*5780*/  UP2UR UR38, UPR, URZ, 0x2 ;  /* 0x000000023f267883 */ /* 0x000fe20008000000 */
[----:B------:R-:W-:Y:S01]  /*5790*/  ISETP.GT.AND P6, PT, R3, RZ, P6 ;  /* 0x000000ff0300720c */ /* 0x000fe200037c4270 */
[----:B------:R-:W-:Y:S01]  /*57a0*/  UISETP.NE.AND UP4, UPT, UR31, URZ, UPT ;  /* 0x0000003f1f00728c */ /* 0x000fe2000bf85270 */
[----:B------:R-:W-:Y:S01]  /*57b0*/  PLOP3.LUT P0, PT, PT, PT, UP3, 0x40, 0x0 ;  /* 0x000000000000781c */ /* 0x000fe20003f0e838 */
[----:B-1----:R-:W-:Y:S01]  /*57c0*/  FMUL.FTZ R6, R171, c[0x0][0x320] ;  /* 0x0000c800ab067a20 */ /* 0x002fe20000410000 */
[----:B------:R-:W-:Y:S01]  /*57d0*/  UISETP.NE.AND UP1, UPT, UR30, URZ, UPT ;  /* 0x0000003f1e00728c */ /* 0x000fe2000bf25270 */
[C---:B------:R-:W-:Y:S01]  /*57e0*/  ISETP.LT.OR P6, PT, R5.reuse, 0x1, P6 ;  /* 0x000000010500780c */ /* 0x040fe200037c1670 */
[----:B------:R-:W-:Y:S01]  /*57f0*/  UP2UR UR39, UPR, URZ, 0x4 ;  /* 0x000000043f277883 */ /* 0x000fe20008000000 */
[----:B------:R1:W3:Y:S01]  /*5800*/  MUFU.TANH R29, R6 ;  /* 0x00000006001d7308 */ /* 0x0002e20000002400 */
[----:B------:R-:W-:Y:S01]  /*5810*/  UISETP.NE.AND UP2, UPT, UR28, URZ, UPT ;  /* 0x0000003f1c00728c */ /* 0x000fe2000bf45270 */
[----:B------:R-:W-:Y:S01]  /*5820*/  ISETP.LT.OR P5, PT, R5, 0x2, P5 ;  /* 0x000000020500780c */ /* 0x000fe20002fa1670 */
[----:B------:R-:W-:Y:S01]  /*5830*/  UISETP.NE.AND UP0, UPT, UR27, URZ, UPT ;  /* 0x0000003f1b00728c */ /* 0x000fe2000bf05270 */
[----:B------:R-:W-:Y:S01]  /*5840*/  PLOP3.LUT P2, PT, PT, PT, UP4, 0x40, 0x0 ;  /* 0x000000000000781c */ /* 0x000fe20003f4e848 */
[----:B------:R-:W-:Y:S01]  /*5850*/  UISETP.NE.AND UP3, UPT, UR26, URZ, UPT ;  /* 0x0000003f1a00728c */ /* 0x000fe2000bf65270 */
[----:B------:R-:W-:Y:S01]  /*5860*/  PLOP3.LUT P1, PT, PT, PT, UP1, 0x40, 0x0 ;  /* 0x000000000000781c */ /* 0x000fe20003f2e818 */
[----:B------:R-:W-:Y:S01]  /*5870*/  UISETP.NE.AND UP1, UPT, UR25, URZ, UPT ;  /* 0x0000003f1900728c */ /* 0x000fe2000bf25270 */
[----:B------:R-:W-:Y:S01]  /*5880*/  ISETP.GT.AND P0, PT, R3, 0x10, P0 ;  /* 0x000000100300780c */ /* 0x000fe20000704270 */
[----:B------:R-:W4:Y:S01]  /*5890*/  MUFU.TANH R138, R16 ;  /* 0x00000010008a7308 */ /* 0x000f220000002400 */
[----:B------:R-:W-:Y:S01]  /*58a0*/  FSEL R122, R55, -INF , !P6 ;  /* 0xff800000377a7808 */ /* 0x000fe20007000000 */
[----:B------:R-:W-:Y:S01]  /*58b0*/  UISETP.NE.AND UP4, UPT, UR41, URZ, UPT ;  /* 0x0000003f2900728c */ /* 0x000fe2000bf85270 */
[----:B------:R-:W-:Y:S01]  /*58c0*/  FSEL R124, R48, -INF , !P5 ;  /* 0xff800000307c7808 */ /* 0x000fe20006800000 */
[----:B------:R-:W-:Y:S01]  /*58d0*/  UISETP.NE.AND UP5, UPT, UR42, URZ, UPT ;  /* 0x0000003f2a00728c */ /* 0x000fe2000bfa5270 */
[----:B------:R-:W-:Y:S01]  /*58e0*/  PLOP3.LUT P6, PT, PT, PT, UP2, 0x40, 0x0 ;  /* 0x000000000000781c */ /* 0x000fe20003fce828 */
[----:B------:R-:W-:Y:S01]  /*58f0*/  UISETP.NE.AND UP2, UPT, UR23, URZ, UPT ;  /* 0x0000003f1700728c */ /* 0x000fe2000bf45270 */
[----:B-1----:R-:W-:Y:S01]  /*5900*/  FMUL.FTZ R6, R166, c[0x0][0x320] ;  /* 0x0000c800a6067a20 */ /* 0x002fe20000410000 */
[----:B------:R-:W-:Y:S01]  /*5910*/  PLOP3.LUT P5, PT, PT, PT, UP0, 0x40, 0x0 ;  /* 0x000000000000781c */ /* 0x000fe20003fae808 */
[----:B------:R-:W-:Y:S01]  /*5920*/  UISETP.NE.AND UP0, UPT, UR24, URZ, UPT ;  /* 0x0000003f1800728c */ /* 0x000fe2000bf05270 */
[C---:B------:R-:W-:Y:S01]  /*5930*/  ISETP.GT.AND P2, PT, R3.reuse, 0x8, P2 ;  /* 0x000000080300780c */ /* 0x040fe20001744270 */
[----:B------:R1:W1:Y:S01]  /*5940*/  MUFU.TANH R28, R6 ;  /* 0x00000006001c7308 */ /* 0x0002620000002400 */
[----:B------:R-:W-:Y:S01]  /*5950*/  ISETP.GT.AND P1, PT, R3, 0x9, P1 ;  /* 0x000000090300780c */ /* 0x000fe20000f24270 */
[----:B------:R-:W-:Y:S01]  /*5960*/  FMUL.FTZ R9, R115, c[0x0][0x320] ;  /* 0x0000c80073097a20 */ /* 0x000fe20000410000 */
[----:B------:R-:W-:Y:S01]  /*5970*/  ISETP.LT.OR P0, PT, R5, 0x11, P0 ;  /* 0x000000110500780c */ /* 0x000fe20000701670 */
[----:B------:R-:W-:Y:S01]  /*5980*/  FMUL.FTZ R14, R150, c[0x0][0x320] ;  /* 0x0000c800960e7a20 */ /* 0x000fe20000410000 */
[----:B------:R-:W-:Y:S01]  /*5990*/  ISETP.GT.AND P6, PT, R3, 0x11, P6 ;  /* 0x000000110300780c */ /* 0x000fe200037c4270 */
[----:B------:R-:W-:Y:S01]  /*59a0*/  FMUL.FTZ R13, R146, c[0x0][0x320] ;  /* 0x0000c800920d7a20 */ /* 0x000fe20000410000 */
[C---:B------:R-:W-:Y:S01]  /*59b0*/  ISETP.LT.OR P2, PT, R5.reuse, 0x9, P2 ;  /* 0x000000090500780c */ /* 0x040fe20001741670 */
[----:B------:R-:W2:Y:S01]  /*59c0*/  MUFU.TANH R16, R12 ;  /* 0x0000000c00107308 */ /* 0x000ea20000002400 */
[----:B------:R-:W-:Y:S01]  /*59d0*/  ISETP.LT.OR P1, PT, R5, 0xa, P1 ;  /* 0x0000000a0500780c */ /* 0x000fe20000f21670 */
[----:B------:R-:W-:Y:S01]  /*59e0*/  FMUL.FTZ R8, R179, c[0x0][0x320] ;  /* 0x0000c800b3087a20 */ /* 0x000fe20000410000 */
[----:B------:R-:W-:Y:S01]  /*59f0*/  FSEL R132, R40, -INF , !P0 ;  /* 0xff80000028847808 */ /* 0x000fe20004000000 */
[----:B------:R-:W-:Y:S01]  /*5a00*/  FMUL.FTZ R10, R114, c[0x0][0x320] ;  /* 0x0000c800720a7a20 */ /* 0x000fe20000410000 */
[----:B------:R-:W-:Y:S01]  /*5a10*/  PLOP3.LUT P0, PT, PT, PT, UP0, 0x40, 0x0 ;  /* 0x000000000000781c */ /* 0x000fe20003f0e808 */
[----:B------:R-:W-:Y:S01]  /*5a20*/  UISETP.NE.AND UP0, UPT, UR21, URZ, UPT ;  /* 0x0000003f1500728c */ /* 0x000fe2000bf05270 */
[----:B------:R-:W-:Y:S01]  /*5a30*/  ISETP.LT.OR P6, PT, R5, 0x12, P6 ;  /* 0x000000120500780c */ /* 0x000fe200037c1670 */
[----:B-1----:R-:W-:Y:S01]  /*5a40*/  FMUL.FTZ R6, R154, c[0x0][0x320] ;  /* 0x0000c8009a067a20 */ /* 0x002fe20000410000 */
[----:B------:R-:W-:Y:S01]  /*5a50*/  FSEL R127, R47, -INF , !P2 ;  /* 0xff8000002f7f7808 */ /* 0x000fe20005000000 */
[----:B------:R-:W1:Y:S01]  /*5a60*/  MUFU.TANH R12, R11 ;  /* 0x0000000b000c7308 */ /* 0x000e620000002400 */
[----:B------:R-:W-:Y:S01]  /*5a70*/  FSEL R128, R32, -INF , !P1 ;  /* 0xff80000020807808 */ /* 0x000fe20004800000 */
[----:B------:R-:W-:Y:S01]  /*5a80*/  FMUL.FTZ R7, R178, c[0x0][0x320] ;  /* 0x0000c800b2077a20 */ /* 0x000fe20000410000 */
[----:B------:R-:W-:Y:S01]  /*5a90*/  PLOP3.LUT P2, PT, PT, PT, UP3, 0x40, 0x0 ;  /* 0x000000000000781c */ /* 0x000fe20003f4e838 */
[----:B------:R-:W-:Y:S01]  /*5aa0*/  UISETP.NE.AND UP3, UPT, UR20, URZ, UPT ;  /* 0x0000003f1400728c */ /* 0x000fe2000bf65270 */
[----:B------:R-:W-:Y:S01]  /*5ab0*/  PLOP3.LUT P1, PT, PT, PT, UP1, 0x40, 0x0 ;  /* 0x000000000000781c */ /* 0x000fe20003f2e818 */
[----:B------:R-:W-:Y:S01]  /*5ac0*/  UISETP.NE.AND UP1, UPT, UR22, URZ, UPT ;  /* 0x0000003f1600728c */ /* 0x000fe2000bf25270 */
[C---:B------:R-:W-:Y:S01]  /*5ad0*/  ISETP.GT.AND P0, PT, R3.reuse, 0x21, P0 ;  /* 0x000000210300780c */ /* 0x040fe20000704270 */
[----:B------:R5:W1:Y:S01]  /*5ae0*/  MUFU.TANH R37, R6 ;  /* 0x0000000600257308 */ /* 0x000a620000002400 */
[----:B------:R-:W-:Y:S01]  /*5af0*/  FSEL R133, R34, -INF , !P6 ;  /* 0xff80000022857808 */ /* 0x000fe20007000000 */
[----:B------:R-:W-:Y:S01]  /*5b00*/  FMUL.FTZ R17, R170, c[0x0][0x320] ;  /* 0x0000c800aa117a20 */ /* 0x000fe20000410000 */
[----:B------:R-:W-:Y:S01]  /*5b10*/  PLOP3.LUT P6, PT, PT, PT, UP2, 0x40, 0x0 ;  /* 0x000000000000781c */ /* 0x000fe20003fce828 */
[----:B------:R-:W-:Y:S01]  /*5b20*/  UISETP.NE.AND UP2, UPT, UR19, URZ, UPT ;  /* 0x0000003f1300728c */ /* 0x000fe2000bf45270 */
[----:B------:R-:W-:-:S02]  /*5b30*/  ISETP.GT.AND P5, PT, R3, 0x18, P5 ;  /* 0x000000180300780c */ /* 0x000fc40002fa4270 */
[C---:B------:R-:W-:Y:S01]  /*5b40*/  ISETP.GT.AND P2, PT, R3.reuse, 0x19, P2 ;  /* 0x000000190300780c */ /* 0x040fe20001744270 */
[----:B------:R-:W1:Y:S01]  /*5b50*/  MUFU.TANH R140, R15 ;  /* 0x0000000f008c7308 */ /* 0x000e620000002400 */
[----:B------:R-:W-:Y:S02]  /*5b60*/  ISETP.GT.AND P1, PT, R3, 0x20, P1 ;  /* 0x000000200300780c */ /* 0x000fe40000f24270 */
[C---:B------:R-:W-:Y:S02]  /*5b70*/  ISETP.LT.OR P0, PT, R5.reuse, 0x22, P0 ;  /* 0x000000220500780c */ /* 0x040fe40000701670 */
[C---:B------:R-:W-:Y:S02]  /*5b80*/  ISETP.LT.OR P5, PT, R5.reuse, 0x19, P5 ;  /* 0x000000190500780c */ /* 0x040fe40002fa1670 */
[C---:B------:R-:W-:Y:S01]  /*5b90*/  ISETP.LT.OR P2, PT, R5.reuse, 0x1a, P2 ;  /* 0x0000001a0500780c */ /* 0x040fe20001741670 */
[----:B-----5:R-:W-:Y:S01]  /*5ba0*/  FMUL.FTZ R6, R110, c[0x0][0x320] ;  /* 0x0000c8006e067a20 */ /* 0x020fe20000410000 */
[----:B------:R-:W-:Y:S01]  /*5bb0*/  ISETP.LT.OR P1, PT, R5, 0x21, P1 ;  /* 0x000000210500780c */ /* 0x000fe20000f21670 */
[----:B------:R-:W1:Y:S01]  /*5bc0*/  MUFU.TANH R15, R14 ;  /* 0x0000000e000f7308 */ /* 0x000e620000002400 */
[----:B------:R-:W-:-:S02]  /*5bd0*/  FSEL R189, R59, -INF , !P0 ;  /* 0xff8000003bbd7808 */ /* 0x000fc40004000000 */
[----:B------:R-:W-:Y:S01]  /*5be0*/  PLOP3.LUT P0, PT, PT, PT, UP2, 0x40, 0x0 ;  /* 0x000000000000781c */ /* 0x000fe20003f0e828 */
[----:B------:R-:W-:Y:S01]  /*5bf0*/  UISETP.NE.AND UP2, UPT, UR39, URZ, UPT ;  /* 0x0000003f2700728c */ /* 0x000fe2000bf45270 */
[----:B------:R-:W-:Y:S02]  /*5c00*/  FSEL R144, R46, -INF , !P5 ;  /* 0xff8000002e907808 */ /* 0x000fe40006800000 */
[----:B------:R-:W-:Y:S01]  /*5c10*/  FSEL R145, R42, -INF , !P2 ;  /* 0xff8000002a917808 */ /* 0x000fe20005000000 */
[----:B------:R5:W1:Y:S01]  /*5c20*/  MUFU.TANH R67, R6 ;  /* 0x0000000600437308 */ /* 0x000a620000002400 */
[----:B------:R-:W-:Y:S02]  /*5c30*/  FSEL R190, R61, -INF , !P1 ;  /* 0xff8000003dbe7808 */ /* 0x000fe40004800000 */
[----:B------:R-:W-:Y:S01]  /*5c40*/  PLOP3.LUT P5, PT, PT, PT, UP1, 0x40, 0x0 ;  /* 0x000000000000781c */ /* 0x000fe20003fae818 */
[----:B------:R-:W-:Y:S01]  /*5c50*/  UISETP.NE.AND UP1, UPT, UR5, URZ, UPT ;  /* 0x0000003f0500728c */ /* 0x000fe2000bf25270 */
[----:B------:R-:W-:Y:S01]  /*5c60*/  PLOP3.LUT P2, PT, PT, PT, UP0, 0x40, 0x0 ;  /* 0x000000000000781c */ /* 0x000fe20003f4e808 */
[----:B------:R-:W-:Y:S01]  /*5c70*/  UISETP.NE.AND UP0, UPT, UR4, URZ, UPT ;  /* 0x0000003f0400728c */ /* 0x000fe2000bf05270 */
[----:B------:R-:W-:Y:S01]  /*5c80*/  PLOP3.LUT P1, PT, PT, PT, UP3, 0x40, 0x0 ;  /* 0x000000000000781c */ /* 0x000fe20003f2e838 */
[----:B------:R-:W-:Y:S01]  /*5c90*/  UISETP.NE.AND UP3, UPT, UR40, URZ, UPT ;  /* 0x0000003f2800728c */ /* 0x000fe2000bf65270 */
[C---:B------:R-:W-:Y:S01]  /*5ca0*/  ISETP.GT.AND P0, PT, R3.reuse, 0x38, P0 ;  /* 0x000000380300780c */ /* 0x040fe20000704270 */
[----:B------:R-:W1:Y:S01]  /*5cb0*/  MUFU.TANH R14, R7 ;  /* 0x00000007000e7308 */ /* 0x000e620000002400 */
[----:B------:R-:W-:-:S02]  /*5cc0*/  ISETP.GT.AND P6, PT, R3, 0x28, P6 ;  /* 0x000000280300780c */ /* 0x000fc400037c4270 */
[C---:B------:R-:W-:Y:S02]  /*5cd0*/  ISETP.GT.AND P5, PT, R3.reuse, 0x29, P5 ;  /* 0x000000290300780c */ /* 0x040fe40002fa4270 */
[----:B------:R-:W-:Y:S01]  /*5ce0*/  ISETP.GT.AND P2, PT, R3, 0x30, P2 ;  /* 0x000000300300780c */ /* 0x000fe20001744270 */
[----:B-----5:R-:W-:Y:S01]  /*5cf0*/  FMUL.FTZ R6, R111, c[0x0][0x320] ;  /* 0x0000c8006f067a20 */ /* 0x020fe20000410000 */
[----:B------:R-:W-:Y:S01]  /*5d00*/  ISETP.GT.AND P1, PT, R3, 0x31, P1 ;  /* 0x000000310300780c */ /* 0x000fe20000f24270 */
[----:B------:R-:W1:Y:S01]  /*5d10*/  MUFU.TANH R13, R13 ;  /* 0x0000000d000d7308 */ /* 0x000e620000002400 */
[C---:B------:R-:W-:Y:S02]  /*5d20*/  ISETP.LT.OR P0, PT, R5.reuse, 0x39, P0 ;  /* 0x000000390500780c */ /* 0x040fe40000701670 */
[C---:B------:R-:W-:Y:S02]  /*5d30*/  ISETP.LT.OR P6, PT, R5.reuse, 0x29, P6 ;  /* 0x000000290500780c */ /* 0x040fe400037c1670 */
[----:B------:R-:W-:-:S02]  /*5d40*/  ISETP.LT.OR P5, PT, R5, 0x2a, P5 ;  /* 0x0000002a0500780c */ /* 0x000fc40002fa1670 */
[C---:B------:R-:W-:Y:S01]  /*5d50*/  ISETP.LT.OR P2, PT, R5.reuse, 0x31, P2 ;  /* 0x000000310500780c */ /* 0x040fe20001741670 */
[----:B------:R5:W1:Y:S01]  /*5d60*/  MUFU.TANH R139, R6 ;  /* 0x00000006008b7308 */ /* 0x000a620000002400 */
[----:B------:R-:W-:Y:S02]  /*5d70*/  ISETP.LT.OR P1, PT, R5, 0x32, P1 ;  /* 0x000000320500780c */ /* 0x000fe40000f21670 */
[----:B------:R-:W-:Y:S02]  /*5d80*/  FSEL R206, R30, -INF , !P0 ;  /* 0xff8000001ece7808 */ /* 0x000fe40004000000 */
[----:B------:R-:W-:Y:S02]  /*5d90*/  PLOP3.LUT P0, PT, PT, PT, UP4, 0x40, 0x0 ;  /* 0x000000000000781c */ /* 0x000fe40003f0e848 */
[----:B------:R-:W-:Y:S01]  /*5da0*/  FSEL R188, R58, -INF , !P6 ;  /* 0xff8000003abc7808 */ /* 0x000fe20007000000 */
[----:B------:R-:W1:Y:S01]  /*5db0*/  MUFU.TANH R59, R10 ;  /* 0x0000000a003b7308 */ /* 0x000e620000002400 */
[----:B------:R-:W-:-:S02]  /*5dc0*/  FSEL R187, R50, -INF , !P5 ;  /* 0xff80000032bb7808 */ /* 0x000fc40006800000 */
[----:B------:R-:W-:Y:S02]  /*5dd0*/  FSEL R203, R39, -INF , !P2 ;  /* 0xff80000027cb7808 */ /* 0x000fe40005000000 */
[----:B------:R-:W-:Y:S02]  /*5de0*/  FSEL R205, R38, -INF , !P1 ;  /* 0xff80000026cd7808 */ /* 0x000fe40004800000 */
[----:B------:R-:W-:Y:S01]  /*5df0*/  PLOP3.LUT P6, PT, PT, PT, UP1, 0x40, 0x0 ;  /* 0x000000000000781c */ /* 0x000fe20003fce818 */
[----:B-----5:R-:W-:Y:S01]  /*5e00*/  FMUL.FTZ R6, R155, c[0x0][0x320] ;  /* 0x0000c8009b067a20 */ /* 0x020fe20000410000 */
[----:B------:R-:W-:Y:S01]  /*5e10*/  PLOP3.LUT P5, PT, PT, PT, UP0, 0x40, 0x0 ;  /* 0x000000000000781c */ /* 0x000fe20003fae808 */
[----:B------:R-:W-:Y:S01]  /*5e20*/  UISETP.NE.AND UP0, UPT, UR37, URZ, UPT ;  /* 0x0000003f2500728c */ /* 0x000fe2000bf05270 */
[----:B------:R-:W-:Y:S01]  /*5e30*/  PLOP3.LUT P2, PT, PT, PT, UP6, 0x40, 0x0 ;  /* 0x000000000000781c */ /* 0x000fe20003f4e868 */
[----:B------:R5:W1:Y:S01]  /*5e40*/  MUFU.TANH R43, R6 ;  /* 0x00000006002b7308 */ /* 0x000a620000002400 */
[----:B------:R-:W-:Y:S01]  /*5e50*/  PLOP3.LUT P1, PT, PT, PT, UP5, 0x40, 0x0 ;  /* 0x000000000000781c */ /* 0x000fe20003f2e858 */
[----:B------:R-:W-:Y:S01]  /*5e60*/  UP2UR UR37, UPR, URZ, 0x40 ;  /* 0x000000403f257883 */ /* 0x000fe20008000000 */
[C---:B------:R-:W-:Y:S01]  /*5e70*/  ISETP.GT.AND P0, PT, R3.reuse, 0x49, P0 ;  /* 0x000000490300780c */ /* 0x040fe20000704270 */
[----:B------:R-:W-:Y:S01]  /*5e80*/  UISETP.NE.AND UP6, UPT, UR34, URZ, UPT ;  /* 0x0000003f2200728c */ /* 0x000fe2000bfc5270 */
[C---:B------:R-:W-:Y:S01]  /*5e90*/  ISETP.GT.AND P6, PT, R3.reuse, 0x39, P6 ;  /* 0x000000390300780c */ /* 0x040fe200037c4270 */
[----:B------:R-:W-:Y:S01]  /*5ea0*/  UISETP.NE.AND UP1, UPT, UR38, URZ, UPT ;  /* 0x0000003f2600728c */ /* 0x000fe2000bf25270 */
[C---:B------:R-:W-:Y:S01]  /*5eb0*/  ISETP.GT.AND P5, PT, R3.reuse, 0x40, P5 ;  /* 0x000000400300780c */ /* 0x040fe20002fa4270 */
[----:B------:R-:W1:Y:S01]  /*5ec0*/  MUFU.TANH R58, R9 ;  /* 0x00000009003a7308 */ /* 0x000e620000002400 */
[----:B------:R-:W-:-:S02]  /*5ed0*/  ISETP.GT.AND P2, PT, R3, 0x41, P2 ;  /* 0x000000410300780c */ /* 0x000fc40001744270 */
[----:B------:R-:W-:Y:S02]  /*5ee0*/  ISETP.GT.AND P1, PT, R3, 0x48, P1 ;  /* 0x000000480300780c */ /* 0x000fe40000f24270 */
[C---:B------:R-:W-:Y:S02]  /*5ef0*/  ISETP.LT.OR P0, PT, R5.reuse, 0x4a, P0 ;  /* 0x0000004a0500780c */ /* 0x040fe40000701670 */
[----:B------:R-:W-:Y:S01]  /*5f00*/  ISETP.LT.OR P6, PT, R5, 0x3a, P6 ;  /* 0x0000003a0500780c */ /* 0x000fe200037c1670 */
[----:B-----5:R-:W-:Y:S01]  /*5f10*/  FMUL.FTZ R6, R175, c[0x0][0x320] ;  /* 0x0000c800af067a20 */ /* 0x020fe20000410000 */
[C---:B------:R-:W-:Y:S01]  /*5f20*/  ISETP.LT.OR P5, PT, R5.reuse, 0x41, P5 ;  /* 0x000000410500780c */ /* 0x040fe20002fa1670 */
[----:B------:R-:W1:Y:S01]  /*5f30*/  MUFU.TANH R9, R8 ;  /* 0x0000000800097308 */ /* 0x000e620000002400 */
[C---:B------:R-:W-:Y:S02]  /*5f40*/  ISETP.LT.OR P2, PT, R5.reuse, 0x42, P2 ;  /* 0x000000420500780c */ /* 0x040fe40001741670 */
[----:B------:R-:W-:-:S02]  /*5f50*/  ISETP.LT.OR P1, PT, R5, 0x49, P1 ;  /* 0x000000490500780c */ /* 0x000fc40000f21670 */
[----:B------:R-:W-:Y:S02]  /*5f60*/  FSEL R244, R53, -INF , !P0 ;  /* 0xff80000035f47808 */ /* 0x000fe40004000000 */
[----:B------:R-:W-:Y:S01]  /*5f70*/  PLOP3.LUT P0, PT, PT, PT, UP6, 0x40, 0x0 ;  /* 0x000000000000781c */ /* 0x000fe20003f0e868 */
[----:B------:R5:W1:Y:S01]  /*5f80*/  MUFU.TANH R27, R6 ;  /* 0x00000006001b7308 */ /* 0x000a620000002400 */
[----:B------:R-:W-:Y:S01]  /*5f90*/  FSEL R229, R62, -INF , !P6 ;  /* 0xff8000003ee57808 */ /* 0x000fe20007000000 */
[----:B------:R-:W-:Y:S01]  /*5fa0*/  UISETP.NE.AND UP6, UPT, UR37, URZ, UPT ;  /* 0x0000003f2500728c */ /* 0x000fe2000bfc5270 */
[----:B------:R-:W-:Y:S02]  /*5fb0*/  FSEL R245, R60, -INF , !P5 ;  /* 0xff8000003cf57808 */ /* 0x000fe40006800000 */
[----:B------:R-:W-:Y:S02]  /*5fc0*/  FSEL R247, R57, -INF , !P2 ;  /* 0xff80000039f77808 */ /* 0x000fe40005000000 */
[----:B------:R-:W-:Y:S01]  /*5fd0*/  FSEL R246, R49, -INF , !P1 ;  /* 0xff80000031f67808 */ /* 0x000fe20004800000 */
[----:B------:R-:W1:Y:S01]  /*5fe0*/  MUFU.TANH R8, R17 ;  /* 0x0000001100087308 */ /* 0x000e620000002400 */
[----:B------:R-:W-:-:S02]  /*5ff0*/  PLOP3.LUT P6, PT, PT, PT, UP3, 0x40, 0x0 ;  /* 0x000000000000781c */ /* 0x000fc40003fce838 */
[----:B------:R-:W-:Y:S02]  /*6000*/  PLOP3.LUT P5, PT, PT, PT, UP2, 0x40, 0x0 ;  /* 0x000000000000781c */ /* 0x000fe40003fae828 */
[----:B------:R-:W-:Y:S02]  /*6010*/  PLOP3.LUT P2, PT, PT, PT, UP1, 0x40, 0x0 ;  /* 0x000000000000781c */ /* 0x000fe40003f4e818 */
[----:B------:R-:W-:Y:S01]  /*6020*/  PLOP3.LUT P1, PT, PT, PT, UP0, 0x40, 0x0 ;  /* 0x000000000000781c */ /* 0x000fe20003f2e808 */
[----:B-----5:R-:W-:Y:S01]  /*6030*/  FMUL.FTZ R6, R167, c[0x0][0x320] ;  /* 0x0000c800a7067a20 */ /* 0x020fe20000410000 */
[C---:B------:R-:W-:Y:S02]  /*6040*/  ISETP.GT.AND P6, PT, R3.reuse, 0x50, P6 ;  /* 0x000000500300780c */ /* 0x040fe400037c4270 */
[C---:B------:R-:W-:Y:S01]  /*6050*/  ISETP.GT.AND P5, PT, R3.reuse, 0x51, P5 ;  /* 0x000000510300780c */ /* 0x040fe20002fa4270 */
[----:B------:R5:W1:Y:S01]  /*6060*/  MUFU.TANH R26, R6 ;  /* 0x00000006001a7308 */ /* 0x000a620000002400 */
[----:B------:R-:W-:-:S02]  /*6070*/  ISETP.GT.AND P2, PT, R3, 0x58, P2 ;  /* 0x000000580300780c */ /* 0x000fc40001744270 */
[----:B------:R-:W-:Y:S02]  /*6080*/  ISETP.GT.AND P1, PT, R3, 0x59, P1 ;  /* 0x000000590300780c */ /* 0x000fe40000f24270 */
[C---:B------:R-:W-:Y:S02]  /*6090*/  ISETP.LT.OR P6, PT, R5.reuse, 0x51, P6 ;  /* 0x000000510500780c */ /* 0x040fe400037c1670 */
[C---:B------:R-:W-:Y:S02]  /*60a0*/  ISETP.LT.OR P5, PT, R5.reuse, 0x52, P5 ;  /* 0x000000520500780c */ /* 0x040fe40002fa1670 */
[C---:B------:R-:W-:Y:S02]  /*60b0*/  ISETP.LT.OR P2, PT, R5.reuse, 0x59, P2 ;  /* 0x000000590500780c */ /* 0x040fe40001741670 */
[----:B------:R-:W-:Y:S02]  /*60c0*/  ISETP.LT.OR P1, PT, R5, 0x5a, P1 ;  /* 0x0000005a0500780c */ /* 0x000fe40000f21670 */
[----:B------:R-:W-:-:S02]  /*60d0*/  FSEL R243, R41, -INF , !P6 ;  /* 0xff80000029f37808 */ /* 0x000fc40007000000 */
[----:B------:R-:W-:Y:S01]  /*60e0*/  FSEL R242, R36, -INF , !P5 ;  /* 0xff80000024f27808 */ /* 0x000fe20006800000 */
[----:B-----5:R-:W-:Y:S01]  /*60f0*/  FMUL.FTZ R6, R159, c[0x0][0x320] ;  /* 0x0000c8009f067a20 */ /* 0x020fe20000410000 */
[----:B------:R-:W-:Y:S02]  /*6100*/  FSEL R249, R33, -INF , !P2 ;  /* 0xff80000021f97808 */ /* 0x000fe40005000000 */
[----:B------:R-:W-:Y:S01]  /*6110*/  FSEL R250, R35, -INF , !P1 ;  /* 0xff80000023fa7808 */ /* 0x000fe20004800000 */
[----:B------:R5:W1:Y:S02]  /*6120*/  MUFU.TANH R25, R6 ;  /* 0x0000000600197308 */ /* 0x000a640000002400 */
[----:B-----5:R-:W-:-:S06]  /*6130*/  FMUL.FTZ R6, R162, c[0x0][0x320] ;  /* 0x0000c800a2067a20 */ /* 0x020fcc0000410000 */
[----:B------:R5:W1:Y:S02]  /*6140*/  MUFU.TANH R24, R6 ;  /* 0x0000000600187308 */ /* 0x000a640000002400 */
[----:B-----5:R-:W-:-:S06]  /*6150*/  FMUL.FTZ R6, R163, c[0x0][0x320] ;  /* 0x0000c800a3067a20 */ /* 0x020fcc0000410000 */
[----:B------:R5:W1:Y:S02]  /*6160*/  MUFU.TANH R22, R6 ;  /* 0x0000000600167308 */ /* 0x000a640000002400 */
[----:B-----5:R-:W-:-:S06]  /*6170*/  FMUL.FTZ R6, R158, c[0x0][0x320] ;  /* 0x0000c8009e067a20 */ /* 0x020fcc0000410000 */
[----:B------:R5:W1:Y:S02]  /*6180*/  MUFU.TANH R11, R6 ;  /* 0x00000006000b7308 */ /* 0x000a640000002400 */
[----:B-----5:R-:W5:Y:S02]  /*6190*/  SHFL.IDX PT, R6, R18, 0x3, 0x1c1f ;  /* 0x007c1f0012067f89 */ /* 0x020f6400000e0000 */
[----:B-----5:R-:W-:-:S05]  /*61a0*/  IMAD.IADD R3, R19, 0x1, R6 ;  /* 0x0000000113037824 */ /* 0x020fca00078e0206 */
[----:B------:R-:W-:Y:S01]  /*61b0*/  IMNMX R5, R3, R20, PT ;  /* 0x0000001403057217 */ /* 0x000fe20003800200 */
[----:B------:R-:W-:Y:S01]  /*61c0*/  IMAD.IADD R3, R21, 0x1, R6 ;  /* 0x0000000115037824 */ /* 0x000fe200078e0206 */
        /* <DEDUP_REMOVED lines=13> */
.L_x_267:
[----:B------:R-:W-:-:S04]  /*62a0*/  MOV R7, c[0x0][0x32c] ;  /* 0x0000cb0000077a02 */ /* 0x000fc80000000f00 */
[----:B------:R-:W-:-:S13]  /*62b0*/  ISETP.NE.AND P0, PT, R7, 0x1, PT ;  /* 0x000000010700780c */ /* 0x000fda0003f05270 */
[----:B------:R-:W-:-:S05]  /*62c0*/  @P0 IMAD.HI.U32 R7, R6, c[0x0][0x330], RZ ;  /* 0x0000cc0006070a27 */ /* 0x000fca00078e00ff */
[----:B------:R-:W-:Y:S02]  /*62d0*/  @P0 SHF.R.U32.HI R6, RZ, c[0x0][0x334], R7 ;  /* 0x0000cd00ff060a19 */ /* 0x000fe40000011607 */
.L_x_268:
[----:B------:R-:W-:Y:S05]  /*62e0*/  BSYNC B0 ;  /* 0x0000000000007941 */ /* 0x000fea0003800000 */
.L_x_266:
[----:B------:R-:W-:-:S05]  /*62f0*/  IMAD R6, R6, c[0x0][0x32c], R23 ;  /* 0x0000cb0006067a24 */ /* 0x000fca00078e0217 */
[----:B------:R-:W-:Y:S02]  /*6300*/  IADD3 R7, R6, c[0x0][0x32c], RZ ;  /* 0x0000cb0006077a10 */ /* 0x000fe40007ffe0ff */
[----:B------:R-:W-:Y:S02]  /*6310*/  IMNMX R3, R3, R6, !PT ;  /* 0x0000000603037217 */ /* 0x000fe40007800200 */
[----:B------:R-:W-:Y:S02]  /*6320*/  IMNMX R5, R5, R7, PT ;  /* 0x0000000705057217 */ /* 0x000fe40003800200 */
.L_x_265:
        /* <DEDUP_REMOVED lines=31> */
[----:B------:R-:W-:Y:S01]  /*6520*/  STL [R1+0x40], R218 ;  /* 0x000040da01007387 */ /* 0x000fe20000100800 */
[----:B------:R-:W-:Y:S01]  /*6530*/  FMNMX.FTZ R72, R83, R72, !PT ;  /* 0x0000004853487209 */ /* 0x000fe20007810000 */
[--C-:B------:R-:W-:Y:S01]  /*6540*/  IMAD R210, R4, 0x2, R209.reuse ;  /* 0x0000000204d27824 */ /* 0x100fe200078e02d1 */
[----:B------:R-:W-:Y:S01]  /*6550*/  FMNMX.FTZ R6, R82, R6, !PT ;  /* 0x0000000652067209 */ /* 0x000fe20007810000 */
[----:B------:R-:W-:Y:S01]  /*6560*/  IMAD R212, R2, 0x2, R209 ;  /* 0x0000000202d47824 */ /* 0x000fe200078e02d1 */
[----:B------:R-:W-:Y:S01]  /*6570*/  FMNMX.FTZ R72, R117, R72, !PT ;  /* 0x0000004875487209 */ /* 0x000fe20007810000 */
[----:B------:R-:W-:Y:S01]  /*6580*/  STL [R1+0x3c], R217 ;  /* 0x00003cd901007387 */ /* 0x000fe20000100800 */
[----:B------:R-:W-:-:S02]  /*6590*/  FMNMX.FTZ R6, R112, R6, !PT ;  /* 0x0000000670067209 */ /* 0x000fc40007810000 */
[----:B------:R-:W-:Y:S01]  /*65a0*/  FMNMX.FTZ R72, R121, R72, !PT ;  /* 0x0000004879487209 */ /* 0x000fe20007810000 */
[----:B------:R-:W-:Y:S01]  /*65b0*/  STL [R1+0x38], R216 ;  /* 0x000038d801007387 */ /* 0x000fe20000100800 */
        /* <DEDUP_REMOVED lines=30> */
[----:B------:R-:W-:Y:S01]  /*67a0*/  PLOP3.LUT P5, PT, PT, PT, UP6, 0x40, 0x0 ;  /* 0x000000000000781c */ /* 0x000fe20003fae868 */
[----:B------:R-:W-:Y:S01]  /*67b0*/  UISETP.NE.AND UP6, UPT, UR37, URZ, UPT ;  /* 0x0000003f2500728c */ /* 0x000fe2000bfc5270 */
[----:B------:R-:W-:Y:S01]  /*67c0*/  FMNMX.FTZ R72, R248, R72, !PT ;  /* 0x00000048f8487209 */ /* 0x000fe20007810000 */
[----:B------:R-:W-:Y:S01]  /*67d0*/  STL [R1+0x28], R208 ;  /* 0x000028d001007387 */ /* 0x000fe20000100800 */
[----:B------:R-:W-:-:S02]  /*67e0*/  FMNMX.FTZ R6, R233, R6, !PT ;  /* 0x00000006e9067209 */ /* 0x000fc40007810000 */
[----:B------:R-:W-:Y:S02]  /*67f0*/  FMNMX.FTZ R72, R251, R72, !PT ;  /* 0x00000048fb487209 */ /* 0x000fe40007810000 */
[----:B------:R-:W-:Y:S02]  /*6800*/  ISETP.GT.AND P5, PT, R3, RZ, P5 ;  /* 0x000000ff0300720c */ /* 0x000fe40002fa4270 */
[----:B------:R-:W-:Y:S01]  /*6810*/  FMNMX.FTZ R6, R235, R6, !PT ;  /* 0x00000006eb067209 */ /* 0x000fe20007810000 */
[----:B------:R-:W1:Y:S01]  /*6820*/  SHFL.BFLY PT, R7, R72, 0x2, 0x1f ;  /* 0x0c401f0048077f89 */ /* 0x000e6200000e0000 */
[----:B------:R-:W-:Y:S02]  /*6830*/  ISETP.LT.OR P5, PT, R5, 0x1, P5 ;  /* 0x000000010500780c */ /* 0x000fe40002fa1670 */
[----:B------:R-:W-:Y:S02]  /*6840*/  FMNMX.FTZ R6, R236, R6, !PT ;  /* 0x00000006ec067209 */ /* 0x000fe40007810000 */
[----:B------:R-:W-:-:S02]  /*6850*/  FSEL R116, R8, -INF , !P5 ;  /* 0xff80000008747808 */ /* 0x000fc40006800000 */
[----:B------:R-:W-:Y:S01]  /*6860*/  PLOP3.LUT P6, PT, PT, PT, UP3, 0x40, 0x0 ;  /* 0x000000000000781c */ /* 0x000fe20003fce838 */
[----:B------:R-:W2:Y:S01]  /*6870*/  SHFL.BFLY PT, R8, R6, 0x2, 0x1f ;  /* 0x0c401f0006087f89 */ /* 0x000ea200000e0000 */
[----:B------:R-:W-:Y:S01]  /*6880*/  PLOP3.LUT P5, PT, PT, PT, UP2, 0x40, 0x0 ;  /* 0x000000000000781c */ /* 0x000fe20003fae828 */
[----:B------:R-:W-:Y:S01]  /*6890*/  UISETP.NE.AND UP2, UPT, UR24, URZ, UPT ;  /* 0x0000003f1800728c */ /* 0x000fe2000bf45270 */
[----:B------:R-:W-:Y:S01]  /*68a0*/  ISETP.GT.AND P6, PT, R3, 0x10, P6 ;  /* 0x000000100300780c */ /* 0x000fe200037c4270 */
[----:B------:R-:W-:Y:S01]  /*68b0*/  UISETP.NE.AND UP3, UPT, UR25, URZ, UPT ;  /* 0x0000003f1900728c */ /* 0x000fe2000bf65270 */
[----:B------:R-:W-:Y:S01]  /*68c0*/  PLOP3.LUT P2, PT, PT, PT, UP5, 0x40, 0x0 ;  /* 0x000000000000781c */ /* 0x000fe20003f4e858 */
[----:B------:R-:W-:Y:S01]  /*68d0*/  UISETP.NE.AND UP5, UPT, UR33, URZ, UPT ;  /* 0x0000003f2100728c */ /* 0x000fe2000bfa5270 */
[----:B------:R-:W-:Y:S02]  /*68e0*/  ISETP.LT.OR P6, PT, R5, 0x11, P6 ;  /* 0x000000110500780c */ /* 0x000fe400037c1670 */
[----:B------:R-:W-:Y:S01]  /*68f0*/  PLOP3.LUT P1, PT, PT, PT, UP0, 0x40, 0x0 ;  /* 0x000000000000781c */ /* 0x000fe20003f2e808 */
[----:B------:R-:W-:Y:S01]  /*6900*/  UISETP.NE.AND UP0, UPT, UR26, URZ, UPT ;  /* 0x0000003f1a00728c */ /* 0x000fe2000bf05270 */
[----:B------:R-:W-:-:S02]  /*6910*/  FSEL R118, R14, -INF , !P6 ;  /* 0xff8000000e767808 */ /* 0x000fc40007000000 */
[----:B------:R-:W-:Y:S01]  /*6920*/  PLOP3.LUT P6, PT, PT, PT, UP2, 0x40, 0x0 ;  /* 0x000000000000781c */ /* 0x000fe20003fce828 */
[----:B------:R-:W-:Y:S01]  /*6930*/  UISETP.NE.AND UP2, UPT, UR19, URZ, UPT ;  /* 0x0000003f1300728c */ /* 0x000fe2000bf45270 */
[----:B------:R-:W-:Y:S01]  /*6940*/  PLOP3.LUT P0, PT, PT, PT, UP1, 0x40, 0x0 ;  /* 0x000000000000781c */ /* 0x000fe20003f0e818 */
[----:B------:R-:W-:Y:S01]  /*6950*/  UISETP.NE.AND UP1, UPT, UR23, URZ, UPT ;  /* 0x0000003f1700728c */ /* 0x000fe2000bf25270 */
[----:B-1----:R-:W-:Y:S02]  /*6960*/  FMNMX.FTZ R72, R72, R7, !PT ;  /* 0x0000000748487209 */ /* 0x002fe40007810000 */
[C---:B------:R-:W-:Y:S02]  /*6970*/  ISETP.GT.AND P6, PT, R3.reuse, 0x21, P6 ;  /* 0x000000210300780c */ /* 0x040fe400037c4270 */
[----:B------:R-:W-:Y:S01]  /*6980*/  ISETP.GT.AND P2, PT, R3, 0x1, P2 ;  /* 0x000000010300780c */ /* 0x000fe20001744270 */
[----:B------:R-:W1:Y:S01]  /*6990*/  SHFL.BFLY PT, R7, R72, 0x1, 0x1f ;  /* 0x0c201f0048077f89 */ /* 0x000e6200000e0000 */
[----:B------:R-:W-:-:S02]  /*69a0*/  ISETP.LT.OR P6, PT, R5, 0x22, P6 ;  /* 0x000000220500780c */ /* 0x000fc400037c1670 */
[----:B--2---:R-:W-:Y:S02]  /*69b0*/  FMNMX.FTZ R6, R6, R8, !PT ;  /* 0x0000000806067209 */ /* 0x004fe40007810000 */
[----:B------:R-:W-:Y:S02]  /*69c0*/  FSEL R147, R31, -INF , !P6 ;  /* 0xff8000001f937808 */ /* 0x000fe40007000000 */
[----:B------:R-:W-:Y:S01]  /*69d0*/  PLOP3.LUT P6, PT, PT, PT, UP2, 0x40, 0x0 ;  /* 0x000000000000781c */ /* 0x000fe20003fce828 */
[----:B------:R-:W2:Y:S01]  /*69e0*/  SHFL.BFLY PT, R71, R6, 0x1, 0x1f ;  /* 0x0c201f0006477f89 */ /* 0x000ea200000e0000 */
[C---:B------:R-:W-:Y:S01]  /*69f0*/  ISETP.GT.AND P1, PT, R3.reuse, 0x8, P1 ;  /* 0x000000080300780c */ /* 0x040fe20000f24270 */
[----:B------:R-:W-:Y:S01]  /*6a00*/  UISETP.NE.AND UP2, UPT, UR29, URZ, UPT ;  /* 0x0000003f1d00728c */ /* 0x000fe2000bf45270 */
[C---:B------:R-:W-:Y:S02]  /*6a10*/  ISETP.GT.AND P6, PT, R3.reuse, 0x38, P6 ;  /* 0x000000380300780c */ /* 0x040fe400037c4270 */
[----:B------:R-:W-:-:S02]  /*6a20*/  ISETP.GT.AND P0, PT, R3, 0x9, P0 ;  /* 0x000000090300780c */ /* 0x000fc40000704270 */
[C---:B------:R-:W-:Y:S02]  /*6a30*/  ISETP.LT.OR P6, PT, R5.reuse, 0x39, P6 ;  /* 0x000000390500780c */ /* 0x040fe400037c1670 */
[----:B------:R-:W-:Y:S02]  /*6a40*/  ISETP.LT.OR P2, PT, R5, 0x2, P2 ;  /* 0x000000020500780c */ /* 0x000fe40001741670 */
[----:B------:R-:W-:Y:S02]  /*6a50*/  FSEL R197, R37, -INF , !P6 ;  /* 0xff80000025c57808 */ /* 0x000fe40007000000 */
[C---:B------:R-:W-:Y:S02]  /*6a60*/  ISETP.LT.OR P1, PT, R5.reuse, 0x9, P1 ;  /* 0x000000090500780c */ /* 0x040fe40000f21670 */
[----:B------:R-:W-:Y:S02]  /*6a70*/  ISETP.LT.OR P0, PT, R5, 0xa, P0 ;  /* 0x0000000a0500780c */ /* 0x000fe40000701670 */
[----:B-1----:R-:W-:-:S02]  /*6a80*/  FMNMX.FTZ R72, R72, R7, !PT ;  /* 0x0000000748487209 */ /* 0x002fc40007810000 */
[----:B------:R-:W-:Y:S02]  /*6a90*/  FSEL R115, R29, -INF , !P2 ;  /* 0xff8000001d737808 */ /* 0x000fe40005000000 */
[C---:B------:R-:W-:Y:S01]  /*6aa0*/  FSETP.NEU.FTZ.AND P6, PT, R72.reuse, -INF , PT ;  /* 0xff8000004800780b */ /* 0x040fe20003fdd000 */
[----:B------:R-:W-:Y:S01]  /*6ab0*/  FMUL.FTZ R7, R72, c[0x0][0x2d0] ;  /* 0x0000b40048077a20 */ /* 0x000fe20000410000 */
[----:B------:R-:W-:Y:S02]  /*6ac0*/  FSEL R114, R12, -INF , !P1 ;  /* 0xff8000000c727808 */ /* 0x000fe40004800000 */
[----:B--2---:R-:W-:Y:S02]  /*6ad0*/  FMNMX.FTZ R71, R6, R71, !PT ;  /* 0x0000004706477209 */ /* 0x004fe40007810000 */
[----:B------:R-:W-:Y:S02]  /*6ae0*/  FSEL R7, R7, RZ, P6 ;  /* 0x000000ff07077208 */ /* 0x000fe40003000000 */
[C---:B------:R-:W-:Y:S01]  /*6af0*/  FSETP.NEU.FTZ.AND P6, PT, R71.reuse, -INF , PT ;  /* 0xff8000004700780b */ /* 0x040fe20003fdd000 */
[----:B------:R-:W-:Y:S01]  /*6b00*/  FMUL.FTZ R6, R71, c[0x0][0x2d0] ;  /* 0x0000b40047067a20 */ /* 0x000fe20000410000 */
[----:B------:R-:W-:Y:S01]  /*6b10*/  FSEL R113, R27, -INF , !P0 ;  /* 0xff8000001b717808 */ /* 0x000fe20004000000 */
[----:B------:R-:W-:Y:S01]  /*6b20*/  FFMA.FTZ R8, R66, c[0x0][0x2d0], -R7 ;  /* 0x0000b40042087a23 */ /* 0x000fe20000010807 */
[----:B------:R-:W-:Y:S01]  /*6b30*/  PLOP3.LUT P2, PT, PT, PT, UP4, 0x40, 0x0 ;  /* 0x000000000000781c */ /* 0x000fe20003f4e848 */
[----:B------:R-:W-:Y:S01]  /*6b40*/  UISETP.NE.AND UP4, UPT, UR21, URZ, UPT ;  /* 0x0000003f1500728c */ /* 0x000fe2000bf85270 */
[----:B------:R-:W-:Y:S01]  /*6b50*/  FSEL R6, R6, RZ, P6 ;  /* 0x000000ff06067208 */ /* 0x000fe20003000000 */
[----:B------:R1:W2:Y:S01]  /*6b60*/  MUFU.EX2 R10, R8 ;  /* 0x00000008000a7308 */ /* 0x0002a20000000800 */
[----:B------:R-:W-:Y:S01]  /*6b70*/  PLOP3.LUT P1, PT, PT, PT, UP0, 0x40, 0x0 ;  /* 0x000000000000781c */ /* 0x000fe20003f2e808 */
[----:B------:R-:W-:Y:S01]  /*6b80*/  UISETP.NE.AND UP0, UPT, UR22, URZ, UPT ;  /* 0x0000003f1600728c */ /* 0x000fe2000bf05270 */
[----:B------:R-:W-:Y:S01]  /*6b90*/  PLOP3.LUT P0, PT, PT, PT, UP3, 0x40, 0x0 ;  /* 0x000000000000781c */ /* 0x000fe20003f0e838 */
[----:B------:R-:W-:Y:S01]  /*6ba0*/  FFMA.FTZ R0, R54, c[0x0][0x2d0], -R6 ;  /* 0x0000b40036007a23 */ /* 0x000fe20000010806 */
[C---:B------:R-:W-:Y:S01]  /*6bb0*/  ISETP.GT.AND P5, PT, R3.reuse, 0x11, P5 ;  /* 0x000000110300780c */ /* 0x040fe20002fa4270 */
[----:B------:R-:W-:Y:S01]  /*6bc0*/  UISETP.NE.AND UP3, UPT, UR20, URZ, UPT ;  /* 0x0000003f1400728c */ /* 0x000fe2000bf65270 */
[C---:B------:R-:W-:Y:S01]  /*6bd0*/  ISETP.GT.AND P2, PT, R3.reuse, 0x18, P2 ;  /* 0x000000180300780c */ /* 0x040fe20001744270 */
[----:B------:R3:W-:Y:S01]  /*6be0*/  MUFU.EX2 R151, R0 ;  /* 0x0000000000977308 */ /* 0x0007e20000000800 */
[----:B------:R-:W-:-:S02]  /*6bf0*/  ISETP.GT.AND P1, PT, R3, 0x19, P1 ;  /* 0x000000190300780c */ /* 0x000fc40000f24270 */
[----:B------:R-:W-:Y:S02]  /*6c00*/  ISETP.GT.AND P0, PT, R3, 0x20, P0 ;  /* 0x000000200300780c */ /* 0x000fe40000704270 */
[C---:B------:R-:W-:Y:S02]  /*6c10*/  ISETP.LT.OR P5, PT, R5.reuse, 0x12, P5 ;  /* 0x000000120500780c */ /* 0x040fe40002fa1670 */
[----:B------:R-:W-:Y:S01]  /*6c20*/  ISETP.LT.OR P2, PT, R5, 0x19, P2 ;  /* 0x000000190500780c */ /* 0x000fe20001741670 */
[----:B-1----:R-:W-:Y:S01]  /*6c30*/  FFMA.FTZ R8, R65, c[0x0][0x2d0], -R7 ;  /* 0x0000b40041087a23 */ /* 0x002fe20000010807 */
[C---:B------:R-:W-:Y:S02]  /*6c40*/  ISETP.LT.OR P1, PT, R5.reuse, 0x1a, P1 ;  /* 0x0000001a0500780c */ /* 0x040fe40000f21670 */
[----:B------:R-:W-:Y:S01]  /*6c50*/  ISETP.LT.OR P0, PT, R5, 0x21, P0 ;  /* 0x000000210500780c */ /* 0x000fe20000701670 */
[----:B------:R1:W4:Y:S01]  /*6c60*/  MUFU.EX2 R165, R8 ;  /* 0x0000000800a57308 */ /* 0x0003220000000800 */
[----:B------:R-:W-:-:S02]  /*6c70*/  FSEL R120, R9, -INF , !P5 ;  /* 0xff80000009787808 */ /* 0x000fc40006800000 */
[----:B------:R-:W-:Y:S01]  /*6c80*/  FSEL R123, R28, -INF , !P2 ;  /* 0xff8000001c7b7808 */ /* 0x000fe20005000000 */
[----:B---3--:R-:W-:Y:S01]  /*6c90*/  FFMA.FTZ R0, R56, c[0x0][0x2d0], -R6 ;  /* 0x0000b40038007a23 */ /* 0x008fe20000010806 */
[----:B------:R-:W-:Y:S02]  /*6ca0*/  FSEL R126, R26, -INF , !P1 ;  /* 0xff8000001a7e7808 */ /* 0x000fe40004800000 */
[----:B------:R-:W-:Y:S01]  /*6cb0*/  FSEL R146, R15, -INF , !P0 ;  /* 0xff8000000f927808 */ /* 0x000fe20004000000 */
[----:B------:R3:W-:Y:S01]  /*6cc0*/  MUFU.EX2 R154, R0 ;  /* 0x00000000009a7308 */ /* 0x0007e20000000800 */
[----:B------:R-:W-:Y:S01]  /*6cd0*/  PLOP3.LUT P5, PT, PT, PT, UP1, 0x40, 0x0 ;  /* 0x000000000000781c */ /* 0x000fe20003fae818 */
[----:B------:R-:W-:Y:S01]  /*6ce0*/  UISETP.NE.AND UP1, UPT, UR5, URZ, UPT ;  /* 0x0000003f0500728c */ /* 0x000fe2000bf25270 */
[----:B------:R-:W-:Y:S01]  /*6cf0*/  PLOP3.LUT P2, PT, PT, PT, UP0, 0x40, 0x0 ;  /* 0x000000000000781c */ /* 0x000fe20003f4e808 */
[----:B------:R-:W-:Y:S01]  /*6d00*/  UISETP.NE.AND UP0, UPT, UR4, URZ, UPT ;  /* 0x0000003f0400728c */ /* 0x000fe2000bf05270 */
[----:B------:R-:W-:Y:S01]  /*6d10*/  PLOP3.LUT P1, PT, PT, PT, UP4, 0x40, 0x0 ;  /* 0x000000000000781c */ /* 0x000fe20003f2e848 */
[----:B------:R-:W-:Y:S01]  /*6d20*/  UISETP.NE.AND UP4, UPT, UR32, URZ, UPT ;  /* 0x0000003f2000728c */ /* 0x000fe2000bf85270 */
[----:B------:R-:W-:Y:S01]  /*6d30*/  PLOP3.LUT P0, PT, PT, PT, UP3, 0x40, 0x0 ;  /* 0x000000000000781c */ /* 0x000fe20003f0e838 */
[--C-:B-1----:R-:W-:Y:S01]  /*6d40*/  FFMA.FTZ R8, R69, c[0x0][0x2d0], -R7.reuse ;  /* 0x0000b40045087a23 */ /* 0x102fe20000010807 */
[----:B------:R-:W-:Y:S01]  /*6d50*/  FMNMX.FTZ R4, R122, R124, !PT ;  /* 0x0000007c7a047209 */ /* 0x000fe20007810000 */
[----:B------:R-:W-:Y:S01]  /*6d60*/  UISETP.NE.AND UP3, UPT, UR27, URZ, UPT ;  /* 0x0000003f1b00728c */ /* 0x000fe2000bf65270 */
[C---:B------:R-:W-:Y:S01]  /*6d70*/  ISETP.GT.AND P5, PT, R3.reuse, 0x28, P5 ;  /* 0x000000280300780c */ /* 0x040fe20002fa4270 */
[----:B------:R1:W-:Y:S01]  /*6d80*/  MUFU.EX2 R214, R8 ;  /* 0x0000000800d67308 */ /* 0x0003e20000000800 */
[C---:B------:R-:W-:Y:S01]  /*6d90*/  ISETP.GT.AND P2, PT, R3.reuse, 0x29, P2 ;  /* 0x000000290300780c */ /* 0x040fe20001744270 */
[----:B------:R-:W-:Y:S01]  /*6da0*/  ULDC.64 UR4, c[0x0][0x2c8] ;  /* 0x0000b20000047ab9 */ /* 0x000fe20000000a00 */
[C---:B------:R-:W-:Y:S01]  /*6db0*/  ISETP.GT.AND P1, PT, R3.reuse, 0x30, P1 ;  /* 0x000000300300780c */ /* 0x040fe20000f24270 */
[----:B---3--:R-:W-:Y:S01]  /*6dc0*/  FFMA.FTZ R0, R70, c[0x0][0x2d0], -R7 ;  /* 0x0000b40046007a23 */ /* 0x008fe20000010807 */
[----:B------:R-:W-:-:S02]  /*6dd0*/  ISETP.GT.AND P0, PT, R3, 0x31, P0 ;  /* 0x000000310300780c */ /* 0x000fc40000704270 */
[----:B------:R-:W-:Y:S01]  /*6de0*/  LEA R211, R2, R210, 0x1 ;  /* 0x000000d202d37211 */ /* 0x000fe200078e08ff */
[----:B------:R3:W-:Y:S01]  /*6df0*/  MUFU.EX2 R69, R0 ;  /* 0x0000000000457308 */ /* 0x0007e20000000800 */
[----:B------:R-:W-:Y:S02]  /*6e00*/  FMNMX.FTZ R2, R127, R4, !PT ;  /* 0x000000047f027209 */ /* 0x000fe40007810000 */
[C---:B------:R-:W-:Y:S01]  /*6e10*/  ISETP.LT.OR P5, PT, R5.reuse, 0x29, P5 ;  /* 0x000000290500780c */ /* 0x040fe20002fa1670 */
[----:B------:R-:W4:Y:S01]  /*6e20*/  LDSM.16.MT88.4 R92, [R211+0x100] ;  /* 0x00010000d35c783b */ /* 0x000f220000004200 */
[C---:B------:R-:W-:Y:S02]  /*6e30*/  ISETP.LT.OR P2, PT, R5.reuse, 0x2a, P2 ;  /* 0x0000002a0500780c */ /* 0x040fe40001741670 */
[C---:B------:R-:W-:Y:S01]  /*6e40*/  ISETP.LT.OR P1, PT, R5.reuse, 0x31, P1 ;  /* 0x000000310500780c */ /* 0x040fe20000f21670 */
[--C-:B-1----:R-:W-:Y:S01]  /*6e50*/  FFMA.FTZ R8, R68, c[0x0][0x2d0], -R7.reuse ;  /* 0x0000b40044087a23 */ /* 0x102fe20000010807 */
[----:B------:R-:W-:Y:S01]  /*6e60*/  ISETP.LT.OR P0, PT, R5, 0x32, P0 ;  /* 0x000000320500780c */ /* 0x000fe20000701670 */
[----:B--2---:R-:W-:Y:S01]  /*6e70*/  IMAD.MOV.U32 R68, RZ, RZ, R10 ;  /* 0x000000ffff447224 */ /* 0x004fe200078e000a */
[----:B------:R-:W-:Y:S01]  /*6e80*/  FMNMX.FTZ R2, R128, R2, !PT ;  /* 0x0000000280027209 */ /* 0x000fe20007810000 */
[----:B------:R1:W2:Y:S01]  /*6e90*/  MUFU.EX2 R182, R8 ;  /* 0x0000000800b67308 */ /* 0x0002a20000000800 */
[----:B------:R-:W-:Y:S01]  /*6ea0*/  FSEL R180, R11, -INF , !P5 ;  /* 0xff8000000bb47808 */ /* 0x000fe20006800000 */
[----:B------:R-:W2:Y:S01]  /*6eb0*/  LDSM.16.MT88.4 R104, [R211+0x900] ;  /* 0x00090000d368783b */ /* 0x000ea20000004200 */
[----:B------:R-:W-:Y:S01]  /*6ec0*/  FSEL R181, R25, -INF , !P2 ;  /* 0xff80000019b57808 */ /* 0x000fe20005000000 */
[----:B---3--:R-:W-:Y:S01]  /*6ed0*/  FFMA.FTZ R0, R73, c[0x0][0x2d0], -R7 ;  /* 0x0000b40049007a23 */ /* 0x008fe20000010807 */
[----:B------:R-:W-:-:S02]  /*6ee0*/  FSEL R198, R24, -INF , !P1 ;  /* 0xff80000018c67808 */ /* 0x000fc40004800000 */
        /* <DEDUP_REMOVED lines=9> */
[----:B-1----:R-:W-:Y:S01]  /*6f80*/  FFMA.FTZ R8, R52, c[0x0][0x2d0], -R6 ;  /* 0x0000b40034087a23 */ /* 0x002fe20000010806 */
[----:B------:R-:W-:Y:S01]  /*6f90*/  FMNMX.FTZ R2, R132, R2, !PT ;  /* 0x0000000284027209 */ /* 0x000fe20007810000 */
[----:B------:R-:W-:Y:S01]  /*6fa0*/  UISETP.NE.AND UP5, UPT, UR35, URZ, UPT ;  /* 0x0000003f2300728c */ /* 0x000fe2000bfa5270 */
[C---:B------:R-:W-:Y:S01]  /*6fb0*/  ISETP.GT.AND P5, PT, R3.reuse, 0x39, P5 ;  /* 0x000000390300780c */ /* 0x040fe20002fa4270 */
[----:B------:R1:W-:Y:S01]  /*6fc0*/  MUFU.EX2 R217, R8 ;  /* 0x0000000800d97308 */ /* 0x0003e20000000800 */
[----:B------:R-:W-:-:S02]  /*6fd0*/  ISETP.GT.AND P2, PT, R3, 0x40, P2 ;  /* 0x000000400300780c */ /* 0x000fc40001744270 */
[C---:B------:R-:W-:Y:S01]  /*6fe0*/  ISETP.GT.AND P1, PT, R3.reuse, 0x41, P1 ;  /* 0x000000410300780c */ /* 0x040fe20000f24270 */
[----:B---3--:R-:W-:Y:S01]  /*6ff0*/  FFMA.FTZ R0, R74, c[0x0][0x2d0], -R7 ;  /* 0x0000b4004a007a23 */ /* 0x008fe20000010807 */
[----:B------:R-:W-:Y:S02]  /*7000*/  ISETP.GT.AND P0, PT, R3, 0x48, P0 ;  /* 0x000000480300780c */ /* 0x000fe40000704270 */
[C---:B------:R-:W-:Y:S01]  /*7010*/  ISETP.LT.OR P5, PT, R5.reuse, 0x3a, P5 ;  /* 0x0000003a0500780c */ /* 0x040fe20002fa1670 */
[----:B------:R3:W-:Y:S01]  /*7020*/  MUFU.EX2 R150, R0 ;  /* 0x0000000000967308 */ /* 0x0007e20000000800 */
[C---:B------:R-:W-:Y:S02]  /*7030*/  ISETP.LT.OR P2, PT, R5.reuse, 0x41, P2 ;  /* 0x000000410500780c */ /* 0x040fe40001741670 */
[C---:B------:R-:W-:Y:S02]  /*7040*/  ISETP.LT.OR P1, PT, R5.reuse, 0x42, P1 ;  /* 0x000000420500780c */ /* 0x040fe40000f21670 */
[----:B------:R-:W-:-:S02]  /*7050*/  ISETP.LT.OR P0, PT, R5, 0x49, P0 ;  /* 0x000000490500780c */ /* 0x000fc40000701670 */
[----:B------:R-:W-:Y:S01]  /*7060*/  FSEL R196, R43, -INF , !P5 ;  /* 0xff8000002bc47808 */ /* 0x000fe20006800000 */
[----:B-1----:R-:W-:Y:S01]  /*7070*/  FFMA.FTZ R8, R51, c[0x0][0x2d0], -R6 ;  /* 0x0000b40033087a23 */ /* 0x002fe20000010806 */
[----:B------:R-:W-:Y:S02]  /*7080*/  FSEL R201, R13, -INF , !P2 ;  /* 0xff8000000dc97808 */ /* 0x000fe40005000000 */
[----:B------:R-:W-:Y:S01]  /*7090*/  FSEL R199, R16, -INF , !P1 ;  /* 0xff80000010c77808 */ /* 0x000fe20004800000 */
[----:B------:R-:W1:Y:S01]  /*70a0*/  MUFU.EX2 R218, R8 ;  /* 0x0000000800da7308 */ /* 0x000e620000000800 */
[----:B------:R-:W-:Y:S02]  /*70b0*/  FSEL R200, R67, -INF , !P0 ;  /* 0xff80000043c87808 */ /* 0x000fe40004000000 */
[----:B------:R-:W-:Y:S01]  /*70c0*/  PLOP3.LUT P6, PT, PT, PT, UP4, 0x40, 0x0 ;  /* 0x000000000000781c */ /* 0x000fe20003fce848 */
[----:B---3--:R-:W-:Y:S01]  /*70d0*/  FFMA.FTZ R0, R75, c[0x0][0x2d0], -R7 ;  /* 0x0000b4004b007a23 */ /* 0x008fe20000010807 */
[----:B------:R-:W-:-:S02]  /*70e0*/  PLOP3.LUT P5, PT, PT, PT, UP3, 0x40, 0x0 ;  /* 0x000000000000781c */ /* 0x000fc40003fae838 */
[----:B------:R-:W-:Y:S01]  /*70f0*/  PLOP3.LUT P2, PT, PT, PT, UP2, 0x40, 0x0 ;  /* 0x000000000000781c */ /* 0x000fe20003f4e828 */
[----:B------:R3:W-:Y:S01]  /*7100*/  MUFU.EX2 R153, R0 ;  /* 0x0000000000997308 */ /* 0x0007e20000000800 */
[----:B------:R-:W-:Y:S02]  /*7110*/  PLOP3.LUT P1, PT, PT, PT, UP1, 0x40, 0x0 ;  /* 0x000000000000781c */ /* 0x000fe40003f2e818 */
[----:B------:R-:W-:Y:S02]  /*7120*/  PLOP3.LUT P0, PT, PT, PT, UP0, 0x40, 0x0 ;  /* 0x000000000000781c */ /* 0x000fe40003f0e808 */
[C---:B------:R-:W-:Y:S02]  /*7130*/  ISETP.GT.AND P6, PT, R3.reuse, 0x49, P6 ;  /* 0x000000490300780c */ /* 0x040fe400037c4270 */
[C---:B------:R-:W-:Y:S02]  /*7140*/  ISETP.GT.AND P5, PT, R3.reuse, 0x50, P5 ;  /* 0x000000500300780c */ /* 0x040fe40002fa4270 */
[----:B------:R-:W-:-:S02]  /*7150*/  ISETP.GT.AND P2, PT, R3, 0x51, P2 ;  /* 0x000000510300780c */ /* 0x000fc40001744270 */
[C---:B------:R-:W-:Y:S02]  /*7160*/  ISETP.GT.AND P1, PT, R3.reuse, 0x58, P1 ;  /* 0x000000580300780c */ /* 0x040fe40000f24270 */
[----:B------:R-:W-:Y:S02]  /*7170*/  ISETP.GT.AND P0, PT, R3, 0x59, P0 ;  /* 0x000000590300780c */ /* 0x000fe40000704270 */
[----:B------:R-:W-:Y:S02]  /*7180*/  FMNMX.FTZ R3, R116, R115, !PT ;  /* 0x0000007374037209 */ /* 0x000fe40007810000 */
[----:B---3--:R-:W-:Y:S01]  /*7190*/  FMNMX.FTZ R0, R133, R2, !PT ;  /* 0x0000000285007209 */ /* 0x008fe20007810000 */
[----:B------:R-:W-:Y:S01]  /*71a0*/  FFMA.FTZ R2, R63, c[0x0][0x2d0], -R6 ;  /* 0x0000b4003f027a23 */ /* 0x000fe20000010806 */
[----:B------:R-:W-:Y:S01]  /*71b0*/  FMNMX.FTZ R3, R114, R3, !PT ;  /* 0x0000000372037209 */ /* 0x000fe20007810000 */
[----:B------:R-:W-:Y:S01]  /*71c0*/  LDSM.16.MT88.4 R60, [R209+0x1100] ;  /* 0x00110000d13c783b */ /* 0x000fe20000004200 */
[----:B------:R-:W-:Y:S01]  /*71d0*/  FMNMX.FTZ R0, R144, R0, !PT ;  /* 0x0000000090007209 */ /* 0x000fe20007810000 */
[----:B------:R3:W-:Y:S01]  /*71e0*/  MUFU.EX2 R152, R2 ;  /* 0x0000000200987308 */ /* 0x0007e20000000800 */
[----:B------:R-:W-:-:S02]  /*71f0*/  FMNMX.FTZ R3, R113, R3, !PT ;  /* 0x0000000371037209 */ /* 0x000fc40007810000 */
[C---:B------:R-:W-:Y:S02]  /*7200*/  ISETP.LT.OR P6, PT, R5.reuse, 0x4a, P6 ;  /* 0x0000004a0500780c */ /* 0x040fe400037c1670 */
[----:B------:R-:W-:Y:S02]  /*7210*/  FMNMX.FTZ R3, R118, R3, !PT ;  /* 0x0000000376037209 */ /* 0x000fe40007810000 */
[----:B------:R-:W-:Y:S02]  /*7220*/  ISETP.LT.OR P5, PT, R5, 0x51, P5 ;  /* 0x000000510500780c */ /* 0x000fe40002fa1670 */
[----:B------:R-:W-:Y:S02]  /*7230*/  FMNMX.FTZ R3, R120, R3, !PT ;  /* 0x0000000378037209 */ /* 0x000fe40007810000 */
[----:B------:R-:W-:Y:S02]  /*7240*/  FSEL R191, R139, -INF , !P6 ;  /* 0xff8000008bbf7808 */ /* 0x000fe40007000000 */
[----:B------:R-:W-:-:S02]  /*7250*/  ISETP.LT.OR P2, PT, R5, 0x52, P2 ;  /* 0x000000520500780c */ /* 0x000fc40001741670 */
[----:B------:R-:W-:Y:S02]  /*7260*/  FSEL R193, R138, -INF , !P5 ;  /* 0xff8000008ac17808 */ /* 0x000fe40006800000 */
[----:B---3--:R-:W-:Y:S01]  /*7270*/  FMNMX.FTZ R2, R145, R0, !PT ;  /* 0x0000000091027209 */ /* 0x008fe20007810000 */
[----:B------:R-:W-:Y:S01]  /*7280*/  FFMA.FTZ R0, R64, c[0x0][0x2d0], -R6 ;  /* 0x0000b40040007a23 */ /* 0x000fe20000010806 */
[----:B------:R-:W-:Y:S01]  /*7290*/  ISETP.LT.OR P1, PT, R5, 0x59, P1 ;  /* 0x000000590500780c */ /* 0x000fe20000f21670 */
[----:B------:R-:W-:Y:S01]  /*72a0*/  LDSM.16.MT88.4 R64, [R210+0x1100] ;  /* 0x00110000d240783b */ /* 0x000fe20000004200 */
[----:B------:R-:W-:Y:S01]  /*72b0*/  FMNMX.FTZ R2, R190, R2, !PT ;  /* 0x00000002be027209 */ /* 0x000fe20007810000 */
[----:B------:R3:W3:Y:S01]  /*72c0*/  MUFU.EX2 R167, R0 ;  /* 0x0000000000a77308 */ /* 0x0006e20000000800 */
[----:B------:R-:W-:Y:S02]  /*72d0*/  FSEL R195, R140, -INF , !P2 ;  /* 0xff8000008cc37808 */ /* 0x000fe40005000000 */
[----:B----4-:R-:W-:Y:S01]  /*72e0*/  F2FP.PACK_AB R12, R165, R68 ;  /* 0x00000044a50c723e */ /* 0x010fe200000000ff */
[----:B------:R-:W-:Y:S01]  /*72f0*/  LDSM.16.MT88.4 R140, [R212+0x1900] ;  /* 0x00190000d48c783b */ /* 0x000fe20000004200 */
[----:B--2---:R-:W-:-:S02]  /*7300*/  F2FP.PACK_AB R14, R182, R214 ;  /* 0x000000d6b60e723e */ /* 0x004fc400000000ff */
[----:B-1----:R-:W-:Y:S02]  /*7310*/  F2FP.PACK_AB R13, R218, R217 ;  /* 0x000000d9da0d723e */ /* 0x002fe400000000ff */
[----:B------:R-:W-:Y:S02]  /*7320*/  F2FP.PACK_AB R15, R154, R151 ;  /* 0x000000979a0f723e */ /* 0x000fe400000000ff */
[----:B------:R-:W-:Y:S02]  /*7330*/  ISETP.LT.OR P0, PT, R5, 0x5a, P0 ;  /* 0x0000005a0500780c */ /* 0x000fe40000701670 */
[----:B------:R-:W-:Y:S02]  /*7340*/  FSEL R194, R59, -INF , !P1 ;  /* 0xff8000003bc27808 */ /* 0x000fe40004800000 */
[----:B------:R-:W-:Y:S01]  /*7350*/  FSEL R192, R58, -INF , !P0 ;  /* 0xff8000003ac07808 */ /* 0x000fe20004000000 */
[----:B------:R-:W-:Y:S01]  /*7360*/  HMMA.16816.F32 R16, R12, R76, RZ ;  /* 0x0000004c0c10723c */ /* 0x000fe200000018ff */
[----:B---3--:R-:W-:Y:S01]  /*7370*/  FMNMX.FTZ R0, R189, R2, !PT ;  /* 0x00000002bd007209 */ /* 0x008fe20007810000 */
[----:B------:R-:W-:Y:S01]  /*7380*/  FFMA.FTZ R2, R45, c[0x0][0x2d0], -R6 ;  /* 0x0000b4002d027a23 */ /* 0x000fe20000010806 */
[----:B------:R-:W-:-:S02]  /*7390*/  F2FP.PACK_AB R8, R157, R69 ;  /* 0x000000459d08723e */ /* 0x000fc400000000ff */
[----:B------:R-:W-:Y:S01]  /*73a0*/  FMNMX.FTZ R0, R188, R0, !PT ;  /* 0x00000000bc007209 */ /* 0x000fe20007810000 */
[----:B------:R1:W-:Y:S01]  /*73b0*/  MUFU.EX2 R149, R2 ;  /* 0x0000000200957308 */ /* 0x0003e20000000800 */
[----:B------:R-:W-:Y:S01]  /*73c0*/  F2FP.PACK_AB R9, R167, R152 ;  /* 0x00000098a709723e */ /* 0x000fe200000000ff */
[----:B------:R-:W-:Y:S01]  /*73d0*/  HMMA.16816.F32 R32, R12, R78, RZ ;  /* 0x0000004e0c20723c */ /* 0x000fe200000018ff */
[----:B------:R-:W-:Y:S02]  /*73e0*/  FMNMX.FTZ R0, R187, R0, !PT ;  /* 0x00000000bb007209 */ /* 0x000fe40007810000 */
[----:B------:R-:W-:Y:S02]  /*73f0*/  F2FP.PACK_AB R10, R153, R150 ;  /* 0x00000096990a723e */ /* 0x000fe400000000ff */
[----:B------:R-:W-:-:S03]  /*7400*/  FMNMX.FTZ R0, R203, R0, !PT ;  /* 0x00000000cb007209 */ /* 0x000fc60007810000 */
[----:B------:R-:W-:Y:S01]  /*7410*/  HMMA.16816.F32 R20, R12, R88, RZ ;  /* 0x000000580c14723c */ /* 0x000fe200000018ff */
[----:B------:R-:W-:-:S04]  /*7420*/  FMNMX.FTZ R0, R205, R0, !PT ;  /* 0x00000000cd007209 */ /* 0x000fc80007810000 */
[----:B------:R-:W-:Y:S01]  /*7430*/  FMNMX.FTZ R0, R206, R0, !PT ;  /* 0x00000000ce007209 */ /* 0x000fe20007810000 */
[----:B-1----:R-:W-:Y:S02]  /*7440*/  FFMA.FTZ R2, R44, c[0x0][0x2d0], -R6 ;  /* 0x0000b4002c027a23 */ /* 0x002fe40000010806 */
[----:B------:R-:W-:Y:S01]  /*7450*/  HMMA.16816.F32 R24, R12, R84, RZ ;  /* 0x000000540c18723c */ /* 0x000fe200000018ff */
[----:B------:R-:W-:Y:S01]  /*7460*/  FMNMX.FTZ R0, R229, R0, !PT ;  /* 0x00000000e5007209 */ /* 0x000fe20007810000 */
[----:B------:R1:W2:Y:S03]  /*7470*/  MUFU.EX2 R148, R2 ;  /* 0x0000000200947308 */ /* 0x0002a60000000800 */
[----:B------:R-:W-:-:S03]  /*7480*/  FMNMX.FTZ R0, R245, R0, !PT ;  /* 0x00000000f5007209 */ /* 0x000fc60007810000 */
[C---:B------:R-:W-:Y:S08]  /*7490*/  HMMA.16816.F32 R36, R12.reuse, R90, RZ ;  /* 0x0000005a0c24723c */ /* 0x040ff000000018ff */
[----:B------:R-:W-:Y:S01]  /*74a0*/  HMMA.16816.F32 R28, R12, R92, RZ ;  /* 0x0000005c0c1c723c */ /* 0x000fe200000018ff */
[----:B-1----:R-:W-:Y:S01]  /*74b0*/  FMNMX.FTZ R2, R123, R3, !PT ;  /* 0x000000037b027209 */ /* 0x002fe20007810000 */
[----:B------:R-:W-:Y:S01]  /*74c0*/  FFMA.FTZ R3, R81, c[0x0][0x2d0], -R7 ;  /* 0x0000b40051037a23 */ /* 0x000fe20000010807 */
[----:B--2---:R-:W-:-:S02]  /*74d0*/  F2FP.PACK_AB R11, R148, R149 ;  /* 0x00000095940b723e */ /* 0x004fc400000000ff */
[----:B------:R-:W-:Y:S01]  /*74e0*/  FMNMX.FTZ R2, R126, R2, !PT ;  /* 0x000000027e027209 */ /* 0x000fe20007810000 */
[----:B------:R1:W-:Y:S02]  /*74f0*/  MUFU.EX2 R155, R3 ;  /* 0x00000003009b7308 */ /* 0x0003e40000000800 */
[C---:B------:R-:W-:Y:S08]  /*7500*/  HMMA.16816.F32 R48, R12.reuse, R86, RZ ;  /* 0x000000560c30723c */ /* 0x040ff000000018ff */
[----:B------:R-:W-:Y:S01]  /*7510*/  HMMA.16816.F32 R44, R12, R94, RZ ;  /* 0x0000005e0c2c723c */ /* 0x000fe200000018ff */
[----:B-1----:R-:W-:Y:S01]  /*7520*/  FMNMX.FTZ R3, R146, R2, !PT ;  /* 0x0000000292037209 */ /* 0x002fe20007810000 */
[----:B------:R-:W-:-:S06]  /*7530*/  FFMA.FTZ R2, R83, c[0x0][0x2d0], -R7 ;  /* 0x0000b40053027a23 */ /* 0x000fcc0000010807 */
[C---:B------:R-:W-:Y:S01]  /*7540*/  HMMA.16816.F32 R52, R8.reuse, R100, R16 ;  /* 0x000000640834723c */ /* 0x040fe20000001810 */
[----:B------:R-:W-:Y:S01]  /*7550*/  FMNMX.FTZ R3, R147, R3, !PT ;  /* 0x0000000393037209 */ /* 0x000fe20007810000 */
[----:B------:R1:W2:Y:S06]  /*7560*/  MUFU.EX2 R156, R2 ;  /* 0x00000002009c7308 */ /* 0x0002ac0000000800 */
[C---:B------:R-:W-:Y:S08]  /*7570*/  HMMA.16816.F32 R16, R8.reuse, R102, R32 ;  /* 0x000000660810723c */ /* 0x040ff00000001820 */
[----:B------:R-:W-:Y:S01]  /*7580*/  HMMA.16816.F32 R40, R8, R96, R20 ;  /* 0x000000600828723c */ /* 0x000fe20000001814 */
[----:B-1----:R-:W-:Y:S01]  /*7590*/  FMNMX.FTZ R2, R247, R0, !PT ;  /* 0x00000000f7027209 */ /* 0x002fe20007810000 */
[----:B------:R-:W-:-:S04]  /*75a0*/  FFMA.FTZ R0, R117, c[0x0][0x2d0], -R7 ;  /* 0x0000b40075007a23 */ /* 0x000fc80000010807 */
[----:B------:R1:W-:Y:S02]  /*75b0*/  MUFU.EX2 R164, R0 ;  /* 0x0000000000a47308 */ /* 0x0003e40000000800 */
[C---:B------:R-:W-:Y:S08]  /*75c0*/  HMMA.16816.F32 R20, R8.reuse, R108, R24 ;  /* 0x0000006c0814723c */ /* 0x040ff00000001818 */
[----:B------:R-:W-:Y:S01]  /*75d0*/  HMMA.16816.F32 R36, R8, R98, R36 ;  /* 0x000000620824723c */ /* 0x000fe20000001824 */
[----:B-1----:R-:W-:-:S07]  /*75e0*/  FMNMX.FTZ R0, R246, R2, !PT ;  /* 0x00000002f6007209 */ /* 0x002fce0007810000 */
[C---:B------:R-:W-:Y:S01]  /*75f0*/  HMMA.16816.F32 R12, R8.reuse, R104, R28 ;  /* 0x00000068080c723c */ /* 0x040fe2000000181c */
[----:B------:R-:W-:Y:S01]  /*7600*/  FMNMX.FTZ R2, R180, R3, !PT ;  /* 0x00000003b4027209 */ /* 0x000fe20007810000 */
[----:B------:R-:W-:Y:S01]  /*7610*/  FFMA.FTZ R3, R121, c[0x0][0x2d0], -R7 ;  /* 0x0000b40079037a23 */ /* 0x000fe20000010807 */
[----:B------:R-:W-:Y:S02]  /*7620*/  FMNMX.FTZ R0, R244, R0, !PT ;  /* 0x00000000f4007209 */ /* 0x000fe40007810000 */
[----:B------:R-:W-:Y:S01]  /*7630*/  FMNMX.FTZ R2, R181, R2, !PT ;  /* 0x00000002b5027209 */ /* 0x000fe20007810000 */
[----:B------:R1:W-:Y:S01]  /*7640*/  MUFU.EX2 R57, R3 ;  /* 0x0000000300397308 */ /* 0x0003e20000000800 */
        /* <DEDUP_REMOVED lines=8> */
[----:B-1----:R-:W-:-:S03]  /*76d0*/  FFMA.FTZ R3, R125, c[0x0][0x2d0], -R7 ;  /* 0x0000b4007d037a23 */ /* 0x002fc60000010807 */
[----:B--2---:R-:W-:Y:S01]  /*76e0*/  F2FP.PACK_AB R8, R156, R155 ;  /* 0x0000009b9c08723e */ /* 0x004fe200000000ff */
[----:B------:R-:W1:Y:S01]  /*76f0*/  SHFL.BFLY PT, R4, R0, 0x2, 0x1f ;  /* 0x0c401f0000047f89 */ /* 0x000e6200000e0000 */
[----:B------:R2:W-:Y:S02]  /*7700*/  MUFU.EX2 R168, R3 ;  /* 0x0000000300a87308 */ /* 0x0005e40000000800 */
[----:B--2---:R-:W-:Y:S01]  /*7710*/  FMNMX.FTZ R3, R197, R2, !PT ;  /* 0x00000002c5037209 */ /* 0x004fe20007810000 */
[----:B------:R-:W-:-:S03]  /*7720*/  FFMA.FTZ R2, R80, c[0x0][0x2d0], -R6 ;  /* 0x0000b40050027a23 */ /* 0x000fc60000010806 */
[----:B------:R-:W-:Y:S02]  /*7730*/  FMNMX.FTZ R3, R196, R3, !PT ;  /* 0x00000003c4037209 */ /* 0x000fe40007810000 */
[----:B------:R2:W-:Y:S01]  /*7740*/  MUFU.EX2 R158, R2 ;  /* 0x00000002009e7308 */ /* 0x0005e20000000800 */
[----:B-1----:R-:W-:Y:S02]  /*7750*/  FMNMX.FTZ R0, R0, R4, !PT ;  /* 0x0000000400007209 */ /* 0x002fe40007810000 */
[----:B------:R-:W-:-:S03]  /*7760*/  FMNMX.FTZ R3, R201, R3, !PT ;  /* 0x00000003c9037209 */ /* 0x000fc60007810000 */
[----:B------:R-:W1:Y:S01]  /*7770*/  SHFL.BFLY PT, R5, R0, 0x1, 0x1f ;  /* 0x0c201f0000057f89 */ /* 0x000e6200000e0000 */
[----:B--2---:R-:W-:-:S03]  /*7780*/  FFMA.FTZ R2, R82, c[0x0][0x2d0], -R6 ;  /* 0x0000b40052027a23 */ /* 0x004fc60000010806 */
[----:B------:R-:W2:Y:S01]  /*7790*/  LDSM.16.MT88.4 R80, [R212+0x1100] ;  /* 0x00110000d450783b */ /* 0x000ea20000004200 */
        /* <DEDUP_REMOVED lines=10> */
[----:B------:R-:W-:Y:S01]  /*7840*/  FMNMX.FTZ R2, R200, R2, !PT ;  /* 0x00000002c8027209 */ /* 0x000fe20007810000 */
[----:B------:R-:W-:Y:S02]  /*7850*/  LDSM.16.MT88.4 R56, [R211+0x1100] ;  /* 0x00110000d338783b */ /* 0x000fe40000004200 */
[----:B------:R3:W-:Y:S01]  /*7860*/  MUFU.EX2 R125, R3 ;  /* 0x00000003007d7308 */ /* 0x0007e20000000800 */
[----:B------:R-:W-:Y:S02]  /*7870*/  FMNMX.FTZ R2, R191, R2, !PT ;  /* 0x00000002bf027209 */ /* 0x000fe40007810000 */
[----:B------:R-:W-:-:S02]  /*7880*/  F2FP.PACK_AB R10, R112, R164 ;  /* 0x000000a4700a723e */ /* 0x000fc400000000ff */
[----:B------:R-:W-:Y:S01]  /*7890*/  FMNMX.FTZ R2, R193, R2, !PT ;  /* 0x00000002c1027209 */ /* 0x000fe20007810000 */
[----:B-1----:R-:W-:-:S04]  /*78a0*/  FFMA.FTZ R0, R134, c[0x0][0x2d0], -R6 ;  /* 0x0000b40086007a23 */ /* 0x002fc80000010806 */
[----:B------:R-:W-:Y:S01]  /*78b0*/  MUFU.EX2 R117, R0 ;  /* 0x0000000000757308 */ /* 0x000fe20000000800 */
[----:B---3--:R-:W-:Y:S02]  /*78c0*/  FFMA.FTZ R3, R119, c[0x0][0x2d0], -R6 ;  /* 0x0000b40077037a23 */ /* 0x008fe40000010806 */
[----:B------:R-:W-:-:S05]  /*78d0*/  IMAD.MOV.U32 R119, RZ, RZ, R153 ;  /* 0x000000ffff777224 */ /* 0x000fca00078e0099 */
        /* <DEDUP_REMOVED lines=9> */
[----:B--2---:R-:W-:Y:S01]  /*7970*/  HMMA.16816.F32 R44, R8, R80, R40 ;  /* 0x00000050082c723c */ /* 0x004fe20000001828 */
[----:B-1----:R-:W-:-:S04]  /*7980*/  FFMA.FTZ R2, R136, c[0x0][0x2d0], -R7 ;  /* 0x0000b40088027a23 */ /* 0x002fc80000010807 */
[----:B------:R1:W-:Y:S03]  /*7990*/  MUFU.EX2 R213, R2 ;  /* 0x0000000200d57308 */ /* 0x0003e60000000800 */
[C---:B------:R-:W-:Y:S08]  /*79a0*/  HMMA.16816.F32 R40, R8.reuse, R64, R20 ;  /* 0x000000400828723c */ /* 0x040ff00000001814 */
[----:B------:R-:W-:Y:S01]  /*79b0*/  HMMA.16816.F32 R20, R8, R82, R36 ;  /* 0x000000520814723c */ /* 0x000fe20000001824 */
[----:B----4-:R-:W-:Y:S01]  /*79c0*/  FMNMX.FTZ R3, R3, R4, !PT ;  /* 0x0000000403037209 */ /* 0x010fe20007810000 */
[----:B-1----:R-:W-:-:S04]  /*79d0*/  FFMA.FTZ R2, R137, c[0x0][0x2d0], -R7 ;  /* 0x0000b40089027a23 */ /* 0x002fc80000010807 */
[----:B------:R-:W1:Y:S01]  /*79e0*/  SHFL.BFLY PT, R4, R3, 0x1, 0x1f ;  /* 0x0c201f0003047f89 */ /* 0x000e6200000e0000 */
[----:B------:R-:W-:Y:S01]  /*79f0*/  IMAD.MOV.U32 R38, RZ, RZ, R168 ;  /* 0x000000ffff267224 */ /* 0x000fe200078e00a8 */
[C---:B------:R-:W-:Y:S01]  /*7a00*/  HMMA.16816.F32 R48, R8.reuse, R60, R52 ;  /* 0x0000003c0830723c */ /* 0x040fe20000001834 */
[----:B------:R2:W4:Y:S01]  /*7a10*/  MUFU.EX2 R121, R2 ;  /* 0x0000000200797308 */ /* 0x0005220000000800 */
[----:B------:R-:W-:Y:S01]  /*7a20*/  IMAD.MOV.U32 R39, RZ, RZ, R159 ;  /* 0x000000ffff277224 */ /* 0x000fe200078e009f */
[----:B------:R-:W-:Y:S01]  /*7a30*/  LDSM.16.MT88.4 R168, [R211+0x1900] ;  /* 0x00190000d3a8783b */ /* 0x000fe20000004200 */
[----:B------:R-:W-:Y:S02]  /*7a40*/  IMAD.MOV.U32 R37, RZ, RZ, R157 ;  /* 0x000000ffff257224 */ /* 0x000fe400078e009d */
[----:B------:R-:W-:Y:S02]  /*7a50*/  IMAD.MOV.U32 R36, RZ, RZ, R156 ;  /* 0x000000ffff247224 */ /* 0x000fe400078e009c */
[C---:B------:R-:W-:Y:S08]  /*7a60*/  HMMA.16816.F32 R28, R8.reuse, R56, R12 ;  /* 0x00000038081c723c */ /* 0x040ff0000000180c */
[----:B------:R-:W-:Y:S01]  /*7a70*/  HMMA.16816.F32 R24, R8, R66, R24 ;  /* 0x000000420818723c */ /* 0x000fe20000001818 */
[----:B--2---:R-:W-:Y:S01]  /*7a80*/  FFMA.FTZ R2, R129, c[0x0][0x2d0], -R6 ;  /* 0x0000b40081027a23 */ /* 0x004fe20000010806 */
[----:B------:R-:W-:-:S03]  /*7a90*/  MOV R129, R139 ;  /* 0x0000008b00817202 */ /* 0x000fc60000000f00 */
[----:B------:R2:W-:Y:S01]  /*7aa0*/  MUFU.EX2 R74, R2 ;  /* 0x00000002004a7308 */ /* 0x0005e20000000800 */
[----:B-1----:R-:W-:Y:S02]  /*7ab0*/  FMNMX.FTZ R3, R4, R3, !PT ;  /* 0x0000000304037209 */ /* 0x002fe40007810000 */
[----:B------:R-:W-:Y:S07]  /*7ac0*/  HMMA.16816.F32 R12, R8, R58, R32 ;  /* 0x0000003a080c723c */ /* 0x000fee0000001820 */
[----:B---3--:R-:W-:-:S02]  /*7ad0*/  F2FP.PACK_AB R8, R75, R38 ;  /* 0x000000264b08723e */ /* 0x008fc400000000ff */
[----:B----4-:R-:W-:Y:S02]  /*7ae0*/  F2FP.PACK_AB R10, R121, R213 ;  /* 0x000000d5790a723e */ /* 0x010fe400000000ff */
[----:B------:R-:W-:Y:S01]  /*7af0*/  F2FP.PACK_AB R11, R117, R39 ;  /* 0x00000027750b723e */ /* 0x000fe200000000ff */
[----:B--2---:R-:W-:Y:S02]  /*7b00*/  FFMA.FTZ R2, R131, c[0x0][0x2d0], -R6 ;  /* 0x0000b40083027a23 */ /* 0x004fe40000010806 */
[----:B------:R-:W-:Y:S02]  /*7b10*/  IMAD.MOV.U32 R131, RZ, RZ, R149 ;  /* 0x000000ffff837224 */ /* 0x000fe400078e0095 */
[----:B------:R1:W2:Y:S02]  /*7b20*/  MUFU.EX2 R73, R2 ;  /* 0x0000000200497308 */ /* 0x0002a40000000800 */
[----:B-1----:R-:W-:Y:S01]  /*7b30*/  FMUL.FTZ R2, R70, c[0x0][0x2d0] ;  /* 0x0000b40046027a20 */ /* 0x002fe20000410000 */
[----:B--2---:R-:W-:-:S04]  /*7b40*/  F2FP.PACK_AB R9, R73, R74 ;  /* 0x0000004a4909723e */ /* 0x004fc800000000ff */
[----:B------:R-:W-:Y:S02]  /*7b50*/  FSEL R2, R2, RZ, P0 ;  /* 0x000000ff02027208 */ /* 0x000fe40000000000 */
[----:B------:R-:W-:Y:S01]  /*7b60*/  FSETP.NEU.FTZ.AND P0, PT, R3, -INF , PT ;  /* 0xff8000000300780b */ /* 0x000fe20003f1d000 */
[C---:B------:R-:W-:Y:S02]  /*7b70*/  HMMA.16816.F32 R172, R8.reuse, R162, R16 ;  /* 0x000000a208ac723c */ /* 0x040fe40000001810 */
[----:B------:R-:W-:Y:S02]  /*7b80*/  FFMA.FTZ R0, R122, c[0x0][0x2d0], -R2 ;  /* 0x0000b4007a007a23 */ /* 0x000fe40000010802 */
[----:B------:R-:W-:Y:S02]  /*7b90*/  IMAD.MOV.U32 R122, RZ, RZ, R158 ;  /* 0x000000ffff7a7224 */ /* 0x000fe400078e009e */
[----:B------:R1:W-:Y:S01]  /*7ba0*/  MUFU.EX2 R215, R0 ;  /* 0x0000000000d77308 */ /* 0x0003e20000000800 */
[----:B------:R-:W2:Y:S01]  /*7bb0*/  LDSM.16.MT88.4 R156, [R210+0x1900] ;  /* 0x00190000d29c783b */ /* 0x000ea20000004200 */
[----:B------:R-:W-:Y:S01]  /*7bc0*/  FFMA.FTZ R4, R133, c[0x0][0x2d0], -R2 ;  /* 0x0000b40085047a23 */ /* 0x000fe20000010802 */
[----:B------:R-:W-:Y:S05]  /*7bd0*/  HMMA.16816.F32 R176, R8, R160, R48 ;  /* 0x000000a008b0723c */ /* 0x000fea0000001830 */
[----:B------:R-:W-:Y:S02]  /*7be0*/  MUFU.EX2 R18, R4 ;  /* 0x0000000400127308 */ /* 0x000fe40000000800 */
[----:B------:R-:W-:Y:S01]  /*7bf0*/  IMAD.MOV.U32 R49, RZ, RZ, R125 ;  /* 0x000000ffff317224 */ /* 0x000fe200078e007d */
[----:B------:R-:W-:Y:S01]  /*7c00*/  MOV R51, R167 ;  /* 0x000000a700337202 */ /* 0x000fe20000000f00 */
[----:B------:R-:W-:Y:S01]  /*7c10*/  IMAD.MOV.U32 R50, RZ, RZ, R166 ;  /* 0x000000ffff327224 */ /* 0x000fe200078e00a6 */
[----:B------:R-:W-:Y:S01]  /*7c20*/  MOV R48, R164 ;  /* 0x000000a400307202 */ /* 0x000fe20000000f00 */
[----:B------:R-:W-:-:S02]  /*7c30*/  IMAD.MOV.U32 R125, RZ, RZ, R165 ;  /* 0x000000ffff7d7224 */ /* 0x000fc400078e00a5 */
[----:B-1----:R-:W-:Y:S01]  /*7c40*/  FFMA.FTZ R0, R124, c[0x0][0x2d0], -R2 ;  /* 0x0000b4007c007a23 */ /* 0x002fe20000010802 */
[----:B------:R-:W-:Y:S01]  /*7c50*/  HMMA.16816.F32 R164, R8, R140, R44 ;  /* 0x0000008c08a4723c */ /* 0x000fe2000000182c */
[----:B------:R-:W-:Y:S02]  /*7c60*/  IMAD.MOV.U32 R124, RZ, RZ, R152 ;  /* 0x000000ffff7c7224 */ /* 0x000fe400078e0098 */
[----:B------:R1:W-:Y:S04]  /*7c70*/  MUFU.EX2 R216, R0 ;  /* 0x0000000000d87308 */ /* 0x0003e80000000800 */
[----:B------:R-:W-:Y:S02]  /*7c80*/  IMAD.MOV.U32 R46, RZ, RZ, R117 ;  /* 0x000000ffff2e7224 */ /* 0x000fe400078e0075 */
[----:B------:R-:W-:-:S02]  /*7c90*/  IMAD.MOV.U32 R45, RZ, RZ, R148 ;  /* 0x000000ffff2d7224 */ /* 0x000fc400078e0094 */
[----:B------:R-:W-:Y:S02]  /*7ca0*/  IMAD.MOV.U32 R47, RZ, RZ, R182 ;  /* 0x000000ffff2f7224 */ /* 0x000fe400078e00b6 */
[--C-:B-1----:R-:W-:Y:S02]  /*7cb0*/  FFMA.FTZ R0, R127, c[0x0][0x2d0], -R2.reuse ;  /* 0x0000b4007f007a23 */ /* 0x102fe40000010802 */
[----:B------:R-:W-:Y:S02]  /*7cc0*/  IMAD.MOV.U32 R127, RZ, RZ, R155 ;  /* 0x000000ffff7f7224 */ /* 0x000fe400078e009b */
[----:B------:R1:W-:Y:S01]  /*7cd0*/  MUFU.EX2 R208, R0 ;  /* 0x0000000000d07308 */ /* 0x0003e20000000800 */
[----:B--2---:R-:W-:Y:S01]  /*7ce0*/  HMMA.16816.F32 R136, R8, R156, R40 ;  /* 0x0000009c0888723c */ /* 0x004fe20000001828 */
[----:B-1----:R-:W-:Y:S01]  /*7cf0*/  FFMA.FTZ R0, R128, c[0x0][0x2d0], -R2 ;  /* 0x0000b40080007a23 */ /* 0x002fe20000010802 */
[----:B------:R-:W-:-:S06]  /*7d00*/  MOV R128, R150 ;  /* 0x0000009600807202 */ /* 0x000fcc0000000f00 */
[----:B------:R-:W-:Y:S01]  /*7d10*/  HMMA.16816.F32 R148, R8, R158, R24 ;  /* 0x0000009e0894723c */ /* 0x000fe20000001818 */
[----:B------:R1:W-:Y:S02]  /*7d20*/  MUFU.EX2 R130, R0 ;  /* 0x0000000000827308 */ /* 0x0003e40000000800 */
[----:B-1----:R-:W-:-:S05]  /*7d30*/  FFMA.FTZ R0, R132, c[0x0][0x2d0], -R2 ;  /* 0x0000b40084007a23 */ /* 0x002fca0000010802 */
[----:B------:R-:W-:Y:S01]  /*7d40*/  HMMA.16816.F32 R132, R8, R142, R20 ;  /* 0x0000008e0884723c */ /* 0x000fe20000001814 */
[----:B------:R1:W2:Y:S02]  /*7d50*/  MUFU.EX2 R52, R0 ;  /* 0x0000000000347308 */ /* 0x0002a40000000800 */
[----:B-1----:R-:W-:Y:S02]  /*7d60*/  FMUL.FTZ R0, R3, c[0x0][0x2d0] ;  /* 0x0000b40003007a20 */ /* 0x002fe40000410000 */
[----:B--2---:R-:W-:-:S03]  /*7d70*/  IMAD.MOV.U32 R19, RZ, RZ, R52 ;  /* 0x000000ffff137224 */ /* 0x004fc600078e0034 */
[----:B------:R-:W-:Y:S01]  /*7d80*/  HMMA.16816.F32 R52, R8, R170, R12 ;  /* 0x000000aa0834723c */ /* 0x000fe2000000180c */
[----:B------:R-:W-:-:S05]  /*7d90*/  FSEL R0, R0, RZ, P0 ;  /* 0x000000ff00007208 */ /* 0x000fca0000000000 */
[----:B------:R-:W-:Y:S01]  /*7da0*/  FFMA.FTZ R4, R116, c[0x0][0x2d0], -R0 ;  /* 0x0000b40074047a23 */ /* 0x000fe20000010800 */
[----:B------:R-:W-:Y:S02]  /*7db0*/  MOV R116, R154 ;  /* 0x0000009a00747202 */ /* 0x000fe40000000f00 */
[----:B------:R-:W-:Y:S01]  /*7dc0*/  HMMA.16816.F32 R152, R8, R168, R28 ;  /* 0x000000a80898723c */ /* 0x000fe2000000181c */
[----:B------:R1:W-:Y:S06]  /*7dd0*/  MUFU.EX2 R186, R4 ;  /* 0x0000000400ba7308 */ /* 0x0003ec0000000800 */
[----:B------:R-:W-:-:S02]  /*7de0*/  F2FP.PACK_AB R8, R216, R215 ;  /* 0x000000d7d808723e */ /* 0x000fc400000000ff */
[----:B------:R-:W-:Y:S01]  /*7df0*/  F2FP.PACK_AB R10, R130, R208 ;  /* 0x000000d0820a723e */ /* 0x000fe200000000ff */
[----:B-1----:R-:W-:Y:S02]  /*7e00*/  FFMA.FTZ R4, R115, c[0x0][0x2d0], -R0 ;  /* 0x0000b40073047a23 */ /* 0x002fe40000010800 */
[----:B------:R-:W-:Y:S02]  /*7e10*/  IMAD.MOV.U32 R115, RZ, RZ, R46 ;  /* 0x000000ffff737224 */ /* 0x000fe400078e002e */
[----:B------:R1:W2:Y:S02]  /*7e20*/  MUFU.EX2 R184, R4 ;  /* 0x0000000400b87308 */ /* 0x0002a40000000800 */
[----:B-1----:R-:W-:Y:S01]  /*7e30*/  FFMA.FTZ R4, R114, c[0x0][0x2d0], -R0 ;  /* 0x0000b40072047a23 */ /* 0x002fe20000010800 */
[----:B--2---:R-:W-:Y:S02]  /*7e40*/  F2FP.PACK_AB R9, R184, R186 ;  /* 0x000000bab809723e */ /* 0x004fe400000000ff */
        /* <DEDUP_REMOVED lines=8> */
[----:B------:R1:W-:Y:S02]  /*7ed0*/  MUFU.EX2 R117, R4 ;  /* 0x0000000400757308 */ /* 0x0003e40000000800 */
[C---:B------:R-:W-:Y:S08]  /*7ee0*/  HMMA.16816.F32 R32, R8.reuse, R76, RZ ;  /* 0x0000004c0820723c */ /* 0x040ff000000018ff */
[----:B------:R-:W-:Y:S01]  /*7ef0*/  HMMA.16816.F32 R28, R8, R78, RZ ;  /* 0x0000004e081c723c */ /* 0x000fe200000018ff */
[----:B-1----:R-:W-:-:S02]  /*7f00*/  FFMA.FTZ R4, R145, c[0x0][0x2d0], -R2 ;  /* 0x0000b40091047a23 */ /* 0x002fc40000010802 */
[----:B------:R-:W-:Y:S02]  /*7f10*/  IMAD.MOV.U32 R145, RZ, RZ, R37 ;  /* 0x000000ffff917224 */ /* 0x000fe400078e0025 */
[----:B------:R1:W2:Y:S03]  /*7f20*/  MUFU.EX2 R252, R4 ;  /* 0x0000000400fc7308 */ /* 0x0002a60000000800 */
[C---:B------:R-:W-:Y:S07]  /*7f30*/  HMMA.16816.F32 R20, R8.reuse, R84, RZ ;  /* 0x000000540814723c */ /* 0x040fee00000018ff */
[----:B------:R-:W-:Y:S01]  /*7f40*/  IMAD.MOV.U32 R85, RZ, RZ, R19 ;  /* 0x000000ffff557224 */ /* 0x000fe200078e0013 */
[----:B------:R-:W-:Y:S01]  /*7f50*/  HMMA.16816.F32 R24, R8, R88, RZ ;  /* 0x000000580818723c */ /* 0x000fe200000018ff */
[----:B------:R-:W-:Y:S01]  /*7f60*/  MOV R84, R39 ;  /* 0x0000002700547202 */ /* 0x000fe20000000f00 */
[----:B-1----:R-:W-:-:S05]  /*7f70*/  FFMA.FTZ R4, R118, c[0x0][0x2d0], -R0 ;  /* 0x0000b40076047a23 */ /* 0x002fca0000010800 */
[----:B------:R-:W-:Y:S01]  /*7f80*/  MOV R89, R18 ;  /* 0x0000001200597202 */ /* 0x000fe20000000f00 */
[----:B------:R-:W-:Y:S01]  /*7f90*/  IMAD.MOV.U32 R88, RZ, RZ, R38 ;  /* 0x000000ffff587224 */ /* 0x000fe200078e0026 */
[----:B------:R-:W-:Y:S01]  /*7fa0*/  HMMA.16816.F32 R16, R8, R92, RZ ;  /* 0x0000005c0810723c */ /* 0x000fe200000018ff */
[----:B------:R1:W-:Y:S01]  /*7fb0*/  MUFU.EX2 R182, R4 ;  /* 0x0000000400b67308 */ /* 0x0003e20000000800 */
[----:B------:R-:W-:-:S05]  /*7fc0*/  IMAD.MOV.U32 R118, RZ, RZ, R50 ;  /* 0x000000ffff767224 */ /* 0x000fca00078e0032 */
[----:B------:R-:W-:Y:S01]  /*7fd0*/  IMAD.MOV.U32 R92, RZ, RZ, R73 ;  /* 0x000000ffff5c7224 */ /* 0x000fe200078e0049 */
[----:B------:R-:W-:Y:S01]  /*7fe0*/  HMMA.16816.F32 R12, R8, R90, RZ ;  /* 0x0000005a080c723c */ /* 0x000fe200000018ff */
[----:B------:R-:W-:-:S06]  /*7ff0*/  IMAD.MOV.U32 R93, RZ, RZ, R74 ;  /* 0x000000ffff5d7224 */ /* 0x000fcc00078e004a */
[----:B------:R-:W-:Y:S01]  /*8000*/  IMAD.MOV.U32 R90, RZ, RZ, R45 ;  /* 0x000000ffff5a7224 */ /* 0x000fe200078e002d */
[C---:B------:R-:W-:Y:S01]  /*8010*/  HMMA.16816.F32 R40, R8.reuse, R94, RZ ;  /* 0x0000005e0828723c */ /* 0x040fe200000018ff */
[----:B-1----:R-:W-:Y:S02]  /*8020*/  FFMA.FTZ R4, R120, c[0x0][0x2d0], -R0 ;  /* 0x0000b40078047a23 */ /* 0x002fe40000010800 */
[----:B------:R-:W-:Y:S02]  /*8030*/  IMAD.MOV.U32 R120, RZ, RZ, R36 ;  /* 0x000000ffff787224 */ /* 0x000fe400078e0024 */
[----:B------:R1:W3:Y:S01]  /*8040*/  MUFU.EX2 R77, R4 ;  /* 0x00000004004d7308 */ /* 0x0002e20000000800 */
[----:B------:R-:W-:Y:S01]  /*8050*/  IMAD.MOV.U32 R91, RZ, RZ, R93 ;  /* 0x000000ffff5b7224 */ /* 0x000fe200078e005d */
[----:B------:R-:W-:Y:S01]  /*8060*/  MOV R93, R114 ;  /* 0x00000072005d7202 */ /* 0x000fe20000000f00 */
[----:B------:R-:W-:Y:S07]  /*8070*/  HMMA.16816.F32 R36, R8, R86, RZ ;  /* 0x000000560824723c */ /* 0x000fee00000018ff */
[----:B------:R-:W-:-:S02]  /*8080*/  F2FP.PACK_AB R8, R89, R85 ;  /* 0x000000555908723e */ /* 0x000fc400000000ff */
[----:B--2---:R-:W-:Y:S01]  /*8090*/  F2FP.PACK_AB R10, R252, R117 ;  /* 0x00000075fc0a723e */ /* 0x004fe200000000ff */
[--C-:B-1----:R-:W-:Y:S01]  /*80a0*/  FFMA.FTZ R4, R123, c[0x0][0x2d0], -R0.reuse ;  /* 0x0000b4007b047a23 */ /* 0x102fe20000010800 */
[----:B---3--:R-:W-:Y:S02]  /*80b0*/  F2FP.PACK_AB R9, R77, R182 ;  /* 0x000000b64d09723e */ /* 0x008fe400000000ff */
[----:B------:R-:W-:Y:S01]  /*80c0*/  MOV R123, R51 ;  /* 0x00000033007b7202 */ /* 0x000fe20000000f00 */
[----:B------:R1:W-:Y:S02]  /*80d0*/  MUFU.EX2 R79, R4 ;  /* 0x00000004004f7308 */ /* 0x0003e40000000800 */
[----:B-1----:R-:W-:Y:S02]  /*80e0*/  FFMA.FTZ R4, R126, c[0x0][0x2d0], -R0 ;  /* 0x0000b4007e047a23 */ /* 0x002fe40000010800 */
[----:B------:R-:W-:-:S04]  /*80f0*/  IMAD.MOV.U32 R126, RZ, RZ, R75 ;  /* 0x000000ffff7e7224 */ /* 0x000fc800078e004b */
[----:B------:R1:W2:Y:S02]  /*8100*/  MUFU.EX2 R78, R4 ;  /* 0x00000004004e7308 */ /* 0x0002a40000000800 */
[----:B-1----:R-:W-:Y:S01]  /*8110*/  FFMA.FTZ R4, R232, c[0x0][0x2d0], -R7 ;  /* 0x0000b400e8047a23 */ /* 0x002fe20000010807 */
[----:B--2---:R-:W-:-:S05]  /*8120*/  F2FP.PACK_AB R11, R78, R79 ;  /* 0x0000004f4e0b723e */ /* 0x004fca00000000ff */
[----:B------:R1:W-:Y:S02]  /*8130*/  MUFU.EX2 R232, R4 ;  /* 0x0000000400e87308 */ /* 0x0003e40000000800 */
[C---:B------:R-:W-:Y:S08]  /*8140*/  HMMA.16816.F32 R48, R8.reuse, R100, R32 ;  /* 0x000000640830723c */ /* 0x040ff00000001820 */
[----:B------:R-:W-:Y:S01]  /*8150*/  HMMA.16816.F32 R28, R8, R102, R28 ;  /* 0x00000066081c723c */ /* 0x000fe2000000181c */
[----:B-1----:R-:W-:-:S02]  /*8160*/  FFMA.FTZ R4, R190, c[0x0][0x2d0], -R2 ;  /* 0x0000b400be047a23 */ /* 0x002fc40000010802 */
[----:B------:R-:W-:Y:S02]  /*8170*/  IMAD.MOV.U32 R190, RZ, RZ, R129 ;  /* 0x000000ffffbe7224 */ /* 0x000fe400078e0081 */
[----:B------:R1:W-:Y:S03]  /*8180*/  MUFU.EX2 R100, R4 ;  /* 0x0000000400647308 */ /* 0x0003e60000000800 */
[C---:B------:R-:W-:Y:S08]  /*8190*/  HMMA.16816.F32 R44, R8.reuse, R96, R24 ;  /* 0x00000060082c723c */ /* 0x040ff00000001818 */
[----:B------:R-:W-:Y:S01]  /*81a0*/  HMMA.16816.F32 R24, R8, R104, R16 ;  /* 0x000000680818723c */ /* 0x000fe20000001810 */
[----:B-1----:R-:W-:-:S07]  /*81b0*/  FFMA.FTZ R4, R189, c[0x0][0x2d0], -R2 ;  /* 0x0000b400bd047a23 */ /* 0x002fce0000010802 */
[C---:B------:R-:W-:Y:S01]  /*81c0*/  HMMA.16816.F32 R16, R8.reuse, R110, R36 ;  /* 0x0000006e0810723c */ /* 0x040fe20000001824 */
[----:B------:R-:W1:Y:S01]  /*81d0*/  LDSM.16.MT88.4 R36, [R209+0x2100] ;  /* 0x00210000d124783b */ /* 0x000e620000004200 */
[----:B------:R2:W3:Y:S06]  /*81e0*/  MUFU.EX2 R101, R4 ;  /* 0x0000000400657308 */ /* 0x0004ec0000000800 */
[C---:B------:R-:W-:Y:S08]  /*81f0*/  HMMA.16816.F32 R32, R8.reuse, R108, R20 ;  /* 0x0000006c0820723c */ /* 0x040ff00000001814 */
[----:B------:R-:W-:Y:S01]  /*8200*/  HMMA.16816.F32 R20, R8, R98, R12 ;  /* 0x000000620814723c */ /* 0x000fe2000000180c */
[----:B--2---:R-:W-:-:S04]  /*8210*/  FFMA.FTZ R4, R188, c[0x0][0x2d0], -R2 ;  /* 0x0000b400bc047a23 */ /* 0x004fc80000010802 */
[----:B------:R2:W-:Y:S03]  /*8220*/  MUFU.EX2 R103, R4 ;  /* 0x0000000400677308 */ /* 0x0005e60000000800 */
[----:B------:R-:W-:Y:S07]  /*8230*/  HMMA.16816.F32 R12, R8, R106, R40 ;  /* 0x0000006a080c723c */ /* 0x000fee0000001828 */
[----:B---3--:R-:W-:Y:S01]  /*8240*/  F2FP.PACK_AB R8, R101, R100 ;  /* 0x000000646508723e */ /* 0x008fe200000000ff */
[----:B--2---:R-:W-:-:S04]  /*8250*/  FFMA.FTZ R4, R187, c[0x0][0x2d0], -R2 ;  /* 0x0000b400bb047a23 */ /* 0x004fc80000010802 */
[----:B------:R2:W3:Y:S02]  /*8260*/  MUFU.EX2 R188, R4 ;  /* 0x0000000400bc7308 */ /* 0x0004e40000000800 */
[----:B--2---:R-:W-:Y:S01]  /*8270*/  FFMA.FTZ R4, R146, c[0x0][0x2d0], -R0 ;  /* 0x0000b40092047a23 */ /* 0x004fe20000010800 */
[----:B---3--:R-:W-:-:S05]  /*8280*/  F2FP.PACK_AB R10, R188, R103 ;  /* 0x00000067bc0a723e */ /* 0x008fca00000000ff */
[----:B------:R2:W-:Y:S02]  /*8290*/  MUFU.EX2 R73, R4 ;  /* 0x0000000400497308 */ /* 0x0005e40000000800 */
[----:B--2---:R-:W-:Y:S02]  /*82a0*/  FFMA.FTZ R4, R147, c[0x0][0x2d0], -R0 ;  /* 0x0000b40093047a23 */ /* 0x004fe40000010800 */
[----:B------:R-:W-:-:S04]  /*82b0*/  IMAD.MOV.U32 R147, RZ, RZ, R130 ;  /* 0x000000ffff937224 */ /* 0x000fc800078e0082 */
        /* <DEDUP_REMOVED lines=8> */
[----:B------:R2:W3:Y:S02]  /*8340*/  MUFU.EX2 R189, R4 ;  /* 0x0000000400bd7308 */ /* 0x0004e40000000800 */
[C---:B------:R-:W-:Y:S08]  /*8350*/  HMMA.16816.F32 R108, R8.reuse, R60, R48 ;  /* 0x0000003c086c723c */ /* 0x040ff00000001830 */
[----:B------:R-:W-:Y:S01]  /*8360*/  HMMA.16816.F32 R32, R8, R64, R32 ;  /* 0x000000400820723c */ /* 0x000fe20000001820 */
[----:B--2---:R-:W-:-:S02]  /*8370*/  FFMA.FTZ R4, R237, c[0x0][0x2d0], -R7 ;  /* 0x0000b400ed047a23 */ /* 0x004fc40000010807 */
[----:B------:R-:W-:Y:S02]  /*8380*/  IMAD.MOV.U32 R237, RZ, RZ, R84 ;  /* 0x000000ffffed7224 */ /* 0x000fe400078e0054 */
[----:B------:R2:W-:Y:S01]  /*8390*/  MUFU.EX2 R181, R4 ;  /* 0x0000000400b57308 */ /* 0x0005e20000000800 */
[----:B------:R-:W-:Y:S02]  /*83a0*/  IMAD.MOV.U32 R84, RZ, RZ, R144 ;  /* 0x000000ffff547224 */ /* 0x000fe400078e0090 */
[----:B------:R-:W-:Y:S01]  /*83b0*/  HMMA.16816.F32 R44, R8, R80, R44 ;  /* 0x00000050082c723c */ /* 0x000fe2000000182c */
[----:B------:R-:W-:Y:S02]  /*83c0*/  IMAD.MOV.U32 R144, RZ, RZ, R115 ;  /* 0x000000ffff907224 */ /* 0x000fe400078e0073 */
[----:B------:R-:W-:Y:S01]  /*83d0*/  IMAD.MOV.U32 R51, RZ, RZ, R84 ;  /* 0x000000ffff337224 */ /* 0x000fe200078e0054 */
[----:B------:R-:W-:-:S04]  /*83e0*/  MOV R84, R122 ;  /* 0x0000007a00547202 */ /* 0x000fc80000000f00 */
[----:B------:R-:W-:Y:S01]  /*83f0*/  HMMA.16816.F32 R40, R8, R82, R20 ;  /* 0x000000520828723c */ /* 0x000fe20000001814 */
[----:B------:R-:W-:Y:S01]  /*8400*/  LDSM.16.MT88.4 R20, [R211+0x2100] ;  /* 0x00210000d314783b */ /* 0x000fe20000004200 */
[----:B--2---:R-:W-:Y:S01]  /*8410*/  FFMA.FTZ R4, R239, c[0x0][0x2d0], -R7 ;  /* 0x0000b400ef047a23 */ /* 0x004fe20000010807 */
[----:B------:R-:W-:-:S05]  /*8420*/  MOV R239, R92 ;  /* 0x0000005c00ef7202 */ /* 0x000fca0000000f00 */
[----:B------:R-:W-:Y:S01]  /*8430*/  HMMA.16816.F32 R64, R8, R66, R16 ;  /* 0x000000420840723c */ /* 0x000fe20000001810 */
[----:B------:R-:W-:Y:S01]  /*8440*/  MOV R92, R88 ;  /* 0x00000058005c7202 */ /* 0x000fe20000000f00 */
[----:B------:R2:W4:Y:S01]  /*8450*/  MUFU.EX2 R187, R4 ;  /* 0x0000000400bb7308 */ /* 0x0005220000000800 */
[----:B------:R-:W-:Y:S01]  /*8460*/  IMAD.MOV.U32 R88, RZ, RZ, R118 ;  /* 0x000000ffff587224 */ /* 0x000fe200078e0076 */
[----:B------:R-:W-:Y:S01]  /*8470*/  LDSM.16.MT88.4 R16, [R209+0x2900] ;  /* 0x00290000d110783b */ /* 0x000fe20000004200 */
[----:B------:R-:W-:Y:S02]  /*8480*/  IMAD.MOV.U32 R118, RZ, RZ, R116 ;  /* 0x000000ffff767224 */ /* 0x000fe400078e0074 */
[----:B------:R-:W-:Y:S01]  /*8490*/  IMAD.MOV.U32 R116, RZ, RZ, R128 ;  /* 0x000000ffff747224 */ /* 0x000fe200078e0080 */
[----:B------:R-:W-:Y:S01]  /*84a0*/  MOV R128, R131 ;  /* 0x0000008300807202 */ /* 0x000fe20000000f00 */
[----:B------:R-:W-:Y:S02]  /*84b0*/  IMAD.MOV.U32 R131, RZ, RZ, R112 ;  /* 0x000000ffff837224 */ /* 0x000fe400078e0070 */
[----:B------:R-:W-:Y:S01]  /*84c0*/  IMAD.MOV.U32 R87, RZ, RZ, R116 ;  /* 0x000000ffff577224 */ /* 0x000fe200078e0074 */
[----:B------:R-:W-:Y:S01]  /*84d0*/  MOV R86, R128 ;  /* 0x0000008000567202 */ /* 0x000fe20000000f00 */
[----:B------:R-:W-:-:S02]  /*84e0*/  IMAD.MOV.U32 R146, RZ, RZ, R131 ;  /* 0x000000ffff927224 */ /* 0x000fc400078e0083 */
[----:B------:R-:W1:Y:S01]  /*84f0*/  LDSM.16.MT88.4 R128, [R212+0x2100] ;  /* 0x00210000d480783b */ /* 0x000e620000004200 */
[----:B------:R-:W-:Y:S02]  /*8500*/  IMAD.MOV.U32 R238, RZ, RZ, R88 ;  /* 0x000000ffffee7224 */ /* 0x000fe400078e0058 */
[----:B--2---:R-:W-:Y:S02]  /*8510*/  FFMA.FTZ R4, R240, c[0x0][0x2d0], -R7 ;  /* 0x0000b400f0047a23 */ /* 0x004fe40000010807 */
[----:B------:R-:W-:Y:S02]  /*8520*/  IMAD.MOV.U32 R240, RZ, RZ, R126 ;  /* 0x000000fffff07224 */ /* 0x000fe400078e007e */
[----:B------:R2:W-:Y:S01]  /*8530*/  MUFU.EX2 R180, R4 ;  /* 0x0000000400b47308 */ /* 0x0005e20000000800 */
[----:B------:R-:W-:Y:S02]  /*8540*/  IMAD.MOV.U32 R126, RZ, RZ, R113 ;  /* 0x000000ffff7e7224 */ /* 0x000fe400078e0071 */
[----:B------:R-:W-:Y:S01]  /*8550*/  HMMA.16816.F32 R112, R8, R62, R28 ;  /* 0x0000003e0870723c */ /* 0x000fe2000000181c */
[----:B------:R-:W1:Y:S01]  /*8560*/  LDSM.16.MT88.4 R28, [R210+0x2100] ;  /* 0x00210000d21c783b */ /* 0x000e620000004200 */
[----:B------:R-:W-:-:S02]  /*8570*/  IMAD.MOV.U32 R50, RZ, RZ, R126 ;  /* 0x000000ffff327224 */ /* 0x000fc400078e007e */
[----:B------:R-:W-:Y:S02]  /*8580*/  IMAD.MOV.U32 R126, RZ, RZ, R145 ;  /* 0x000000ffff7e7224 */ /* 0x000fe400078e0091 */
[----:B------:R-:W-:Y:S02]  /*8590*/  IMAD.MOV.U32 R145, RZ, RZ, R121 ;  /* 0x000000ffff917224 */ /* 0x000fe400078e0079 */
[----:B------:R-:W-:Y:S01]  /*85a0*/  HMMA.16816.F32 R60, R8, R56, R24 ;  /* 0x00000038083c723c */ /* 0x000fe20000001818 */
[----:B------:R-:W1:Y:S01]  /*85b0*/  LDSM.16.MT88.4 R24, [R212+0x2900] ;  /* 0x00290000d418783b */ /* 0x000e620000004200 */
[----:B--2---:R-:W-:Y:S02]  /*85c0*/  FFMA.FTZ R4, R241, c[0x0][0x2d0], -R7 ;  /* 0x0000b400f1047a23 */ /* 0x004fe40000010807 */
[----:B------:R-:W-:-:S04]  /*85d0*/  IMAD.MOV.U32 R241, RZ, RZ, R90 ;  /* 0x000000fffff17224 */ /* 0x000fc800078e005a */
[----:B------:R-:W-:Y:S01]  /*85e0*/  HMMA.16816.F32 R56, R8, R58, R12 ;  /* 0x0000003a0838723c */ /* 0x000fe2000000180c */
[----:B------:R2:W-:Y:S01]  /*85f0*/  MUFU.EX2 R102, R4 ;  /* 0x0000000400667308 */ /* 0x0005e20000000800 */
[----:B------:R-:W-:-:S05]  /*8600*/  IMAD.MOV.U32 R90, RZ, RZ, R118 ;  /* 0x000000ffff5a7224 */ /* 0x000fca00078e0076 */
[----:B---3--:R-:W-:Y:S02]  /*8610*/  F2FP.PACK_AB R8, R189, R232 ;  /* 0x000000e8bd08723e */ /* 0x008fe400000000ff */
[----:B----4-:R-:W-:Y:S01]  /*8620*/  F2FP.PACK_AB R10, R187, R181 ;  /* 0x000000b5bb0a723e */ /* 0x010fe200000000ff */
[----:B--2---:R-:W-:Y:S02]  /*8630*/  FFMA.FTZ R4, R204, c[0x0][0x2d0], -R6 ;  /* 0x0000b400cc047a23 */ /* 0x004fe40000010806 */
[----:B------:R-:W-:Y:S02]  /*8640*/  IMAD.MOV.U32 R204, RZ, RZ, R91 ;  /* 0x000000ffffcc7224 */ /* 0x000fe400078e005b */
[----:B------:R2:W-:Y:S01]  /*8650*/  MUFU.EX2 R99, R4 ;  /* 0x0000000400637308 */ /* 0x0005e20000000800 */
[----:B------:R-:W-:-:S05]  /*8660*/  IMAD.MOV.U32 R91, RZ, RZ, R93 ;  /* 0x000000ffff5b7224 */ /* 0x000fca00078e005d */
[----:B------:R-:W-:Y:S01]  /*8670*/  MOV R49, R91 ;  /* 0x0000005b00317202 */ /* 0x000fe20000000f00 */
[----:B--2---:R-:W-:Y:S01]  /*8680*/  FFMA.FTZ R4, R228, c[0x0][0x2d0], -R6 ;  /* 0x0000b400e4047a23 */ /* 0x004fe20000010806 */
[----:B------:R-:W-:-:S03]  /*8690*/  MOV R228, R92 ;  /* 0x0000005c00e47202 */ /* 0x000fc60000000f00 */
[----:B------:R2:W3:Y:S02]  /*86a0*/  MUFU.EX2 R98, R4 ;  /* 0x0000000400627308 */ /* 0x0004e40000000800 */
[----:B--2---:R-:W-:Y:S01]  /*86b0*/  FFMA.FTZ R4, R207, c[0x0][0x2d0], -R6 ;  /* 0x0000b400cf047a23 */ /* 0x004fe20000010806 */
[----:B---3--:R-:W-:Y:S02]  /*86c0*/  F2FP.PACK_AB R9, R98, R99 ;  /* 0x000000636209723e */ /* 0x008fe400000000ff */
[----:B------:R-:W-:-:S03]  /*86d0*/  MOV R207, R190 ;  /* 0x000000be00cf7202 */ /* 0x000fc60000000f00 */
[----:B------:R2:W-:Y:S01]  /*86e0*/  MUFU.EX2 R97, R4 ;  /* 0x0000000400617308 */ /* 0x0005e20000000800 */
[----:B------:R-:W-:Y:S02]  /*86f0*/  IMAD.MOV.U32 R190, RZ, RZ, R120 ;  /* 0x000000ffffbe7224 */ /* 0x000fe400078e0078 */
[----:B--2---:R-:W-:Y:S02]  /*8700*/  FFMA.FTZ R4, R230, c[0x0][0x2d0], -R6 ;  /* 0x0000b400e6047a23 */ /* 0x004fe40000010806 */
[----:B------:R-:W-:-:S03]  /*8710*/  IMAD.MOV.U32 R230, RZ, RZ, R146 ;  /* 0x000000ffffe67224 */ /* 0x000fc600078e0092 */
[----:B------:R2:W3:Y:S01]  /*8720*/  MUFU.EX2 R95, R4 ;  /* 0x00000004005f7308 */ /* 0x0004e20000000800 */
[----:B------:R-:W-:Y:S02]  /*8730*/  IMAD.MOV.U32 R146, RZ, RZ, R123 ;  /* 0x000000ffff927224 */ /* 0x000fe400078e007b */
[--C-:B--2---:R-:W-:Y:S01]  /*8740*/  FFMA.FTZ R4, R248, c[0x0][0x2d0], -R7.reuse ;  /* 0x0000b400f8047a23 */ /* 0x104fe20000010807 */
[----:B---3--:R-:W-:Y:S01]  /*8750*/  F2FP.PACK_AB R11, R95, R97 ;  /* 0x000000615f0b723e */ /* 0x008fe200000000ff */
[----:B------:R-:W-:Y:S01]  /*8760*/  FFMA.FTZ R7, R251, c[0x0][0x2d0], -R7 ;  /* 0x0000b400fb077a23 */ /* 0x000fe20000010807 */
[----:B------:R-:W-:Y:S02]  /*8770*/  MOV R251, R50 ;  /* 0x0000003200fb7202 */ /* 0x000fe40000000f00 */
[----:B------:R2:W-:Y:S01]  /*8780*/  MUFU.EX2 R96, R4 ;  /* 0x0000000400607308 */ /* 0x0005e20000000800 */
[----:B------:R-:W-:Y:S02]  /*8790*/  IMAD.MOV.U32 R248, RZ, RZ, R51 ;  /* 0x000000fffff87224 */ /* 0x000fe400078e0033 */
[C---:B-1----:R-:W-:Y:S05]  /*87a0*/  HMMA.16816.F32 R104, R8.reuse, R36, R176 ;  /* 0x000000240868723c */ /* 0x042fea00000018b0 */
[----:B------:R-:W1:Y:S02]  /*87b0*/  MUFU.EX2 R94, R7 ;  /* 0x00000007005e7308 */ /* 0x000e640000000800 */
[----:B------:R-:W-:Y:S01]  /*87c0*/  MOV R176, R119 ;  /* 0x0000007700b07202 */ /* 0x000fe20000000f00 */
[----:B------:R-:W-:Y:S01]  /*87d0*/  IMAD.MOV.U32 R179, RZ, RZ, R190 ;  /* 0x000000ffffb37224 */ /* 0x000fe200078e00be */
[----:B------:R-:W-:Y:S01]  /*87e0*/  HMMA.16816.F32 R120, R8, R128, R164 ;  /* 0x000000800878723c */ /* 0x000fe200000018a4 */
[----:B------:R-:W-:-:S02]  /*87f0*/  IMAD.MOV.U32 R190, RZ, RZ, R144 ;  /* 0x000000ffffbe7224 */ /* 0x000fc400078e0090 */
[----:B--2---:R-:W-:Y:S02]  /*8800*/  FFMA.FTZ R4, R231, c[0x0][0x2d0], -R6 ;  /* 0x0000b400e7047a23 */ /* 0x004fe40000010806 */
[----:B------:R-:W-:Y:S02]  /*8810*/  IMAD.MOV.U32 R231, RZ, RZ, R238 ;  /* 0x000000ffffe77224 */ /* 0x000fe400078e00ee */
[----:B------:R2:W-:Y:S01]  /*8820*/  MUFU.EX2 R93, R4 ;  /* 0x00000004005d7308 */ /* 0x0005e20000000800 */
[----:B------:R-:W-:Y:S01]  /*8830*/  IMAD.MOV.U32 R238, RZ, RZ, R145 ;  /* 0x000000ffffee7224 */ /* 0x000fe200078e0091 */
[----:B------:R-:W-:Y:S01]  /*8840*/  HMMA.16816.F32 R132, R8, R130, R132 ;  /* 0x000000820884723c */ /* 0x000fe20000001884 */
[----:B------:R-:W-:Y:S01]  /*8850*/  F2FP.PACK_AB R164, R102, R180 ;  /* 0x000000b466a4723e */ /* 0x000fe200000000ff */
[----:B------:R-:W-:Y:S01]  /*8860*/  IMAD.MOV.U32 R178, RZ, RZ, R84 ;  /* 0x000000ffffb27224 */ /* 0x000fe200078e0054 */
[----:B-1----:R-:W-:Y:S01]  /*8870*/  F2FP.PACK_AB R166, R94, R96 ;  /* 0x000000605ea6723e */ /* 0x002fe200000000ff */
[----:B------:R-:W-:-:S04]  /*8880*/  IMAD.MOV.U32 R177, RZ, RZ, R127 ;  /* 0x000000ffffb17224 */ /* 0x000fc800078e007f */
[----:B------:R-:W-:Y:S01]  /*8890*/  HMMA.16816.F32 R136, R8, R28, R136 ;  /* 0x0000001c0888723c */ /* 0x000fe20000001888 */
[----:B--2---:R-:W-:Y:S02]  /*88a0*/  FFMA.FTZ R4, R233, c[0x0][0x2d0], -R6 ;  /* 0x0000b400e9047a23 */ /* 0x004fe40000010806 */
[----:B------:R-:W-:-:S05]  /*88b0*/  IMAD.MOV.U32 R233, RZ, RZ, R117 ;  /* 0x000000ffffe97224 */ /* 0x000fca00078e0075 */
[C---:B------:R-:W-:Y:S01]  /*88c0*/  HMMA.16816.F32 R148, R8.reuse, R30, R148 ;  /* 0x0000001e0894723c */ /* 0x040fe20000001894 */
[----:B------:R1:W2:Y:S07]  /*88d0*/  MUFU.EX2 R92, R4 ;  /* 0x00000004005c7308 */ /* 0x0002ae0000000800 */
[C---:B------:R-:W-:Y:S07]  /*88e0*/  HMMA.16816.F32 R116, R8.reuse, R38, R172 ;  /* 0x000000260874723c */ /* 0x040fee00000018ac */
[----:B------:R-:W-:Y:S01]  /*88f0*/  IMAD.MOV.U32 R175, RZ, RZ, R147 ;  /* 0x000000ffffaf7224 */ /* 0x000fe200078e0093 */
[----:B------:R-:W-:Y:S01]  /*8900*/  MOV R147, R89 ;  /* 0x0000005900937202 */ /* 0x000fe20000000f00 */
[----:B-1----:R-:W-:Y:S01]  /*8910*/  FFMA.FTZ R4, R235, c[0x0][0x2d0], -R6 ;  /* 0x0000b400eb047a23 */ /* 0x002fe20000010806 */
[----:B------:R-:W-:Y:S01]  /*8920*/  MOV R235, R146 ;  /* 0x0000009200eb7202 */ /* 0x000fe20000000f00 */
[----:B------:R-:W-:Y:S01]  /*8930*/  IMAD.MOV.U32 R174, RZ, RZ, R86 ;  /* 0x000000ffffae7224 */ /* 0x000fe200078e0056 */
[----:B------:R-:W-:Y:S01]  /*8940*/  HMMA.16816.F32 R152, R8, R20, R152 ;  /* 0x000000140898723c */ /* 0x000fe20000001898 */
[----:B------:R1:W-:Y:S01]  /*8950*/  MUFU.EX2 R91, R4 ;  /* 0x00000004005b7308 */ /* 0x0003e20000000800 */
[----:B------:R-:W-:Y:S01]  /*8960*/  IMAD.MOV.U32 R173, RZ, RZ, R87 ;  /* 0x000000ffffad7224 */ /* 0x000fe200078e0057 */
[----:B--2---:R-:W-:Y:S01]  /*8970*/  F2FP.PACK_AB R165, R92, R93 ;  /* 0x0000005d5ca5723e */ /* 0x004fe200000000ff */
[----:B------:R-:W-:-:S02]  /*8980*/  IMAD.MOV.U32 R86, RZ, RZ, R90 ;  /* 0x000000ffff567224 */ /* 0x000fc400078e005a */
[----:B------:R-:W-:Y:S02]  /*8990*/  IMAD.MOV.U32 R172, RZ, RZ, R147 ;  /* 0x000000ffffac7224 */ /* 0x000fe400078e0093 */
[----:B------:R-:W2:Y:S01]  /*89a0*/  LDSM.16.MT88.4 R144, [R210+0x2900] ;  /* 0x00290000d290783b */ /* 0x000ea20000004200 */
[----:B------:R-:W-:Y:S01]  /*89b0*/  FFMA.FTZ R6, R236, c[0x0][0x2d0], -R6 ;  /* 0x0000b400ec067a23 */ /* 0x000fe20000010806 */
[----:B------:R-:W-:Y:S01]  /*89c0*/  HMMA.16816.F32 R8, R8, R22, R52 ;  /* 0x000000160808723c */ /* 0x000fe20000001834 */
[----:B------:R-:W-:Y:S02]  /*89d0*/  IMAD.MOV.U32 R236, RZ, RZ, R126 ;  /* 0x000000ffffec7224 */ /* 0x000fe400078e007e */
[----:B------:R-:W3:Y:S01]  /*89e0*/  MUFU.EX2 R90, R6 ;  /* 0x00000006005a7308 */ /* 0x000ee20000000800 */
[----:B-1----:R-:W-:Y:S01]  /*89f0*/  FFMA.FTZ R4, R203, c[0x0][0x2d0], -R2 ;  /* 0x0000b400cb047a23 */ /* 0x002fe20000010802 */
[----:B------:R-:W-:-:S06]  /*8a00*/  MOV R203, R85 ;  /* 0x0000005500cb7202 */ /* 0x000fcc0000000f00 */
[----:B------:R1:W-:Y:S01]  /*8a10*/  MUFU.EX2 R89, R4 ;  /* 0x0000000400597308 */ /* 0x0003e20000000800 */
[----:B---3--:R-:W-:-:S07]  /*8a20*/  F2FP.PACK_AB R167, R90, R91 ;  /* 0x0000005b5aa7723e */ /* 0x008fce00000000ff */
[----:B------:R-:W-:Y:S01]  /*8a30*/  HMMA.16816.F32 R104, R164, R16, R104 ;  /* 0x00000010a468723c */ /* 0x000fe20000001868 */
[----:B-1----:R-:W-:Y:S01]  /*8a40*/  FFMA.FTZ R4, R205, c[0x0][0x2d0], -R2 ;  /* 0x0000b400cd047a23 */ /* 0x002fe20000010802 */
[----:B------:R-:W-:-:S03]  /*8a50*/  MOV R205, R124 ;  /* 0x0000007c00cd7202 */ /* 0x000fc60000000f00 */
[----:B------:R1:W-:Y:S03]  /*8a60*/  MUFU.EX2 R88, R4 ;  /* 0x0000000400587308 */ /* 0x0003e60000000800 */
[C---:B------:R-:W-:Y:S08]  /*8a70*/  HMMA.16816.F32 R116, R164.reuse, R18, R116 ;  /* 0x00000012a474723c */ /* 0x040ff00000001874 */
[----:B------:R-:W-:Y:S01]  /*8a80*/  HMMA.16816.F32 R120, R164, R24, R120 ;  /* 0x00000018a478723c */ /* 0x000fe20000001878 */
[----:B-1----:R-:W-:-:S02]  /*8a90*/  FFMA.FTZ R4, R206, c[0x0][0x2d0], -R2 ;  /* 0x0000b400ce047a23 */ /* 0x002fc40000010802 */
[----:B------:R-:W-:-:S05]  /*8aa0*/  IMAD.MOV.U32 R206, RZ, RZ, R69 ;  /* 0x000000ffffce7224 */ /* 0x000fca00078e0045 */
[C---:B------:R-:W-:Y:S01]  /*8ab0*/  HMMA.16816.F32 R132, R164.reuse, R26, R132 ;  /* 0x0000001aa484723c */ /* 0x040fe20000001884 */
[----:B------:R1:W-:Y:S07]  /*8ac0*/  MUFU.EX2 R87, R4 ;  /* 0x0000000400577308 */ /* 0x0003ee0000000800 */
[C---:B--2---:R-:W-:Y:S08]  /*8ad0*/  HMMA.16816.F32 R136, R164.reuse, R144, R136 ;  /* 0x00000090a488723c */ /* 0x044ff00000001888 */
[----:B------:R-:W-:Y:S01]  /*8ae0*/  HMMA.16816.F32 R148, R164, R146, R148 ;  /* 0x00000092a494723c */ /* 0x000fe20000001894 */
[----:B-1----:R-:W-:-:S02]  /*8af0*/  FFMA.FTZ R4, R229, c[0x0][0x2d0], -R2 ;  /* 0x0000b400e5047a23 */ /* 0x002fc40000010802 */
[----:B------:R-:W-:Y:S02]  /*8b00*/  IMAD.MOV.U32 R229, RZ, RZ, R86 ;  /* 0x000000ffffe57224 */ /* 0x000fe400078e0056 */
[----:B------:R1:W2:Y:S02]  /*8b10*/  MUFU.EX2 R86, R4 ;  /* 0x0000000400567308 */ /* 0x0002a40000000800 */
[--C-:B-1----:R-:W-:Y:S01]  /*8b20*/  FFMA.FTZ R4, R198, c[0x0][0x2d0], -R0.reuse ;  /* 0x0000b400c6047a23 */ /* 0x102fe20000010800 */
[----:B--2---:R-:W-:Y:S01]  /*8b30*/  F2FP.PACK_AB R6, R86, R87 ;  /* 0x000000575606723e */ /* 0x004fe200000000ff */
[----:B------:R-:W-:Y:S02]  /*8b40*/  IMAD.MOV.U32 R198, RZ, RZ, R49 ;  /* 0x000000ffffc67224 */ /* 0x000fe400078e0031 */
[----:B------:R-:W1:Y:S02]  /*8b50*/  LDSM.16.MT88.4 R48, [R211+0x2900] ;  /* 0x00290000d330783b */ /* 0x000e640000004200 */
[----:B------:R2:W-:Y:S02]  /*8b60*/  MUFU.EX2 R54, R4 ;  /* 0x0000000400367308 */ /* 0x0005e40000000800 */
[----:B--2---:R-:W-:-:S02]  /*8b70*/  FFMA.FTZ R4, R202, c[0x0][0x2d0], -R0 ;  /* 0x0000b400ca047a23 */ /* 0x004fc40000010800 */
[----:B------:R-:W-:-:S04]  /*8b80*/  IMAD.MOV.U32 R202, RZ, RZ, R5 ;  /* 0x000000ffffca7224 */ /* 0x000fc800078e0005 */
[----:B------:R2:W3:Y:S02]  /*8b90*/  MUFU.EX2 R69, R4 ;  /* 0x0000000400457308 */ /* 0x0004e40000000800 */
[----:B--2---:R-:W-:Y:S01]  /*8ba0*/  FFMA.FTZ R4, R197, c[0x0][0x2d0], -R0 ;  /* 0x0000b400c5047a23 */ /* 0x004fe20000010800 */
[----:B---3--:R-:W-:Y:S01]  /*8bb0*/  F2FP.PACK_AB R5, R69, R54 ;  /* 0x000000364505723e */ /* 0x008fe200000000ff */
[----:B------:R-:W-:Y:S01]  /*8bc0*/  IMAD.MOV.U32 R197, RZ, RZ, R68 ;  /* 0x000000ffffc57224 */ /* 0x000fe200078e0044 */
[C---:B-1----:R-:W-:Y:S03]  /*8bd0*/  HMMA.16816.F32 R152, R164.reuse, R48, R152 ;  /* 0x00000030a498723c */ /* 0x042fe60000001898 */
[----:B------:R1:W-:Y:S05]  /*8be0*/  MUFU.EX2 R68, R4 ;  /* 0x0000000400447308 */ /* 0x0003ea0000000800 */
[----:B------:R-:W-:Y:S07]  /*8bf0*/  HMMA.16816.F32 R164, R164, R50, R8 ;  /* 0x00000032a4a4723c */ /* 0x000fee0000001808 */
[----:B------:R-:W-:-:S02]  /*8c00*/  FFMA.FTZ R8, R245, c[0x0][0x2d0], -R2 ;  /* 0x0000b400f5087a23 */ /* 0x000fc40000010802 */
[----:B-1----:R-:W-:Y:S01]  /*8c10*/  FFMA.FTZ R4, R196, c[0x0][0x2d0], -R0 ;  /* 0x0000b400c4047a23 */ /* 0x002fe20000010800 */
[----:B------:R-:W-:Y:S01]  /*8c20*/  MOV R196, R125 ;  /* 0x0000007d00c47202 */ /* 0x000fe20000000f00 */
[----:B------:R1:W-:Y:S08]  /*8c30*/  MUFU.EX2 R80, R8 ;  /* 0x0000000800507308 */ /* 0x0003f00000000800 */
[----:B------:R2:W3:Y:S01]  /*8c40*/  MUFU.EX2 R55, R4 ;  /* 0x0000000400377308 */ /* 0x0004e20000000800 */
[----:B-1----:R-:W-:-:S07]  /*8c50*/  FFMA.FTZ R8, R247, c[0x0][0x2d0], -R2 ;  /* 0x0000b400f7087a23 */ /* 0x002fce0000010802 */
[----:B------:R1:W-:Y:S01]  /*8c60*/  MUFU.EX2 R81, R8 ;  /* 0x0000000800517308 */ /* 0x0003e20000000800 */
[----:B--2---:R-:W-:Y:S02]  /*8c70*/  F2FP.PACK_AB R4, R88, R89 ;  /* 0x000000595804723e */ /* 0x004fe400000000ff */
[----:B---3--:R-:W-:-:S07]  /*8c80*/  F2FP.PACK_AB R7, R55, R68 ;  /* 0x000000443707723e */ /* 0x008fce00000000ff */
[----:B------:R-:W-:Y:S01]  /*8c90*/  HMMA.16816.F32 R124, R4, R140, R44 ;  /* 0x0000008c047c723c */ /* 0x000fe2000000182c */
[----:B-1----:R-:W-:-:S04]  /*8ca0*/  FFMA.FTZ R8, R246, c[0x0][0x2d0], -R2 ;  /* 0x0000b400f6087a23 */ /* 0x002fc80000010802 */
[----:B------:R1:W-:Y:S03]  /*8cb0*/  MUFU.EX2 R82, R8 ;  /* 0x0000000800527308 */ /* 0x0003e60000000800 */
        /* <DEDUP_REMOVED lines=9> */
[----:B------:R-:W-:Y:S01]  /*8d50*/  HMMA.16816.F32 R32, R4, R158, R64 ;  /* 0x0000009e0420723c */ /* 0x000fe20000001840 */
[----:B-1----:R-:W-:-:S04]  /*8d60*/  FFMA.FTZ R8, R242, c[0x0][0x2d0], -R2 ;  /* 0x0000b400f2087a23 */ /* 0x002fc80000010802 */
[----:B------:R1:W2:Y:S02]  /*8d70*/  MUFU.EX2 R85, R8 ;  /* 0x0000000800557308 */ /* 0x0002a40000000800 */
[----:B-1----:R-:W-:Y:S01]  /*8d80*/  FFMA.FTZ R8, R201, c[0x0][0x2d0], -R0 ;  /* 0x0000b400c9087a23 */ /* 0x002fe20000010800 */
[----:B------:R-:W-:Y:S01]  /*8d90*/  UIMAD.WIDE.U32 UR20, UR18, UR4, URZ ;  /* 0x00000004121472a5 */ /* 0x000fe2000f8e003f */
[----:B------:R-:W-:-:S04]  /*8da0*/  PLOP3.LUT P0, PT, PT, PT, UP6, 0x40, 0x0 ;  /* 0x000000000000781c */ /* 0x000fc80003f0e868 */
[----:B------:R1:W-:Y:S01]  /*8db0*/  MUFU.EX2 R45, R8 ;  /* 0x00000008002d7308 */ /* 0x0003e20000000800 */
[----:B--2---:R-:W-:Y:S01]  /*8dc0*/  F2FP.PACK_AB R160, R85, R84 ;  /* 0x0000005455a0723e */ /* 0x004fe200000000ff */
        /* <DEDUP_REMOVED lines=16> */
[----:B------:R-:W-:Y:S01]  /*8ed0*/  @UP5 UMOV UR19, UR21 ;  /* 0x0000001500135c82 */ /* 0x000fe20008000000 */
[----:B----4-:R-:W-:-:S04]  /*8ee0*/  F2FP.PACK_AB R162, R56, R60 ;  /* 0x0000003c38a2723e */ /* 0x010fc800000000ff */
        /* <DEDUP_REMOVED lines=17> */
[----:B------:R-:W-:Y:S02]  /*9000*/  IMAD.MOV.U32 R197, RZ, RZ, R202 ;  /* 0x000000ffffc57224 */ /* 0x000fe400078e00ca */
[----:B------:R-:W-:Y:S02]  /*9010*/  IMAD.MOV.U32 R202, RZ, RZ, R198 ;  /* 0x000000ffffca7224 */ /* 0x000fe400078e00c6 */
[----:B--2---:R-:W-:Y:S01]  /*9020*/  FADD.FTZ R0, R217, R218 ;  /* 0x000000dad9007221 */ /* 0x004fe20000010000 */
[----:B---3--:R-:W-:Y:S01]  /*9030*/  F2FP.PACK_AB R163, R36, R37 ;  /* 0x0000002524a3723e */ /* 0x008fe200000000ff */
[----:B------:R-:W-:Y:S01]  /*9040*/  FADD.FTZ R4, R215, R216 ;  /* 0x000000d8d7047221 */ /* 0x000fe20000010000 */
[----:B------:R1:W5:Y:S01]  /*9050*/  LDL.LU R218, [R1+0x40] ;  /* 0x0000400001da7983 */ /* 0x0003620000300800 */
[----:B------:R-:W-:Y:S02]  /*9060*/  FADD.FTZ R2, R214, R2 ;  /* 0x00000002d6027221 */ /* 0x000fe40000010000 */
[----:B------:R-:W-:-:S02]  /*9070*/  IMAD.MOV.U32 R198, RZ, RZ, R229 ;  /* 0x000000ffffc67224 */ /* 0x000fc400078e00e5 */
[----:B------:R-:W-:Y:S01]  /*9080*/  FADD.FTZ R0, R197, R0 ;  /* 0x00000000c5007221 */ /* 0x000fe20000010000 */
[----:B------:R-:W-:Y:S01]  /*9090*/  MOV R229, R175 ;  /* 0x000000af00e57202 */ /* 0x000fe20000000f00 */
        /* <DEDUP_REMOVED lines=8> */
[----:B------:R1:W5:Y:S01]  /*9120*/  LDL.LU R215, [R1+0x34] ;  /* 0x0000340001d77983 */ /* 0x0003620000300800 */
[----:B------:R-:W-:Y:S01]  /*9130*/  FADD.FTZ R2, R206, R2 ;  /* 0x00000002ce027221 */ /* 0x000fe20000010000 */
[----:B------:R-:W-:Y:S01]  /*9140*/  HMMA.16816.F32 R140, R160, R144, R140 ;  /* 0x00000090a08c723c */ /* 0x000fe2000000188c */
[----:B------:R-:W-:Y:S01]  /*9150*/  FADD.FTZ R0, R205, R0 ;  /* 0x00000000cd007221 */ /* 0x000fe20000010000 */
[----:B------:R1:W5:Y:S01]  /*9160*/  LDL.LU R214, [R1+0x30] ;  /* 0x0000300001d67983 */ /* 0x0003620000300800 */
[----:B------:R-:W-:-:S02]  /*9170*/  FADD.FTZ R4, R203, R4 ;  /* 0x00000004cb047221 */ /* 0x000fc40000010000 */
[----:B------:R-:W-:Y:S02]  /*9180*/  FADD.FTZ R2, R236, R2 ;  /* 0x00000002ec027221 */ /* 0x000fe40000010000 */
[----:B------:R-:W-:Y:S01]  /*9190*/  FADD.FTZ R0, R235, R0 ;  /* 0x00000000eb007221 */ /* 0x000fe20000010000 */
[C---:B------:R-:W-:Y:S01]  /*91a0*/  HMMA.16816.F32 R108, R160.reuse, R16, R108 ;  /* 0x00000010a06c723c */ /* 0x040fe2000000186c */
[----:B------:R-:W-:Y:S02]  /*91b0*/  IMAD.MOV.U32 R175, RZ, RZ, R233 ;  /* 0x000000ffffaf7224 */ /* 0x000fe400078e00e9 */
[----:B------:R-:W-:Y:S02]  /*91c0*/  IMAD.MOV.U32 R233, RZ, RZ, R176 ;  /* 0x000000ffffe97224 */ /* 0x000fe400078e00b0 */
[----:B------:R-:W-:Y:S02]  /*91d0*/  FADD.FTZ R6, R172, R4 ;  /* 0x00000004ac067221 */ /* 0x000fe40000010000 */
[----:B------:R-:W-:Y:S01]  /*91e0*/  IMAD.MOV.U32 R176, RZ, RZ, R241 ;  /* 0x000000ffffb07224 */ /* 0x000fe200078e00f1 */
        /* <DEDUP_REMOVED lines=25> */
[----:B------:R-:W-:Y:S01]  /*9380*/  MOV R241, R240 ;  /* 0x000000f000f17202 */ /* 0x000fe20000000f00 */
[----:B------:R-:W-:-:S02]  /*9390*/  FADD.FTZ R4, R188, R7 ;  /* 0x00000007bc047221 */ /* 0x000fc40000010000 */
[----:B------:R-:W-:Y:S02]  /*93a0*/  IMAD.MOV.U32 R240, RZ, RZ, R239 ;  /* 0x000000fffff07224 */ /* 0x000fe400078e00ef */
[----:B------:R-:W-:Y:S02]  /*93b0*/  FADD.FTZ R0, R228, R0 ;  /* 0x00000000e4007221 */ /* 0x000fe40000010000 */
[----:B------:R-:W-:Y:S02]  /*93c0*/  FADD.FTZ R2, R204, R2 ;  /* 0x00000002cc027221 */ /* 0x000fe40000010000 */
[----:B------:R-:W-:Y:S02]  /*93d0*/  FADD.FTZ R5, R74, R5 ;  /* 0x000000054a057221 */ /* 0x000fe40000010000 */
[----:B------:R-:W-:Y:S02]  /*93e0*/  FADD.FTZ R4, R89, R4 ;  /* 0x0000000459047221 */ /* 0x000fe40000010000 */
[----:B------:R-:W-:-:S02]  /*93f0*/  IMAD.MOV.U32 R239, RZ, RZ, R213 ;  /* 0x000000ffffef7224 */ /* 0x000fc400078e00d5 */
[----:B------:R-:W-:Y:S01]  /*9400*/  FADD.FTZ R0, R241, R0 ;  /* 0x00000000f1007221 */ /* 0x000fe20000010000 */
[----:B------:R1:W5:Y:S01]  /*9410*/  LDL.LU R213, [R1+0x2c] ;  /* 0x00002c0001d57983 */ /* 0x0003620000300800 */
[----:B------:R-:W-:Y:S02]  /*9420*/  FADD.FTZ R2, R240, R2 ;  /* 0x00000002f0027221 */ /* 0x000fe40000010000 */
[----:B------:R-:W-:Y:S01]  /*9430*/  FADD.FTZ R5, R75, R5 ;  /* 0x000000054b057221 */ /* 0x000fe20000010000 */
[----:B------:R1:W5:Y:S01]  /*9440*/  LDL.LU R208, [R1+0x28] ;  /* 0x0000280001d07983 */ /* 0x0003620000300800 */
        /* <DEDUP_REMOVED lines=30> */
[----:B------:R-:W-:-:S04]  /*9630*/  FADD.FTZ R0, R52, R2 ;  /* 0x0000000234007221 */ /* 0x000fc80000010000 */
[----:B------:R-:W-:-:S04]  /*9640*/  FADD.FTZ R0, R53, R0 ;  /* 0x0000000035007221 */ /* 0x000fc80000010000 */
        /* <DEDUP_REMOVED lines=18> */
[----:B------:R-:W-:-:S02]  /*9770*/  ULDC UR17, c[0x0][0x328] ;  /* 0x0000ca0000117ab9 */ /* 0x000fc40000000800 */
[----:B------:R-:W-:Y:S02]  /*9780*/  UIADD3 UR12, UR12, -0x2, URZ ;  /* 0xfffffffe0c0c7890 */ /* 0x000fe4000fffe03f */
[----:B------:R-:W-:Y:S02]  /*9790*/  UIADD3 UR17, UR4, UR17, URZ ;  /* 0x0000001104117290 */ /* 0x000fe4000fffe03f */
[C---:B------:R-:W-:Y:S08]  /*97a0*/  HMMA.16816.F32 R128, R160.reuse, R26, R128 ;  /* 0x0000001aa080723c */ /* 0x040ff00000001880 */
[C---:B------:R-:W-:Y:S08]  /*97b0*/  HMMA.16816.F32 R144, R160.reuse, R146, R32 ;  /* 0x00000092a090723c */ /* 0x040ff00000001820 */
[C---:B------:R-:W-:Y:S08]  /*97c0*/  HMMA.16816.F32 R156, R160.reuse, R48, R12 ;  /* 0x00000030a09c723c */ /* 0x040ff0000000180c */
[----:B------:R-:W-:Y:S01]  /*97d0*/  HMMA.16816.F32 R160, R160, R50, R8 ;  /* 0x00000032a0a0723c */ /* 0x000fe20000001808 */
[----:B------:R-:W-:Y:S07]  /*97e0*/  @P0 BRA `(.L_x_269) ;  /* 0x0000018000000947 */ /* 0x000fee0003800000 */
[----:B-1----:R-:W-:Y:S01]  /*97f0*/  ISETP.LT.AND P0, PT, RZ, UR4, PT ;  /* 0x00000004ff007c0c */ /* 0x002fe2000bf01270 */
[----:B------:R-:W-:-:S12]  /*9800*/  UIADD3 UR18, UR4, -0x1, URZ ;  /* 0xffffffff04127890 */ /* 0x000fd8000fffe03f */
[----:B------:R-:W-:Y:S05]  /*9810*/  @P0 BRA `(.L_x_270) ;  /* 0x000000a000000947 */ /* 0x000fea0003800000 */
[----:B------:R-:W-:Y:S02]  /*9820*/  UMOV UR18, 0x1 ;  /* 0x0000000100127882 */ /* 0x000fe40000000000 */
        /* <DEDUP_REMOVED lines=9> */
.L_x_270:
[----:B------:R-:W-:Y:S02]  /*98c0*/  UMOV UR5, 0x1 ;  /* 0x0000000100057882 */ /* 0x000fe40000000000 */
[----:B------:R-:W-:Y:S02]  /*98d0*/  ULDC UR4, c[0x0][0x32c] ;  /* 0x0000cb0000047ab9 */ /* 0x000fe40000000800 */
[----:B------:R-:W-:-:S03]  /*98e0*/  UISETP.NE.AND UP0, UPT, UR5, UR4, UPT ;  /* 0x000000040500728c */ /* 0x000fc6000bf05270 */
[----:B------:R-:W-:Y:S02]  /*98f0*/  ULDC.64 UR4, c[0x0][0x330] ;  /* 0x0000cc0000047ab9 */ /* 0x000fe40000000a00 */
[----:B------:R-:W-:-:S07]  /*9900*/  UIMAD.WIDE.U32 UR20, UR18, UR4, URZ ;  /* 0x00000004121472a5 */ /* 0x000fce000f8e003f */
[----:B------:R-:W-:Y:S02]  /*9910*/  @UP0 UMOV UR19, UR21 ;  /* 0x0000001500130c82 */ /* 0x000fe40008000000 */
[----:B------:R-:W-:Y:S02]  /*9920*/  @UP0 USHF.R.U32.HI UR18, URZ, UR5, UR19 ;  /* 0x000000053f120299 */ /* 0x000fe40008011613 */
.L_x_271:
[----:B------:R-:W-:Y:S02]  /*9930*/  ULDC UR4, c[0x0][0x32c] ;  /* 0x0000cb0000047ab9 */ /* 0x000fe40000000800 */
[----:B------:R-:W-:-:S04]  /*9940*/  UIMAD UR4, UR18, UR4, UR4 ;  /* 0x00000004120472a4 */ /* 0x000fc8000f8e0204 */
[----:B------:R-:W-:-:S04]  /*9950*/  UISETP.LT.AND UP0, UPT, UR17, UR4, UPT ;  /* 0x000000041100728c */ /* 0x000fc8000bf01270 */
[----:B------:R-:W-:-:S04]  /*9960*/  USEL UR17, UR17, UR4, UP0 ;  /* 0x0000000411117287 */ /* 0x000fc80008000000 */
.L_x_269:
[----:B-1----:R-:W-:-:S04]  /*9970*/  UIMAD.WIDE UR4, UR17, 0x2aaaaaab, URZ ;  /* 0x2aaaaaab110478a5 */ /* 0x002fc8000f8e023f */
[----:B------:R-:W-:-:S04]  /*9980*/  USHF.R.U32.HI UR4, URZ, 0x1f, UR5 ;  /* 0x0000001f3f047899 */ /* 0x000fc80008011605 */
[----:B------:R-:W-:-:S04]  /*9990*/  ULEA.HI.SX32 UR4, UR5, UR4, 0x1c ;  /* 0x0000000405047291 */ /* 0x000fc8000f8fe23f */
[----:B------:R-:W-:-:S04]  /*99a0*/  UISETP.LT.AND UP0, UPT, UR7, UR4, UPT ;  /* 0x000000040700728c */ /* 0x000fc8000bf01270 */
[----:B------:R-:W-:-:S04]  /*99b0*/  USEL UR5, UR7, UR4, !UP0 ;  /* 0x0000000407057287 */ /* 0x000fc8000c000000 */
[----:B------:R-:W-:-:S06]  /*99c0*/  UISETP.GE.AND UP0, UPT, UR12, UR5, UPT ;  /* 0x000000050c00728c */ /* 0x000fcc000bf06270 */
[----:B------:R-:W-:-:S13]  /*99d0*/  PLOP3.LUT P0, PT, PT, PT, UP0, 0x80, 0x0 ;  /* 0x000000000000781c */ /* 0x000fda0003f0f008 */
[----:B------:R-:W-:Y:S05]  /*99e0*/  @!P0 BRA `(.L_x_272) ;  /* 0x000073f000008947 */ /* 0x000fea0003800000 */
[----:B------:R-:W-:Y:S01]  /*99f0*/  IMAD.MOV.U32 R101, RZ, RZ, R71 ;  /* 0x000000ffff657224 */ /* 0x000fe200078e0047 */
[----:B------:R-:W-:Y:S01]  /*9a00*/  MOV R103, R3 ;  /* 0x0000000300677202 */ /* 0x000fe20000000f00 */
[----:B------:R-:W-:Y:S01]  /*9a10*/  IMAD.MOV.U32 R100, RZ, RZ, R72 ;  /* 0x000000ffff647224 */ /* 0x000fe200078e0048 */
[----:B------:R-:W-:Y:S02]  /*9a20*/  MOV R102, R70 ;  /* 0x0000004600667202 */ /* 0x000fe40000000f00 */
.L_x_291:
[----:B------:R-:W-:Y:S04]  /*9a30*/  DEPBAR.LE SB0, 0x0 ;  /* 0x000080000000791a */ /* 0x000fe80000000000 */
[----:B------:R-:W-:Y:S01]  /*9a40*/  BAR.SYNC.DEFER_BLOCKING 0x0 ;  /* 0x0000000000007b1d */ /* 0x000fe20000010000 */
[----:B------:R-:W-:Y:S06]  /*9a50*/  UISETP.GT.AND UP0, UPT, UR7, UR12, UPT ;  /* 0x0000000c0700728c */ /* 0x000fec000bf04270 */
[----:B------:R-:W-:Y:S01]  /*9a60*/  PLOP3.LUT P0, PT, PT, PT, UP0, 0x80, 0x0 ;  /* 0x000000000000781c */ /* 0x000fe20003f0f008 */
        /* <DEDUP_REMOVED lines=24> */
[----:B------:R-:W-:Y:S02]  /*9bf0*/  IMAD R4, R227, c[0x0][0x21c], R4 ;  /* 0x00008700e3047a24 */ /* 0x000fe400078e0204 */
        /* <DEDUP_REMOVED lines=36> */
.L_x_273:
[----:B--234-:R-:W-:Y:S01]  /*9e40*/  LDSM.16.M88.4 R204, [R214+0x5900] ;  /* 0x00590000d6cc783b */ /* 0x01cfe20000000200 */
[-C--:B------:R-:W-:Y:S01]  /*9e50*/  HMMA.16816.F32 R4, R96, R16.reuse, RZ ;  /* 0x000000106004723c */ /* 0x080fe200000018ff */
[----:B------:R-:W-:Y:S06]  /*9e60*/  UISETP.GT.AND UP0, UPT, UR12, UR7, UPT ;  /* 0x000000070c00728c */ /* 0x000fec000bf04270 */
[----:B------:R-:W0:Y:S01]  /*9e70*/  LDGDEPBAR ;  /* 0x00000000000079af */ /* 0x000e220000000000 */
[C---:B------:R-:W-:Y:S01]  /*9e80*/  HMMA.16816.F32 R8, R92.reuse, R16, RZ ;  /* 0x000000105c08723c */ /* 0x040fe200000018ff */
[----:B------:R-:W-:Y:S07]  /*9e90*/  PLOP3.LUT P0, PT, PT, PT, UP0, 0x80, 0x0 ;  /* 0x000000000000781c */ /* 0x000fee0003f0f008 */
        /* <DEDUP_REMOVED lines=110> */
[----:B--2---:R-:W-:Y:S09]  /*a580*/  STL [R1], R0 ;  /* 0x0000000001007387 */ /* 0x004ff20000100800 */
[----:B------:R2:W2:Y:S01]  /*a590*/  MUFU.TANH R203, R13 ;  /* 0x0000000d00cb7308 */ /* 0x0004a20000002400 */
[----:B---3--:R-:W3:Y:S01]  /*a5a0*/  LDSM.16.M88.4 R8, [R213+0x1000] ;  /* 0x00100000d508783b */ /* 0x008ee20000000200 */
[-C--:B-1----:R-:W-:Y:S08]  /*a5b0*/  HMMA.16816.F32 R20, R172, R4.reuse, R20 ;  /* 0x00000004ac14723c */ /* 0x082ff00000001814 */
[----:B------:R1:W1:Y:S01]  /*a5c0*/  MUFU.TANH R249, R14 ;  /* 0x0000000e00f97308 */ /* 0x0002620000002400 */
[C---:B------:R-:W-:Y:S09]  /*a5d0*/  HMMA.16816.F32 R24, R176.reuse, R4, R24 ;  /* 0x00000004b018723c */ /* 0x040ff20000001818 */
[----:B------:R1:W1:Y:S01]  /*a5e0*/  MUFU.TANH R248, R15 ;  /* 0x0000000f00f87308 */ /* 0x0002620000002400 */
[-C--:B------:R-:W-:Y:S08]  /*a5f0*/  HMMA.16816.F32 R28, R176, R6.reuse, R28 ;  /* 0x00000006b01c723c */ /* 0x080ff0000000181c */
[C---:B------:R-:W-:Y:S01]  /*a600*/  HMMA.16816.F32 R32, R172.reuse, R6, R32 ;  /* 0x00000006ac20723c */ /* 0x040fe20000001820 */
[----:B------:R1:W1:Y:S01]  /*a610*/  MUFU.TANH R171, R16 ;  /* 0x0000001000ab7308 */ /* 0x0002620000002400 */
[----:B------:R-:W5:Y:S02]  /*a620*/  LDSM.16.M88.4 R4, [R213+0x1800] ;  /* 0x00180000d504783b */ /* 0x000f640000000200 */
[----:B------:R-:W-:Y:S02]  /*a630*/  FMUL.FTZ R21, R21, c[0x0][0x320] ;  /* 0x0000c80015157a20 */ /* 0x000fe40000410000 */
[----:B------:R-:W-:Y:S02]  /*a640*/  FMUL.FTZ R20, R20, c[0x0][0x320] ;  /* 0x0000c80014147a20 */ /* 0x000fe40000410000 */
[----:B------:R-:W-:Y:S03]  /*a650*/  FMUL.FTZ R22, R22, c[0x0][0x320] ;  /* 0x0000c80016167a20 */ /* 0x000fe60000410000 */
[----:B------:R1:W1:Y:S01]  /*a660*/  MUFU.TANH R169, R17 ;  /* 0x0000001100a97308 */ /* 0x0002620000002400 */
[----:B------:R-:W-:Y:S02]  /*a670*/  FMUL.FTZ R23, R23, c[0x0][0x320] ;  /* 0x0000c80017177a20 */ /* 0x000fe40000410000 */
[----:B------:R-:W-:Y:S01]  /*a680*/  FMUL.FTZ R24, R24, c[0x0][0x320] ;  /* 0x0000c80018187a20 */ /* 0x000fe20000410000 */
[-C--:B---3--:R-:W-:Y:S03]  /*a690*/  HMMA.16816.F32 R36, R172, R8.reuse, R36 ;  /* 0x00000008ac24723c */ /* 0x088fe60000001824 */
[----:B------:R-:W-:Y:S02]  /*a6a0*/  FMUL.FTZ R29, R29, c[0x0][0x320] ;  /* 0x0000c8001d1d7a20 */ /* 0x000fe40000410000 */
[----:B------:R-:W-:Y:S01]  /*a6b0*/  FMUL.FTZ R30, R30, c[0x0][0x320] ;  /* 0x0000c8001e1e7a20 */ /* 0x000fe20000410000 */
[----:B------:R3:W1:Y:S01]  /*a6c0*/  MUFU.TANH R185, R18 ;  /* 0x0000001200b97308 */ /* 0x0006620000002400 */
        /* <DEDUP_REMOVED lines=10> */
[----:B------:R3:W1:Y:S01]  /*a770*/  MUFU.TANH R17, R20 ;  /* 0x0000001400117308 */ /* 0x0006620000002400 */
        /* <DEDUP_REMOVED lines=44> */
[----:B------:R-:W1:Y:S01]  /*aa40*/  MUFU.TANH R33, R33 ;  /* 0x0000002100217308 */ /* 0x000e620000002400 */
        /* <DEDUP_REMOVED lines=119> */
[----:B------:R-:W-:Y:S01]  /*b1c0*/  UISETP.NE.AND UP0, UPT, UR36, URZ, UPT ;  /* 0x0000003f2400728c */ /* 0x000fe2000bf05270 */
[----:B------:R-:W-:Y:S01]  /*b1d0*/  IMAD.MOV.U32 R227, RZ, RZ, RZ ;  /* 0x000000ffffe37224 */ /* 0x000fe200078e00ff */
[----:B------:R-:W-:Y:S01]  /*b1e0*/  UIMAD UR4, UR12, 0x60, UR14 ;  /* 0x000000600c0478a4 */ /* 0x000fe2000f8e020e */
[----:B------:R-:W3:Y:S03]  /*b1f0*/  LDL R18, [R1+0x4] ;  /* 0x0000040001127983 */ /* 0x000ee60000100800 */
[----:B------:R-:W-:Y:S02]  /*b200*/  PLOP3.LUT P1, PT, PT, PT, UP0, 0x80, 0x0 ;  /* 0x000000000000781c */ /* 0x000fe40003f2f008 */
[----:B------:R-:W-:Y:S01]  /*b210*/  IMAD.U32 R2, RZ, RZ, UR4 ;  /* 0x00000004ff027e24 */ /* 0x000fe2000f8e00ff */
[----:B------:R-:W-:Y:S04]  /*b220*/  PLOP3.LUT P0, PT, PT, PT, UP0, 0x80, 0x0 ;  /* 0x000000000000781c */ /* 0x000fe80003f0f008 */
        /* <DEDUP_REMOVED lines=24> */
[----:B------:R-:W2:Y:S04]  /*b3b0*/  SHFL.IDX PT, R4, R2, RZ, 0x181f ;  /* 0x00181fff02047589 */ /* 0x000ea800000e0000 */
[----:B------:R-:W4:Y:S04]  /*b3c0*/  SHFL.IDX PT, R3, R0, RZ, 0x181f ;  /* 0x00181fff00037589 */ /* 0x000f2800000e0000 */
[----:B------:R-:W5:Y:S04]  /*b3d0*/  SHFL.IDX PT, R10, R2, 0x1, 0x181f ;  /* 0x00381f00020a7f89 */ /* 0x000f6800000e0000 */
[----:B------:R-:W1:Y:S04]  /*b3e0*/  SHFL.IDX PT, R8, R2, 0x2, 0x181f ;  /* 0x00581f0002087f89 */ /* 0x000e6800000e0000 */
[----:B------:R-:W1:Y:S04]  /*b3f0*/  SHFL.IDX PT, R7, R0, 0x1, 0x181f ;  /* 0x00381f0000077f89 */ /* 0x000e6800000e0000 */
[----:B------:R-:W1:Y:S04]  /*b400*/  SHFL.IDX PT, R6, R2, 0x3, 0x181f ;  /* 0x00781f0002067f89 */ /* 0x000e6800000e0000 */
[----:B------:R-:W-:Y:S01]  /*b410*/  SHFL.IDX PT, R9, R2, 0x4, 0x181f ;  /* 0x00981f0002097f89 */ /* 0x000fe200000e0000 */
[-C--:B--2---:R-:W-:Y:S03]  /*b420*/  IADD3 R4, P0, R4, R226.reuse, RZ ;  /* 0x000000e204047210 */ /* 0x084fe60007f1e0ff */
[----:B------:R-:W-:Y:S02]  /*b430*/  SHFL.IDX PT, R14, R0, 0x2, 0x181f ;  /* 0x00581f00000e7f89 */ /* 0x000fe400000e0000 */
[--C-:B----4-:R-:W-:Y:S02]  /*b440*/  IMAD.X R5, R3, 0x1, R225.reuse, P0 ;  /* 0x0000000103057824 */ /* 0x110fe400000e06e1 */
[----:B------:R-:W2:Y:S01]  /*b450*/  SHFL.IDX PT, R13, R0, 0x3, 0x181f ;  /* 0x00781f00000d7f89 */ /* 0x000ea200000e0000 */
[-C--:B-----5:R-:W-:Y:S03]  /*b460*/  IADD3 R10, P0, R10, R226.reuse, RZ ;  /* 0x000000e20a0a7210 */ /* 0x0a0fe60007f1e0ff */
[----:B---3--:R3:W-:Y:S01]  /*b470*/  LDGSTS.E.BYPASS.LTC128B.128 [R18+0x3100], [R4.64], !P4 ;  /* 0x0310000004127fae */ /* 0x0087e2000e101d72 */
        /* <DEDUP_REMOVED lines=17> */
.L_x_274:
[----:B-1234-:R-:W2:Y:S01]  /*b590*/  LDL R2, [R1+0x24] ;  /* 0x0000240001027983 */ /* 0x01eea20000100800 */
[----:B------:R-:W-:Y:S01]  /*b5a0*/  UISETP.NE.AND UP1, UPT, UR35, URZ, UPT ;  /* 0x0000003f2300728c */ /* 0x000fe2000bf25270 */
[----:B------:R-:W-:Y:S01]  /*b5b0*/  IMAD.U32 R6, RZ, RZ, UR15 ;  /* 0x0000000fff067e24 */ /* 0x000fe2000f8e00ff */
[----:B------:R-:W-:Y:S01]  /*b5c0*/  UIMAD UR4, UR12, -0x60, URZ ;  /* 0xffffffa00c0478a4 */ /* 0x000fe2000f8e023f */
[----:B------:R-:W3:Y:S01]  /*b5d0*/  LDL R10, [R1+0x10] ;  /* 0x00001000010a7983 */ /* 0x000ee20000100800 */
[----:B------:R-:W-:Y:S02]  /*b5e0*/  UISETP.NE.AND UP0, UPT, UR34, URZ, UPT ;  /* 0x0000003f2200728c */ /* 0x000fe4000bf05270 */
[----:B------:R-:W-:Y:S01]  /*b5f0*/  PLOP3.LUT P1, PT, PT, PT, UP1, 0x80, 0x0 ;  /* 0x000000000000781c */ /* 0x000fe20003f2f018 */
[----:B------:R-:W0:Y:S01]  /*b600*/  LDGDEPBAR ;  /* 0x00000000000079af */ /* 0x000e220000000000 */
[----:B------:R-:W-:Y:S11]  /*b610*/  PLOP3.LUT P0, PT, PT, PT, UP1, 0x80, 0x0 ;  /* 0x000000000000781c */ /* 0x000ff60003f0f018 */
[----:B--2---:R-:W-:Y:S04]  /*b620*/  @P1 IMAD.HI.U32 R0, R2, c[0x0][0x2c8], RZ ;  /* 0x0000b20002001a27 */ /* 0x004fe800078e00ff */
[----:B------:R-:W-:Y:S01]  /*b630*/  IMAD.MOV.U32 R4, RZ, RZ, R2 ;  /* 0x000000ffff047224 */ /* 0x000fe200078e0002 */
[----:B------:R-:W-:Y:S01]  /*b640*/  @P0 SHF.R.U32.HI R4, RZ, c[0x0][0x2cc], R0 ;  /* 0x0000b300ff040a19 */ /* 0x000fe20000011600 */
[----:B------:R-:W-:Y:S01]  /*b650*/  IMAD.U32 R0, RZ, RZ, UR4 ;  /* 0x00000004ff007e24 */ /* 0x000fe2000f8e00ff */
[----:B------:R-:W-:Y:S03]  /*b660*/  PLOP3.LUT P0, PT, PT, PT, UP0, 0x40, 0x0 ;  /* 0x000000000000781c */ /* 0x000fe60003f0e808 */
[----:B------:R-:W1:Y:S01]  /*b670*/  SHFL.IDX PT, R3, R4, RZ, 0x1c1f ;  /* 0x001c1fff04037589 */ /* 0x000e6200000e0000 */
[----:B---3--:R-:W-:Y:S04]  /*b680*/  IADD3 R0, -R10, 0x1, R0 ;  /* 0x000000010a007810 */ /* 0x008fe80007ffe100 */
[----:B------:R-:W-:Y:S04]  /*b690*/  IADD3 R6, -R6, UR8, R0 ;  /* 0x0000000806067c10 */ /* 0x000fe8000fffe100 */
[C---:B------:R-:W-:Y:S02]  /*b6a0*/  IADD3 R5, R6.reuse, c[0x0][0x328], RZ ;  /* 0x0000ca0006057a10 */ /* 0x040fe40007ffe0ff */
[----:B------:R-:W-:Y:S03]  /*b6b0*/  IADD3 R6, R6, UR13, RZ ;  /* 0x0000000d06067c10 */ /* 0x000fe6000fffe0ff */
[--C-:B-1----:R-:W-:Y:S02]  /*b6c0*/  IMAD.IADD R2, R5, 0x1, R3.reuse ;  /* 0x0000000105027824 */ /* 0x102fe400078e0203 */
[----:B------:R-:W-:Y:S01]  /*b6d0*/  IMAD.IADD R0, R6, 0x1, R3 ;  /* 0x0000000106007824 */ /* 0x000fe200078e0203 */
[----:B------:R-:W-:-:S05]  /*b6e0*/  @P0 BRA `(.L_x_275) ;  /* 0x0000019000000947 */ /* 0x000fca0003800000 */
[----:B------:R-:W-:Y:S01]  /*b6f0*/  IMAD.U32 R7, RZ, RZ, UR15 ;  /* 0x0000000fff077e24 */ /* 0x000fe2000f8e00ff */
[----:B------:R-:W-:Y:S04]  /*b700*/  BSSY B0, `(.L_x_276) ;  /* 0x0000012000007945 */ /* 0x000fe80003800000 */
[----:B------:R-:W-:Y:S04]  /*b710*/  IADD3 R3, -R7, UR8, R3 ;  /* 0x0000000807037c10 */ /* 0x000fe8000fffe103 */
        /* <DEDUP_REMOVED lines=11> */
.L_x_277:
[----:B------:R-:W-:Y:S04]  /*b7d0*/  MOV R7, c[0x0][0x32c] ;  /* 0x0000cb0000077a02 */ /* 0x000fe80000000f00 */
[----:B------:R-:W-:Y:S11]  /*b7e0*/  ISETP.NE.AND P0, PT, R7, 0x1, PT ;  /* 0x000000010700780c */ /* 0x000ff60003f05270 */
[----:B------:R-:W-:Y:S02]  /*b7f0*/  @!UPT UIADD3 URZ, URZ, URZ, URZ ;  /* 0x0000003f3f3ff290 */ /* 0x000fe4000fffe03f */
[----:B------:R-:W-:Y:S05]  /*b800*/  @P0 IMAD.HI.U32 R7, R3, c[0x0][0x330], RZ ;  /* 0x0000cc0003070a27 */ /* 0x000fea00078e00ff */
[----:B------:R-:W-:Y:S02]  /*b810*/  @P0 SHF.R.U32.HI R3, RZ, c[0x0][0x334], R7 ;  /* 0x0000cd00ff030a19 */ /* 0x000fe40000011607 */
.L_x_278:
[----:B------:R-:W-:Y:S05]  /*b820*/  BSYNC B0 ;  /* 0x0000000000007941 */ /* 0x000fea0003800000 */
.L_x_276:
[----:B------:R-:W-:Y:S05]  /*b830*/  IADD3 R7, -R10, UR4, RZ ;  /* 0x000000040a077c10 */ /* 0x000fea000fffe1ff */
[----:B------:R-:W-:Y:S05]  /*b840*/  IMAD R3, R3, c[0x0][0x32c], R7 ;  /* 0x0000cb0003037a24 */ /* 0x000fea00078e0207 */
[----:B------:R-:W-:Y:S02]  /*b850*/  IADD3 R7, R3, c[0x0][0x32c], RZ ;  /* 0x0000cb0003077a10 */ /* 0x000fe40007ffe0ff */
[----:B------:R-:W-:Y:S02]  /*b860*/  IMNMX R0, R0, R3, !PT ;  /* 0x0000000300007217 */ /* 0x000fe40007800200 */
[----:B------:R-:W-:Y:S02]  /*b870*/  IMNMX R2, R2, R7, PT ;  /* 0x0000000702027217 */ /* 0x000fe40003800200 */
.L_x_275:
[----:B------:R-:W-:Y:S01]  /*b880*/  UISETP.GE.AND UP3, UPT, UR4, 0x1, UPT ;  /* 0x000000010400788c */ /* 0x000fe2000bf66270 */
[----:B------:R-:W1:Y:S01]  /*b890*/  SHFL.IDX PT, R3, R4, 0x1, 0x1c1f ;  /* 0x003c1f0004037f89 */ /* 0x000e6200000e0000 */
[----:B------:R-:W-:Y:S02]  /*b8a0*/  UISETP.GE.AND UP0, UPT, UR4, 0xa, UPT ;  /* 0x0000000a0400788c */ /* 0x000fe4000bf06270 */
[----:B------:R-:W-:Y:S02]  /*b8b0*/  UISETP.GE.AND UP2, UPT, UR4, 0x2, UPT ;  /* 0x000000020400788c */ /* 0x000fe4000bf46270 */
[----:B------:R-:W-:Y:S01]  /*b8c0*/  PLOP3.LUT P6, PT, PT, PT, UP3, 0x40, 0x0 ;  /* 0x000000000000781c */ /* 0x000fe20003fce838 */
[----:B------:R-:W-:Y:S01]  /*b8d0*/  UP2UR UR30, UPR, URZ, 0x1 ;  /* 0x000000013f1e7883 */ /* 0x000fe20008000000 */
[----:B------:R-:W-:Y:S01]  /*b8e0*/  PLOP3.LUT P1, PT, PT, PT, UP0, 0x40, 0x0 ;  /* 0x000000000000781c */ /* 0x000fe20003f2e808 */
[----:B------:R-:W-:Y:S01]  /*b8f0*/  UISETP.GE.AND UP0, UPT, UR4, 0x11, UPT ;  /* 0x000000110400788c */ /* 0x000fe2000bf06270 */
[----:B------:R-:W-:Y:S01]  /*b900*/  ISETP.GT.AND P6, PT, R0, RZ, P6 ;  /* 0x000000ff0000720c */ /* 0x000fe200037c4270 */
[----:B------:R-:W-:Y:S01]  /*b910*/  UISETP.GE.AND UP1, UPT, UR4, 0x9, UPT ;  /* 0x000000090400788c */ /* 0x000fe2000bf26270 */
[----:B------:R-:W-:Y:S01]  /*b920*/  PLOP3.LUT P5, PT, PT, PT, UP2, 0x40, 0x0 ;  /* 0x000000000000781c */ /* 0x000fe20003fae828 */
[----:B------:R-:W-:Y:S01]  /*b930*/  UP2UR UR29, UPR, URZ, 0x1 ;  /* 0x000000013f1d7883 */ /* 0x000fe20008000000 */
[----:B------:R-:W-:Y:S01]  /*b940*/  ISETP.LT.OR P6, PT, R2, 0x1, P6 ;  /* 0x000000010200780c */ /* 0x000fe200037c1670 */
[----:B------:R-:W-:Y:S01]  /*b950*/  UISETP.GE.AND UP4, UPT, UR4, 0x4a, UPT ;  /* 0x0000004a0400788c */ /* 0x000fe2000bf86270 */
[----:B------:R-:W-:Y:S01]  /*b960*/  PLOP3.LUT P0, PT, PT, PT, UP0, 0x40, 0x0 ;  /* 0x000000000000781c */ /* 0x000fe20003f0e808 */
[----:B------:R-:W-:Y:S01]  /*b970*/  UISETP.GE.AND UP0, UPT, UR4, 0x12, UPT ;  /* 0x000000120400788c */ /* 0x000fe2000bf06270 */
[----:B------:R-:W-:Y:S01]  /*b980*/  ISETP.GT.AND P5, PT, R0, 0x1, P5 ;  /* 0x000000010000780c */ /* 0x000fe20002fa4270 */
[----:B------:R-:W-:Y:S01]  /*b990*/  UISETP.GE.AND UP6, UPT, UR4, 0x42, UPT ;  /* 0x000000420400788c */ /* 0x000fe2000bfc6270 */
[----:B------:R-:W-:Y:S01]  /*b9a0*/  PLOP3.LUT P2, PT, PT, PT, UP1, 0x40, 0x0 ;  /* 0x000000000000781c */ /* 0x000fe20003f4e818 */
[----:B------:R-:W-:Y:S01]  /*b9b0*/  UP2UR UR28, UPR, URZ, 0x1 ;  /* 0x000000013f1c7883 */ /* 0x000fe20008000000 */
[----:B------:R-:W-:Y:S01]  /*b9c0*/  FSEL R12, R190, -INF , !P6 ;  /* 0xff800000be0c7808 */ /* 0x000fe20007000000 */
[----:B------:R-:W-:Y:S01]  /*b9d0*/  UISETP.GE.AND UP5, UPT, UR4, 0x49, UPT ;  /* 0x000000490400788c */ /* 0x000fe2000bfa6270 */
[----:B------:R-:W-:Y:S01]  /*b9e0*/  PLOP3.LUT P6, PT, PT, PT, UP0, 0x40, 0x0 ;  /* 0x000000000000781c */ /* 0x000fe20003fce808 */
[----:B------:R-:W-:Y:S01]  /*b9f0*/  UISETP.GE.AND UP0, UPT, UR4, 0x19, UPT ;  /* 0x000000190400788c */ /* 0x000fe2000bf06270 */
[----:B------:R-:W-:Y:S01]  /*ba00*/  ISETP.LT.OR P5, PT, R2, 0x2, P5 ;  /* 0x000000020200780c */ /* 0x000fe20002fa1670 */
[----:B------:R-:W-:Y:S01]  /*ba10*/  UP2UR UR37, UPR, URZ, 0x40 ;  /* 0x000000403f257883 */ /* 0x000fe20008000000 */
[----:B------:R-:W-:Y:S01]  /*ba20*/  ISETP.GT.AND P2, PT, R0, 0x8, P2 ;  /* 0x000000080000780c */ /* 0x000fe20001744270 */
[----:B------:R-:W-:Y:S01]  /*ba30*/  UP2UR UR27, UPR, URZ, 0x1 ;  /* 0x000000013f1b7883 */ /* 0x000fe20008000000 */
[----:B------:R-:W-:Y:S01]  /*ba40*/  FSEL R20, R189, -INF , !P5 ;  /* 0xff800000bd147808 */ /* 0x000fe20006800000 */
[----:B------:R-:W-:Y:S01]  /*ba50*/  UP2UR UR33, UPR, URZ, 0x8 ;  /* 0x000000083f217883 */ /* 0x000fe20008000000 */
        /* <DEDUP_REMOVED lines=11> */
[----:B------:R-:W-:Y:S01]  /*bb10*/  UISETP.GE.AND UP3, UPT, UR4, 0x51, UPT ;  /* 0x000000510400788c */ /* 0x000fe2000bf66270 */
[----:B------:R-:W-:Y:S01]  /*bb20*/  ISETP.GT.AND P0, PT, R0, 0x10, P0 ;  /* 0x000000100000780c */ /* 0x000fe20000704270 */
[----:B------:R-:W-:Y:S01]  /*bb30*/  UP2UR UR25, UPR, URZ, 0x1 ;  /* 0x000000013f197883 */ /* 0x000fe20008000000 */
[----:B------:R-:W-:Y:S01]  /*bb40*/  FSEL R24, R169, -INF , !P1 ;  /* 0xff800000a9187808 */ /* 0x000fe20004800000 */
[----:B------:R-:W-:Y:S01]  /*bb50*/  UISETP.GE.AND UP2, UPT, UR4, 0x52, UPT ;  /* 0x000000520400788c */ /* 0x000fe2000bf46270 */
[----:B------:R-:W-:Y:S01]  /*bb60*/  PLOP3.LUT P1, PT, PT, PT, UP0, 0x40, 0x0 ;  /* 0x000000000000781c */ /* 0x000fe20003f2e808 */
[----:B------:R-:W-:Y:S01]  /*bb70*/  UISETP.GE.AND UP0, UPT, UR4, 0x22, UPT ;  /* 0x000000220400788c */ /* 0x000fe2000bf06270 */
[----:B------:R-:W-:Y:S01]  /*bb80*/  ISETP.LT.OR P0, PT, R2, 0x11, P0 ;  /* 0x000000110200780c */ /* 0x000fe20000701670 */
[----:B------:R-:W-:Y:S01]  /*bb90*/  UISETP.GE.AND UP1, UPT, UR4, 0x59, UPT ;  /* 0x000000590400788c */ /* 0x000fe2000bf26270 */
[----:B------:R-:W-:Y:S01]  /*bba0*/  ISETP.GT.AND P6, PT, R0, 0x11, P6 ;  /* 0x000000110000780c */ /* 0x000fe200037c4270 */
[----:B------:R-:W-:Y:S01]  /*bbb0*/  UP2UR UR24, UPR, URZ, 0x1 ;  /* 0x000000013f187883 */ /* 0x000fe20008000000 */
[----:B------:R-:W-:Y:S02]  /*bbc0*/  FSEL R25, R17, -INF , !P0 ;  /* 0xff80000011197808 */ /* 0x000fe40004000000 */
[----:B------:R-:W-:Y:S01]  /*bbd0*/  PLOP3.LUT P0, PT, PT, PT, UP0, 0x40, 0x0 ;  /* 0x000000000000781c */ /* 0x000fe20003f0e808 */
[----:B------:R-:W-:Y:S01]  /*bbe0*/  UISETP.GE.AND UP0, UPT, UR4, 0x29, UPT ;  /* 0x000000290400788c */ /* 0x000fe2000bf06270 */
[----:B------:R-:W-:Y:S02]  /*bbf0*/  ISETP.LT.OR P6, PT, R2, 0x12, P6 ;  /* 0x000000120200780c */ /* 0x000fe400037c1670 */
        /* <DEDUP_REMOVED lines=30> */
[C---:B------:R-:W-:Y:S01]  /*bde0*/  ISETP.GT.AND P0, PT, R0.reuse, 0x38, P0 ;  /* 0x000000380000780c */ /* 0x040fe20000704270 */
[----:B------:R-:W-:Y:S01]  /*bdf0*/  UP2UR UR18, UPR, URZ, 0x1 ;  /* 0x000000013f127883 */ /* 0x000fe20008000000 */
[C---:B------:R-:W-:Y:S02]  /*be00*/  ISETP.GT.AND P5, PT, R0.reuse, 0x29, P5 ;  /* 0x000000290000780c */ /* 0x040fe40002fa4270 */
[C---:B------:R-:W-:Y:S02]  /*be10*/  ISETP.GT.AND P2, PT, R0.reuse, 0x30, P2 ;  /* 0x000000300000780c */ /* 0x040fe40001744270 */
[----:B------:R-:W-:Y:S02]  /*be20*/  ISETP.GT.AND P1, PT, R0, 0x31, P1 ;  /* 0x000000310000780c */ /* 0x000fe40000f24270 */
[C---:B------:R-:W-:Y:S02]  /*be30*/  ISETP.LT.OR P0, PT, R2.reuse, 0x39, P0 ;  /* 0x000000390200780c */ /* 0x040fe40000701670 */
[----:B------:R-:W-:Y:S02]  /*be40*/  FSEL R176, R15, -INF , !P6 ;  /* 0xff8000000fb07808 */ /* 0x000fe40007000000 */
[----:B------:R-:W-:Y:S01]  /*be50*/  PLOP3.LUT P6, PT, PT, PT, UP0, 0x40, 0x0 ;  /* 0x000000000000781c */ /* 0x000fe20003fce808 */
[----:B------:R-:W-:Y:S01]  /*be60*/  UISETP.GE.AND UP0, UPT, UR4, 0x41, UPT ;  /* 0x000000410400788c */ /* 0x000fe2000bf06270 */
[C---:B------:R-:W-:Y:S02]  /*be70*/  ISETP.LT.OR P5, PT, R2.reuse, 0x2a, P5 ;  /* 0x0000002a0200780c */ /* 0x040fe40002fa1670 */
[C---:B------:R-:W-:Y:S01]  /*be80*/  ISETP.LT.OR P2, PT, R2.reuse, 0x31, P2 ;  /* 0x000000310200780c */ /* 0x040fe20001741670 */
[----:B------:R-:W-:Y:S01]  /*be90*/  UP2UR UR17, UPR, URZ, 0x1 ;  /* 0x000000013f117883 */ /* 0x000fe20008000000 */
[----:B------:R-:W-:Y:S02]  /*bea0*/  ISETP.LT.OR P1, PT, R2, 0x32, P1 ;  /* 0x000000320200780c */ /* 0x000fe40000f21670 */
[----:B------:R-:W-:Y:S02]  /*beb0*/  FSEL R196, R64, -INF , !P0 ;  /* 0xff80000040c47808 */ /* 0x000fe40004000000 */
[----:B------:R-:W-:Y:S02]  /*bec0*/  PLOP3.LUT P0, PT, PT, PT, UP4, 0x40, 0x0 ;  /* 0x000000000000781c */ /* 0x000fe40003f0e848 */
[----:B------:R-:W-:Y:S02]  /*bed0*/  FSEL R177, R49, -INF , !P5 ;  /* 0xff80000031b17808 */ /* 0x000fe40006800000 */
[----:B------:R-:W-:Y:S01]  /*bee0*/  PLOP3.LUT P5, PT, PT, PT, UP0, 0x40, 0x0 ;  /* 0x000000000000781c */ /* 0x000fe20003fae808 */
[----:B------:R-:W-:Y:S01]  /*bef0*/  UISETP.GE.AND UP0, UPT, UR4, 0x5a, UPT ;  /* 0x0000005a0400788c */ /* 0x000fe2000bf06270 */
[----:B------:R-:W-:Y:S02]  /*bf00*/  FSEL R179, R52, -INF , !P2 ;  /* 0xff80000034b37808 */ /* 0x000fe40005000000 */
[----:B------:R-:W-:Y:S01]  /*bf10*/  PLOP3.LUT P2, PT, PT, PT, UP6, 0x40, 0x0 ;  /* 0x000000000000781c */ /* 0x000fe20003f4e868 */
[----:B------:R-:W-:Y:S01]  /*bf20*/  UISETP.NE.AND UP6, UPT, UR34, URZ, UPT ;  /* 0x0000003f2200728c */ /* 0x000fe2000bfc5270 */
[----:B------:R-:W-:Y:S02]  /*bf30*/  FSEL R189, R53, -INF , !P1 ;  /* 0xff80000035bd7808 */ /* 0x000fe40004800000 */
[----:B------:R-:W-:Y:S02]  /*bf40*/  PLOP3.LUT P1, PT, PT, PT, UP5, 0x40, 0x0 ;  /* 0x000000000000781c */ /* 0x000fe40003f2e858 */
[C---:B------:R-:W-:Y:S02]  /*bf50*/  ISETP.GT.AND P0, PT, R0.reuse, 0x49, P0 ;  /* 0x000000490000780c */ /* 0x040fe40000704270 */
[C---:B------:R-:W-:Y:S02]  /*bf60*/  ISETP.GT.AND P6, PT, R0.reuse, 0x39, P6 ;  /* 0x000000390000780c */ /* 0x040fe400037c4270 */
[C---:B------:R-:W-:Y:S02]  /*bf70*/  ISETP.GT.AND P5, PT, R0.reuse, 0x40, P5 ;  /* 0x000000400000780c */ /* 0x040fe40002fa4270 */
[C---:B------:R-:W-:Y:S02]  /*bf80*/  ISETP.GT.AND P2, PT, R0.reuse, 0x41, P2 ;  /* 0x000000410000780c */ /* 0x040fe40001744270 */
[----:B------:R-:W-:Y:S02]  /*bf90*/  ISETP.GT.AND P1, PT, R0, 0x48, P1 ;  /* 0x000000480000780c */ /* 0x000fe40000f24270 */
[C---:B------:R-:W-:Y:S02]  /*bfa0*/  ISETP.LT.OR P0, PT, R2.reuse, 0x4a, P0 ;  /* 0x0000004a0200780c */ /* 0x040fe40000701670 */
[C---:B------:R-:W-:Y:S02]  /*bfb0*/  ISETP.LT.OR P6, PT, R2.reuse, 0x3a, P6 ;  /* 0x0000003a0200780c */ /* 0x040fe400037c1670 */
[C---:B------:R-:W-:Y:S02]  /*bfc0*/  ISETP.LT.OR P5, PT, R2.reuse, 0x41, P5 ;  /* 0x000000410200780c */ /* 0x040fe40002fa1670 */
[C---:B------:R-:W-:Y:S02]  /*bfd0*/  ISETP.LT.OR P2, PT, R2.reuse, 0x42, P2 ;  /* 0x000000420200780c */ /* 0x040fe40001741670 */
[----:B------:R-:W-:Y:S02]  /*bfe0*/  ISETP.LT.OR P1, PT, R2, 0x49, P1 ;  /* 0x000000490200780c */ /* 0x000fe40000f21670 */
[----:B------:R-:W-:Y:S02]  /*bff0*/  FSEL R237, R81, -INF , !P0 ;  /* 0xff80000051ed7808 */ /* 0x000fe40004000000 */
[----:B------:R-:W-:Y:S01]  /*c000*/  PLOP3.LUT P0, PT, PT, PT, UP6, 0x40, 0x0 ;  /* 0x000000000000781c */ /* 0x000fe20003f0e868 */
[----:B------:R-:W-:Y:S01]  /*c010*/  UISETP.NE.AND UP6, UPT, UR37, URZ, UPT ;  /* 0x0000003f2500728c */ /* 0x000fe2000bfc5270 */
[----:B------:R-:W-:Y:S02]  /*c020*/  FSEL R197, R65, -INF , !P6 ;  /* 0xff80000041c57808 */ /* 0x000fe40007000000 */
[----:B------:R-:W-:Y:S02]  /*c030*/  PLOP3.LUT P6, PT, PT, PT, UP3, 0x40, 0x0 ;  /* 0x000000000000781c */ /* 0x000fe40003fce838 */
[----:B------:R-:W-:Y:S02]  /*c040*/  FSEL R198, R68, -INF , !P5 ;  /* 0xff80000044c67808 */ /* 0x000fe40006800000 */
[----:B------:R-:W-:Y:S02]  /*c050*/  PLOP3.LUT P5, PT, PT, PT, UP2, 0x40, 0x0 ;  /* 0x000000000000781c */ /* 0x000fe40003fae828 */
[----:B------:R-:W-:Y:S02]  /*c060*/  FSEL R233, R69, -INF , !P2 ;  /* 0xff80000045e97808 */ /* 0x000fe40005000000 */
[----:B------:R-:W-:Y:S02]  /*c070*/  PLOP3.LUT P2, PT, PT, PT, UP1, 0x40, 0x0 ;  /* 0x000000000000781c */ /* 0x000fe40003f4e818 */
[----:B------:R-:W-:Y:S02]  /*c080*/  FSEL R236, R80, -INF , !P1 ;  /* 0xff80000050ec7808 */ /* 0x000fe40004800000 */
[----:B------:R-:W-:Y:S02]  /*c090*/  PLOP3.LUT P1, PT, PT, PT, UP0, 0x40, 0x0 ;  /* 0x000000000000781c */ /* 0x000fe40003f2e808 */
[C---:B------:R-:W-:Y:S02]  /*c0a0*/  ISETP.GT.AND P6, PT, R0.reuse, 0x50, P6 ;  /* 0x000000500000780c */ /* 0x040fe400037c4270 */
[C---:B------:R-:W-:Y:S02]  /*c0b0*/  ISETP.GT.AND P5, PT, R0.reuse, 0x51, P5 ;  /* 0x000000510000780c */ /* 0x040fe40002fa4270 */
[C---:B------:R-:W-:Y:S02]  /*c0c0*/  ISETP.GT.AND P2, PT, R0.reuse, 0x58, P2 ;  /* 0x000000580000780c */ /* 0x040fe40001744270 */
[----:B------:R-:W-:Y:S01]  /*c0d0*/  ISETP.GT.AND P1, PT, R0, 0x59, P1 ;  /* 0x000000590000780c */ /* 0x000fe20000f24270 */
[--C-:B-1----:R-:W-:Y:S01]  /*c0e0*/  IMAD.IADD R0, R6, 0x1, R3.reuse ;  /* 0x0000000106007824 */ /* 0x102fe200078e0203 */
[C---:B------:R-:W-:Y:S02]  /*c0f0*/  ISETP.LT.OR P6, PT, R2.reuse, 0x51, P6 ;  /* 0x000000510200780c */ /* 0x040fe400037c1670 */
[C---:B------:R-:W-:Y:S02]  /*c100*/  ISETP.LT.OR P5, PT, R2.reuse, 0x52, P5 ;  /* 0x000000520200780c */ /* 0x040fe40002fa1670 */
[C---:B------:R-:W-:Y:S02]  /*c110*/  ISETP.LT.OR P2, PT, R2.reuse, 0x59, P2 ;  /* 0x000000590200780c */ /* 0x040fe40001741670 */
[----:B------:R-:W-:Y:S01]  /*c120*/  ISETP.LT.OR P1, PT, R2, 0x5a, P1 ;  /* 0x0000005a0200780c */ /* 0x000fe20000f21670 */
[----:B------:R-:W-:Y:S01]  /*c130*/  IMAD.IADD R2, R5, 0x1, R3 ;  /* 0x0000000105027824 */ /* 0x000fe200078e0203 */
[----:B------:R-:W-:Y:S02]  /*c140*/  FSEL R240, R84, -INF , !P6 ;  /* 0xff80000054f07808 */ /* 0x000fe40007000000 */
[----:B------:R-:W-:Y:S02]  /*c150*/  FSEL R246, R85, -INF , !P5 ;  /* 0xff80000055f67808 */ /* 0x000fe40006800000 */
[----:B------:R-:W-:Y:S02]  /*c160*/  FSEL R250, R96, -INF , !P2 ;  /* 0xff80000060fa7808 */ /* 0x000fe40005000000 */
[----:B------:R-:W-:Y:S01]  /*c170*/  FSEL R252, R97, -INF , !P1 ;  /* 0xff80000061fc7808 */ /* 0x000fe20004800000 */
        /* <DEDUP_REMOVED lines=15> */
.L_x_281:
[----:B------:R-:W-:Y:S04]  /*c270*/  MOV R2, c[0x0][0x32c] ;  /* 0x0000cb0000027a02 */ /* 0x000fe80000000f00 */
[----:B------:R-:W-:Y:S11]  /*c280*/  ISETP.NE.AND P0, PT, R2, 0x1, PT ;  /* 0x000000010200780c */ /* 0x000ff60003f05270 */
[----:B------:R-:W-:Y:S02]  /*c290*/  @!UPT UIADD3 URZ, URZ, URZ, URZ ;  /* 0x0000003f3f3ff290 */ /* 0x000fe4000fffe03f */
[----:B------:R-:W-:Y:S05]  /*c2a0*/  @P0 IMAD.HI.U32 R2, R0, c[0x0][0x330], RZ ;  /* 0x0000cc0000020a27 */ /* 0x000fea00078e00ff */
[----:B------:R-:W-:Y:S02]  /*c2b0*/  @P0 SHF.R.U32.HI R0, RZ, c[0x0][0x334], R2 ;  /* 0x0000cd00ff000a19 */ /* 0x000fe40000011602 */
.L_x_282:
[----:B------:R-:W-:Y:S05]  /*c2c0*/  BSYNC B0 ;  /* 0x0000000000007941 */ /* 0x000fea0003800000 */
.L_x_280:
[----:B------:R-:W-:Y:S02]  /*c2d0*/  IMAD.U32 R2, RZ, RZ, UR4 ;  /* 0x00000004ff027e24 */ /* 0x000fe4000f8e00ff */
[----:B------:R-:W-:Y:S03]  /*c2e0*/  IMAD.U32 R7, RZ, RZ, UR15 ;  /* 0x0000000fff077e24 */ /* 0x000fe6000f8e00ff */
[----:B------:R-:W-:Y:S04]  /*c2f0*/  IADD3 R2, -R10, 0x1, R2 ;  /* 0x000000010a027810 */ /* 0x000fe80007ffe102 */
[----:B------:R-:W-:Y:S02]  /*c300*/  IADD3 R8, R2, -0x1, RZ ;  /* 0xffffffff02087810 */ /* 0x000fe40007ffe0ff */
[----:B------:R-:W-:Y:S03]  /*c310*/  IADD3 R2, -R7, UR8, R2 ;  /* 0x0000000807027c10 */ /* 0x000fe6000fffe102 */
[----:B------:R-:W-:Y:S01]  /*c320*/  IMAD R0, R0, c[0x0][0x32c], R8 ;  /* 0x0000cb0000007a24 */ /* 0x000fe200078e0208 */
[C-C-:B------:R-:W-:Y:S02]  /*c330*/  IADD3 R7, R3.reuse, UR13, R2.reuse ;  /* 0x0000000d03077c10 */ /* 0x140fe4000fffe002 */
[----:B------:R-:W-:Y:S02]  /*c340*/  IADD3 R3, R3, c[0x0][0x328], R2 ;  /* 0x0000ca0003037a10 */ /* 0x000fe40007ffe002 */
[----:B------:R-:W-:Y:S02]  /*c350*/  IADD3 R2, R0, c[0x0][0x32c], RZ ;  /* 0x0000cb0000027a10 */ /* 0x000fe40007ffe0ff */
[----:B------:R-:W-:Y:S02]  /*c360*/  IMNMX R0, R7, R0, !PT ;  /* 0x0000000007007217 */ /* 0x000fe40007800200 */
[----:B------:R-:W-:Y:S02]  /*c370*/  IMNMX R2, R3, R2, PT ;  /* 0x0000000203027217 */ /* 0x000fe40003800200 */
.L_x_279:
[----:B------:R-:W-:Y:S01]  /*c380*/  UP2UR UR40, UPR, URZ, 0x8 ;  /* 0x000000083f287883 */ /* 0x000fe20008000000 */
[----:B------:R-:W1:Y:S01]  /*c390*/  SHFL.IDX PT, R3, R4, 0x2, 0x1c1f ;  /* 0x005c1f0004037f89 */ /* 0x000e6200000e0000 */
[----:B------:R-:W-:Y:S01]  /*c3a0*/  UISETP.NE.AND UP3, UPT, UR29, URZ, UPT ;  /* 0x0000003f1d00728c */ /* 0x000fe2000bf65270 */
[----:B------:R-:W-:Y:S01]  /*c3b0*/  IMAD.U32 R7, RZ, RZ, UR4 ;  /* 0x00000004ff077e24 */ /* 0x000fe2000f8e00ff */
[----:B------:R-:W-:Y:S01]  /*c3c0*/  UP2UR UR42, UPR, URZ, 0x20 ;  /* 0x000000203f2a7883 */ /* 0x000fe20008000000 */
[----:B------:R-:W-:Y:S01]  /*c3d0*/  IMAD.U32 R8, RZ, RZ, UR15 ;  /* 0x0000000fff087e24 */ /* 0x000fe2000f8e00ff */
[----:B------:R-:W-:Y:S02]  /*c3e0*/  UISETP.NE.AND UP5, UPT, UR33, URZ, UPT ;  /* 0x0000003f2100728c */ /* 0x000fe4000bfa5270 */
[----:B------:R-:W-:Y:S01]  /*c3f0*/  PLOP3.LUT P0, PT, PT, PT, UP3, 0x40, 0x0 ;  /* 0x000000000000781c */ /* 0x000fe20003f0e838 */
[----:B------:R-:W-:Y:S01]  /*c400*/  UP2UR UR39, UPR, URZ, 0x4 ;  /* 0x000000043f277883 */ /* 0x000fe20008000000 */
[----:B------:R-:W-:Y:S01]  /*c410*/  IADD3 R7, -R10, 0x1, R7 ;  /* 0x000000010a077810 */ /* 0x000fe20007ffe107 */
[----:B------:R-:W-:Y:S01]  /*c420*/  UISETP.NE.AND UP2, UPT, UR30, URZ, UPT ;  /* 0x0000003f1e00728c */ /* 0x000fe2000bf45270 */
[----:B------:R-:W-:Y:S01]  /*c430*/  PLOP3.LUT P6, PT, PT, PT, UP5, 0x40, 0x0 ;  /* 0x000000000000781c */ /* 0x000fe20003fce858 */
[----:B------:R-:W-:Y:S01]  /*c440*/  UP2UR UR38, UPR, URZ, 0x2 ;  /* 0x000000023f267883 */ /* 0x000fe20008000000 */
[C---:B------:R-:W-:Y:S01]  /*c450*/  ISETP.GT.AND P0, PT, R0.reuse, 0x10, P0 ;  /* 0x000000100000780c */ /* 0x040fe20000704270 */
[----:B------:R-:W-:Y:S01]  /*c460*/  UISETP.NE.AND UP1, UPT, UR32, URZ, UPT ;  /* 0x0000003f2000728c */ /* 0x000fe2000bf25270 */
[----:B------:R-:W-:Y:S01]  /*c470*/  ISETP.GT.AND P6, PT, R0, RZ, P6 ;  /* 0x000000ff0000720c */ /* 0x000fe200037c4270 */
[----:B------:R-:W-:Y:S01]  /*c480*/  UP2UR UR37, UPR, URZ, 0x1 ;  /* 0x000000013f257883 */ /* 0x000fe20008000000 */
[----:B------:R-:W-:Y:S01]  /*c490*/  PLOP3.LUT P1, PT, PT, PT, UP2, 0x40, 0x0 ;  /* 0x000000000000781c */ /* 0x000fe20003f2e828 */
[----:B------:R-:W-:Y:S01]  /*c4a0*/  UISETP.NE.AND UP0, UPT, UR31, URZ, UPT ;  /* 0x0000003f1f00728c */ /* 0x000fe2000bf05270 */
[----:B------:R-:W-:Y:S01]  /*c4b0*/  ISETP.LT.OR P0, PT, R2, 0x11, P0 ;  /* 0x000000110200780c */ /* 0x000fe20000701670 */
[----:B------:R-:W-:Y:S01]  /*c4c0*/  UISETP.NE.AND UP2, UPT, UR24, URZ, UPT ;  /* 0x0000003f1800728c */ /* 0x000fe2000bf45270 */
[----:B------:R-:W-:Y:S01]  /*c4d0*/  PLOP3.LUT P5, PT, PT, PT, UP1, 0x40, 0x0 ;  /* 0x000000000000781c */ /* 0x000fe20003fae818 */
[----:B------:R-:W-:Y:S01]  /*c4e0*/  UP2UR UR41, UPR, URZ, 0x10 ;  /* 0x000000103f297883 */ /* 0x000fe20008000000 */
[C---:B------:R-:W-:Y:S01]  /*c4f0*/  ISETP.GT.AND P1, PT, R0.reuse, 0x9, P1 ;  /* 0x000000090000780c */ /* 0x040fe20000f24270 */
[----:B------:R-:W-:Y:S01]  /*c500*/  UISETP.NE.AND UP4, UPT, UR28, URZ, UPT ;  /* 0x0000003f1c00728c */ /* 0x000fe2000bf85270 */
[----:B------:R-:W-:Y:S01]  /*c510*/  PLOP3.LUT P2, PT, PT, PT, UP0, 0x40, 0x0 ;  /* 0x000000000000781c */ /* 0x000fe20003f4e808 */
[----:B------:R-:W-:Y:S01]  /*c520*/  UISETP.NE.AND UP1, UPT, UR27, URZ, UPT ;  /* 0x0000003f1b00728c */ /* 0x000fe2000bf25270 */
[C---:B------:R-:W-:Y:S01]  /*c530*/  ISETP.GT.AND P5, PT, R0.reuse, 0x1, P5 ;  /* 0x000000010000780c */ /* 0x040fe20002fa4270 */
[----:B------:R-:W-:Y:S01]  /*c540*/  UISETP.NE.AND UP0, UPT, UR26, URZ, UPT ;  /* 0x0000003f1a00728c */ /* 0x000fe2000bf05270 */
[----:B------:R-:W-:Y:S01]  /*c550*/  ISETP.GT.AND P2, PT, R0, 0x8, P2 ;  /* 0x000000080000780c */ /* 0x000fe20001744270 */
[----:B------:R-:W-:Y:S01]  /*c560*/  UISETP.NE.AND UP3, UPT, UR25, URZ, UPT ;  /* 0x0000003f1900728c */ /* 0x000fe2000bf65270 */
[C---:B------:R-:W-:Y:S01]  /*c570*/  ISETP.LT.OR P6, PT, R2.reuse, 0x1, P6 ;  /* 0x000000010200780c */ /* 0x040fe200037c1670 */
[----:B------:R-:W-:Y:S01]  /*c580*/  UISETP.NE.AND UP5, UPT, UR42, URZ, UPT ;  /* 0x0000003f2a00728c */ /* 0x000fe2000bfa5270 */
[C---:B------:R-:W-:Y:S02]  /*c590*/  ISETP.LT.OR P5, PT, R2.reuse, 0x2, P5 ;  /* 0x000000020200780c */ /* 0x040fe40002fa1670 */
[C---:B------:R-:W-:Y:S02]  /*c5a0*/  ISETP.LT.OR P2, PT, R2.reuse, 0x9, P2 ;  /* 0x000000090200780c */ /* 0x040fe40001741670 */
[----:B------:R-:W-:Y:S02]  /*c5b0*/  ISETP.LT.OR P1, PT, R2, 0xa, P1 ;  /* 0x0000000a0200780c */ /* 0x000fe40000f21670 */
[----:B------:R-:W-:Y:S02]  /*c5c0*/  FSEL R26, R182, -INF , !P0 ;  /* 0xff800000b61a7808 */ /* 0x000fe40004000000 */
[----:B------:R-:W-:Y:S01]  /*c5d0*/  PLOP3.LUT P0, PT, PT, PT, UP2, 0x40, 0x0 ;  /* 0x000000000000781c */ /* 0x000fe20003f0e828 */
[----:B------:R-:W-:Y:S01]  /*c5e0*/  UISETP.NE.AND UP2, UPT, UR19, URZ, UPT ;  /* 0x0000003f1300728c */ /* 0x000fe2000bf45270 */
        /* <DEDUP_REMOVED lines=48> */
[----:B------:R-:W-:Y:S02]  /*c8f0*/  PLOP3.LUT P0, PT, PT, PT, UP4, 0x40, 0x0 ;  /* 0x000000000000781c */ /* 0x000fe40003f0e848 */
[----:B------:R-:W-:Y:S02]  /*c900*/  FSEL R174, R50, -INF , !P6 ;  /* 0xff80000032ae7808 */ /* 0x000fe40007000000 */
[----:B------:R-:W-:Y:S01]  /*c910*/  PLOP3.LUT P6, PT, PT, PT, UP1, 0x40, 0x0 ;  /* 0x000000000000781c */ /* 0x000fe20003fce818 */
[----:B------:R-:W-:Y:S01]  /*c920*/  UISETP.NE.AND UP1, UPT, UR38, URZ, UPT ;  /* 0x0000003f2600728c */ /* 0x000fe2000bf25270 */
[----:B------:R-:W-:Y:S02]  /*c930*/  FSEL R175, R51, -INF , !P5 ;  /* 0xff80000033af7808 */ /* 0x000fe40006800000 */
[----:B------:R-:W-:Y:S01]  /*c940*/  PLOP3.LUT P5, PT, PT, PT, UP0, 0x40, 0x0 ;  /* 0x000000000000781c */ /* 0x000fe20003fae808 */
[----:B------:R-:W-:Y:S01]  /*c950*/  UISETP.NE.AND UP0, UPT, UR37, URZ, UPT ;  /* 0x0000003f2500728c */ /* 0x000fe2000bf05270 */
[----:B------:R-:W-:Y:S01]  /*c960*/  FSEL R180, R54, -INF , !P2 ;  /* 0xff80000036b47808 */ /* 0x000fe20005000000 */
[----:B------:R-:W-:Y:S01]  /*c970*/  UP2UR UR37, UPR, URZ, 0x40 ;  /* 0x000000403f257883 */ /* 0x000fe20008000000 */
        /* <DEDUP_REMOVED lines=28> */
[----:B------:R-:W-:Y:S02]  /*cb40*/  ISETP.GT.AND P1, PT, R0, 0x59, P1 ;  /* 0x000000590000780c */ /* 0x000fe40000f24270 */
[----:B------:R-:W-:Y:S02]  /*cb50*/  IADD3 R0, -R8, UR8, R7 ;  /* 0x0000000808007c10 */ /* 0x000fe4000fffe107 */
[C---:B------:R-:W-:Y:S02]  /*cb60*/  ISETP.LT.OR P6, PT, R2.reuse, 0x51, P6 ;  /* 0x000000510200780c */ /* 0x040fe400037c1670 */
[C---:B------:R-:W-:Y:S02]  /*cb70*/  ISETP.LT.OR P5, PT, R2.reuse, 0x52, P5 ;  /* 0x000000520200780c */ /* 0x040fe40002fa1670 */
[C---:B------:R-:W-:Y:S02]  /*cb80*/  ISETP.LT.OR P2, PT, R2.reuse, 0x59, P2 ;  /* 0x000000590200780c */ /* 0x040fe40001741670 */
[----:B------:R-:W-:Y:S02]  /*cb90*/  ISETP.LT.OR P1, PT, R2, 0x5a, P1 ;  /* 0x0000005a0200780c */ /* 0x000fe40000f21670 */
[C---:B------:R-:W-:Y:S02]  /*cba0*/  IADD3 R2, R0.reuse, c[0x0][0x328], RZ ;  /* 0x0000ca0000027a10 */ /* 0x040fe40007ffe0ff */
[----:B------:R-:W-:Y:S02]  /*cbb0*/  IADD3 R0, R0, UR13, RZ ;  /* 0x0000000d00007c10 */ /* 0x000fe4000fffe0ff */
[----:B------:R-:W-:Y:S01]  /*cbc0*/  FSEL R238, R86, -INF , !P6 ;  /* 0xff80000056ee7808 */ /* 0x000fe20007000000 */
[--C-:B-1----:R-:W-:Y:S01]  /*cbd0*/  IMAD.IADD R2, R2, 0x1, R3.reuse ;  /* 0x0000000102027824 */ /* 0x102fe200078e0203 */
[----:B------:R-:W-:Y:S01]  /*cbe0*/  FSEL R242, R87, -INF , !P5 ;  /* 0xff80000057f27808 */ /* 0x000fe20006800000 */
[----:B------:R-:W-:Y:S01]  /*cbf0*/  IMAD.IADD R0, R0, 0x1, R3 ;  /* 0x0000000100007824 */ /* 0x000fe200078e0203 */
        /* <DEDUP_REMOVED lines=17> */
.L_x_285:
[----:B------:R-:W-:Y:S04]  /*cd10*/  MOV R7, c[0x0][0x32c] ;  /* 0x0000cb0000077a02 */ /* 0x000fe80000000f00 */
[----:B------:R-:W-:Y:S11]  /*cd20*/  ISETP.NE.AND P0, PT, R7, 0x1, PT ;  /* 0x000000010700780c */ /* 0x000ff60003f05270 */
[----:B------:R-:W-:Y:S02]  /*cd30*/  @!UPT UIADD3 URZ, URZ, URZ, URZ ;  /* 0x0000003f3f3ff290 */ /* 0x000fe4000fffe03f */
[----:B------:R-:W-:Y:S05]  /*cd40*/  @P0 IMAD.HI.U32 R7, R3, c[0x0][0x330], RZ ;  /* 0x0000cc0003070a27 */ /* 0x000fea00078e00ff */
[----:B------:R-:W-:Y:S02]  /*cd50*/  @P0 SHF.R.U32.HI R3, RZ, c[0x0][0x334], R7 ;  /* 0x0000cd00ff030a19 */ /* 0x000fe40000011607 */
.L_x_286:
[----:B------:R-:W-:Y:S05]  /*cd60*/  BSYNC B0 ;  /* 0x0000000000007941 */ /* 0x000fea0003800000 */
.L_x_284:
[----:B------:R-:W-:Y:S05]  /*cd70*/  MOV R7, UR12 ;  /* 0x0000000c00077c02 */ /* 0x000fea0008000f00 */
[----:B------:R-:W-:Y:S04]  /*cd80*/  IMAD R7, R7, -0x60, -R10 ;  /* 0xffffffa007077824 */ /* 0x000fe800078e0a0a */
[----:B------:R-:W-:Y:S05]  /*cd90*/  IMAD R3, R3, c[0x0][0x32c], R7 ;  /* 0x0000cb0003037a24 */ /* 0x000fea00078e0207 */
[----:B------:R-:W-:Y:S02]  /*cda0*/  IADD3 R7, R3, c[0x0][0x32c], RZ ;  /* 0x0000cb0003077a10 */ /* 0x000fe40007ffe0ff */
[----:B------:R-:W-:Y:S02]  /*cdb0*/  IMNMX R0, R0, R3, !PT ;  /* 0x0000000300007217 */ /* 0x000fe40007800200 */
[----:B------:R-:W-:Y:S02]  /*cdc0*/  IMNMX R2, R2, R7, PT ;  /* 0x0000000702027217 */ /* 0x000fe40003800200 */
.L_x_283:
[----:B------:R-:W-:Y:S01]  /*cdd0*/  UP2UR UR40, UPR, URZ, 0x8 ;  /* 0x000000083f287883 */ /* 0x000fe20008000000 */
[----:B------:R-:W1:Y:S01]  /*cde0*/  SHFL.IDX PT, R3, R4, 0x3, 0x1c1f ;  /* 0x007c1f0004037f89 */ /* 0x000e6200000e0000 */
[----:B------:R-:W-:Y:S02]  /*cdf0*/  UISETP.NE.AND UP3, UPT, UR29, URZ, UPT ;  /* 0x0000003f1d00728c */ /* 0x000fe4000bf65270 */
[----:B------:R-:W-:Y:S02]  /*ce00*/  UP2UR UR42, UPR, URZ, 0x20 ;  /* 0x000000203f2a7883 */ /* 0x000fe40008000000 */
[----:B------:R-:W-:Y:S02]  /*ce10*/  UISETP.NE.AND UP5, UPT, UR33, URZ, UPT ;  /* 0x0000003f2100728c */ /* 0x000fe4000bfa5270 */
[----:B------:R-:W-:Y:S01]  /*ce20*/  PLOP3.LUT P0, PT, PT, PT, UP3, 0x40, 0x0 ;  /* 0x000000000000781c */ /* 0x000fe20003f0e838 */
[----:B------:R-:W-:Y:S02]  /*ce30*/  UP2UR UR39, UPR, URZ, 0x4 ;  /* 0x000000043f277883 */ /* 0x000fe40008000000 */
        /* <DEDUP_REMOVED lines=140> */
.L_x_289:
[----:B------:R-:W-:Y:S04]  /*d700*/  MOV R2, c[0x0][0x32c] ;  /* 0x0000cb0000027a02 */ /* 0x000fe80000000f00 */
[----:B------:R-:W-:Y:S11]  /*d710*/  ISETP.NE.AND P0, PT, R2, 0x1, PT ;  /* 0x000000010200780c */ /* 0x000ff60003f05270 */
[----:B------:R-:W-:Y:S02]  /*d720*/  @!UPT UIADD3 URZ, URZ, URZ, URZ ;  /* 0x0000003f3f3ff290 */ /* 0x000fe4000fffe03f */
[----:B------:R-:W-:Y:S05]  /*d730*/  @P0 IMAD.HI.U32 R2, R0, c[0x0][0x330], RZ ;  /* 0x0000cc0000020a27 */ /* 0x000fea00078e00ff */
[----:B------:R-:W-:Y:S02]  /*d740*/  @P0 SHF.R.U32.HI R0, RZ, c[0x0][0x334], R2 ;  /* 0x0000cd00ff000a19 */ /* 0x000fe40000011602 */
.L_x_290:
[----:B------:R-:W-:Y:S05]  /*d750*/  BSYNC B0 ;  /* 0x0000000000007941 */ /* 0x000fea0003800000 */
.L_x_288:
        /* <DEDUP_REMOVED lines=11> */
.L_x_287:
[----:B------:R-:W2:Y:S01]  /*d810*/  LDL.LU R3, [R1] ;  /* 0x0000000001037983 */ /* 0x000ea20000300800 */
        /* <DEDUP_REMOVED lines=10> */
[----:B------:R-:W-:Y:S01]  /*d8c0*/  PLOP3.LUT P2, PT, PT, PT, UP6, 0x40, 0x0 ;  /* 0x000000000000781c */ /* 0x000fe20003f4e868 */
[----:B------:R-:W-:Y:S01]  /*d8d0*/  UISETP.NE.AND UP4, UPT, UR27, URZ, UPT ;  /* 0x0000003f1b00728c */ /* 0x000fe2000bf85270 */
[----:B------:R-:W-:Y:S01]  /*d8e0*/  FMNMX.FTZ R72, R24, R72, !PT ;  /* 0x0000004818487209 */ /* 0x000fe20007810000 */
[----:B------:R-:W-:Y:S01]  /*d8f0*/  UP2UR UR27, UPR, URZ, 0x8 ;  /* 0x000000083f1b7883 */ /* 0x000fe20008000000 */
[----:B------:R-:W-:Y:S01]  /*d900*/  ISETP.GT.AND P2, PT, R0, RZ, P2 ;  /* 0x000000ff0000720c */ /* 0x000fe20001744270 */
[----:B------:R-:W-:Y:S01]  /*d910*/  UISETP.NE.AND UP3, UPT, UR29, URZ, UPT ;  /* 0x0000003f1d00728c */ /* 0x000fe2000bf65270 */
[----:B------:R-:W-:Y:S01]  /*d920*/  FMNMX.FTZ R72, R25, R72, !PT ;  /* 0x0000004819487209 */ /* 0x000fe20007810000 */
[----:B------:R-:W-:Y:S01]  /*d930*/  UP2UR UR29, UPR, URZ, 0x4 ;  /* 0x000000043f1d7883 */ /* 0x000fe20008000000 */
[----:B------:R-:W-:Y:S01]  /*d940*/  ISETP.LT.OR P2, PT, R2, 0x1, P2 ;  /* 0x000000010200780c */ /* 0x000fe20001741670 */
[----:B------:R-:W-:Y:S01]  /*d950*/  UISETP.NE.AND UP2, UPT, UR28, URZ, UPT ;  /* 0x0000003f1c00728c */ /* 0x000fe2000bf45270 */
[----:B------:R-:W-:Y:S01]  /*d960*/  FMNMX.FTZ R72, R27, R72, !PT ;  /* 0x000000481b487209 */ /* 0x000fe20007810000 */
[----:B------:R-:W-:Y:S01]  /*d970*/  UP2UR UR28, UPR, URZ, 0x2 ;  /* 0x000000023f1c7883 */ /* 0x000fe20008000000 */
[----:B------:R-:W-:Y:S01]  /*d980*/  PLOP3.LUT P0, PT, PT, PT, UP5, 0x40, 0x0 ;  /* 0x000000000000781c */ /* 0x000fe20003f0e858 */
[----:B------:R-:W-:Y:S01]  /*d990*/  UISETP.NE.AND UP1, UPT, UR30, URZ, UPT ;  /* 0x0000003f1e00728c */ /* 0x000fe2000bf25270 */
[----:B------:R-:W-:Y:S01]  /*d9a0*/  FMNMX.FTZ R72, R30, R72, !PT ;  /* 0x000000481e487209 */ /* 0x000fe20007810000 */
[----:B------:R-:W-:Y:S01]  /*d9b0*/  UP2UR UR30, UPR, URZ, 0x1 ;  /* 0x000000013f1e7883 */ /* 0x000fe20008000000 */
[----:B------:R-:W-:Y:S01]  /*d9c0*/  ISETP.GT.AND P0, PT, R0, 0x1, P0 ;  /* 0x000000010000780c */ /* 0x000fe20000704270 */
[----:B------:R-:W-:Y:S01]  /*d9d0*/  UISETP.NE.AND UP0, UPT, UR31, URZ, UPT ;  /* 0x0000003f1f00728c */ /* 0x000fe2000bf05270 */
[----:B------:R-:W-:Y:S01]  /*d9e0*/  FMNMX.FTZ R72, R33, R72, !PT ;  /* 0x0000004821487209 */ /* 0x000fe20007810000 */
[----:B------:R-:W-:Y:S01]  /*d9f0*/  UISETP.NE.AND UP6, UPT, UR4, URZ, UPT ;  /* 0x0000003f0400728c */ /* 0x000fe2000bfc5270 */
[----:B------:R-:W-:Y:S01]  /*da00*/  PLOP3.LUT P1, PT, PT, PT, UP1, 0x40, 0x0 ;  /* 0x000000000000781c */ /* 0x000fe20003f2e818 */
[----:B------:R-:W-:Y:S01]  /*da10*/  UISETP.NE.AND UP1, UPT, UR23, URZ, UPT ;  /* 0x0000003f1700728c */ /* 0x000fe2000bf25270 */
[----:B------:R-:W-:Y:S01]  /*da20*/  FMNMX.FTZ R72, R48, R72, !PT ;  /* 0x0000004830487209 */ /* 0x000fe20007810000 */
[----:B------:R-:W-:Y:S01]  /*da30*/  UISETP.NE.AND UP5, UPT, UR33, URZ, UPT ;  /* 0x0000003f2100728c */ /* 0x000fe2000bfa5270 */
[----:B------:R-:W-:Y:S01]  /*da40*/  PLOP3.LUT P6, PT, PT, PT, UP0, 0x40, 0x0 ;  /* 0x000000000000781c */ /* 0x000fe20003fce808 */
[----:B------:R-:W-:Y:S01]  /*da50*/  UISETP.NE.AND UP0, UPT, UR26, URZ, UPT ;  /* 0x0000003f1a00728c */ /* 0x000fe2000bf05270 */
[----:B------:R-:W-:Y:S01]  /*da60*/  FMNMX.FTZ R72, R90, R72, !PT ;  /* 0x000000485a487209 */ /* 0x000fe20007810000 */
[----:B------:R-:W-:Y:S01]  /*da70*/  LDSM.16.MT88.4 R52, [R210+0x100] ;  /* 0x00010000d234783b */ /* 0x000fe20000004200 */
[----:B------:R-:W-:Y:S02]  /*da80*/  ISETP.LT.OR P0, PT, R2, 0x2, P0 ;  /* 0x000000020200780c */ /* 0x000fe40000701670 */
[----:B------:R-:W-:Y:S02]  /*da90*/  FMNMX.FTZ R72, R176, R72, !PT ;  /* 0x00000048b0487209 */ /* 0x000fe40007810000 */
[----:B------:R-:W-:Y:S02]  /*daa0*/  ISETP.GT.AND P6, PT, R0, 0x8, P6 ;  /* 0x000000080000780c */ /* 0x000fe400037c4270 */
[----:B------:R-:W-:Y:S01]  /*dab0*/  FMNMX.FTZ R72, R177, R72, !PT ;  /* 0x00000048b1487209 */ /* 0x000fe20007810000 */
[----:B------:R-:W-:Y:S01]  /*dac0*/  LDSM.16.MT88.4 R80, [R211+0x100] ;  /* 0x00010000d350783b */ /* 0x000fe20000004200 */
[----:B------:R-:W-:Y:S02]  /*dad0*/  ISETP.LT.OR P6, PT, R2, 0x9, P6 ;  /* 0x000000090200780c */ /* 0x000fe400037c1670 */
[----:B------:R-:W-:Y:S02]  /*dae0*/  FMNMX.FTZ R72, R179, R72, !PT ;  /* 0x00000048b3487209 */ /* 0x000fe40007810000 */
[----:B------:R-:W-:Y:S02]  /*daf0*/  FSEL R15, R251, -INF , !P0 ;  /* 0xff800000fb0f7808 */ /* 0x000fe40004000000 */
[----:B------:R-:W-:Y:S02]  /*db00*/  FMNMX.FTZ R72, R189, R72, !PT ;  /* 0x00000048bd487209 */ /* 0x000fe40007810000 */
[----:B------:R-:W-:Y:S02]  /*db10*/  ISETP.GT.AND P1, PT, R0, 0x9, P1 ;  /* 0x000000090000780c */ /* 0x000fe40000f24270 */
[----:B------:R-:W-:Y:S02]  /*db20*/  FMNMX.FTZ R72, R196, R72, !PT ;  /* 0x00000048c4487209 */ /* 0x000fe40007810000 */
[----:B------:R-:W-:Y:S01]  /*db30*/  PLOP3.LUT P5, PT, PT, PT, UP3, 0x40, 0x0 ;  /* 0x000000000000781c */ /* 0x000fe20003fae838 */
[----:B------:R-:W-:Y:S01]  /*db40*/  UISETP.NE.AND UP3, UPT, UR25, URZ, UPT ;  /* 0x0000003f1900728c */ /* 0x000fe2000bf65270 */
[----:B------:R-:W-:Y:S02]  /*db50*/  FMNMX.FTZ R72, R197, R72, !PT ;  /* 0x00000048c5487209 */ /* 0x000fe40007810000 */
[----:B------:R-:W-:Y:S02]  /*db60*/  ISETP.LT.OR P1, PT, R2, 0xa, P1 ;  /* 0x0000000a0200780c */ /* 0x000fe40000f21670 */
[----:B------:R-:W-:Y:S02]  /*db70*/  FMNMX.FTZ R72, R198, R72, !PT ;  /* 0x00000048c6487209 */ /* 0x000fe40007810000 */
[----:B------:R-:W-:Y:S02]  /*db80*/  FSEL R17, R249, -INF , !P6 ;  /* 0xff800000f9117808 */ /* 0x000fe40007000000 */
[----:B------:R-:W-:Y:S02]  /*db90*/  FMNMX.FTZ R72, R233, R72, !PT ;  /* 0x00000048e9487209 */ /* 0x000fe40007810000 */
[----:B------:R-:W-:Y:S02]  /*dba0*/  ISETP.GT.AND P5, PT, R0, 0x10, P5 ;  /* 0x000000100000780c */ /* 0x000fe40002fa4270 */
[----:B------:R-:W-:Y:S02]  /*dbb0*/  FMNMX.FTZ R72, R236, R72, !PT ;  /* 0x00000048ec487209 */ /* 0x000fe40007810000 */
[----:B------:R-:W-:Y:S02]  /*dbc0*/  ISETP.LT.OR P5, PT, R2, 0x11, P5 ;  /* 0x000000110200780c */ /* 0x000fe40002fa1670 */
[----:B------:R-:W-:Y:S02]  /*dbd0*/  FMNMX.FTZ R72, R237, R72, !PT ;  /* 0x00000048ed487209 */ /* 0x000fe40007810000 */
[----:B------:R-:W-:Y:S02]  /*dbe0*/  FSEL R19, R248, -INF , !P1 ;  /* 0xff800000f8137808 */ /* 0x000fe40004800000 */
[----:B------:R-:W-:Y:S02]  /*dbf0*/  FMNMX.FTZ R72, R240, R72, !PT ;  /* 0x00000048f0487209 */ /* 0x000fe40007810000 */
[----:B------:R-:W-:Y:S01]  /*dc00*/  PLOP3.LUT P0, PT, PT, PT, UP4, 0x40, 0x0 ;  /* 0x000000000000781c */ /* 0x000fe20003f0e848 */
[----:B------:R-:W-:Y:S01]  /*dc10*/  UISETP.NE.AND UP4, UPT, UR21, URZ, UPT ;  /* 0x0000003f1500728c */ /* 0x000fe2000bf85270 */
[----:B------:R-:W-:Y:S02]  /*dc20*/  FMNMX.FTZ R72, R246, R72, !PT ;  /* 0x00000048f6487209 */ /* 0x000fe40007810000 */
[----:B------:R-:W-:Y:S02]  /*dc30*/  FSEL R56, R204, -INF , !P5 ;  /* 0xff800000cc387808 */ /* 0x000fe40006800000 */
[----:B------:R-:W-:Y:S02]  /*dc40*/  FMNMX.FTZ R72, R250, R72, !PT ;  /* 0x00000048fa487209 */ /* 0x000fe40007810000 */
[----:B------:R-:W-:Y:S02]  /*dc50*/  ISETP.GT.AND P0, PT, R0, 0x18, P0 ;  /* 0x000000180000780c */ /* 0x000fe40000704270 */
[----:B------:R-:W-:Y:S02]  /*dc60*/  FMNMX.FTZ R72, R252, R72, !PT ;  /* 0x00000048fc487209 */ /* 0x000fe40007810000 */
[----:B------:R-:W-:Y:S01]  /*dc70*/  PLOP3.LUT P6, PT, PT, PT, UP0, 0x40, 0x0 ;  /* 0x000000000000781c */ /* 0x000fe20003fce808 */
[----:B------:R-:W-:Y:S01]  /*dc80*/  UISETP.NE.AND UP0, UPT, UR22, URZ, UPT ;  /* 0x0000003f1600728c */ /* 0x000fe2000bf05270 */
[----:B------:R-:W-:Y:S01]  /*dc90*/  ISETP.LT.OR P0, PT, R2, 0x19, P0 ;  /* 0x000000190200780c */ /* 0x000fe20000701670 */
[----:B------:R-:W1:Y:S01]  /*dca0*/  SHFL.BFLY PT, R5, R72, 0x2, 0x1f ;  /* 0x0c401f0048057f89 */ /* 0x000e6200000e0000 */
[----:B------:R-:W-:Y:S02]  /*dcb0*/  ISETP.GT.AND P6, PT, R0, 0x19, P6 ;  /* 0x000000190000780c */ /* 0x000fe400037c4270 */
[----:B------:R-:W-:Y:S02]  /*dcc0*/  FSEL R62, R200, -INF , !P0 ;  /* 0xff800000c83e7808 */ /* 0x000fe40004000000 */
[----:B------:R-:W-:Y:S02]  /*dcd0*/  ISETP.LT.OR P6, PT, R2, 0x1a, P6 ;  /* 0x0000001a0200780c */ /* 0x000fe400037c1670 */
[----:B------:R-:W-:Y:S02]  /*dce0*/  FMNMX.FTZ R4, R14, R4, !PT ;  /* 0x000000040e047209 */ /* 0x000fe40007810000 */
[----:B------:R-:W-:Y:S02]  /*dcf0*/  FSEL R88, R199, -INF , !P6 ;  /* 0xff800000c7587808 */ /* 0x000fe40007000000 */
[----:B------:R-:W-:Y:S02]  /*dd00*/  FMNMX.FTZ R4, R16, R4, !PT ;  /* 0x0000000410047209 */ /* 0x000fe40007810000 */
[----:B------:R-:W-:Y:S01]  /*dd10*/  PLOP3.LUT P1, PT, PT, PT, UP3, 0x40, 0x0 ;  /* 0x000000000000781c */ /* 0x000fe20003f2e838 */
[----:B------:R-:W-:Y:S01]  /*dd20*/  UISETP.NE.AND UP3, UPT, UR20, URZ, UPT ;  /* 0x0000003f1400728c */ /* 0x000fe2000bf65270 */
        /* <DEDUP_REMOVED lines=17> */
[----:B------:R-:W-:Y:S02]  /*de40*/  ISETP.GT.AND P6, PT, R0, 0x30, P6 ;  /* 0x000000300000780c */ /* 0x000fe400037c4270 */
[----:B------:R-:W-:Y:S02]  /*de50*/  FMNMX.FTZ R4, R182, R4, !PT ;  /* 0x00000004b6047209 */ /* 0x000fe40007810000 */
[----:B------:R-:W-:Y:S01]  /*de60*/  PLOP3.LUT P1, PT, PT, PT, UP3, 0x40, 0x0 ;  /* 0x000000000000781c */ /* 0x000fe20003f2e838 */
[----:B------:R-:W-:Y:S01]  /*de70*/  UISETP.NE.AND UP3, UPT, UR27, URZ, UPT ;  /* 0x0000003f1b00728c */ /* 0x000fe2000bf65270 */
[----:B------:R-:W-:Y:S02]  /*de80*/  FMNMX.FTZ R4, R185, R4, !PT ;  /* 0x00000004b9047209 */ /* 0x000fe40007810000 */
[----:B------:R-:W-:Y:S02]  /*de90*/  FSEL R173, R47, -INF , !P0 ;  /* 0xff8000002fad7808 */ /* 0x000fe40004000000 */
[----:B------:R-:W-:Y:S02]  /*dea0*/  ISETP.LT.OR P6, PT, R2, 0x31, P6 ;  /* 0x000000310200780c */ /* 0x000fe400037c1670 */
[----:B------:R-:W-:Y:S02]  /*deb0*/  ISETP.GT.AND P1, PT, R0, 0x31, P1 ;  /* 0x000000310000780c */ /* 0x000fe40000f24270 */
[----:B------:R-:W-:Y:S02]  /*dec0*/  FMNMX.FTZ R4, R188, R4, !PT ;  /* 0x00000004bc047209 */ /* 0x000fe40007810000 */
        /* <DEDUP_REMOVED lines=10> */
[----:B------:R-:W-:Y:S02]  /*df70*/  PLOP3.LUT P6, PT, PT, PT, UP6, 0x40, 0x0 ;  /* 0x000000000000781c */ /* 0x000fe40003fce868 */
[----:B------:R-:W-:Y:S02]  /*df80*/  FMNMX.FTZ R4, R231, R4, !PT ;  /* 0x00000004e7047209 */ /* 0x000fe40007810000 */
[----:B------:R-:W-:Y:S02]  /*df90*/  PLOP3.LUT P1, PT, PT, PT, UP5, 0x40, 0x0 ;  /* 0x000000000000781c */ /* 0x000fe40003f2e858 */
[----:B------:R-:W-:Y:S02]  /*dfa0*/  FMNMX.FTZ R4, R239, R4, !PT ;  /* 0x00000004ef047209 */ /* 0x000fe40007810000 */
[----:B------:R-:W-:Y:S02]  /*dfb0*/  ISETP.LT.OR P0, PT, R2, 0x41, P0 ;  /* 0x000000410200780c */ /* 0x000fe40000701670 */
[----:B------:R-:W-:Y:S02]  /*dfc0*/  FMNMX.FTZ R4, R241, R4, !PT ;  /* 0x00000004f1047209 */ /* 0x000fe40007810000 */
[C---:B------:R-:W-:Y:S02]  /*dfd0*/  ISETP.GT.AND P6, PT, R0.reuse, 0x41, P6 ;  /* 0x000000410000780c */ /* 0x040fe400037c4270 */
[----:B------:R-:W-:Y:S02]  /*dfe0*/  FMNMX.FTZ R4, R243, R4, !PT ;  /* 0x00000004f3047209 */ /* 0x000fe40007810000 */
[----:B------:R-:W-:Y:S02]  /*dff0*/  ISETP.GT.AND P1, PT, R0, 0x48, P1 ;  /* 0x000000480000780c */ /* 0x000fe40000f24270 */
[----:B------:R-:W-:Y:S02]  /*e000*/  FMNMX.FTZ R4, R244, R4, !PT ;  /* 0x00000004f4047209 */ /* 0x000fe40007810000 */
[C---:B------:R-:W-:Y:S02]  /*e010*/  ISETP.LT.OR P6, PT, R2.reuse, 0x42, P6 ;  /* 0x000000420200780c */ /* 0x040fe400037c1670 */
[----:B------:R-:W-:Y:S01]  /*e020*/  FSEL R187, R187, -INF , !P0 ;  /* 0xff800000bbbb7808 */ /* 0x000fe20004000000 */
[----:B------:R-:W-:Y:S01]  /*e030*/  SHFL.BFLY PT, R8, R4, 0x2, 0x1f ;  /* 0x0c401f0004087f89 */ /* 0x000fe200000e0000 */
[----:B------:R-:W-:Y:S02]  /*e040*/  PLOP3.LUT P0, PT, PT, PT, UP3, 0x40, 0x0 ;  /* 0x000000000000781c */ /* 0x000fe40003f0e838 */
[----:B------:R-:W-:Y:S02]  /*e050*/  ISETP.LT.OR P1, PT, R2, 0x49, P1 ;  /* 0x000000490200780c */ /* 0x000fe40000f21670 */
[----:B------:R-:W-:Y:S02]  /*e060*/  FSEL R192, R75, -INF , !P6 ;  /* 0xff8000004bc07808 */ /* 0x000fe40007000000 */
[----:B------:R-:W-:Y:S02]  /*e070*/  ISETP.GT.AND P0, PT, R0, 0x50, P0 ;  /* 0x000000500000780c */ /* 0x000fe40000704270 */
[----:B------:R-:W-:Y:S02]  /*e080*/  FSEL R191, R78, -INF , !P1 ;  /* 0xff8000004ebf7808 */ /* 0x000fe40004800000 */
[----:B------:R-:W-:Y:S04]  /*e090*/  ISETP.LT.OR P0, PT, R2, 0x51, P0 ;  /* 0x000000510200780c */ /* 0x000fe80000701670 */
[----:B------:R-:W-:Y:S02]  /*e0a0*/  FSEL R199, R42, -INF , !P0 ;  /* 0xff8000002ac77808 */ /* 0x000fe40004000000 */
[----:B------:R-:W-:Y:S01]  /*e0b0*/  PLOP3.LUT P0, PT, PT, PT, UP0, 0x40, 0x0 ;  /* 0x000000000000781c */ /* 0x000fe20003f0e808 */
[----:B------:R-:W-:Y:S02]  /*e0c0*/  UISETP.GT.AND UP0, UPT, UR12, UR5, UPT ;  /* 0x000000050c00728c */ /* 0x000fe4000bf04270 */
[----:B------:R-:W-:Y:S01]  /*e0d0*/  UIADD3 UR12, UR12, -0x1, URZ ;  /* 0xffffffff0c0c7890 */ /* 0x000fe2000fffe03f */
[----:B------:R-:W-:Y:S04]  /*e0e0*/  ISETP.GT.AND P0, PT, R0, 0x59, P0 ;  /* 0x000000590000780c */ /* 0x000fe80000704270 */
[----:B------:R-:W-:Y:S04]  /*e0f0*/  ISETP.LT.OR P0, PT, R2, 0x5a, P0 ;  /* 0x0000005a0200780c */ /* 0x000fe80000701670 */
[----:B------:R-:W-:Y:S02]  /*e100*/  FSEL R73, R35, -INF , !P0 ;  /* 0xff80000023497808 */ /* 0x000fe40004000000 */
[----:B--2---:R-:W-:Y:S02]  /*e110*/  FSEL R10, R3, -INF , !P2 ;  /* 0xff800000030a7808 */ /* 0x004fe40005000000 */
[----:B------:R-:W-:Y:S02]  /*e120*/  FMNMX.FTZ R3, R11, R101, !PT ;  /* 0x000000650b037209 */ /* 0x000fe40007810000 */
[----:B------:R-:W-:Y:S01]  /*e130*/  PLOP3.LUT P2, PT, PT, PT, UP2, 0x40, 0x0 ;  /* 0x000000000000781c */ /* 0x000fe20003f4e828 */
[----:B------:R-:W-:Y:S01]  /*e140*/  UISETP.NE.AND UP2, UPT, UR24, URZ, UPT ;  /* 0x0000003f1800728c */ /* 0x000fe2000bf45270 */
[----:B------:R-:W-:Y:S02]  /*e150*/  FMNMX.FTZ R3, R18, R3, !PT ;  /* 0x0000000312037209 */ /* 0x000fe40007810000 */
[----:B-1----:R-:W-:Y:S02]  /*e160*/  FMNMX.FTZ R72, R72, R5, !PT ;  /* 0x0000000548487209 */ /* 0x002fe40007810000 */
[----:B------:R-:W-:Y:S02]  /*e170*/  FMNMX.FTZ R3, R21, R3, !PT ;  /* 0x0000000315037209 */ /* 0x000fe40007810000 */
[----:B------:R-:W-:Y:S01]  /*e180*/  ISETP.GT.AND P2, PT, R0, 0x11, P2 ;  /* 0x000000110000780c */ /* 0x000fe20001744270 */
[----:B------:R-:W1:Y:S01]  /*e190*/  SHFL.BFLY PT, R7, R72, 0x1, 0x1f ;  /* 0x0c201f0048077f89 */ /* 0x000e6200000e0000 */
        /* <DEDUP_REMOVED lines=10> */
[----:B------:R-:W-:Y:S02]  /*e240*/  FMNMX.FTZ R5, R10, R103, !PT ;  /* 0x000000670a057209 */ /* 0x000fe40007810000 */
[----:B------:R-:W-:Y:S02]  /*e250*/  FMNMX.FTZ R3, R94, R3, !PT ;  /* 0x000000035e037209 */ /* 0x000fe40007810000 */
[----:B------:R-:W-:Y:S02]  /*e260*/  ISETP.LT.OR P2, PT, R2, 0x29, P2 ;  /* 0x000000290200780c */ /* 0x000fe40001741670 */
[----:B------:R-:W-:Y:S02]  /*e270*/  FMNMX.FTZ R3, R95, R3, !PT ;  /* 0x000000035f037209 */ /* 0x000fe40007810000 */
[----:B------:R-:W-:Y:S02]  /*e280*/  FMNMX.FTZ R5, R15, R5, !PT ;  /* 0x000000050f057209 */ /* 0x000fe40007810000 */
[----:B------:R-:W-:Y:S02]  /*e290*/  FMNMX.FTZ R3, R174, R3, !PT ;  /* 0x00000003ae037209 */ /* 0x000fe40007810000 */
[----:B------:R-:W-:Y:S02]  /*e2a0*/  FSEL R171, R46, -INF , !P2 ;  /* 0xff8000002eab7808 */ /* 0x000fe40005000000 */
[----:B------:R-:W-:Y:S02]  /*e2b0*/  FMNMX.FTZ R3, R175, R3, !PT ;  /* 0x00000003af037209 */ /* 0x000fe40007810000 */
[----:B------:R-:W-:Y:S01]  /*e2c0*/  PLOP3.LUT P2, PT, PT, PT, UP1, 0x40, 0x0 ;  /* 0x000000000000781c */ /* 0x000fe20003f4e818 */
[----:B------:R-:W-:Y:S01]  /*e2d0*/  UISETP.NE.AND UP1, UPT, UR28, URZ, UPT ;  /* 0x0000003f1c00728c */ /* 0x000fe2000bf25270 */
[----:B------:R-:W-:Y:S02]  /*e2e0*/  FMNMX.FTZ R3, R180, R3, !PT ;  /* 0x00000003b4037209 */ /* 0x000fe40007810000 */
[----:B------:R-:W-:Y:S02]  /*e2f0*/  FMNMX.FTZ R5, R17, R5, !PT ;  /* 0x0000000511057209 */ /* 0x000fe40007810000 */
[----:B------:R-:W-:Y:S02]  /*e300*/  FMNMX.FTZ R3, R183, R3, !PT ;  /* 0x00000003b7037209 */ /* 0x000fe40007810000 */
[----:B------:R-:W-:Y:S02]  /*e310*/  ISETP.GT.AND P2, PT, R0, 0x39, P2 ;  /* 0x000000390000780c */ /* 0x000fe40001744270 */
[----:B------:R-:W-:Y:S02]  /*e320*/  FMNMX.FTZ R3, R193, R3, !PT ;  /* 0x00000003c1037209 */ /* 0x000fe40007810000 */
[----:B------:R-:W-:Y:S02]  /*e330*/  FMNMX.FTZ R5, R19, R5, !PT ;  /* 0x0000000513057209 */ /* 0x000fe40007810000 */
[----:B------:R-:W-:Y:S02]  /*e340*/  FMNMX.FTZ R3, R195, R3, !PT ;  /* 0x00000003c3037209 */ /* 0x000fe40007810000 */
[----:B-1----:R-:W-:Y:S02]  /*e350*/  FMNMX.FTZ R72, R72, R7, !PT ;  /* 0x0000000748487209 */ /* 0x002fe40007810000 */
[----:B------:R-:W-:Y:S02]  /*e360*/  FMNMX.FTZ R3, R202, R3, !PT ;  /* 0x00000003ca037209 */ /* 0x000fe40007810000 */
[----:B------:R-:W-:Y:S01]  /*e370*/  ISETP.LT.OR P2, PT, R2, 0x3a, P2 ;  /* 0x0000003a0200780c */ /* 0x000fe20001741670 */
[----:B------:R-:W-:Y:S01]  /*e380*/  FMUL.FTZ R74, R72, c[0x0][0x2d0] ;  /* 0x0000b400484a7a20 */ /* 0x000fe20000410000 */
[----:B------:R-:W-:Y:S02]  /*e390*/  FMNMX.FTZ R3, R229, R3, !PT ;  /* 0x00000003e5037209 */ /* 0x000fe40007810000 */
[----:B------:R-:W-:Y:S02]  /*e3a0*/  FMNMX.FTZ R5, R56, R5, !PT ;  /* 0x0000000538057209 */ /* 0x000fe40007810000 */
[----:B------:R-:W-:Y:S02]  /*e3b0*/  FMNMX.FTZ R3, R235, R3, !PT ;  /* 0x00000003eb037209 */ /* 0x000fe40007810000 */
[----:B------:R-:W-:Y:S02]  /*e3c0*/  FSEL R178, R63, -INF , !P2 ;  /* 0xff8000003fb27808 */ /* 0x000fe40005000000 */
[----:B------:R-:W-:Y:S02]  /*e3d0*/  FMNMX.FTZ R3, R232, R3, !PT ;  /* 0x00000003e8037209 */ /* 0x000fe40007810000 */
[----:B------:R-:W-:Y:S02]  /*e3e0*/  FSETP.NEU.FTZ.AND P2, PT, R72, -INF , PT ;  /* 0xff8000004800780b */ /* 0x000fe40003f5d000 */
[----:B------:R-:W-:Y:S02]  /*e3f0*/  FMNMX.FTZ R3, R238, R3, !PT ;  /* 0x00000003ee037209 */ /* 0x000fe40007810000 */
[----:B------:R-:W-:Y:S02]  /*e400*/  FMNMX.FTZ R5, R58, R5, !PT ;  /* 0x000000053a057209 */ /* 0x000fe40007810000 */
[----:B------:R-:W-:Y:S02]  /*e410*/  FMNMX.FTZ R3, R242, R3, !PT ;  /* 0x00000003f2037209 */ /* 0x000fe40007810000 */
[----:B------:R-:W-:Y:S02]  /*e420*/  FSEL R74, R74, RZ, P2 ;  /* 0x000000ff4a4a7208 */ /* 0x000fe40001000000 */
[----:B------:R-:W-:Y:S02]  /*e430*/  FMNMX.FTZ R3, R245, R3, !PT ;  /* 0x00000003f5037209 */ /* 0x000fe40007810000 */
[----:B------:R-:W-:Y:S01]  /*e440*/  FMNMX.FTZ R5, R62, R5, !PT ;  /* 0x000000053e057209 */ /* 0x000fe20007810000 */
[--C-:B------:R-:W-:Y:S01]  /*e450*/  FFMA.FTZ R48, R48, c[0x0][0x2d0], -R74.reuse ;  /* 0x0000b40030307a23 */ /* 0x100fe2000001084a */
[----:B------:R-:W-:Y:S02]  /*e460*/  FMNMX.FTZ R3, R247, R3, !PT ;  /* 0x00000003f7037209 */ /* 0x000fe40007810000 */
[----:B------:R-:W-:Y:S01]  /*e470*/  PLOP3.LUT P5, PT, PT, PT, UP2, 0x40, 0x0 ;  /* 0x000000000000781c */ /* 0x000fe20003fae828 */
[----:B------:R-:W-:Y:S01]  /*e480*/  UISETP.NE.AND UP2, UPT, UR19, URZ, UPT ;  /* 0x0000003f1300728c */ /* 0x000fe2000bf45270 */
[----:B------:R-:W-:Y:S01]  /*e490*/  FMNMX.FTZ R4, R4, R8, !PT ;  /* 0x0000000804047209 */ /* 0x000fe20007810000 */
[----:B------:R-:W1:Y:S01]  /*e4a0*/  SHFL.BFLY PT, R6, R3, 0x2, 0x1f ;  /* 0x0c401f0003067f89 */ /* 0x000e6200000e0000 */
[----:B------:R-:W-:Y:S04]  /*e4b0*/  ISETP.GT.AND P5, PT, R0, 0x21, P5 ;  /* 0x000000210000780c */ /* 0x000fe80002fa4270 */
[----:B------:R-:W-:Y:S03]  /*e4c0*/  ISETP.LT.OR P5, PT, R2, 0x22, P5 ;  /* 0x000000220200780c */ /* 0x000fe60002fa1670 */
[----:B------:R-:W2:Y:S01]  /*e4d0*/  SHFL.BFLY PT, R70, R4, 0x1, 0x1f ;  /* 0x0c201f0004467f89 */ /* 0x000ea200000e0000 */
[----:B------:R-:W-:Y:S02]  /*e4e0*/  FSEL R169, R43, -INF , !P5 ;  /* 0xff8000002ba97808 */ /* 0x000fe40006800000 */
[----:B------:R-:W-:Y:S01]  /*e4f0*/  PLOP3.LUT P5, PT, PT, PT, UP2, 0x40, 0x0 ;  /* 0x000000000000781c */ /* 0x000fe20003fae828 */
[----:B------:R-:W-:Y:S03]  /*e500*/  UISETP.NE.AND UP2, UPT, UR29, URZ, UPT ;  /* 0x0000003f1d00728c */ /* 0x000fe6000bf45270 */
[----:B------:R-:W-:Y:S03]  /*e510*/  ISETP.GT.AND P5, PT, R0, 0x38, P5 ;  /* 0x000000380000780c */ /* 0x000fe60002fa4270 */
[----:B------:R-:W-:Y:S02]  /*e520*/  PLOP3.LUT P6, PT, PT, PT, UP2, 0x40, 0x0 ;  /* 0x000000000000781c */ /* 0x000fe40003fce828 */
[----:B------:R-:W-:Y:S02]  /*e530*/  ISETP.LT.OR P5, PT, R2, 0x39, P5 ;  /* 0x000000390200780c */ /* 0x000fe40002fa1670 */
[----:B------:R-:W-:Y:S02]  /*e540*/  ISETP.GT.AND P6, PT, R0, 0x51, P6 ;  /* 0x000000510000780c */ /* 0x000fe400037c4270 */
[----:B-1----:R-:W-:Y:S02]  /*e550*/  FMNMX.FTZ R3, R3, R6, !PT ;  /* 0x0000000603037209 */ /* 0x002fe40007810000 */
[----:B------:R-:W-:Y:S01]  /*e560*/  FMNMX.FTZ R6, R88, R5, !PT ;  /* 0x0000000558067209 */ /* 0x000fe20007810000 */
[--C-:B------:R-:W-:Y:S01]  /*e570*/  FFMA.FTZ R5, R12, c[0x0][0x2d0], -R74.reuse ;  /* 0x0000b4000c057a23 */ /* 0x100fe2000001084a */
[----:B------:R-:W-:Y:S01]  /*e580*/  ISETP.LT.OR P6, PT, R2, 0x52, P6 ;  /* 0x000000520200780c */ /* 0x000fe200037c1670 */
[----:B------:R-:W1:Y:S01]  /*e590*/  SHFL.BFLY PT, R71, R3, 0x1, 0x1f ;  /* 0x0c201f0003477f89 */ /* 0x000e6200000e0000 */
[----:B------:R-:W-:Y:S01]  /*e5a0*/  FMNMX.FTZ R6, R99, R6, !PT ;  /* 0x0000000663067209 */ /* 0x000fe20007810000 */
[----:B------:R3:W-:Y:S01]  /*e5b0*/  MUFU.EX2 R49, R5 ;  /* 0x0000000500317308 */ /* 0x0007e20000000800 */
[----:B------:R-:W-:Y:S02]  /*e5c0*/  FSEL R186, R34, -INF , !P5 ;  /* 0xff80000022ba7808 */ /* 0x000fe40006800000 */
[----:B------:R-:W-:Y:S02]  /*e5d0*/  PLOP3.LUT P5, PT, PT, PT, UP4, 0x40, 0x0 ;  /* 0x000000000000781c */ /* 0x000fe40003fae848 */
[----:B--2---:R-:W-:Y:S02]  /*e5e0*/  FMNMX.FTZ R70, R4, R70, !PT ;  /* 0x0000004604467209 */ /* 0x004fe40007810000 */
[----:B------:R-:W-:Y:S02]  /*e5f0*/  ISETP.GT.AND P5, PT, R0, 0x49, P5 ;  /* 0x000000490000780c */ /* 0x000fe40002fa4270 */
[C---:B------:R-:W-:Y:S01]  /*e600*/  FSETP.NEU.FTZ.AND P0, PT, R70.reuse, -INF , PT ;  /* 0xff8000004600780b */ /* 0x040fe20003f1d000 */
[----:B------:R-:W-:Y:S01]  /*e610*/  FMUL.FTZ R96, R70, c[0x0][0x2d0] ;  /* 0x0000b40046607a20 */ /* 0x000fe20000410000 */
[----:B------:R-:W-:Y:S02]  /*e620*/  ISETP.LT.OR P5, PT, R2, 0x4a, P5 ;  /* 0x0000004a0200780c */ /* 0x000fe40002fa1670 */
[----:B------:R-:W-:Y:S02]  /*e630*/  FSEL R200, R91, -INF , !P6 ;  /* 0xff8000005bc87808 */ /* 0x000fe40007000000 */
[----:B------:R-:W-:Y:S02]  /*e640*/  FSEL R194, R79, -INF , !P5 ;  /* 0xff8000004fc27808 */ /* 0x000fe40006800000 */
[----:B------:R-:W-:Y:S02]  /*e650*/  PLOP3.LUT P5, PT, PT, PT, UP1, 0x40, 0x0 ;  /* 0x000000000000781c */ /* 0x000fe40003fae818 */
[----:B------:R-:W-:Y:S02]  /*e660*/  FSEL R96, R96, RZ, P0 ;  /* 0x000000ff60607208 */ /* 0x000fe40000000000 */
[----:B------:R-:W-:Y:S02]  /*e670*/  ISETP.GT.AND P5, PT, R0, 0x58, P5 ;  /* 0x000000580000780c */ /* 0x000fe40002fa4270 */
[----:B-1----:R-:W-:Y:S01]  /*e680*/  FMNMX.FTZ R71, R3, R71, !PT ;  /* 0x0000004703477209 */ /* 0x002fe20007810000 */
[----:B---3--:R-:W-:Y:S01]  /*e690*/  FFMA.FTZ R5, R20, c[0x0][0x2d0], -R74 ;  /* 0x0000b40014057a23 */ /* 0x008fe2000001084a */
[----:B------:R-:W-:Y:S01]  /*e6a0*/  ISETP.LT.OR P5, PT, R2, 0x59, P5 ;  /* 0x000000590200780c */ /* 0x000fe20002fa1670 */
[--C-:B------:R-:W-:Y:S01]  /*e6b0*/  FFMA.FTZ R4, R16, c[0x0][0x2d0], -R96.reuse ;  /* 0x0000b40010047a23 */ /* 0x100fe20000010860 */
[----:B------:R-:W-:Y:S01]  /*e6c0*/  FMNMX.FTZ R3, R169, R6, !PT ;  /* 0x00000006a9037209 */ /* 0x000fe20007810000 */
[----:B------:R1:W-:Y:S01]  /*e6d0*/  MUFU.EX2 R57, R5 ;  /* 0x0000000500397308 */ /* 0x0003e20000000800 */
[C---:B------:R-:W-:Y:S01]  /*e6e0*/  FMUL.FTZ R75, R71.reuse, c[0x0][0x2d0] ;  /* 0x0000b400474b7a20 */ /* 0x040fe20000410000 */
[----:B------:R-:W-:Y:S01]  /*e6f0*/  FSETP.NEU.FTZ.AND P1, PT, R71, -INF , PT ;  /* 0xff8000004700780b */ /* 0x000fe20003f3d000 */
[----:B------:R-:W-:Y:S01]  /*e700*/  FFMA.FTZ R32, R32, c[0x0][0x2d0], -R96 ;  /* 0x0000b40020207a23 */ /* 0x000fe20000010860 */
[----:B------:R-:W-:Y:S01]  /*e710*/  FMNMX.FTZ R3, R171, R3, !PT ;  /* 0x00000003ab037209 */ /* 0x000fe20007810000 */
[----:B------:R-:W-:Y:S01]  /*e720*/  FFMA.FTZ R16, R30, c[0x0][0x2d0], -R74 ;  /* 0x0000b4001e107a23 */ /* 0x000fe2000001084a */
[----:B------:R-:W-:Y:S01]  /*e730*/  FSEL R75, R75, RZ, P1 ;  /* 0x000000ff4b4b7208 */ /* 0x000fe20000800000 */
[----:B------:R-:W-:Y:S01]  /*e740*/  FFMA.FTZ R44, R44, c[0x0][0x2d0], -R96 ;  /* 0x0000b4002c2c7a23 */ /* 0x000fe20000010860 */
[----:B------:R-:W-:Y:S02]  /*e750*/  FMNMX.FTZ R3, R173, R3, !PT ;  /* 0x00000003ad037209 */ /* 0x000fe40007810000 */
[----:B------:R-:W-:Y:S01]  /*e760*/  MUFU.EX2 R36, R4 ;  /* 0x0000000400247308 */ /* 0x000fe20000000800 */
[--C-:B------:R-:W-:Y:S01]  /*e770*/  FFMA.FTZ R2, R21, c[0x0][0x2d0], -R75.reuse ;  /* 0x0000b40015027a23 */ /* 0x100fe2000001084b */
[----:B------:R-:W-:Y:S01]  /*e780*/  FMNMX.FTZ R3, R181, R3, !PT ;  /* 0x00000003b5037209 */ /* 0x000fe20007810000 */
[--C-:B------:R-:W-:Y:S01]  /*e790*/  FFMA.FTZ R92, R95, c[0x0][0x2d0], -R75.reuse ;  /* 0x0000b4005f5c7a23 */ /* 0x100fe2000001084b */
[----:B------:R-:W-:Y:S01]  /*e7a0*/  FSEL R201, R38, -INF , !P5 ;  /* 0xff80000026c97808 */ /* 0x000fe20006800000 */
[--C-:B------:R-:W-:Y:S01]  /*e7b0*/  FFMA.FTZ R8, R26, c[0x0][0x2d0], -R75.reuse ;  /* 0x0000b4001a087a23 */ /* 0x100fe2000001084b */
[----:B------:R-:W-:Y:S01]  /*e7c0*/  FMNMX.FTZ R3, R184, R3, !PT ;  /* 0x00000003b8037209 */ /* 0x000fe20007810000 */
[--C-:B------:R-:W-:Y:S02]  /*e7d0*/  FFMA.FTZ R12, R28, c[0x0][0x2d0], -R75.reuse ;  /* 0x0000b4001c0c7a23 */ /* 0x100fe4000001084b */
[--C-:B------:R-:W-:Y:S01]  /*e7e0*/  FFMA.FTZ R28, R31, c[0x0][0x2d0], -R75.reuse ;  /* 0x0000b4001f1c7a23 */ /* 0x100fe2000001084b */
[----:B------:R-:W-:Y:S01]  /*e7f0*/  MUFU.EX2 R61, R2 ;  /* 0x00000002003d7308 */ /* 0x000fe20000000800 */
[--C-:B-1----:R-:W-:Y:S09]  /*e800*/  FFMA.FTZ R5, R22, c[0x0][0x2d0], -R74.reuse ;  /* 0x0000b40016057a23 */ /* 0x102ff2000001084a */
[----:B------:R1:W-:Y:S10]  /*e810*/  MUFU.EX2 R60, R5 ;  /* 0x00000005003c7308 */ /* 0x0003f40000000800 */
[----:B------:R-:W-:Y:S10]  /*e820*/  MUFU.EX2 R59, R8 ;  /* 0x00000008003b7308 */ /* 0x000ff40000000800 */
[----:B------:R-:W-:Y:S01]  /*e830*/  MUFU.EX2 R50, R12 ;  /* 0x0000000c00327308 */ /* 0x000fe20000000800 */
[----:B-1----:R-:W-:Y:S01]  /*e840*/  FMNMX.FTZ R5, R186, R3, !PT ;  /* 0x00000003ba057209 */ /* 0x002fe20007810000 */
[----:B------:R-:W-:Y:S02]  /*e850*/  FFMA.FTZ R3, R24, c[0x0][0x2d0], -R74 ;  /* 0x0000b40018037a23 */ /* 0x000fe4000001084a */
[--C-:B------:R-:W-:Y:S01]  /*e860*/  FFMA.FTZ R24, R29, c[0x0][0x2d0], -R75.reuse ;  /* 0x0000b4001d187a23 */ /* 0x100fe2000001084b */
[----:B------:R-:W-:Y:S05]  /*e870*/  FMNMX.FTZ R5, R178, R5, !PT ;  /* 0x00000005b2057209 */ /* 0x000fea0007810000 */
[----:B------:R1:W2:Y:S10]  /*e880*/  MUFU.EX2 R85, R3 ;  /* 0x0000000300557308 */ /* 0x0002b40000000800 */
[----:B------:R-:W-:Y:S10]  /*e890*/  MUFU.EX2 R34, R16 ;  /* 0x0000001000227308 */ /* 0x000ff40000000800 */
[----:B------:R-:W-:Y:S01]  /*e8a0*/  MUFU.EX2 R35, R24 ;  /* 0x0000001800237308 */ /* 0x000fe20000000800 */
[----:B-1----:R-:W-:Y:S01]  /*e8b0*/  FMNMX.FTZ R3, R187, R5, !PT ;  /* 0x00000005bb037209 */ /* 0x002fe20007810000 */
[--C-:B------:R-:W-:Y:S01]  /*e8c0*/  FFMA.FTZ R5, R11, c[0x0][0x2d0], -R75.reuse ;  /* 0x0000b4000b057a23 */ /* 0x100fe2000001084b */
[----:B--2---:R-:W-:Y:S02]  /*e8d0*/  F2FP.PACK_AB R78, R85, R60 ;  /* 0x0000003c554e723e */ /* 0x004fe400000000ff */
[----:B------:R-:W-:Y:S05]  /*e8e0*/  FMNMX.FTZ R3, R192, R3, !PT ;  /* 0x00000003c0037209 */ /* 0x000fea0007810000 */
[----:B------:R-:W-:Y:S01]  /*e8f0*/  MUFU.EX2 R37, R5 ;  /* 0x0000000500257308 */ /* 0x000fe20000000800 */
[----:B------:R-:W-:Y:S04]  /*e900*/  FMNMX.FTZ R3, R191, R3, !PT ;  /* 0x00000003bf037209 */ /* 0x000fe80007810000 */
[----:B------:R-:W-:Y:S01]  /*e910*/  FMNMX.FTZ R0, R194, R3, !PT ;  /* 0x00000003c2007209 */ /* 0x000fe20007810000 */
[--C-:B------:R-:W-:Y:S03]  /*e920*/  FFMA.FTZ R3, R18, c[0x0][0x2d0], -R75.reuse ;  /* 0x0000b40012037a23 */ /* 0x100fe6000001084b */
[----:B------:R-:W-:Y:S01]  /*e930*/  FMNMX.FTZ R0, R199, R0, !PT ;  /* 0x00000000c7007209 */ /* 0x000fe20007810000 */
[----:B------:R1:W-:Y:S03]  /*e940*/  MUFU.EX2 R51, R3 ;  /* 0x0000000300337308 */ /* 0x0003e60000000800 */
[----:B------:R-:W-:Y:S04]  /*e950*/  FMNMX.FTZ R0, R200, R0, !PT ;  /* 0x00000000c8007209 */ /* 0x000fe80007810000 */
[----:B------:R-:W-:Y:S04]  /*e960*/  FMNMX.FTZ R0, R201, R0, !PT ;  /* 0x00000000c9007209 */ /* 0x000fe80007810000 */
[----:B------:R-:W-:Y:S05]  /*e970*/  FMNMX.FTZ R0, R73, R0, !PT ;  /* 0x0000000049007209 */ /* 0x000fea0007810000 */
[----:B------:R-:W2:Y:S01]  /*e980*/  SHFL.BFLY PT, R2, R0, 0x2, 0x1f ;  /* 0x0c401f0000027f89 */ /* 0x000ea200000e0000 */
[----:B-1----:R-:W-:Y:S07]  /*e990*/  FFMA.FTZ R3, R23, c[0x0][0x2d0], -R75 ;  /* 0x0000b40017037a23 */ /* 0x002fee000001084b */
[----:B------:R-:W-:Y:S01]  /*e9a0*/  LDSM.16.MT88.4 R20, [R209+0x100] ;  /* 0x00010000d114783b */ /* 0x000fe20000004200 */
[----:B------:R1:W3:Y:S02]  /*e9b0*/  MUFU.EX2 R86, R3 ;  /* 0x0000000300567308 */ /* 0x0002e40000000800 */
[--C-:B-1----:R-:W-:Y:S01]  /*e9c0*/  FFMA.FTZ R3, R9, c[0x0][0x2d0], -R96.reuse ;  /* 0x0000b40009037a23 */ /* 0x102fe20000010860 */
[----:B---3--:R-:W-:Y:S07]  /*e9d0*/  F2FP.PACK_AB R79, R86, R61 ;  /* 0x0000003d564f723e */ /* 0x008fee00000000ff */
[----:B------:R1:W-:Y:S02]  /*e9e0*/  MUFU.EX2 R39, R3 ;  /* 0x0000000300277308 */ /* 0x0003e40000000800 */
[--C-:B-1----:R-:W-:Y:S08]  /*e9f0*/  FFMA.FTZ R3, R13, c[0x0][0x2d0], -R96.reuse ;  /* 0x0000b4000d037a23 */ /* 0x102ff00000010860 */
[----:B------:R1:W-:Y:S02]  /*ea00*/  MUFU.EX2 R45, R3 ;  /* 0x00000003002d7308 */ /* 0x0003e40000000800 */
[----:B-1----:R-:W-:Y:S08]  /*ea10*/  FFMA.FTZ R3, R14, c[0x0][0x2d0], -R96 ;  /* 0x0000b4000e037a23 */ /* 0x002ff00000010860 */
[----:B------:R2:W-:Y:S02]  /*ea20*/  MUFU.EX2 R84, R3 ;  /* 0x0000000300547308 */ /* 0x0005e40000000800 */
[----:B--2---:R-:W-:Y:S01]  /*ea30*/  FMNMX.FTZ R3, R0, R2, !PT ;  /* 0x0000000200037209 */ /* 0x004fe20007810000 */
[----:B------:R-:W-:Y:S01]  /*ea40*/  FFMA.FTZ R2, R25, c[0x0][0x2d0], -R74 ;  /* 0x0000b40019027a23 */ /* 0x000fe2000001084a */
[----:B------:R-:W-:Y:S06]  /*ea50*/  FSEL R0, R72, RZ, P2 ;  /* 0x000000ff48007208 */ /* 0x000fec0001000000 */
[----:B------:R1:W-:Y:S01]  /*ea60*/  MUFU.EX2 R87, R2 ;  /* 0x0000000200577308 */ /* 0x0003e20000000800 */
[----:B------:R-:W2:Y:S01]  /*ea70*/  SHFL.BFLY PT, R4, R3, 0x1, 0x1f ;  /* 0x0c201f0003047f89 */ /* 0x000ea200000e0000 */
[----:B------:R-:W-:Y:S01]  /*ea80*/  FADD.FTZ R0, -R0, R100 ;  /* 0x0000006400007221 */ /* 0x000fe20000010100 */
[----:B------:R-:W-:Y:S03]  /*ea90*/  MOV R100, R49 ;  /* 0x0000003100647202 */ /* 0x000fe60000000f00 */
[----:B------:R-:W-:Y:S01]  /*eaa0*/  FMUL.FTZ R0, R0, c[0x0][0x2d0] ;  /* 0x0000b40000007a20 */ /* 0x000fe20000410000 */
[----:B------:R-:W-:Y:S03]  /*eab0*/  F2FP.PACK_AB R76, R57, R100 ;  /* 0x00000064394c723e */ /* 0x000fe600000000ff */
[----:B------:R3:W4:Y:S01]  /*eac0*/  MUFU.EX2 R69, R0 ;  /* 0x0000000000457308 */ /* 0x0007220000000800 */
[----:B-1----:R-:W-:Y:S02]  /*ead0*/  FSEL R2, R71, RZ, P1 ;  /* 0x000000ff47027208 */ /* 0x002fe40000800000 */
[----:B--2---:R-:W-:Y:S03]  /*eae0*/  FMNMX.FTZ R3, R4, R3, !PT ;  /* 0x0000000304037209 */ /* 0x004fe60007810000 */
[----:B------:R-:W-:Y:S02]  /*eaf0*/  FADD.FTZ R2, -R2, R101 ;  /* 0x0000006502027221 */ /* 0x000fe40000010100 */
[----:B------:R-:W-:Y:S02]  /*eb00*/  FMUL.FTZ R97, R3, c[0x0][0x2d0] ;  /* 0x0000b40003617a20 */ /* 0x000fe40000410000 */
[----:B------:R-:W-:Y:S01]  /*eb10*/  FMUL.FTZ R2, R2, c[0x0][0x2d0] ;  /* 0x0000b40002027a20 */ /* 0x000fe20000410000 */
[----:B---3--:R-:W-:Y:S01]  /*eb20*/  FSEL R0, R70, RZ, P0 ;  /* 0x000000ff46007208 */ /* 0x008fe20000000000 */
[----:B----4-:R-:W-:Y:S01]  /*eb30*/  FMUL.FTZ R5, R69, R105 ;  /* 0x0000006945057220 */ /* 0x010fe20000410000 */
[----:B------:R-:W-:Y:S01]  /*eb40*/  MOV R105, R36 ;  /* 0x0000002400697202 */ /* 0x000fe20000000f00 */
[----:B------:R-:W1:Y:S01]  /*eb50*/  MUFU.EX2 R68, R2 ;  /* 0x0000000200447308 */ /* 0x000e620000000800 */
[----:B------:R-:W-:Y:S01]  /*eb60*/  FSETP.NEU.FTZ.AND P0, PT, R3, -INF , PT ;  /* 0xff8000000300780b */ /* 0x000fe20003f1d000 */
[----:B------:R-:W-:Y:S01]  /*eb70*/  FADD.FTZ R0, -R0, R102 ;  /* 0x0000006600007221 */ /* 0x000fe20000010100 */
[----:B------:R-:W-:Y:S01]  /*eb80*/  MOV R102, R39 ;  /* 0x0000002700667202 */ /* 0x000fe20000000f00 */
[----:B------:R-:W-:Y:S01]  /*eb90*/  IMAD.MOV.U32 R101, RZ, RZ, R45 ;  /* 0x000000ffff657224 */ /* 0x000fe200078e002d */
[----:B------:R-:W-:Y:S01]  /*eba0*/  FSEL R97, R97, RZ, P0 ;  /* 0x000000ff61617208 */ /* 0x000fe20000000000 */
[----:B------:R-:W-:Y:S01]  /*ebb0*/  FMUL.FTZ R0, R0, c[0x0][0x2d0] ;  /* 0x0000b40000007a20 */ /* 0x000fe20000410000 */
[----:B------:R-:W-:Y:S01]  /*ebc0*/  F2FP.PACK_AB R66, R105, R84 ;  /* 0x000000546942723e */ /* 0x000fe200000000ff */
[----:B------:R-:W-:Y:S01]  /*ebd0*/  FMUL.FTZ R16, R69, R116 ;  /* 0x0000007445107220 */ /* 0x000fe20000410000 */
[----:B------:R-:W-:Y:S01]  /*ebe0*/  F2FP.PACK_AB R64, R101, R102 ;  /* 0x000000666540723e */ /* 0x000fe200000000ff */
[----:B------:R2:W3:Y:S01]  /*ebf0*/  MUFU.EX2 R2, R0 ;  /* 0x0000000000027308 */ /* 0x0004e20000000800 */
[--C-:B------:R-:W-:Y:S02]  /*ec00*/  FFMA.FTZ R4, R17, c[0x0][0x2d0], -R97.reuse ;  /* 0x0000b40011047a23 */ /* 0x100fe40000010861 */
[----:B------:R-:W-:Y:S02]  /*ec10*/  IMAD.MOV.U32 R116, RZ, RZ, R60 ;  /* 0x000000ffff747224 */ /* 0x000fe400078e003c */
[C---:B------:R-:W-:Y:S01]  /*ec20*/  FMUL.FTZ R17, R69.reuse, R117 ;  /* 0x0000007545117220 */ /* 0x040fe20000410000 */
[----:B------:R-:W-:Y:S01]  /*ec30*/  MOV R117, R61 ;  /* 0x0000003d00757202 */ /* 0x000fe20000000f00 */
[--C-:B------:R-:W-:Y:S02]  /*ec40*/  FFMA.FTZ R58, R58, c[0x0][0x2d0], -R97.reuse ;  /* 0x0000b4003a3a7a23 */ /* 0x100fe40000010861 */
[----:B------:R-:W-:Y:S01]  /*ec50*/  FMUL.FTZ R49, R69, R149 ;  /* 0x0000009545317220 */ /* 0x000fe20000410000 */
[----:B------:R4:W-:Y:S01]  /*ec60*/  MUFU.EX2 R206, R4 ;  /* 0x0000000400ce7308 */ /* 0x0009e20000000800 */
[----:B------:R-:W-:Y:S02]  /*ec70*/  IMAD.MOV.U32 R149, RZ, RZ, R50 ;  /* 0x000000ffff957224 */ /* 0x000fe400078e0032 */
[--C-:B------:R-:W-:Y:S02]  /*ec80*/  FFMA.FTZ R62, R62, c[0x0][0x2d0], -R97.reuse ;  /* 0x0000b4003e3e7a23 */ /* 0x100fe40000010861 */
[C---:B-1----:R-:W-:Y:S02]  /*ec90*/  FMUL.FTZ R6, R68.reuse, R106 ;  /* 0x0000006a44067220 */ /* 0x042fe40000410000 */
[C---:B------:R-:W-:Y:S02]  /*eca0*/  FMUL.FTZ R7, R68.reuse, R107 ;  /* 0x0000006b44077220 */ /* 0x040fe40000410000 */
[C---:B------:R-:W-:Y:S01]  /*ecb0*/  FMUL.FTZ R18, R68.reuse, R118 ;  /* 0x0000007644127220 */ /* 0x040fe20000410000 */
[----:B------:R-:W-:Y:S01]  /*ecc0*/  MOV R118, R57 ;  /* 0x0000003900767202 */ /* 0x000fe20000000f00 */
[----:B------:R-:W-:Y:S02]  /*ecd0*/  FMUL.FTZ R50, R68, R150 ;  /* 0x0000009644327220 */ /* 0x000fe40000410000 */
[----:B------:R-:W-:Y:S02]  /*ece0*/  IMAD.MOV.U32 R107, RZ, RZ, R86 ;  /* 0x000000ffff6b7224 */ /* 0x000fe400078e0056 */
[--C-:B--2---:R-:W-:Y:S02]  /*ecf0*/  FFMA.FTZ R0, R10, c[0x0][0x2d0], -R97.reuse ;  /* 0x0000b4000a007a23 */ /* 0x104fe40000010861 */
[C---:B---3--:R-:W-:Y:S02]  /*ed00*/  FMUL.FTZ R8, R2.reuse, R108 ;  /* 0x0000006c02087220 */ /* 0x048fe40000410000 */
[----:B------:R1:W-:Y:S01]  /*ed10*/  MUFU.EX2 R204, R0 ;  /* 0x0000000000cc7308 */ /* 0x0003e20000000800 */
[C---:B------:R-:W-:Y:S02]  /*ed20*/  FMUL.FTZ R9, R2.reuse, R109 ;  /* 0x0000006d02097220 */ /* 0x040fe40000410000 */
[C---:B------:R-:W-:Y:S01]  /*ed30*/  FMUL.FTZ R12, R2.reuse, R112 ;  /* 0x00000070020c7220 */ /* 0x040fe20000410000 */
[----:B------:R-:W-:Y:S01]  /*ed40*/  MOV R112, R59 ;  /* 0x0000003b00707202 */ /* 0x000fe20000000f00 */
[----:B----4-:R-:W-:Y:S02]  /*ed50*/  FFMA.FTZ R4, R19, c[0x0][0x2d0], -R97 ;  /* 0x0000b40013047a23 */ /* 0x010fe40000010861 */
[----:B------:R-:W-:Y:S02]  /*ed60*/  IMAD.MOV.U32 R109, RZ, RZ, R87 ;  /* 0x000000ffff6d7224 */ /* 0x000fe400078e0057 */
[----:B------:R-:W-:Y:S01]  /*ed70*/  FMUL.FTZ R13, R2, R113 ;  /* 0x00000071020d7220 */ /* 0x000fe20000410000 */
[----:B------:R2:W3:Y:S01]  /*ed80*/  MUFU.EX2 R207, R4 ;  /* 0x0000000400cf7308 */ /* 0x0004e20000000800 */
[----:B------:R-:W-:Y:S02]  /*ed90*/  FMUL.FTZ R19, R68, R119 ;  /* 0x0000007744137220 */ /* 0x000fe40000410000 */
[C---:B------:R-:W-:Y:S02]  /*eda0*/  FMUL.FTZ R24, R2.reuse, R124 ;  /* 0x0000007c02187220 */ /* 0x040fe40000410000 */
[C---:B------:R-:W-:Y:S02]  /*edb0*/  FMUL.FTZ R25, R2.reuse, R125 ;  /* 0x0000007d02197220 */ /* 0x040fe40000410000 */
[C---:B------:R-:W-:Y:S02]  /*edc0*/  FMUL.FTZ R29, R2.reuse, R129 ;  /* 0x00000081021d7220 */ /* 0x040fe40000410000 */
[C---:B------:R-:W-:Y:S01]  /*edd0*/  FMUL.FTZ R45, R2.reuse, R145 ;  /* 0x00000091022d7220 */ /* 0x040fe20000410000 */
[----:B------:R4:W-:Y:S01]  /*ede0*/  MUFU.EX2 R113, R28 ;  /* 0x0000001c00717308 */ /* 0x0009e20000000800 */
[----:B------:R-:W-:Y:S02]  /*edf0*/  IMAD.MOV.U32 R119, RZ, RZ, R51 ;  /* 0x000000ffff777224 */ /* 0x000fe400078e0033 */
[C---:B------:R-:W-:Y:S02]  /*ee00*/  FMUL.FTZ R57, R2.reuse, R157 ;  /* 0x0000009d02397220 */ /* 0x040fe40000410000 */
[----:B-1----:R-:W-:Y:S02]  /*ee10*/  FFMA.FTZ R0, R15, c[0x0][0x2d0], -R97 ;  /* 0x0000b4000f007a23 */ /* 0x002fe40000010861 */
[C---:B------:R-:W-:Y:S01]  /*ee20*/  FMUL.FTZ R60, R2.reuse, R160 ;  /* 0x000000a0023c7220 */ /* 0x040fe20000410000 */
[----:B------:R-:W-:Y:S01]  /*ee30*/  MOV R160, R116 ;  /* 0x0000007400a07202 */ /* 0x000fe20000000f00 */
[C---:B------:R-:W-:Y:S01]  /*ee40*/  FMUL.FTZ R61, R2.reuse, R161 ;  /* 0x000000a1023d7220 */ /* 0x040fe20000410000 */
[----:B------:R1:W5:Y:S01]  /*ee50*/  MUFU.EX2 R205, R0 ;  /* 0x0000000000cd7308 */ /* 0x0003620000000800 */
[----:B------:R-:W-:Y:S02]  /*ee60*/  IMAD.MOV.U32 R161, RZ, RZ, R101 ;  /* 0x000000ffffa17224 */ /* 0x000fe400078e0065 */
[----:B--2---:R-:W-:Y:S01]  /*ee70*/  FFMA.FTZ R4, R27, c[0x0][0x2d0], -R74 ;  /* 0x0000b4001b047a23 */ /* 0x004fe2000001084a */
[----:B---3--:R-:W-:Y:S06]  /*ee80*/  F2FP.PACK_AB R67, R207, R206 ;  /* 0x000000cecf43723e */ /* 0x008fec00000000ff */
[----:B------:R2:W3:Y:S01]  /*ee90*/  MUFU.EX2 R63, R4 ;  /* 0x00000004003f7308 */ /* 0x0004e20000000800 */
[----:B----4-:R-:W-:Y:S09]  /*eea0*/  FMUL.FTZ R28, R2, R128 ;  /* 0x00000080021c7220 */ /* 0x010ff20000410000 */
[----:B------:R4:W-:Y:S01]  /*eeb0*/  MUFU.EX2 R124, R32 ;  /* 0x00000020007c7308 */ /* 0x0009e20000000800 */
[----:B-1----:R-:W-:Y:S02]  /*eec0*/  FSEL R0, R3, RZ, P0 ;  /* 0x000000ff03007208 */ /* 0x002fe40000000000 */
[----:B-----5:R-:W-:Y:S02]  /*eed0*/  F2FP.PACK_AB R65, R205, R204 ;  /* 0x000000cccd41723e */ /* 0x020fe400000000ff */
[----:B------:R-:W-:Y:S01]  /*eee0*/  PLOP3.LUT P0, PT, PT, PT, UP0, 0x80, 0x0 ;  /* 0x000000000000781c */ /* 0x000fe20003f0f008 */
[----:B------:R-:W-:Y:S04]  /*eef0*/  FADD.FTZ R0, -R0, R103 ;  /* 0x0000006700007221 */ /* 0x000fe80000010100 */
[----:B------:R-:W-:Y:S01]  /*ef00*/  MUFU.EX2 R108, R92 ;  /* 0x0000005c006c7308 */ /* 0x000fe20000000800 */
[----:B------:R-:W-:Y:S02]  /*ef10*/  IMAD.MOV.U32 R103, RZ, RZ, R37 ;  /* 0x000000ffff677224 */ /* 0x000fe400078e0025 */
[----:B------:R-:W-:Y:S01]  /*ef20*/  FMUL.FTZ R0, R0, c[0x0][0x2d0] ;  /* 0x0000b40000007a20 */ /* 0x000fe20000410000 */
[----:B------:R-:W1:Y:S01]  /*ef30*/  LDSM.16.MT88.4 R36, [R212+0x100] ;  /* 0x00010000d424783b */ /* 0x000e620000004200 */
[----:B--2---:R-:W-:Y:S01]  /*ef40*/  FMUL.FTZ R4, R69, R104 ;  /* 0x0000006845047220 */ /* 0x004fe20000410000 */
[----:B------:R-:W-:Y:S01]  /*ef50*/  F2FP.PACK_AB R77, R51, R103 ;  /* 0x00000067334d723e */ /* 0x000fe200000000ff */
[----:B------:R-:W-:Y:S01]  /*ef60*/  FMUL.FTZ R51, R68, R151 ;  /* 0x0000009744337220 */ /* 0x000fe20000410000 */
[----:B---3--:R-:W-:Y:S02]  /*ef70*/  MOV R150, R63 ;  /* 0x0000003f00967202 */ /* 0x008fe40000000f00 */
[----:B------:R-:W2:Y:S01]  /*ef80*/  MUFU.EX2 R0, R0 ;  /* 0x0000000000007308 */ /* 0x000ea20000000800 */
[----:B------:R-:W-:Y:S01]  /*ef90*/  MOV R151, R118 ;  /* 0x0000007600977202 */ /* 0x000fe20000000f00 */
[----:B------:R-:W-:Y:S01]  /*efa0*/  IMAD.MOV.U32 R118, RZ, RZ, R103 ;  /* 0x000000ffff767224 */ /* 0x000fe200078e0067 */
[-C--:B------:R-:W-:Y:S01]  /*efb0*/  HMMA.16816.F32 R4, R76, R20.reuse, R4 ;  /* 0x000000144c04723c */ /* 0x080fe20000001804 */
[----:B----4-:R-:W-:Y:S02]  /*efc0*/  FMUL.FTZ R32, R69, R132 ;  /* 0x0000008445207220 */ /* 0x010fe40000410000 */
[C---:B--2---:R-:W-:Y:S01]  /*efd0*/  FMUL.FTZ R11, R0.reuse, R111 ;  /* 0x0000006f000b7220 */ /* 0x044fe20000410000 */
[----:B------:R-:W-:Y:S01]  /*efe0*/  MOV R111, R85 ;  /* 0x00000055006f7202 */ /* 0x000fe20000000f00 */
[C---:B------:R-:W-:Y:S02]  /*eff0*/  FMUL.FTZ R10, R0.reuse, R110 ;  /* 0x0000006e000a7220 */ /* 0x040fe40000410000 */
[C---:B------:R-:W-:Y:S02]  /*f000*/  FMUL.FTZ R15, R0.reuse, R115 ;  /* 0x00000073000f7220 */ /* 0x040fe40000410000 */
[----:B------:R-:W-:Y:S02]  /*f010*/  IMAD.MOV.U32 R115, RZ, RZ, R84 ;  /* 0x000000ffff737224 */ /* 0x000fe400078e0054 */
[----:B------:R-:W2:Y:S01]  /*f020*/  LDSM.16.MT88.4 R84, [R209+0x900] ;  /* 0x00090000d154783b */ /* 0x000ea20000004200 */
[C---:B------:R-:W-:Y:S01]  /*f030*/  HMMA.16816.F32 R8, R64.reuse, R20, R8 ;  /* 0x000000144008723c */ /* 0x040fe20000001808 */
[C---:B------:R-:W-:Y:S02]  /*f040*/  FMUL.FTZ R14, R0.reuse, R114 ;  /* 0x00000072000e7220 */ /* 0x040fe40000410000 */
[C---:B------:R-:W-:Y:S02]  /*f050*/  FMUL.FTZ R47, R0.reuse, R147 ;  /* 0x00000093002f7220 */ /* 0x040fe40000410000 */
[C---:B------:R-:W-:Y:S02]  /*f060*/  FMUL.FTZ R26, R0.reuse, R126 ;  /* 0x0000007e001a7220 */ /* 0x040fe40000410000 */
[----:B------:R-:W-:Y:S01]  /*f070*/  FFMA.FTZ R20, R33, c[0x0][0x2d0], -R74 ;  /* 0x0000b40021147a23 */ /* 0x000fe2000001084a */
[-C--:B------:R-:W-:Y:S01]  /*f080*/  HMMA.16816.F32 R12, R64, R22.reuse, R12 ;  /* 0x00000016400c723c */ /* 0x080fe2000000180c */
[C---:B------:R-:W-:Y:S02]  /*f090*/  FMUL.FTZ R33, R69.reuse, R133 ;  /* 0x0000008545217220 */ /* 0x040fe40000410000 */
[----:B------:R3:W-:Y:S01]  /*f0a0*/  MUFU.EX2 R114, R20 ;  /* 0x0000001400727308 */ /* 0x0007e20000000800 */
[C---:B------:R-:W-:Y:S02]  /*f0b0*/  FMUL.FTZ R21, R69.reuse, R121 ;  /* 0x0000007945157220 */ /* 0x040fe40000410000 */
[C---:B------:R-:W-:Y:S02]  /*f0c0*/  FMUL.FTZ R27, R0.reuse, R127 ;  /* 0x0000007f001b7220 */ /* 0x040fe40000410000 */
[C---:B------:R-:W-:Y:S01]  /*f0d0*/  HMMA.16816.F32 R16, R76.reuse, R22, R16 ;  /* 0x000000164c10723c */ /* 0x040fe20000001810 */
[C---:B------:R-:W-:Y:S03]  /*f0e0*/  FMUL.FTZ R30, R0.reuse, R130 ;  /* 0x00000082001e7220 */ /* 0x040fe60000410000 */
[----:B------:R-:W-:Y:S01]  /*f0f0*/  FMUL.FTZ R31, R0, R131 ;  /* 0x00000083001f7220 */ /* 0x000fe20000410000 */
[----:B------:R-:W-:Y:S01]  /*f100*/  MOV R131, R34 ;  /* 0x0000002200837202 */ /* 0x000fe20000000f00 */
[C---:B------:R-:W-:Y:S01]  /*f110*/  FMUL.FTZ R34, R68.reuse, R134 ;  /* 0x0000008644227220 */ /* 0x040fe20000410000 */
[----:B------:R4:W-:Y:S01]  /*f120*/  MUFU.EX2 R121, R48 ;  /* 0x0000003000797308 */ /* 0x0009e20000000800 */
[C---:B------:R-:W-:Y:S04]  /*f130*/  FMUL.FTZ R22, R68.reuse, R122 ;  /* 0x0000007a44167220 */ /* 0x040fe80000410000 */
[C---:B------:R-:W-:Y:S02]  /*f140*/  FMUL.FTZ R23, R68.reuse, R123 ;  /* 0x0000007b44177220 */ /* 0x040fe40000410000 */
[----:B------:R-:W-:Y:S02]  /*f150*/  IMAD.MOV.U32 R130, RZ, RZ, R35 ;  /* 0x000000ffff827224 */ /* 0x000fe400078e0023 */
[----:B------:R-:W-:Y:S01]  /*f160*/  FMUL.FTZ R35, R68, R135 ;  /* 0x0000008744237220 */ /* 0x000fe20000410000 */
[----:B------:R5:W-:Y:S01]  /*f170*/  MUFU.EX2 R123, R44 ;  /* 0x0000002c007b7308 */ /* 0x000be20000000800 */
[C---:B------:R-:W-:Y:S01]  /*f180*/  FMUL.FTZ R42, R0.reuse, R142 ;  /* 0x0000008e002a7220 */ /* 0x040fe20000410000 */
[----:B------:R-:W-:Y:S01]  /*f190*/  LDSM.16.MT88.4 R132, [R212+0x2900] ;  /* 0x00290000d484783b */ /* 0x000fe20000004200 */
[C---:B---3--:R-:W-:Y:S02]  /*f1a0*/  FMUL.FTZ R20, R69.reuse, R120 ;  /* 0x0000007845147220 */ /* 0x048fe40000410000 */
[C---:B------:R-:W-:Y:S02]  /*f1b0*/  FMUL.FTZ R43, R0.reuse, R143 ;  /* 0x0000008f002b7220 */ /* 0x040fe40000410000 */
[C---:B------:R-:W-:Y:S02]  /*f1c0*/  FMUL.FTZ R46, R0.reuse, R146 ;  /* 0x00000092002e7220 */ /* 0x040fe40000410000 */
[C---:B------:R-:W-:Y:S01]  /*f1d0*/  FMUL.FTZ R59, R0.reuse, R159 ;  /* 0x0000009f003b7220 */ /* 0x040fe20000410000 */
[-C--:B-1----:R-:W-:Y:S01]  /*f1e0*/  HMMA.16816.F32 R20, R76, R36.reuse, R20 ;  /* 0x000000244c14723c */ /* 0x082fe20000001814 */
[----:B------:R-:W-:Y:S01]  /*f1f0*/  FMUL.FTZ R63, R0, R163 ;  /* 0x000000a3003f7220 */ /* 0x000fe20000410000 */
[----:B------:R-:W-:Y:S01]  /*f200*/  MOV R163, R100 ;  /* 0x0000006400a37202 */ /* 0x000fe20000000f00 */
[----:B----4-:R-:W-:Y:S02]  /*f210*/  FMUL.FTZ R48, R69, R148 ;  /* 0x0000009445307220 */ /* 0x010fe40000410000 */
[----:B------:R-:W-:Y:S01]  /*f220*/  IMAD.MOV.U32 R148, RZ, RZ, R119 ;  /* 0x000000ffff947224 */ /* 0x000fe200078e0077 */
[----:B------:R-:W-:Y:S02]  /*f230*/  MOV R119, R102 ;  /* 0x0000006600777202 */ /* 0x000fe40000000f00 */
[C---:B------:R-:W-:Y:S01]  /*f240*/  HMMA.16816.F32 R24, R64.reuse, R36, R24 ;  /* 0x000000244018723c */ /* 0x040fe20000001818 */
[----:B-----5:R-:W-:Y:S07]  /*f250*/  FMUL.FTZ R44, R2, R144 ;  /* 0x00000090022c7220 */ /* 0x020fee0000410000 */
[-C--:B------:R-:W-:Y:S01]  /*f260*/  HMMA.16816.F32 R28, R64, R38.reuse, R28 ;  /* 0x00000026401c723c */ /* 0x080fe2000000181c */
[--C-:B------:R-:W-:Y:S03]  /*f270*/  FFMA.FTZ R36, R40, c[0x0][0x2d0], -R96.reuse ;  /* 0x0000b40028247a23 */ /* 0x100fe60000010860 */
[----:B------:R-:W-:Y:S01]  /*f280*/  FFMA.FTZ R40, R41, c[0x0][0x2d0], -R96 ;  /* 0x0000b40029287a23 */ /* 0x000fe20000010860 */
[----:B------:R1:W-:Y:S01]  /*f290*/  MUFU.EX2 R129, R36 ;  /* 0x0000002400817308 */ /* 0x0003e20000000800 */
[----:B------:R-:W-:Y:S02]  /*f2a0*/  FMUL.FTZ R41, R2, R141 ;  /* 0x0000008d02297220 */ /* 0x000fe40000410000 */
[C---:B------:R-:W-:Y:S01]  /*f2b0*/  HMMA.16816.F32 R32, R76.reuse, R38, R32 ;  /* 0x000000264c20723c */ /* 0x040fe20000001820 */
[C---:B------:R-:W-:Y:S06]  /*f2c0*/  FMUL.FTZ R37, R69.reuse, R137 ;  /* 0x0000008945257220 */ /* 0x040fec0000410000 */
[----:B------:R3:W-:Y:S01]  /*f2d0*/  MUFU.EX2 R128, R40 ;  /* 0x0000002800807308 */ /* 0x0007e20000000800 */
[C---:B------:R-:W-:Y:S04]  /*f2e0*/  FMUL.FTZ R38, R68.reuse, R138 ;  /* 0x0000008a44267220 */ /* 0x040fe80000410000 */
[----:B------:R-:W-:Y:S05]  /*f2f0*/  FMUL.FTZ R39, R68, R139 ;  /* 0x0000008b44277220 */ /* 0x000fea0000410000 */
[----:B------:R4:W-:Y:S01]  /*f300*/  MUFU.EX2 R137, R58 ;  /* 0x0000003a00897308 */ /* 0x0009e20000000800 */
[C---:B-1----:R-:W-:Y:S09]  /*f310*/  FMUL.FTZ R36, R69.reuse, R136 ;  /* 0x0000008845247220 */ /* 0x042ff20000410000 */
[----:B------:R1:W-:Y:S01]  /*f320*/  MUFU.EX2 R136, R62 ;  /* 0x0000003e00887308 */ /* 0x0003e20000000800 */
[-C--:B------:R-:W-:Y:S01]  /*f330*/  HMMA.16816.F32 R36, R76, R52.reuse, R36 ;  /* 0x000000344c24723c */ /* 0x080fe20000001824 */
[----:B---3--:R-:W-:Y:S07]  /*f340*/  FMUL.FTZ R40, R2, R140 ;  /* 0x0000008c02287220 */ /* 0x008fee0000410000 */
[C---:B------:R-:W-:Y:S01]  /*f350*/  HMMA.16816.F32 R40, R64.reuse, R52, R40 ;  /* 0x000000344028723c */ /* 0x040fe20000001828 */
[----:B----4-:R-:W-:Y:S06]  /*f360*/  FMUL.FTZ R58, R0, R158 ;  /* 0x0000009e003a7220 */ /* 0x010fec0000410000 */
[--C-:B------:R-:W-:Y:S01]  /*f370*/  FFMA.FTZ R52, R56, c[0x0][0x2d0], -R97.reuse ;  /* 0x0000b40038347a23 */ /* 0x100fe20000010861 */
[-C--:B------:R-:W-:Y:S01]  /*f380*/  HMMA.16816.F32 R44, R64, R54.reuse, R44 ;  /* 0x00000036402c723c */ /* 0x080fe2000000182c */
[C---:B------:R-:W-:Y:S02]  /*f390*/  FMUL.FTZ R53, R69.reuse, R153 ;  /* 0x0000009945357220 */ /* 0x040fe40000410000 */
[----:B------:R3:W4:Y:S01]  /*f3a0*/  MUFU.EX2 R138, R52 ;  /* 0x00000034008a7308 */ /* 0x0007220000000800 */
[----:B------:R-:W-:Y:S02]  /*f3b0*/  FMUL.FTZ R56, R2, R156 ;  /* 0x0000009c02387220 */ /* 0x000fe40000410000 */
[----:B-1----:R-:W-:Y:S02]  /*f3c0*/  FMUL.FTZ R62, R0, R162 ;  /* 0x000000a2003e7220 */ /* 0x002fe40000410000 */
[C---:B------:R-:W-:Y:S07]  /*f3d0*/  HMMA.16816.F32 R48, R76.reuse, R54, R48 ;  /* 0x000000364c30723c */ /* 0x040fee0000001830 */
[C---:B------:R-:W-:Y:S02]  /*f3e0*/  FMUL.FTZ R54, R68.reuse, R154 ;  /* 0x0000009a44367220 */ /* 0x040fe40000410000 */
[----:B------:R-:W-:Y:S03]  /*f3f0*/  FMUL.FTZ R55, R68, R155 ;  /* 0x0000009b44377220 */ /* 0x000fe60000410000 */
[----:B---3--:R-:W-:Y:S07]  /*f400*/  FMUL.FTZ R52, R69, R152 ;  /* 0x0000009845347220 */ /* 0x008fee0000410000 */
[-C--:B------:R-:W-:Y:S08]  /*f410*/  HMMA.16816.F32 R52, R76, R80.reuse, R52 ;  /* 0x000000504c34723c */ /* 0x080ff00000001834 */
[C---:B------:R-:W-:Y:S07]  /*f420*/  HMMA.16816.F32 R56, R64.reuse, R80, R56 ;  /* 0x000000504038723c */ /* 0x040fee0000001838 */
[----:B------:R-:W-:Y:S01]  /*f430*/  FFMA.FTZ R80, R88, c[0x0][0x2d0], -R97 ;  /* 0x0000b40058507a23 */ /* 0x000fe20000010861 */
[-C--:B------:R-:W-:Y:S01]  /*f440*/  HMMA.16816.F32 R60, R64, R82.reuse, R60 ;  /* 0x00000052403c723c */ /* 0x080fe2000000183c */
[----:B----4-:R-:W-:Y:S02]  /*f450*/  F2FP.PACK_AB R81, R137, R138 ;  /* 0x0000008a8951723e */ /* 0x010fe400000000ff */
[----:B------:R1:W3:Y:S04]  /*f460*/  MUFU.EX2 R141, R80 ;  /* 0x00000050008d7308 */ /* 0x0002e80000000800 */
        /* <DEDUP_REMOVED lines=13> */
[----:B---3--:R-:W-:Y:S03]  /*f540*/  F2FP.PACK_AB R83, R141, R136 ;  /* 0x000000888d53723e */ /* 0x008fe600000000ff */
[-C--:B--2---:R-:W-:Y:S01]  /*f550*/  HMMA.16816.F32 R4, R76, R84.reuse, R4 ;  /* 0x000000544c04723c */ /* 0x084fe20000001804 */
[--C-:B----4-:R-:W-:Y:S02]  /*f560*/  FFMA.FTZ R80, R94, c[0x0][0x2d0], -R75.reuse ;  /* 0x0000b4005e507a23 */ /* 0x110fe4000001084b */
        /* <DEDUP_REMOVED lines=60> */
[----:B---3--:R-:W-:Y:S04]  /*f930*/  FFMA.FTZ R80, R180, c[0x0][0x2d0], -R75 ;  /* 0x0000b400b4507a23 */ /* 0x008fe8000001084b */
        /* <DEDUP_REMOVED lines=9> */
[----:B-1----:R-:W-:Y:S03]  /*f9d0*/  FFMA.FTZ R88, R197, c[0x0][0x2d0], -R74 ;  /* 0x0000b400c5587a23 */ /* 0x002fe6000001084a */
[----:B------:R-:W-:Y:S01]  /*f9e0*/  MOV R197, R122 ;  /* 0x0000007a00c57202 */ /* 0x000fe20000000f00 */
[----:B------:R-:W-:Y:S03]  /*f9f0*/  IMAD.MOV.U32 R122, RZ, RZ, R117 ;  /* 0x000000ffff7a7224 */ /* 0x000fe600078e0075 */
[-C--:B------:R-:W-:Y:S01]  /*fa00*/  HMMA.16816.F32 R28, R80, R86.reuse, R28 ;  /* 0x00000056501c723c */ /* 0x080fe2000000181c */
[--C-:B------:R-:W-:Y:S01]  /*fa10*/  FFMA.FTZ R84, R182, c[0x0][0x2d0], -R96.reuse ;  /* 0x0000b400b6547a23 */ /* 0x100fe20000010860 */
[----:B------:R1:W-:Y:S06]  /*fa20*/  MUFU.EX2 R196, R88 ;  /* 0x0000005800c47308 */ /* 0x0003ec0000000800 */
[C---:B------:R-:W-:Y:S04]  /*fa30*/  HMMA.16816.F32 R32, R76.reuse, R86, R32 ;  /* 0x000000564c20723c */ /* 0x040fe80000001820 */
[----:B------:R2:W-:Y:S04]  /*fa40*/  MUFU.EX2 R146, R84 ;  /* 0x0000005400927308 */ /* 0x0005e80000000800 */
[-C--:B------:R-:W-:Y:S08]  /*fa50*/  HMMA.16816.F32 R36, R76, R92.reuse, R36 ;  /* 0x0000005c4c24723c */ /* 0x080ff00000001824 */
[C---:B------:R-:W-:Y:S01]  /*fa60*/  HMMA.16816.F32 R40, R80.reuse, R92, R40 ;  /* 0x0000005c5028723c */ /* 0x040fe20000001828 */
[----:B-1----:R-:W-:Y:S06]  /*fa70*/  FFMA.FTZ R88, R193, c[0x0][0x2d0], -R75 ;  /* 0x0000b400c1587a23 */ /* 0x002fec000001084b */
[----:B------:R-:W-:Y:S01]  /*fa80*/  FFMA.FTZ R92, R184, c[0x0][0x2d0], -R97 ;  /* 0x0000b400b85c7a23 */ /* 0x000fe20000010861 */
[-C--:B------:R-:W-:Y:S01]  /*fa90*/  HMMA.16816.F32 R44, R80, R94.reuse, R44 ;  /* 0x0000005e502c723c */ /* 0x080fe2000000182c */
[----:B------:R1:W-:Y:S03]  /*faa0*/  MUFU.EX2 R193, R88 ;  /* 0x0000005800c17308 */ /* 0x0003e60000000800 */
[--C-:B--2---:R-:W-:Y:S01]  /*fab0*/  FFMA.FTZ R84, R185, c[0x0][0x2d0], -R96.reuse ;  /* 0x0000b400b9547a23 */ /* 0x104fe20000010860 */
[----:B------:R-:W-:Y:S03]  /*fac0*/  MOV R184, R109 ;  /* 0x0000006d00b87202 */ /* 0x000fe60000000f00 */
[C---:B------:R-:W-:Y:S03]  /*fad0*/  HMMA.16816.F32 R48, R76.reuse, R94, R48 ;  /* 0x0000005e4c30723c */ /* 0x040fe60000001830 */
[----:B------:R2:W-:Y:S10]  /*fae0*/  MUFU.EX2 R189, R84 ;  /* 0x0000005400bd7308 */ /* 0x0005f40000000800 */
[----:B------:R3:W-:Y:S01]  /*faf0*/  MUFU.EX2 R152, R92 ;  /* 0x0000005c00987308 */ /* 0x0007e20000000800 */
[----:B-1----:R-:W-:Y:S09]  /*fb00*/  FFMA.FTZ R88, R195, c[0x0][0x2d0], -R75 ;  /* 0x0000b400c3587a23 */ /* 0x002ff2000001084b */
[----:B------:R1:W-:Y:S01]  /*fb10*/  MUFU.EX2 R195, R88 ;  /* 0x0000005800c37308 */ /* 0x0003e20000000800 */
[----:B--2---:R-:W-:Y:S09]  /*fb20*/  FFMA.FTZ R84, R188, c[0x0][0x2d0], -R96 ;  /* 0x0000b400bc547a23 */ /* 0x004ff20000010860 */
[----:B------:R2:W-:Y:S01]  /*fb30*/  MUFU.EX2 R185, R84 ;  /* 0x0000005400b97308 */ /* 0x0005e20000000800 */
[----:B---3--:R-:W-:Y:S02]  /*fb40*/  FFMA.FTZ R92, R186, c[0x0][0x2d0], -R97 ;  /* 0x0000b400ba5c7a23 */ /* 0x008fe40000010861 */
[----:B------:R-:W-:Y:S07]  /*fb50*/  IMAD.MOV.U32 R186, RZ, RZ, R108 ;  /* 0x000000ffffba7224 */ /* 0x000fee00078e006c */
[----:B------:R3:W-:Y:S01]  /*fb60*/  MUFU.EX2 R103, R92 ;  /* 0x0000005c00677308 */ /* 0x0007e20000000800 */
[----:B-1----:R-:W1:Y:S01]  /*fb70*/  LDSM.16.MT88.4 R88, [R211+0x1100] ;  /* 0x00110000d358783b */ /* 0x002e620000004200 */
[----:B--2---:R-:W-:Y:S02]  /*fb80*/  FFMA.FTZ R84, R190, c[0x0][0x2d0], -R96 ;  /* 0x0000b400be547a23 */ /* 0x004fe40000010860 */
[----:B------:R-:W-:Y:S06]  /*fb90*/  IMAD.MOV.U32 R190, RZ, RZ, R112 ;  /* 0x000000ffffbe7224 */ /* 0x000fec00078e0070 */
[----:B------:R2:W4:Y:S01]  /*fba0*/  MUFU.EX2 R188, R84 ;  /* 0x0000005400bc7308 */ /* 0x0005220000000800 */
[----:B---3--:R-:W-:Y:S02]  /*fbb0*/  FFMA.FTZ R92, R229, c[0x0][0x2d0], -R75 ;  /* 0x0000b400e55c7a23 */ /* 0x008fe4000001084b */
[----:B------:R-:W-:Y:S02]  /*fbc0*/  IMAD.MOV.U32 R229, RZ, RZ, R106 ;  /* 0x000000ffffe57224 */ /* 0x000fe400078e006a */
[----:B--2---:R-:W-:Y:S01]  /*fbd0*/  FFMA.FTZ R84, R198, c[0x0][0x2d0], -R74 ;  /* 0x0000b400c6547a23 */ /* 0x004fe2000001084a */
[-C--:B-1----:R-:W-:Y:S01]  /*fbe0*/  HMMA.16816.F32 R52, R76, R88.reuse, R52 ;  /* 0x000000584c34723c */ /* 0x082fe20000001834 */
[----:B------:R-:W-:Y:S03]  /*fbf0*/  IMAD.MOV.U32 R198, RZ, RZ, R110 ;  /* 0x000000ffffc67224 */ /* 0x000fe600078e006e */
[----:B------:R1:W-:Y:S04]  /*fc00*/  MUFU.EX2 R183, R84 ;  /* 0x0000005400b77308 */ /* 0x0003e80000000800 */
[C---:B------:R-:W-:Y:S07]  /*fc10*/  HMMA.16816.F32 R56, R80.reuse, R88, R56 ;  /* 0x000000585038723c */ /* 0x040fee0000001838 */
[--C-:B------:R-:W-:Y:S01]  /*fc20*/  FFMA.FTZ R88, R178, c[0x0][0x2d0], -R97.reuse ;  /* 0x0000b400b2587a23 */ /* 0x100fe20000010861 */
[-C--:B------:R-:W-:Y:S03]  /*fc30*/  HMMA.16816.F32 R60, R80, R90.reuse, R60 ;  /* 0x0000005a503c723c */ /* 0x080fe6000000183c */
[----:B------:R-:W2:Y:S04]  /*fc40*/  MUFU.EX2 R102, R88 ;  /* 0x0000005800667308 */ /* 0x000ea80000000800 */
[----:B------:R-:W-:Y:S01]  /*fc50*/  FFMA.FTZ R80, R233, c[0x0][0x2d0], -R74 ;  /* 0x0000b400e9507a23 */ /* 0x000fe2000001084a */
[----:B------:R-:W-:Y:S01]  /*fc60*/  HMMA.16816.F32 R64, R76, R90, R64 ;  /* 0x0000005a4c40723c */ /* 0x000fe20000001840 */
[----:B----4-:R-:W-:Y:S03]  /*fc70*/  F2FP.PACK_AB R82, R188, R185 ;  /* 0x000000b9bc52723e */ /* 0x010fe600000000ff */
[----:B-1----:R-:W-:Y:S01]  /*fc80*/  FFMA.FTZ R84, R181, c[0x0][0x2d0], -R97 ;  /* 0x0000b400b5547a23 */ /* 0x002fe20000010861 */
[----:B------:R1:W-:Y:S01]  /*fc90*/  MUFU.EX2 R182, R80 ;  /* 0x0000005000b67308 */ /* 0x0003e20000000800 */
[----:B------:R-:W-:Y:S01]  /*fca0*/  IMAD.MOV.U32 R233, RZ, RZ, R104 ;  /* 0x000000ffffe97224 */ /* 0x000fe200078e0068 */
[----:B------:R-:W-:Y:S02]  /*fcb0*/  F2FP.PACK_AB R76, R251, R197 ;  /* 0x000000c5fb4c723e */ /* 0x000fe400000000ff */
[----:B------:R-:W-:Y:S03]  /*fcc0*/  F2FP.PACK_AB R77, R147, R249 ;  /* 0x000000f9934d723e */ /* 0x000fe600000000ff */
[----:B------:R-:W-:Y:S02]  /*fcd0*/  F2FP.PACK_AB R78, R196, R248 ;  /* 0x000000f8c44e723e */ /* 0x000fe400000000ff */
[----:B------:R-:W-:Y:S01]  /*fce0*/  F2FP.PACK_AB R79, R195, R193 ;  /* 0x000000c1c34f723e */ /* 0x000fe200000000ff */
[----:B------:R3:W4:Y:S01]  /*fcf0*/  MUFU.EX2 R153, R84 ;  /* 0x0000005400997308 */ /* 0x0007220000000800 */
[----:B--2---:R-:W-:Y:S01]  /*fd00*/  F2FP.PACK_AB R83, R102, R103 ;  /* 0x000000676653723e */ /* 0x004fe200000000ff */
[----:B------:R-:W-:Y:S08]  /*fd10*/  LDSM.16.MT88.4 R88, [R212+0x1900] ;  /* 0x00190000d458783b */ /* 0x000ff00000004200 */
[----:B------:R2:W-:Y:S01]  /*fd20*/  MUFU.EX2 R181, R92 ;  /* 0x0000005c00b57308 */ /* 0x0005e20000000800 */
[----:B-1----:R-:W-:Y:S01]  /*fd30*/  FFMA.FTZ R80, R202, c[0x0][0x2d0], -R75 ;  /* 0x0000b400ca507a23 */ /* 0x002fe2000001084b */
[----:B------:R-:W-:Y:S08]  /*fd40*/  MOV R202, R105 ;  /* 0x0000006900ca7202 */ /* 0x000ff00000000f00 */
[----:B------:R1:W-:Y:S01]  /*fd50*/  MUFU.EX2 R159, R80 ;  /* 0x00000050009f7308 */ /* 0x0003e20000000800 */
[----:B---3--:R-:W3:Y:S01]  /*fd60*/  LDSM.16.MT88.4 R84, [R209+0x1900] ;  /* 0x00190000d154783b */ /* 0x008ee20000004200 */
[----:B----4-:R-:W-:Y:S07]  /*fd70*/  F2FP.PACK_AB R81, R152, R153 ;  /* 0x000000999851723e */ /* 0x010fee00000000ff */
[----:B--2---:R-:W2:Y:S01]  /*fd80*/  LDSM.16.MT88.4 R92, [R210+0x1900] ;  /* 0x00190000d25c783b */ /* 0x004ea20000004200 */
[----:B-1----:R-:W-:Y:S01]  /*fd90*/  F2FP.PACK_AB R80, R189, R146 ;  /* 0x00000092bd50723e */ /* 0x002fe200000000ff */
[-C--:B---3--:R-:W-:Y:S08]  /*fda0*/  HMMA.16816.F32 R4, R76, R84.reuse, R4 ;  /* 0x000000544c04723c */ /* 0x088ff00000001804 */
        /* <DEDUP_REMOVED lines=9> */
[----:B------:R-:W-:Y:S04]  /*fe40*/  IMAD.MOV.U32 R237, RZ, RZ, R114 ;  /* 0x000000ffffed7224 */ /* 0x000fe800078e0072 */
[-C--:B------:R-:W-:Y:S01]  /*fe50*/  HMMA.16816.F32 R28, R80, R90.reuse, R28 ;  /* 0x0000005a501c723c */ /* 0x080fe2000000181c */
[----:B------:R1:W-:Y:S03]  /*fe60*/  MUFU.EX2 R180, R84 ;  /* 0x0000005400b47308 */ /* 0x0003e60000000800 */
[--C-:B------:R-:W-:Y:S02]  /*fe70*/  FFMA.FTZ R88, R228, c[0x0][0x2d0], -R96.reuse ;  /* 0x0000b400e4587a23 */ /* 0x100fe40000010860 */
[----:B------:R-:W-:Y:S02]  /*fe80*/  IMAD.MOV.U32 R228, RZ, RZ, R119 ;  /* 0x000000ffffe47224 */ /* 0x000fe400078e0077 */
[C---:B------:R-:W-:Y:S03]  /*fe90*/  HMMA.16816.F32 R32, R76.reuse, R90, R32 ;  /* 0x0000005a4c20723c */ /* 0x040fe60000001820 */
[----:B------:R3:W-:Y:S05]  /*fea0*/  MUFU.EX2 R156, R88 ;  /* 0x00000058009c7308 */ /* 0x0007ea0000000800 */
[-C--:B--2---:R-:W-:Y:S08]  /*feb0*/  HMMA.16816.F32 R36, R76, R92.reuse, R36 ;  /* 0x0000005c4c24723c */ /* 0x084ff00000001824 */
[C---:B------:R-:W-:Y:S01]  /*fec0*/  HMMA.16816.F32 R40, R80.reuse, R92, R40 ;  /* 0x0000005c5028723c */ /* 0x040fe20000001828 */
[----:B-1----:R-:W-:Y:S03]  /*fed0*/  FFMA.FTZ R84, R235, c[0x0][0x2d0], -R75 ;  /* 0x0000b400eb547a23 */ /* 0x002fe6000001084b */
[----:B------:R-:W-:Y:S01]  /*fee0*/  MOV R235, R115 ;  /* 0x0000007300eb7202 */ /* 0x000fe20000000f00 */
[----:B------:R1:W-:Y:S02]  /*fef0*/  MUFU.EX2 R157, R84 ;  /* 0x00000054009d7308 */ /* 0x0003e40000000800 */
[----:B------:R-:W-:Y:S01]  /*ff00*/  FFMA.FTZ R92, R192, c[0x0][0x2d0], -R97 ;  /* 0x0000b400c05c7a23 */ /* 0x000fe20000010861 */
[-C--:B------:R-:W-:Y:S01]  /*ff10*/  HMMA.16816.F32 R44, R80, R94.reuse, R44 ;  /* 0x0000005e502c723c */ /* 0x080fe2000000182c */
[----:B---3--:R-:W-:Y:S02]  /*ff20*/  FFMA.FTZ R88, R230, c[0x0][0x2d0], -R96 ;  /* 0x0000b400e6587a23 */ /* 0x008fe40000010860 */
[----:B------:R-:W2:Y:S04]  /*ff30*/  LDL.LU R230, [R1+0x18] ;  /* 0x0000180001e67983 */ /* 0x000ea80000300800 */
[----:B------:R3:W-:Y:S01]  /*ff40*/  MUFU.EX2 R100, R92 ;  /* 0x0000005c00647308 */ /* 0x0007e20000000800 */
[C---:B------:R-:W-:Y:S01]  /*ff50*/  HMMA.16816.F32 R48, R76.reuse, R94, R48 ;  /* 0x0000005e4c30723c */ /* 0x040fe20000001830 */
[----:B------:R-:W4:Y:S08]  /*ff60*/  LDL.LU R162, [R1+0x14] ;  /* 0x0000140001a27983 */ /* 0x000f300000300800 */
[----:B------:R5:W-:Y:S03]  /*ff70*/  MUFU.EX2 R178, R88 ;  /* 0x0000005800b27308 */ /* 0x000be60000000800 */
[----:B-1----:R-:W-:Y:S02]  /*ff80*/  FFMA.FTZ R84, R232, c[0x0][0x2d0], -R75 ;  /* 0x0000b400e8547a23 */ /* 0x002fe4000001084b */
[----:B------:R-:W-:Y:S01]  /*ff90*/  IMAD.MOV.U32 R232, RZ, RZ, R122 ;  /* 0x000000ffffe87224 */ /* 0x000fe200078e007a */
[----:B------:R-:W-:Y:S04]  /*ffa0*/  MOV R122, R111 ;  /* 0x0000006f007a7202 */ /* 0x000fe80000000f00 */
[----:B------:R1:W-:Y:S01]  /*ffb0*/  MUFU.EX2 R179, R84 ;  /* 0x0000005400b37308 */ /* 0x0003e20000000800 */
[----:B---3--:R-:W-:Y:S09]  /*ffc0*/  FFMA.FTZ R92, R191, c[0x0][0x2d0], -R97 ;  /* 0x0000b400bf5c7a23 */ /* 0x008ff20000010861 */
[----:B------:R3:W-:Y:S01]  /*ffd0*/  MUFU.EX2 R99, R92 ;  /* 0x0000005c00637308 */ /* 0x0007e20000000800 */
[--C-:B-----5:R-:W-:Y:S01]  /*ffe0*/  FFMA.FTZ R88, R231, c[0x0][0x2d0], -R96.reuse ;  /* 0x0000b400e7587a23 */ /* 0x120fe20000010860 */
[----:B------:R-:W-:Y:S08]  /*fff0*/  MOV R231, R107 ;  /* 0x0000006b00e77202 */ /* 0x000ff00000000f00 */
[----:B------:R5:W5:Y:S01]  /*10000*/  MUFU.EX2 R177, R88 ;  /* 0x0000005800b17308 */ /* 0x000b620000000800 */
[----:B-1----:R-:W-:Y:S01]  /*10010*/  FFMA.FTZ R84, R203, c[0x0][0x2d0], -R96 ;  /* 0x0000b400cb547a23 */ /* 0x002fe20000010860 */
[----:B------:R-:W-:Y:S08]  /*10020*/  MOV R203, R160 ;  /* 0x000000a000cb7202 */ /* 0x000ff00000000f00 */
[----:B------:R1:W-:Y:S01]  /*10030*/  MUFU.EX2 R155, R84 ;  /* 0x00000054009b7308 */ /* 0x0003e20000000800 */
[----:B---3--:R-:W-:Y:S09]  /*10040*/  FFMA.FTZ R92, R242, c[0x0][0x2d0], -R75 ;  /* 0x0000b400f25c7a23 */ /* 0x008ff2000001084b */
[----:B------:R3:W-:Y:S01]  /*10050*/  MUFU.EX2 R172, R92 ;  /* 0x0000005c00ac7308 */ /* 0x0007e20000000800 */
[--C-:B-----5:R-:W-:Y:S02]  /*10060*/  FFMA.FTZ R88, R240, c[0x0][0x2d0], -R74.reuse ;  /* 0x0000b400f0587a23 */ /* 0x120fe4000001084a */
[----:B------:R-:W-:Y:S07]  /*10070*/  IMAD.MOV.U32 R240, RZ, RZ, R161 ;  /* 0x000000fffff07224 */ /* 0x000fee00078e00a1 */
[----:B------:R5:W-:Y:S01]  /*10080*/  MUFU.EX2 R176, R88 ;  /* 0x0000005800b07308 */ /* 0x000be20000000800 */
[----:B-1----:R-:W1:Y:S08]  /*10090*/  LDSM.16.MT88.4 R84, [R211+0x1900] ;  /* 0x00190000d354783b */ /* 0x002e700000004200 */
[----:B---3--:R-:W-:Y:S01]  /*100a0*/  LDSM.16.MT88.4 R92, [R210+0x2100] ;  /* 0x00210000d25c783b */ /* 0x008fe20000004200 */
[--C-:B-----5:R-:W-:Y:S01]  /*100b0*/  FFMA.FTZ R88, R187, c[0x0][0x2d0], -R97.reuse ;  /* 0x0000b400bb587a23 */ /* 0x120fe20000010861 */
[----:B------:R-:W-:Y:S06]  /*100c0*/  MOV R187, R118 ;  /* 0x0000007600bb7202 */ /* 0x000fec0000000f00 */
[----:B------:R-:W-:Y:S01]  /*100d0*/  LDSM.16.MT88.4 R116, [R209+0x2900] ;  /* 0x00290000d174783b */ /* 0x000fe20000004200 */
[----:B------:R3:W5:Y:S01]  /*100e0*/  MUFU.EX2 R101, R88 ;  /* 0x0000005800657308 */ /* 0x0007620000000800 */
[-C--:B-1----:R-:W-:Y:S08]  /*100f0*/  HMMA.16816.F32 R52, R76, R84.reuse, R52 ;  /* 0x000000544c34723c */ /* 0x082ff00000001834 */
[C---:B------:R-:W-:Y:S01]  /*10100*/  HMMA.16816.F32 R56, R80.reuse, R84, R56 ;  /* 0x000000545038723c */ /* 0x040fe20000001838 */
[----:B---3--:R-:W1:Y:S06]  /*10110*/  LDSM.16.MT88.4 R88, [R209+0x2100] ;  /* 0x00210000d158783b */ /* 0x008e6c0000004200 */
        /* <DEDUP_REMOVED lines=12> */
[----:B---3--:R-:W3:Y:S01]  /*101e0*/  LDSM.16.MT88.4 R84, [R212+0x2100] ;  /* 0x00210000d454783b */ /* 0x008ee20000004200 */
[----:B------:R-:W-:Y:S05]  /*101f0*/  F2FP.PACK_AB R83, R98, R99 ;  /* 0x000000636253723e */ /* 0x000fea00000000ff */
[-C--:B-1----:R-:W-:Y:S01]  /*10200*/  HMMA.16816.F32 R4, R76, R88.reuse, R4 ;  /* 0x000000584c04723c */ /* 0x082fe20000001804 */
[--C-:B-----5:R-:W-:Y:S01]  /*10210*/  FFMA.FTZ R80, R238, c[0x0][0x2d0], -R75.reuse ;  /* 0x0000b400ee507a23 */ /* 0x120fe2000001084b */
[----:B------:R-:W-:Y:S03]  /*10220*/  F2FP.PACK_AB R164, R175, R176 ;  /* 0x000000b0afa4723e */ /* 0x000fe600000000ff */
[----:B------:R1:W5:Y:S02]  /*10230*/  MUFU.EX2 R174, R80 ;  /* 0x0000005000ae7308 */ /* 0x0003640000000800 */
[----:B-1----:R-:W-:Y:S02]  /*10240*/  F2FP.PACK_AB R80, R156, R155 ;  /* 0x0000009b9c50723e */ /* 0x002fe400000000ff */
[----:B-----5:R-:W-:Y:S05]  /*10250*/  F2FP.PACK_AB R165, R172, R174 ;  /* 0x000000aeaca5723e */ /* 0x020fea00000000ff */
[C---:B------:R-:W-:Y:S07]  /*10260*/  HMMA.16816.F32 R8, R80.reuse, R88, R8 ;  /* 0x000000585008723c */ /* 0x040fee0000001808 */
[--C-:B------:R-:W-:Y:S01]  /*10270*/  FFMA.FTZ R88, R250, c[0x0][0x2d0], -R74.reuse ;  /* 0x0000b400fa587a23 */ /* 0x100fe2000001084a */
[-C--:B------:R-:W-:Y:S01]  /*10280*/  HMMA.16816.F32 R12, R80, R90.reuse, R12 ;  /* 0x0000005a500c723c */ /* 0x080fe2000000180c */
[----:B------:R-:W-:Y:S02]  /*10290*/  FFMA.FTZ R74, R252, c[0x0][0x2d0], -R74 ;  /* 0x0000b400fc4a7a23 */ /* 0x000fe4000001084a */
[----:B------:R1:W-:Y:S05]  /*102a0*/  MUFU.EX2 R173, R88 ;  /* 0x0000005800ad7308 */ /* 0x0003ea0000000800 */
[C---:B------:R-:W-:Y:S05]  /*102b0*/  HMMA.16816.F32 R16, R76.reuse, R90, R16 ;  /* 0x0000005a4c10723c */ /* 0x040fea0000001810 */
[----:B------:R5:W5:Y:S03]  /*102c0*/  MUFU.EX2 R171, R74 ;  /* 0x0000004a00ab7308 */ /* 0x000b660000000800 */
[-C--:B---3--:R-:W-:Y:S08]  /*102d0*/  HMMA.16816.F32 R20, R76, R84.reuse, R20 ;  /* 0x000000544c14723c */ /* 0x088ff00000001814 */
[C---:B------:R-:W-:Y:S01]  /*102e0*/  HMMA.16816.F32 R24, R80.reuse, R84, R24 ;  /* 0x000000545018723c */ /* 0x040fe20000001818 */
[----:B-1----:R-:W1:Y:S07]  /*102f0*/  LDSM.16.MT88.4 R88, [R211+0x2100] ;  /* 0x00210000d358783b */ /* 0x002e6e0000004200 */
[-C--:B------:R-:W-:Y:S01]  /*10300*/  HMMA.16816.F32 R28, R80, R86.reuse, R28 ;  /* 0x00000056501c723c */ /* 0x080fe2000000181c */
[--C-:B-----5:R-:W-:Y:S03]  /*10310*/  FFMA.FTZ R74, R245, c[0x0][0x2d0], -R75.reuse ;  /* 0x0000b400f54a7a23 */ /* 0x120fe6000001084b */
[----:B------:R-:W-:Y:S01]  /*10320*/  F2FP.PACK_AB R166, R171, R173 ;  /* 0x000000adaba6723e */ /* 0x000fe200000000ff */
[----:B------:R-:W-:Y:S03]  /*10330*/  FFMA.FTZ R75, R247, c[0x0][0x2d0], -R75 ;  /* 0x0000b400f74b7a23 */ /* 0x000fe6000001084b */
[C---:B------:R-:W-:Y:S01]  /*10340*/  HMMA.16816.F32 R32, R76.reuse, R86, R32 ;  /* 0x000000564c20723c */ /* 0x040fe20000001820 */
[----:B------:R3:W-:Y:S07]  /*10350*/  MUFU.EX2 R170, R74 ;  /* 0x0000004a00aa7308 */ /* 0x0007ee0000000800 */
[-C--:B------:R-:W-:Y:S03]  /*10360*/  HMMA.16816.F32 R36, R76, R92.reuse, R36 ;  /* 0x0000005c4c24723c */ /* 0x080fe60000001824 */
[----:B------:R-:W5:Y:S05]  /*10370*/  MUFU.EX2 R169, R75 ;  /* 0x0000004b00a97308 */ /* 0x000f6a0000000800 */
[C---:B------:R-:W-:Y:S08]  /*10380*/  HMMA.16816.F32 R40, R80.reuse, R92, R40 ;  /* 0x0000005c5028723c */ /* 0x040ff00000001828 */
[-C--:B------:R-:W-:Y:S01]  /*10390*/  HMMA.16816.F32 R44, R80, R94.reuse, R44 ;  /* 0x0000005e502c723c */ /* 0x080fe2000000182c */
[--C-:B---3--:R-:W-:Y:S04]  /*103a0*/  FFMA.FTZ R74, R239, c[0x0][0x2d0], -R96.reuse ;  /* 0x0000b400ef4a7a23 */ /* 0x108fe80000010860 */
[----:B------:R3:W-:Y:S03]  /*103b0*/  MUFU.EX2 R168, R74 ;  /* 0x0000004a00a87308 */ /* 0x0007e60000000800 */
[C---:B------:R-:W-:Y:S01]  /*103c0*/  HMMA.16816.F32 R48, R76.reuse, R94, R48 ;  /* 0x0000005e4c30723c */ /* 0x040fe20000001830 */
[----:B-----5:R-:W-:Y:S07]  /*103d0*/  F2FP.PACK_AB R167, R169, R170 ;  /* 0x000000aaa9a7723e */ /* 0x020fee00000000ff */
[-C--:B-1----:R-:W-:Y:S08]  /*103e0*/  HMMA.16816.F32 R52, R76, R88.reuse, R52 ;  /* 0x000000584c34723c */ /* 0x082ff00000001834 */
[C---:B------:R-:W-:Y:S01]  /*103f0*/  HMMA.16816.F32 R56, R80.reuse, R88, R56 ;  /* 0x000000585038723c */ /* 0x040fe20000001838 */
[----:B--2---:R-:W-:Y:S03]  /*10400*/  FFMA.FTZ R68, R68, R230, R187 ;  /* 0x000000e644447223 */ /* 0x004fe600000100bb */
[----:B------:R-:W-:Y:S01]  /*10410*/  MOV R230, R150 ;  /* 0x0000009600e67202 */ /* 0x000fe20000000f00 */
[----:B---3--:R-:W-:Y:S02]  /*10420*/  FFMA.FTZ R74, R241, c[0x0][0x2d0], -R96 ;  /* 0x0000b400f14a7a23 */ /* 0x008fe40000010860 */
[----:B----4-:R-:W-:Y:S01]  /*10430*/  FFMA.FTZ R69, R69, R162, R163 ;  /* 0x000000a245457223 */ /* 0x010fe200000100a3 */
        /* <DEDUP_REMOVED lines=10> */
[----:B------:R-:W-:Y:S02]  /*104e0*/  MOV R232, R236 ;  /* 0x000000ec00e87202 */ /* 0x000fe40000000f00 */
[----:B--2---:R-:W-:Y:S02]  /*104f0*/  F2FP.PACK_AB R160, R85, R168 ;  /* 0x000000a855a0723e */ /* 0x004fe400000000ff */
[----:B------:R-:W-:Y:S04]  /*10500*/  MOV R236, R120 ;  /* 0x0000007800ec7202 */ /* 0x000fe80000000f00 */
[----:B------:R-:W2:Y:S01]  /*10510*/  MUFU.EX2 R96, R96 ;  /* 0x0000006000607308 */ /* 0x000ea20000000800 */
[--C-:B-1----:R-:W-:Y:S09]  /*10520*/  FFMA.FTZ R74, R199, c[0x0][0x2d0], -R97.reuse ;  /* 0x0000b400c74a7a23 */ /* 0x102ff20000010861 */
        /* <DEDUP_REMOVED lines=15> */
[----:B------:R-:W-:Y:S01]  /*10620*/  MOV R228, R149 ;  /* 0x0000009500e47202 */ /* 0x000fe20000000f00 */
[----:B------:R-:W-:Y:S02]  /*10630*/  FADD.FTZ R2, R151, R69 ;  /* 0x0000004597027221 */ /* 0x000fe40000010000 */
[----:B------:R-:W-:Y:S01]  /*10640*/  FADD.FTZ R4, R240, R4 ;  /* 0x00000004f0047221 */ /* 0x000fe20000010000 */
[----:B------:R-:W1:Y:S01]  /*10650*/  LDSM.16.MT88.4 R148, [R210+0x2900] ;  /* 0x00290000d294783b */ /* 0x000e620000004200 */
[----:B------:R-:W-:Y:S03]  /*10660*/  FADD.FTZ R2, R203, R2 ;  /* 0x00000002cb027221 */ /* 0x000fe60000010000 */
[----:B------:R-:W-:Y:S01]  /*10670*/  FADD.FTZ R5, R235, R4 ;  /* 0x00000004eb057221 */ /* 0x000fe20000010000 */
[----:B------:R-:W-:Y:S01]  /*10680*/  MOV R235, R123 ;  /* 0x0000007b00eb7202 */ /* 0x000fe20000000f00 */
[----:B------:R-:W-:Y:S02]  /*10690*/  IMAD.MOV.U32 R203, RZ, RZ, R237 ;  /* 0x000000ffffcb7224 */ /* 0x000fe400078e00ed */
[----:B------:R-:W-:Y:S02]  /*106a0*/  FADD.FTZ R7, R122, R2 ;  /* 0x000000027a077221 */ /* 0x000fe40000010000 */
[----:B------:R-:W-:Y:S02]  /*106b0*/  FADD.FTZ R4, R231, R6 ;  /* 0x00000006e7047221 */ /* 0x000fe40000010000 */
[----:B------:R-:W-:Y:S01]  /*106c0*/  FADD.FTZ R2, R202, R5 ;  /* 0x00000005ca027221 */ /* 0x000fe20000010000 */
[----:B------:R-:W-:Y:S01]  /*106d0*/  MOV R202, R233 ;  /* 0x000000e900ca7202 */ /* 0x000fe20000000f00 */
[----:B------:R-:W-:Y:S01]  /*106e0*/  FADD.FTZ R7, R184, R7 ;  /* 0x00000007b8077221 */ /* 0x000fe20000010000 */
[----:B------:R-:W-:Y:S01]  /*106f0*/  MOV R184, R127 ;  /* 0x0000007f00b87202 */ /* 0x000fe20000000f00 */
[----:B------:R-:W-:Y:S02]  /*10700*/  FADD.FTZ R6, R190, R4 ;  /* 0x00000004be067221 */ /* 0x000fe40000010000 */
[----:B------:R-:W-:Y:S02]  /*10710*/  FADD.FTZ R5, R124, R2 ;  /* 0x000000027c057221 */ /* 0x000fe40000010000 */
[----:B------:R-:W-:Y:S02]  /*10720*/  FADD.FTZ R4, R230, R7 ;  /* 0x00000007e6047221 */ /* 0x000fe40000010000 */
[----:B------:R-:W-:Y:S02]  /*10730*/  FADD.FTZ R2, R228, R6 ;  /* 0x00000006e4027221 */ /* 0x000fe40000010000 */
[----:B------:R-:W-:Y:S02]  /*10740*/  FADD.FTZ R7, R131, R4 ;  /* 0x0000000483077221 */ /* 0x000fe40000010000 */
[----:B------:R-:W-:Y:S02]  /*10750*/  FADD.FTZ R6, R130, R2 ;  /* 0x0000000282067221 */ /* 0x000fe40000010000 */
[----:B------:R-:W-:Y:S02]  /*10760*/  FADD.FTZ R2, R203, R7 ;  /* 0x00000007cb027221 */ /* 0x000fe40000010000 */
[----:B------:R-:W-:Y:S02]  /*10770*/  IMAD.MOV.U32 R237, RZ, RZ, R121 ;  /* 0x000000ffffed7224 */ /* 0x000fe400078e0079 */
[----:B------:R-:W-:Y:S01]  /*10780*/  IMAD.MOV.U32 R233, RZ, RZ, R186 ;  /* 0x000000ffffe97224 */ /* 0x000fe200078e00ba */
[-C--:B------:R-:W-:Y:S01]  /*10790*/  HMMA.16816.F32 R120, R164, R132.reuse, R20 ;  /* 0x00000084a478723c */ /* 0x080fe20000001814 */
[----:B------:R-:W-:Y:S01]  /*107a0*/  IMAD.MOV.U32 R190, RZ, RZ, R126 ;  /* 0x000000ffffbe7224 */ /* 0x000fe200078e007e */
[----:B------:R-:W-:Y:S01]  /*107b0*/  MOV R186, R198 ;  /* 0x000000c600ba7202 */ /* 0x000fe20000000f00 */
[----:B------:R-:W-:Y:S01]  /*107c0*/  FADD.FTZ R9, R237, R2 ;  /* 0x00000002ed097221 */ /* 0x000fe20000010000 */
[----:B------:R-:W-:Y:S04]  /*107d0*/  MOV R198, R125 ;  /* 0x0000007d00c67202 */ /* 0x000fe80000000f00 */
[C---:B------:R-:W-:Y:S01]  /*107e0*/  HMMA.16816.F32 R124, R160.reuse, R132, R24 ;  /* 0x00000084a07c723c */ /* 0x040fe20000001818 */
[----:B--2---:R-:W-:Y:S04]  /*107f0*/  FFMA.FTZ R0, R0, R73, R204 ;  /* 0x0000004900007223 */ /* 0x004fe800000100cc */
[----:B------:R-:W-:Y:S02]  /*10800*/  FADD.FTZ R8, R205, R0 ;  /* 0x00000000cd087221 */ /* 0x000fe40000010000 */
[----:B------:R-:W-:Y:S02]  /*10810*/  FADD.FTZ R0, R129, R5 ;  /* 0x0000000581007221 */ /* 0x000fe40000010000 */
[----:B------:R-:W-:Y:S03]  /*10820*/  FADD.FTZ R8, R206, R8 ;  /* 0x00000008ce087221 */ /* 0x000fe60000010000 */
[----:B------:R-:W-:Y:S02]  /*10830*/  FADD.FTZ R5, R128, R0 ;  /* 0x0000000080057221 */ /* 0x000fe40000010000 */
[----:B------:R-:W-:Y:S01]  /*10840*/  FADD.FTZ R4, R207, R8 ;  /* 0x00000008cf047221 */ /* 0x000fe20000010000 */
[-C--:B------:R-:W-:Y:S01]  /*10850*/  HMMA.16816.F32 R128, R160, R134.reuse, R28 ;  /* 0x00000086a080723c */ /* 0x080fe2000000181c */
[----:B------:R-:W-:Y:S02]  /*10860*/  FADD.FTZ R0, R232, R6 ;  /* 0x00000006e8007221 */ /* 0x000fe40000010000 */
[----:B------:R-:W-:Y:S02]  /*10870*/  FADD.FTZ R8, R235, R5 ;  /* 0x00000005eb087221 */ /* 0x000fe40000010000 */
[----:B------:R-:W-:Y:S02]  /*10880*/  FADD.FTZ R11, R138, R4 ;  /* 0x000000048a0b7221 */ /* 0x000fe40000010000 */
[----:B------:R-:W-:Y:S01]  /*10890*/  FADD.FTZ R10, R236, R0 ;  /* 0x00000000ec0a7221 */ /* 0x000fe20000010000 */
[----:B------:R-:W2:Y:S01]  /*108a0*/  LDSM.16.MT88.4 R4, [R211+0x2900] ;  /* 0x00290000d304783b */ /* 0x000ea20000004200 */
[----:B------:R-:W-:Y:S01]  /*108b0*/  FADD.FTZ R2, R229, R8 ;  /* 0x00000008e5027221 */ /* 0x000fe20000010000 */
[C---:B------:R-:W-:Y:S02]  /*108c0*/  HMMA.16816.F32 R132, R164.reuse, R134, R32 ;  /* 0x00000086a484723c */ /* 0x040fe40000001820 */
[----:B------:R-:W-:Y:S02]  /*108d0*/  FADD.FTZ R8, R137, R11 ;  /* 0x0000000b89087221 */ /* 0x000fe40000010000 */
[----:B------:R-:W-:Y:S02]  /*108e0*/  FADD.FTZ R0, R202, R9 ;  /* 0x00000009ca007221 */ /* 0x000fe40000010000 */
[----:B------:R-:W-:Y:S02]  /*108f0*/  FADD.FTZ R10, R233, R10 ;  /* 0x0000000ae90a7221 */ /* 0x000fe40000010000 */
[----:B------:R-:W-:Y:S04]  /*10900*/  FADD.FTZ R11, R139, R2 ;  /* 0x000000028b0b7221 */ /* 0x000fe80000010000 */
[----:B------:R-:W-:Y:S02]  /*10910*/  FADD.FTZ R8, R136, R8 ;  /* 0x0000000888087221 */ /* 0x000fe40000010000 */
[----:B------:R-:W-:Y:S01]  /*10920*/  FADD.FTZ R9, R186, R0 ;  /* 0x00000000ba097221 */ /* 0x000fe20000010000 */
[-C--:B-1----:R-:W-:Y:S01]  /*10930*/  HMMA.16816.F32 R136, R164, R148.reuse, R36 ;  /* 0x00000094a488723c */ /* 0x082fe20000001824 */
        /* <DEDUP_REMOVED lines=8> */
[----:B------:R-:W-:Y:S02]  /*109c0*/  FADD.FTZ R8, R145, R8 ;  /* 0x0000000891087221 */ /* 0x000fe40000010000 */
[----:B------:R-:W-:Y:S02]  /*109d0*/  FADD.FTZ R0, R249, R11 ;  /* 0x0000000bf9007221 */ /* 0x000fe40000010000 */
        /* <DEDUP_REMOVED lines=23> */
[----:B------:R-:W-:Y:S01]  /*10b50*/  FADD.FTZ R8, R103, R8 ;  /* 0x0000000867087221 */ /* 0x000fe20000010000 */
[----:B------:R-:W-:Y:S01]  /*10b60*/  MOV R103, R3 ;  /* 0x0000000300677202 */ /* 0x000fe20000000f00 */
[----:B------:R-:W-:Y:S02]  /*10b70*/  FADD.FTZ R10, R156, R9 ;  /* 0x000000099c0a7221 */ /* 0x000fe40000010000 */
[----:B------:R-:W-:Y:S02]  /*10b80*/  FADD.FTZ R11, R158, R2 ;  /* 0x000000029e0b7221 */ /* 0x000fe40000010000 */
[----:B------:R-:W-:Y:S02]  /*10b90*/  FADD.FTZ R9, R157, R0 ;  /* 0x000000009d097221 */ /* 0x000fe40000010000 */
[C---:B------:R-:W-:Y:S01]  /*10ba0*/  HMMA.16816.F32 R156, R160.reuse, R4, R56 ;  /* 0x00000004a09c723c */ /* 0x040fe20000001838 */
[----:B------:R-:W-:Y:S01]  /*10bb0*/  FADD.FTZ R8, R102, R8 ;  /* 0x0000000866087221 */ /* 0x000fe20000010000 */
[----:B------:R-:W-:Y:S01]  /*10bc0*/  MOV R102, R70 ;  /* 0x0000004600667202 */ /* 0x000fe20000000f00 */
[----:B------:R-:W-:Y:S02]  /*10bd0*/  FADD.FTZ R0, R180, R11 ;  /* 0x0000000bb4007221 */ /* 0x000fe40000010000 */
[----:B------:R-:W-:Y:S01]  /*10be0*/  FADD.FTZ R8, R101, R8 ;  /* 0x0000000865087221 */ /* 0x000fe20000010000 */
[----:B------:R-:W-:Y:S01]  /*10bf0*/  MOV R101, R71 ;  /* 0x0000004700657202 */ /* 0x000fe20000000f00 */
        /* <DEDUP_REMOVED lines=20> */
[----:B------:R1:W-:Y:S01]  /*10d40*/  STL [R1+0x14], R5 ;  /* 0x0000140501007387 */ /* 0x0003e20000100800 */
[----:B------:R-:W-:Y:S02]  /*10d50*/  FADD.FTZ R4, R169, R4 ;  /* 0x00000004a9047221 */ /* 0x000fe40000010000 */
[----:B------:R-:W-:Y:S02]  /*10d60*/  FADD.FTZ R2, R96, R2 ;  /* 0x0000000260027221 */ /* 0x000fe40000010000 */
[----:B------:R-:W-:Y:S01]  /*10d70*/  FADD.FTZ R0, R74, R0 ;  /* 0x000000004a007221 */ /* 0x000fe20000010000 */
[----:B------:R1:W-:Y:S01]  /*10d80*/  STL [R1+0x18], R4 ;  /* 0x0000180401007387 */ /* 0x0003e20000100800 */
[----:B------:R-:W-:Y:S02]  /*10d90*/  IMAD.MOV.U32 R100, RZ, RZ, R72 ;  /* 0x000000ffff647224 */ /* 0x000fe400078e0048 */
[----:B------:R-:W-:Y:S01]  /*10da0*/  FADD.FTZ R0, R97, R0 ;  /* 0x0000000061007221 */ /* 0x000fe20000010000 */
[----:B------:R1:W-:Y:S04]  /*10db0*/  STL [R1+0x1c], R2 ;  /* 0x00001c0201007387 */ /* 0x0003e80000100800 */
[----:B------:R1:W-:Y:S01]  /*10dc0*/  STL [R1+0x20], R0 ;  /* 0x0000200001007387 */ /* 0x0003e20000100800 */
[----:B------:R-:W-:-:S05]  /*10dd0*/  @P0 BRA `(.L_x_291) ;  /* 0xffff8c5000000947 */ /* 0x000fca000383ffff */
.L_x_272:
[----:B------:R-:W2:Y:S01]  /*10de0*/  S2UR UR17, SR_CTAID.X ;  /* 0x00000000001179c3 */ /* 0x000ea20000002500 */
[----:B------:R-:W-:-:S02]  /*10df0*/  UISETP.NE.AND UP1, UPT, UR35, URZ, UPT ;  /* 0x0000003f2300728c */ /* 0x000fc4000bf25270 */
[----:B------:R-:W-:Y:S02]  /*10e00*/  ULDC.64 UR4, c[0x0][0x2c8] ;  /* 0x0000b20000047ab9 */ /* 0x000fe40000000a00 */
[----:B------:R-:W-:-:S06]  /*10e10*/  UISETP.NE.AND UP0, UPT, UR34, URZ, UPT ;  /* 0x0000003f2200728c */ /* 0x000fcc000bf05270 */
[----:B------:R-:W-:Y:S01]  /*10e20*/  PLOP3.LUT P0, PT, PT, PT, UP0, 0x40, 0x0 ;  /* 0x000000000000781c */ /* 0x000fe20003f0e808 */
[----:B--2---:R-:W-:-:S04]  /*10e30*/  ULEA UR17, UR17, 0x7f, 0x7 ;  /* 0x0000007f11117891 */ /* 0x004fc8000f8e383f */
[----:B------:R-:W-:Y:S02]  /*10e40*/  UIMAD.WIDE.U32 UR20, UR17, UR4, URZ ;  /* 0x00000004111472a5 */ /* 0x000fe4000f8e003f */
[----:B------:R-:W-:Y:S02]  /*10e50*/  UIADD3 UR4, UR8, 0x1, -UR15 ;  /* 0x0000000108047890 */ /* 0x000fe4000fffe80f */
[----:B------:R-:W-:-:S03]  /*10e60*/  UMOV UR18, UR17 ;  /* 0x0000001100127c82 */ /* 0x000fc60008000000 */
[----:B------:R-:W-:Y:S02]  /*10e70*/  @UP1 UMOV UR17, UR21 ;  /* 0x0000001500111c82 */ /* 0x000fe40008000000 */
[----:B------:R-:W-:-:S03]  /*10e80*/  @UP1 USHF.R.U32.HI UR18, URZ, UR5, UR17 ;  /* 0x000000053f121299 */ /* 0x000fc60008011611 */
[----:B------:R-:W-:Y:S02]  /*10e90*/  ULDC UR17, c[0x0][0x324] ;  /* 0x0000c90000117ab9 */ /* 0x000fe40000000800 */
[----:B------:R-:W-:-:S04]  /*10ea0*/  UIADD3 UR18, UR4, UR18, URZ ;  /* 0x0000001204127290 */ /* 0x000fc8000fffe03f */
[----:B------:R-:W-:Y:S01]  /*10eb0*/  UIADD3 UR17, UR18, -UR17, URZ ;  /* 0x8000001112117290 */ /* 0x000fe2000fffe03f */
[----:B------:R-:W-:Y:S05]  /*10ec0*/  @P0 BRA `(.L_x_292) ;  /* 0x0000018000000947 */ /* 0x000fea0003800000 */
[----:B------:R-:W-:-:S06]  /*10ed0*/  UISETP.GT.AND UP0, UPT, UR18, -0x1, UPT ;  /* 0xffffffff1200788c */ /* 0x000fcc000bf04270 */
[----:B------:R-:W-:-:S13]  /*10ee0*/  PLOP3.LUT P0, PT, PT, PT, UP0, 0x80, 0x0 ;  /* 0x000000000000781c */ /* 0x000fda0003f0f008 */
[----:B------:R-:W-:Y:S05]  /*10ef0*/  @P0 BRA `(.L_x_293) ;  /* 0x000000a000000947 */ /* 0x000fea0003800000 */
[----:B------:R-:W-:Y:S02]  /*10f00*/  UMOV UR5, 0x1 ;  /* 0x0000000100057882 */ /* 0x000fe40000000000 */
[----:B------:R-:W-:Y:S02]  /*10f10*/  ULDC UR4, c[0x0][0x32c] ;  /* 0x0000cb0000047ab9 */ /* 0x000fe40000000800 */
[----:B------:R-:W-:Y:S02]  /*10f20*/  UISETP.NE.AND UP0, UPT, UR5, UR4, UPT ;  /* 0x000000040500728c */ /* 0x000fe4000bf05270 */
[----:B------:R-:W-:Y:S02]  /*10f30*/  ULOP3.LUT UR18, URZ, UR18, URZ, 0x33, !UPT ;  /* 0x000000123f127292 */ /* 0x000fe4000f8e333f */
[----:B------:R-:W-:Y:S02]  /*10f40*/  ULDC.64 UR4, c[0x0][0x330] ;  /* 0x0000cc0000047ab9 */ /* 0x000fe40000000a00 */
[----:B------:R-:W-:-:S07]  /*10f50*/  UIMAD.WIDE.U32 UR20, UR18, UR4, URZ ;  /* 0x00000004121472a5 */ /* 0x000fce000f8e003f */
[----:B------:R-:W-:Y:S02]  /*10f60*/  @UP0 UMOV UR19, UR21 ;  /* 0x0000001500130c82 */ /* 0x000fe40008000000 */
[----:B------:R-:W-:-:S04]  /*10f70*/  @UP0 USHF.R.U32.HI UR18, URZ, UR5, UR19 ;  /* 0x000000053f120299 */ /* 0x000fc80008011613 */
[----:B------:R-:W-:Y:S01]  /*10f80*/  ULOP3.LUT UR18, URZ, UR18, URZ, 0x33, !UPT ;  /* 0x000000123f127292 */ /* 0x000fe2000f8e333f */
[----:B------:R-:W-:Y:S05]  /*10f90*/  BRA `(.L_x_294) ;  /* 0x0000007000007947 */ /* 0x000fea0003800000 */
.L_x_293:
[----:B------:R-:W-:Y:S02]  /*10fa0*/  UMOV UR5, 0x1 ;  /* 0x0000000100057882 */ /* 0x000fe40000000000 */
[----:B------:R-:W-:Y:S02]  /*10fb0*/  ULDC UR4, c[0x0][0x32c] ;  /* 0x0000cb0000047ab9 */ /* 0x000fe40000000800 */
[----:B------:R-:W-:-:S03]  /*10fc0*/  UISETP.NE.AND UP0, UPT, UR5, UR4, UPT ;  /* 0x000000040500728c */ /* 0x000fc6000bf05270 */
[----:B------:R-:W-:Y:S02]  /*10fd0*/  ULDC.64 UR4, c[0x0][0x330] ;  /* 0x0000cc0000047ab9 */ /* 0x000fe40000000a00 */
[----:B------:R-:W-:-:S07]  /*10fe0*/  UIMAD.WIDE.U32 UR20, UR18, UR4, URZ ;  /* 0x00000004121472a5 */ /* 0x000fce000f8e003f */
[----:B------:R-:W-:Y:S02]  /*10ff0*/  @UP0 UMOV UR19, UR21 ;  /* 0x0000001500130c82 */ /* 0x000fe40008000000 */
[----:B------:R-:W-:Y:S02]  /*11000*/  @UP0 USHF.R.U32.HI UR18, URZ, UR5, UR19 ;  /* 0x000000053f120299 */ /* 0x000fe40008011613 */
.L_x_294:
[----:B------:R-:W-:Y:S02]  /*11010*/  ULDC UR4, c[0x0][0x32c] ;  /* 0x0000cb0000047ab9 */ /* 0x000fe40000000800 */
[----:B------:R-:W-:-:S04]  /*11020*/  UIMAD UR4, UR18, UR4, URZ ;  /* 0x00000004120472a4 */ /* 0x000fc8000f8e023f */
[----:B------:R-:W-:-:S04]  /*11030*/  UISETP.LT.AND UP0, UPT, UR17, UR4, UPT ;  /* 0x000000041100728c */ /* 0x000fc8000bf01270 */
[----:B------:R-:W-:-:S04]  /*11040*/  USEL UR17, UR17, UR4, !UP0 ;  /* 0x0000000411117287 */ /* 0x000fc8000c000000 */
.L_x_292:
[----:B------:R-:W-:-:S04]  /*11050*/  UIADD3 UR17, UR17, 0x5f, URZ ;  /* 0x0000005f11117890 */ /* 0x000fc8000fffe03f */
[----:B------:R-:W-:-:S04]  /*11060*/  UIMAD.WIDE UR4, UR17, 0x2aaaaaab, URZ ;  /* 0x2aaaaaab110478a5 */ /* 0x000fc8000f8e023f */
        /* <DEDUP_REMOVED lines=9> */
[----:B-1----:R-:W-:Y:S01]  /*11100*/  IMAD.MOV.U32 R2, RZ, RZ, R72 ;  /* 0x000000ffff027224 */ /* 0x002fe200078e0048 */
[----:B------:R-:W-:Y:S02]  /*11110*/  MOV R101, R70 ;  /* 0x0000004600657202 */ /* 0x000fe40000000f00 */
.L_x_298:
[----:B------:R-:W-:Y:S04]  /*11120*/  DEPBAR.LE SB0, 0x0 ;  /* 0x000080000000791a */ /* 0x000fe80000000000 */
[----:B------:R-:W-:Y:S01]  /*11130*/  BAR.SYNC.DEFER_BLOCKING 0x0 ;  /* 0x0000000000007b1d */ /* 0x000fe20000010000 */
[----:B------:R-:W-:Y:S06]  /*11140*/  UISETP.GT.AND UP0, UPT, UR7, UR12, UPT ;  /* 0x0000000c0700728c */ /* 0x000fec000bf04270 */
[----:B------:R-:W-:Y:S01]  /*11150*/  PLOP3.LUT P0, PT, PT, PT, UP0, 0x80, 0x0 ;  /* 0x000000000000781c */ /* 0x000fe20003f0f008 */
        /* <DEDUP_REMOVED lines=61> */
.L_x_296:
        /* <DEDUP_REMOVED lines=311> */
[----:B------:R-:W-:Y:S01]  /*128a0*/  UISETP.NE.AND UP0, UPT, UR36, URZ, UPT ;  /* 0x0000003f2400728c */ /* 0x000fe2000bf05270 */
[----:B------:R-:W-:Y:S01]  /*128b0*/  IMAD.MOV.U32 R227, RZ, RZ, RZ ;  /* 0x000000ffffe37224 */ /* 0x000fe200078e00ff */
[----:B------:R-:W-:Y:S01]  /*128c0*/  UIMAD UR5, UR12, 0x60, UR14 ;  /* 0x000000600c0578a4 */ /* 0x000fe2000f8e020e */
[----:B-1----:R-:W3:Y:S03]  /*128d0*/  LDL R38, [R1+0x4] ;  /* 0x0000040001267983 */ /* 0x002ee60000100800 */
[----:B------:R-:W-:Y:S02]  /*128e0*/  PLOP3.LUT P1, PT, PT, PT, UP0, 0x80, 0x0 ;  /* 0x000000000000781c */ /* 0x000fe40003f2f008 */
[----:B------:R-:W-:Y:S01]  /*128f0*/  IMAD.U32 R3, RZ, RZ, UR5 ;  /* 0x00000005ff037e24 */ /* 0x000fe2000f8e00ff */
[----:B------:R-:W-:Y:S04]  /*12900*/  PLOP3.LUT P0, PT, PT, PT, UP0, 0x80, 0x0 ;  /* 0x000000000000781c */ /* 0x000fe80003f0f008 */
[----:B--2---:R-:W-:Y:S06]  /*12910*/  IADD3 R3, R3, -0x60, R12 ;  /* 0xffffffa003037810 */ /* 0x004fec0007ffe00c */
        /* <DEDUP_REMOVED lines=26> */
[----:B------:R-:W4:Y:S04]  /*12ac0*/  SHFL.IDX PT, R10, R3, 0x2, 0x181f ;  /* 0x00581f00030a7f89 */ /* 0x000f2800000e0000 */
        /* <DEDUP_REMOVED lines=9> */
[-C--:B----4-:R-:W-:Y:S03]  /*12b60*/  IADD3 R10, P5, R10, R226.reuse, RZ ;  /* 0x000000e20a0a7210 */ /* 0x090fe60007fbe0ff */
[----:B---3--:R2:W-:Y:S01]  /*12b70*/  LDGSTS.E.BYPASS.LTC128B.128 [R38+0x3100], [R4.64], !P4 ;  /* 0x0310000004267fae */ /* 0x0085e2000e101d72 */
        /* <DEDUP_REMOVED lines=15> */
.L_x_297:
[----:B-1234-:R-:W-:Y:S01]  /*12c70*/  FMNMX.FTZ R72, R168, R2, !PT ;  /* 0x00000002a8487209 */ /* 0x01efe20007810000 */
[----:B------:R-:W-:Y:S01]  /*12c80*/  LDSM.16.MT88.4 R52, [R210+0x100] ;  /* 0x00010000d234783b */ /* 0x000fe20000004200 */
[----:B------:R-:W-:Y:S01]  /*12c90*/  FMNMX.FTZ R0, R183, R101, !PT ;  /* 0x00000065b7007209 */ /* 0x000fe20007810000 */
[----:B------:R-:W-:Y:S01]  /*12ca0*/  UISETP.GT.AND UP0, UPT, UR12, UR4, UPT ;  /* 0x000000040c00728c */ /* 0x000fe2000bf04270 */
[----:B------:R-:W-:Y:S01]  /*12cb0*/  FMNMX.FTZ R72, R184, R72, !PT ;  /* 0x00000048b8487209 */ /* 0x000fe20007810000 */
[----:B------:R-:W-:Y:S01]  /*12cc0*/  UIADD3 UR12, UR12, -0x1, URZ ;  /* 0xffffffff0c0c7890 */ /* 0x000fe2000fffe03f */
        /* <DEDUP_REMOVED lines=88> */
[----:B------:R-:W2:Y:S01]  /*13250*/  SHFL.BFLY PT, R70, R0, 0x2, 0x1f ;  /* 0x0c401f0000467f89 */ /* 0x000ea200000e0000 */
[----:B------:R-:W-:Y:S02]  /*13260*/  FMNMX.FTZ R4, R237, R4, !PT ;  /* 0x00000004ed047209 */ /* 0x000fe40007810000 */
[----:B------:R-:W-:Y:S02]  /*13270*/  FMNMX.FTZ R3, R99, R3, !PT ;  /* 0x0000000363037209 */ /* 0x000fe40007810000 */
[----:B------:R-:W-:Y:S02]  /*13280*/  FMNMX.FTZ R4, R244, R4, !PT ;  /* 0x00000004f4047209 */ /* 0x000fe40007810000 */
[----:B------:R-:W-:Y:S01]  /*13290*/  MOV R93, R22 ;  /* 0x00000016005d7202 */ /* 0x000fe20000000f00 */
[----:B------:R-:W3:Y:S01]  /*132a0*/  SHFL.BFLY PT, R5, R3, 0x2, 0x1f ;  /* 0x0c401f0003057f89 */ /* 0x000ee200000e0000 */
[----:B------:R-:W-:Y:S02]  /*132b0*/  FMNMX.FTZ R4, R247, R4, !PT ;  /* 0x00000004f7047209 */ /* 0x000fe40007810000 */
[----:B------:R-:W-:Y:S02]  /*132c0*/  MOV R85, R36 ;  /* 0x0000002400557202 */ /* 0x000fe40000000f00 */
[----:B------:R-:W-:Y:S02]  /*132d0*/  FMNMX.FTZ R4, R250, R4, !PT ;  /* 0x00000004fa047209 */ /* 0x000fe40007810000 */
[----:B------:R-:W-:Y:S02]  /*132e0*/  MOV R88, R29 ;  /* 0x0000001d00587202 */ /* 0x000fe40000000f00 */
[----:B------:R-:W-:Y:S02]  /*132f0*/  FMNMX.FTZ R4, R93, R4, !PT ;  /* 0x000000045d047209 */ /* 0x000fe40007810000 */
[----:B------:R-:W-:Y:S02]  /*13300*/  MOV R84, R37 ;  /* 0x0000002500547202 */ /* 0x000fe40000000f00 */
[----:B------:R-:W-:Y:S01]  /*13310*/  FMNMX.FTZ R4, R85, R4, !PT ;  /* 0x0000000455047209 */ /* 0x000fe20007810000 */
[----:B------:R-:W-:Y:S01]  /*13320*/  LDSM.16.MT88.4 R36, [R212+0x100] ;  /* 0x00010000d424783b */ /* 0x000fe20000004200 */
[----:B------:R-:W-:Y:S02]  /*13330*/  PLOP3.LUT P0, PT, PT, PT, UP0, 0x80, 0x0 ;  /* 0x000000000000781c */ /* 0x000fe40003f0f008 */
[----:B-1----:R-:W-:Y:S02]  /*13340*/  FMNMX.FTZ R72, R72, R6, !PT ;  /* 0x0000000648487209 */ /* 0x002fe40007810000 */
[----:B--2---:R-:W-:Y:S02]  /*13350*/  FMNMX.FTZ R70, R0, R70, !PT ;  /* 0x0000004600467209 */ /* 0x004fe40007810000 */
[----:B------:R-:W-:Y:S01]  /*13360*/  FMNMX.FTZ R0, R88, R4, !PT ;  /* 0x0000000458007209 */ /* 0x000fe20007810000 */
[----:B------:R-:W1:Y:S01]  /*13370*/  SHFL.BFLY PT, R6, R72, 0x1, 0x1f ;  /* 0x0c201f0048067f89 */ /* 0x000e6200000e0000 */
[----:B---3--:R-:W-:Y:S02]  /*13380*/  FMNMX.FTZ R3, R3, R5, !PT ;  /* 0x0000000503037209 */ /* 0x008fe40007810000 */
[----:B------:R-:W-:Y:S04]  /*13390*/  FMNMX.FTZ R0, R57, R0, !PT ;  /* 0x0000000039007209 */ /* 0x000fe80007810000 */
[----:B------:R-:W-:Y:S01]  /*133a0*/  FMNMX.FTZ R4, R84, R0, !PT ;  /* 0x0000000054047209 */ /* 0x000fe20007810000 */
[----:B------:R-:W2:Y:S03]  /*133b0*/  SHFL.BFLY PT, R71, R3, 0x1, 0x1f ;  /* 0x0c201f0003477f89 */ /* 0x000ea600000e0000 */
[----:B------:R-:W-:Y:S05]  /*133c0*/  FMNMX.FTZ R4, R178, R4, !PT ;  /* 0x00000004b2047209 */ /* 0x000fea0007810000 */
[----:B------:R-:W3:Y:S01]  /*133d0*/  SHFL.BFLY PT, R5, R70, 0x1, 0x1f ;  /* 0x0c201f0046057f89 */ /* 0x000ee200000e0000 */
[----:B-1----:R-:W-:Y:S05]  /*133e0*/  FMNMX.FTZ R72, R72, R6, !PT ;  /* 0x0000000648487209 */ /* 0x002fea0007810000 */
[C---:B------:R-:W-:Y:S02]  /*133f0*/  FADD.FTZ R0, -R72.reuse, R2 ;  /* 0x0000000248007221 */ /* 0x040fe40000010100 */
[----:B------:R-:W-:Y:S02]  /*13400*/  FMUL.FTZ R96, R72, c[0x0][0x2d0] ;  /* 0x0000b40048607a20 */ /* 0x000fe40000410000 */
[----:B------:R-:W-:Y:S01]  /*13410*/  FMUL.FTZ R2, R0, c[0x0][0x2d0] ;  /* 0x0000b40000027a20 */ /* 0x000fe20000410000 */
[----:B--2---:R-:W-:Y:S02]  /*13420*/  FMNMX.FTZ R71, R3, R71, !PT ;  /* 0x0000004703477209 */ /* 0x004fe40007810000 */
[----:B------:R-:W-:Y:S01]  /*13430*/  FMNMX.FTZ R0, R179, R4, !PT ;  /* 0x00000004b3007209 */ /* 0x000fe20007810000 */
[----:B------:R1:W2:Y:S01]  /*13440*/  MUFU.EX2 R73, R2 ;  /* 0x0000000200497308 */ /* 0x0002a20000000800 */
[--C-:B------:R-:W-:Y:S02]  /*13450*/  FFMA.FTZ R4, R168, c[0x0][0x2d0], -R96.reuse ;  /* 0x0000b400a8047a23 */ /* 0x100fe40000010860 */
[----:B------:R-:W-:Y:S01]  /*13460*/  FMNMX.FTZ R0, R74, R0, !PT ;  /* 0x000000004a007209 */ /* 0x000fe20007810000 */
[----:B------:R-:W-:Y:S01]  /*13470*/  FMUL.FTZ R97, R71, c[0x0][0x2d0] ;  /* 0x0000b40047617a20 */ /* 0x000fe20000410000 */
[----:B---3--:R-:W-:Y:S01]  /*13480*/  FMNMX.FTZ R70, R70, R5, !PT ;  /* 0x0000000546467209 */ /* 0x008fe20007810000 */
[----:B------:R-:W-:Y:S01]  /*13490*/  FFMA.FTZ R5, R20, c[0x0][0x2d0], -R96 ;  /* 0x0000b40014057a23 */ /* 0x000fe20000010860 */
[----:B------:R-:W-:Y:S03]  /*134a0*/  FMNMX.FTZ R0, R75, R0, !PT ;  /* 0x000000004b007209 */ /* 0x000fe60007810000 */
[----:B------:R2:W-:Y:S01]  /*134b0*/  MUFU.EX2 R40, R5 ;  /* 0x0000000500287308 */ /* 0x0005e20000000800 */
[----:B------:R-:W-:Y:S01]  /*134c0*/  FMUL.FTZ R98, R70, c[0x0][0x2d0] ;  /* 0x0000b40046627a20 */ /* 0x000fe20000410000 */
[----:B------:R-:W3:Y:S01]  /*134d0*/  SHFL.BFLY PT, R3, R0, 0x2, 0x1f ;  /* 0x0c401f0000037f89 */ /* 0x000ee200000e0000 */
[----:B-1----:R-:W-:Y:S07]  /*134e0*/  FADD.FTZ R2, -R71, R100 ;  /* 0x0000006447027221 */ /* 0x002fee0000010100 */
[----:B------:R-:W-:Y:S01]  /*134f0*/  MUFU.EX2 R100, R4 ;  /* 0x0000000400647308 */ /* 0x000fe20000000800 */
[----:B------:R-:W-:Y:S02]  /*13500*/  FMUL.FTZ R2, R2, c[0x0][0x2d0] ;  /* 0x0000b40002027a20 */ /* 0x000fe40000410000 */
[----:B--2---:R-:W-:Y:S07]  /*13510*/  FMUL.FTZ R5, R73, R105 ;  /* 0x0000006949057220 */ /* 0x004fee0000410000 */
[----:B------:R1:W-:Y:S01]  /*13520*/  MUFU.EX2 R69, R2 ;  /* 0x0000000200457308 */ /* 0x0003e20000000800 */
[----:B---3--:R-:W-:Y:S01]  /*13530*/  FMNMX.FTZ R0, R0, R3, !PT ;  /* 0x0000000300007209 */ /* 0x008fe20007810000 */
[--C-:B------:R-:W-:Y:S02]  /*13540*/  FFMA.FTZ R3, R17, c[0x0][0x2d0], -R96.reuse ;  /* 0x0000b40011037a23 */ /* 0x100fe40000010860 */
[----:B------:R-:W-:Y:S01]  /*13550*/  FMUL.FTZ R17, R73, R117 ;  /* 0x0000007549117220 */ /* 0x000fe20000410000 */
[----:B------:R-:W-:Y:S05]  /*13560*/  MOV R117, R88 ;  /* 0x0000005800757202 */ /* 0x000fea0000000f00 */
[----:B------:R2:W3:Y:S01]  /*13570*/  MUFU.EX2 R11, R3 ;  /* 0x00000003000b7308 */ /* 0x0004e20000000800 */
[----:B-1----:R-:W-:Y:S04]  /*13580*/  FADD.FTZ R2, -R70, R101 ;  /* 0x0000006546027221 */ /* 0x002fe80000010100 */
[----:B------:R-:W-:Y:S05]  /*13590*/  FMUL.FTZ R2, R2, c[0x0][0x2d0] ;  /* 0x0000b40002027a20 */ /* 0x000fea0000410000 */
[----:B------:R1:W4:Y:S01]  /*135a0*/  MUFU.EX2 R68, R2 ;  /* 0x0000000200447308 */ /* 0x0003220000000800 */
[--C-:B--2---:R-:W-:Y:S01]  /*135b0*/  FFMA.FTZ R3, R169, c[0x0][0x2d0], -R97.reuse ;  /* 0x0000b400a9037a23 */ /* 0x104fe20000010861 */
[----:B------:R-:W-:Y:S02]  /*135c0*/  MOV R169, R87 ;  /* 0x0000005700a97202 */ /* 0x000fe40000000f00 */
[----:B---3--:R-:W-:Y:S06]  /*135d0*/  MOV R105, R11 ;  /* 0x0000000b00697202 */ /* 0x008fec0000000f00 */
[----:B------:R2:W-:Y:S01]  /*135e0*/  MUFU.EX2 R7, R3 ;  /* 0x0000000300077308 */ /* 0x0005e20000000800 */
[--C-:B-1----:R-:W-:Y:S02]  /*135f0*/  FFMA.FTZ R2, R184, c[0x0][0x2d0], -R96.reuse ;  /* 0x0000b400b8027a23 */ /* 0x102fe40000010860 */
[C---:B----4-:R-:W-:Y:S07]  /*13600*/  FMUL.FTZ R29, R68.reuse, R129 ;  /* 0x00000081441d7220 */ /* 0x050fee0000410000 */
[----:B------:R1:W3:Y:S01]  /*13610*/  MUFU.EX2 R59, R2 ;  /* 0x00000002003b7308 */ /* 0x0002e20000000800 */
[----:B------:R-:W-:Y:S02]  /*13620*/  FMUL.FTZ R45, R68, R145 ;  /* 0x00000091442d7220 */ /* 0x000fe40000410000 */
[--C-:B--2---:R-:W-:Y:S07]  /*13630*/  FFMA.FTZ R3, R185, c[0x0][0x2d0], -R97.reuse ;  /* 0x0000b400b9037a23 */ /* 0x104fee0000010861 */
[----:B------:R2:W-:Y:S01]  /*13640*/  MUFU.EX2 R58, R3 ;  /* 0x00000003003a7308 */ /* 0x0005e20000000800 */
[----:B-1----:R-:W-:Y:S01]  /*13650*/  FFMA.FTZ R2, R16, c[0x0][0x2d0], -R96 ;  /* 0x0000b40010027a23 */ /* 0x002fe20000010860 */
[----:B---3--:R-:W-:Y:S01]  /*13660*/  F2FP.PACK_AB R76, R59, R100 ;  /* 0x000000643b4c723e */ /* 0x008fe200000000ff */
[--C-:B------:R-:W-:Y:S07]  /*13670*/  FFMA.FTZ R16, R35, c[0x0][0x2d0], -R97.reuse ;  /* 0x0000b40023107a23 */ /* 0x100fee0000010861 */
[----:B------:R1:W3:Y:S01]  /*13680*/  MUFU.EX2 R8, R2 ;  /* 0x0000000200087308 */ /* 0x0002e20000000800 */
[C---:B------:R-:W-:Y:S02]  /*13690*/  FMUL.FTZ R35, R69.reuse, R135 ;  /* 0x0000008745237220 */ /* 0x040fe40000410000 */
[--C-:B--2---:R-:W-:Y:S02]  /*136a0*/  FFMA.FTZ R3, R18, c[0x0][0x2d0], -R97.reuse ;  /* 0x0000b40012037a23 */ /* 0x104fe40000010861 */
[----:B------:R-:W-:Y:S01]  /*136b0*/  FMUL.FTZ R18, R69, R118 ;  /* 0x0000007645127220 */ /* 0x000fe20000410000 */
[----:B------:R-:W-:Y:S04]  /*136c0*/  MOV R118, R92 ;  /* 0x0000005c00767202 */ /* 0x000fe80000000f00 */
[----:B------:R-:W-:Y:S01]  /*136d0*/  MUFU.EX2 R61, R3 ;  /* 0x00000003003d7308 */ /* 0x000fe20000000800 */
[--C-:B------:R-:W-:Y:S09]  /*136e0*/  FFMA.FTZ R92, R199, c[0x0][0x2d0], -R97.reuse ;  /* 0x0000b400c75c7a23 */ /* 0x100ff20000010861 */
[----:B------:R2:W-:Y:S01]  /*136f0*/  MUFU.EX2 R95, R16 ;  /* 0x00000010005f7308 */ /* 0x0005e20000000800 */
[----:B-1----:R-:W1:Y:S01]  /*13700*/  SHFL.BFLY PT, R2, R0, 0x1, 0x1f ;  /* 0x0c201f0000027f89 */ /* 0x002e6200000e0000 */
[----:B---3--:R-:W-:Y:S04]  /*13710*/  MOV R185, R8 ;  /* 0x0000000800b97202 */ /* 0x008fe80000000f00 */
[----:B------:R-:W-:Y:S01]  /*13720*/  F2FP.PACK_AB R78, R105, R185 ;  /* 0x000000b9694e723e */ /* 0x000fe200000000ff */
[----:B--2---:R-:W-:Y:S01]  /*13730*/  FMUL.FTZ R16, R73, R116 ;  /* 0x0000007449107220 */ /* 0x004fe20000410000 */
[----:B------:R-:W-:Y:S02]  /*13740*/  MOV R116, R85 ;  /* 0x0000005500747202 */ /* 0x000fe40000000f00 */
[----:B-1----:R-:W-:Y:S01]  /*13750*/  FMNMX.FTZ R3, R2, R0, !PT ;  /* 0x0000000002037209 */ /* 0x002fe20007810000 */
[----:B------:R-:W-:Y:S01]  /*13760*/  FFMA.FTZ R2, R183, c[0x0][0x2d0], -R98 ;  /* 0x0000b400b7027a23 */ /* 0x000fe20000010862 */
[----:B------:R-:W-:Y:S01]  /*13770*/  MOV R183, R56 ;  /* 0x0000003800b77202 */ /* 0x000fe20000000f00 */
[--C-:B------:R-:W-:Y:S02]  /*13780*/  FFMA.FTZ R0, R19, c[0x0][0x2d0], -R97.reuse ;  /* 0x0000b40013007a23 */ /* 0x100fe40000010861 */
[----:B------:R1:W2:Y:S01]  /*13790*/  MUFU.EX2 R13, R2 ;  /* 0x00000002000d7308 */ /* 0x0002a20000000800 */
[----:B------:R-:W-:Y:S01]  /*137a0*/  FMUL.FTZ R19, R69, R119 ;  /* 0x0000007745137220 */ /* 0x000fe20000410000 */
[----:B------:R-:W-:Y:S01]  /*137b0*/  MOV R119, R93 ;  /* 0x0000005d00777202 */ /* 0x000fe20000000f00 */
[----:B------:R-:W-:Y:S07]  /*137c0*/  FFMA.FTZ R56, R193, c[0x0][0x2d0], -R96 ;  /* 0x0000b400c1387a23 */ /* 0x000fee0000010860 */
[----:B------:R3:W-:Y:S01]  /*137d0*/  MUFU.EX2 R6, R0 ;  /* 0x0000000000067308 */ /* 0x0007e20000000800 */
[----:B-1----:R-:W-:Y:S01]  /*137e0*/  FFMA.FTZ R2, R186, c[0x0][0x2d0], -R98 ;  /* 0x0000b400ba027a23 */ /* 0x002fe20000010862 */
[----:B------:R-:W-:Y:S01]  /*137f0*/  MOV R186, R7 ;  /* 0x0000000700ba7202 */ /* 0x000fe20000000f00 */
[--C-:B------:R-:W-:Y:S01]  /*13800*/  FFMA.FTZ R7, R103, c[0x0][0x2d0], -R97.reuse ;  /* 0x0000b40067077a23 */ /* 0x100fe20000010861 */
[----:B--2---:R-:W-:Y:S06]  /*13810*/  MOV R103, R13 ;  /* 0x0000000d00677202 */ /* 0x004fec0000000f00 */
[----:B------:R1:W2:Y:S01]  /*13820*/  MUFU.EX2 R184, R2 ;  /* 0x0000000200b87308 */ /* 0x0002a20000000800 */
[----:B------:R-:W-:Y:S01]  /*13830*/  F2FP.PACK_AB R77, R58, R186 ;  /* 0x000000ba3a4d723e */ /* 0x000fe200000000ff */
[----:B------:R-:W-:Y:S02]  /*13840*/  FMUL.FTZ R13, R68, R113 ;  /* 0x00000071440d7220 */ /* 0x000fe40000410000 */
[----:B---3--:R-:W-:Y:S06]  /*13850*/  FADD.FTZ R0, -R3, R102 ;  /* 0x0000006603007221 */ /* 0x008fec0000010100 */
[----:B------:R3:W-:Y:S01]  /*13860*/  MUFU.EX2 R168, R7 ;  /* 0x0000000700a87308 */ /* 0x0007e20000000800 */
[----:B------:R-:W-:Y:S09]  /*13870*/  FMUL.FTZ R0, R0, c[0x0][0x2d0] ;  /* 0x0000b40000007a20 */ /* 0x000ff20000410000 */
[----:B------:R-:W4:Y:S01]  /*13880*/  MUFU.EX2 R0, R0 ;  /* 0x0000000000007308 */ /* 0x000f220000000800 */
[--C-:B-1----:R-:W-:Y:S01]  /*13890*/  FFMA.FTZ R2, R180, c[0x0][0x2d0], -R98.reuse ;  /* 0x0000b400b4027a23 */ /* 0x102fe20000010862 */
[----:B--2---:R-:W-:Y:S08]  /*138a0*/  F2FP.PACK_AB R64, R184, R103 ;  /* 0x00000067b840723e */ /* 0x004ff000000000ff */
[----:B------:R1:W2:Y:S01]  /*138b0*/  MUFU.EX2 R8, R2 ;  /* 0x0000000200087308 */ /* 0x0002a20000000800 */
[----:B---3--:R-:W-:Y:S02]  /*138c0*/  FMUL.FTZ R7, R69, R107 ;  /* 0x0000006b45077220 */ /* 0x008fe40000410000 */
[C---:B----4-:R-:W-:Y:S02]  /*138d0*/  FMUL.FTZ R11, R0.reuse, R111 ;  /* 0x0000006f000b7220 */ /* 0x050fe40000410000 */
[C---:B------:R-:W-:Y:S01]  /*138e0*/  FMUL.FTZ R14, R0.reuse, R114 ;  /* 0x00000072000e7220 */ /* 0x040fe20000410000 */
[----:B------:R-:W-:Y:S01]  /*138f0*/  MOV R114, R60 ;  /* 0x0000003c00727202 */ /* 0x000fe20000000f00 */
[C---:B------:R-:W-:Y:S01]  /*13900*/  FMUL.FTZ R26, R0.reuse, R126 ;  /* 0x0000007e001a7220 */ /* 0x040fe20000410000 */
[----:B------:R-:W-:Y:S01]  /*13910*/  MOV R126, R95 ;  /* 0x0000005f007e7202 */ /* 0x000fe20000000f00 */
[C---:B------:R-:W-:Y:S02]  /*13920*/  FMUL.FTZ R27, R0.reuse, R127 ;  /* 0x0000007f001b7220 */ /* 0x040fe40000410000 */
[----:B------:R-:W-:Y:S02]  /*13930*/  FMUL.FTZ R42, R0, R142 ;  /* 0x0000008e002a7220 */ /* 0x000fe40000410000 */
[----:B-1----:R-:W-:Y:S01]  /*13940*/  FFMA.FTZ R2, R170, c[0x0][0x2d0], -R98 ;  /* 0x0000b400aa027a23 */ /* 0x002fe20000010862 */
[----:B------:R-:W-:Y:S01]  /*13950*/  MOV R170, R86 ;  /* 0x0000005600aa7202 */ /* 0x000fe20000000f00 */
[----:B------:R-:W-:Y:S01]  /*13960*/  FMUL.FTZ R46, R0, R146 ;  /* 0x00000092002e7220 */ /* 0x000fe20000410000 */
[----:B--2---:R-:W-:Y:S01]  /*13970*/  MOV R107, R8 ;  /* 0x00000008006b7202 */ /* 0x004fe20000000f00 */
[----:B------:R1:W2:Y:S01]  /*13980*/  MUFU.EX2 R9, R2 ;  /* 0x0000000200097308 */ /* 0x0002a20000000800 */
[----:B------:R-:W-:Y:S02]  /*13990*/  FMUL.FTZ R8, R68, R108 ;  /* 0x0000006c44087220 */ /* 0x000fe40000410000 */
[C---:B------:R-:W-:Y:S02]  /*139a0*/  FMUL.FTZ R43, R0.reuse, R143 ;  /* 0x0000008f002b7220 */ /* 0x040fe40000410000 */
[----:B------:R-:W-:Y:S02]  /*139b0*/  FMUL.FTZ R47, R0, R147 ;  /* 0x00000093002f7220 */ /* 0x000fe40000410000 */
[--C-:B------:R-:W-:Y:S02]  /*139c0*/  FFMA.FTZ R60, R198, c[0x0][0x2d0], -R97.reuse ;  /* 0x0000b400c63c7a23 */ /* 0x100fe40000010861 */
[----:B-1----:R-:W-:Y:S01]  /*139d0*/  FMUL.FTZ R2, R3, c[0x0][0x2d0] ;  /* 0x0000b40003027a20 */ /* 0x002fe20000410000 */
[----:B--2---:R-:W-:Y:S01]  /*139e0*/  MOV R108, R9 ;  /* 0x00000009006c7202 */ /* 0x004fe20000000f00 */
[----:B------:R-:W-:Y:S02]  /*139f0*/  FMUL.FTZ R9, R68, R109 ;  /* 0x0000006d44097220 */ /* 0x000fe40000410000 */
[--C-:B------:R-:W-:Y:S01]  /*13a00*/  FFMA.FTZ R4, R181, c[0x0][0x2d0], -R2.reuse ;  /* 0x0000b400b5047a23 */ /* 0x100fe20000010802 */
[----:B------:R-:W-:Y:S01]  /*13a10*/  MOV R181, R91 ;  /* 0x0000005b00b57202 */ /* 0x000fe20000000f00 */
[--C-:B------:R-:W-:Y:S01]  /*13a20*/  FFMA.FTZ R28, R188, c[0x0][0x2d0], -R2.reuse ;  /* 0x0000b400bc1c7a23 */ /* 0x100fe20000010802 */
[----:B------:R-:W-:Y:S01]  /*13a30*/  F2FP.PACK_AB R66, R108, R107 ;  /* 0x0000006b6c42723e */ /* 0x000fe200000000ff */
[----:B------:R1:W-:Y:S01]  /*13a40*/  MUFU.EX2 R102, R4 ;  /* 0x0000000400667308 */ /* 0x0003e20000000800 */
[--C-:B------:R-:W-:Y:S02]  /*13a50*/  FFMA.FTZ R44, R194, c[0x0][0x2d0], -R2.reuse ;  /* 0x0000b400c22c7a23 */ /* 0x100fe40000010802 */
[--C-:B------:R-:W-:Y:S02]  /*13a60*/  FFMA.FTZ R48, R196, c[0x0][0x2d0], -R2.reuse ;  /* 0x0000b400c4307a23 */ /* 0x100fe40000010802 */
[--C-:B------:R-:W-:Y:S05]  /*13a70*/  FFMA.FTZ R74, R74, c[0x0][0x2d0], -R2.reuse ;  /* 0x0000b4004a4a7a23 */ /* 0x100fea0000010802 */
[----:B------:R2:W-:Y:S10]  /*13a80*/  MUFU.EX2 R50, R44 ;  /* 0x0000002c00327308 */ /* 0x0005f40000000800 */
[----:B------:R3:W-:Y:S01]  /*13a90*/  MUFU.EX2 R113, R48 ;  /* 0x0000003000717308 */ /* 0x0007e20000000800 */
[--C-:B-1----:R-:W-:Y:S01]  /*13aa0*/  FFMA.FTZ R4, R187, c[0x0][0x2d0], -R2.reuse ;  /* 0x0000b400bb047a23 */ /* 0x102fe20000010802 */
[----:B------:R-:W-:Y:S01]  /*13ab0*/  MOV R187, R57 ;  /* 0x0000003900bb7202 */ /* 0x000fe20000000f00 */
[C---:B------:R-:W-:Y:S07]  /*13ac0*/  FMUL.FTZ R57, R68.reuse, R157 ;  /* 0x0000009d44397220 */ /* 0x040fee0000410000 */
[----:B------:R1:W4:Y:S01]  /*13ad0*/  MUFU.EX2 R12, R4 ;  /* 0x00000004000c7308 */ /* 0x0003220000000800 */
[----:B--2---:R-:W-:Y:S02]  /*13ae0*/  FMUL.FTZ R44, R68, R144 ;  /* 0x00000090442c7220 */ /* 0x004fe40000410000 */
[----:B---3--:R-:W-:Y:S02]  /*13af0*/  FMUL.FTZ R48, R73, R148 ;  /* 0x0000009449307220 */ /* 0x008fe40000410000 */
[--C-:B-1----:R-:W-:Y:S01]  /*13b00*/  FFMA.FTZ R4, R182, c[0x0][0x2d0], -R2.reuse ;  /* 0x0000b400b6047a23 */ /* 0x102fe20000010802 */
[----:B------:R-:W-:Y:S02]  /*13b10*/  MOV R182, R90 ;  /* 0x0000005a00b67202 */ /* 0x000fe40000000f00 */
[----:B----4-:R-:W-:Y:S02]  /*13b20*/  MOV R111, R12 ;  /* 0x0000000c006f7202 */ /* 0x010fe40000000f00 */
[----:B------:R1:W-:Y:S01]  /*13b30*/  MUFU.EX2 R10, R4 ;  /* 0x00000004000a7308 */ /* 0x0003e20000000800 */
[--C-:B------:R-:W-:Y:S01]  /*13b40*/  FFMA.FTZ R12, R34, c[0x0][0x2d0], -R97.reuse ;  /* 0x0000b400220c7a23 */ /* 0x100fe20000010861 */
[----:B------:R-:W-:Y:S01]  /*13b50*/  F2FP.PACK_AB R65, R111, R102 ;  /* 0x000000666f41723e */ /* 0x000fe200000000ff */
[----:B------:R-:W-:Y:S07]  /*13b60*/  FMUL.FTZ R34, R69, R134 ;  /* 0x0000008645227220 */ /* 0x000fee0000410000 */
[----:B------:R2:W-:Y:S10]  /*13b70*/  MUFU.EX2 R109, R12 ;  /* 0x0000000c006d7308 */ /* 0x0005f40000000800 */
[----:B------:R-:W-:Y:S01]  /*13b80*/  MUFU.EX2 R134, R92 ;  /* 0x0000005c00867308 */ /* 0x000fe20000000800 */
[----:B-1----:R-:W-:Y:S01]  /*13b90*/  FFMA.FTZ R4, R171, c[0x0][0x2d0], -R2 ;  /* 0x0000b400ab047a23 */ /* 0x002fe20000010802 */
[----:B------:R-:W-:Y:S02]  /*13ba0*/  MOV R171, R84 ;  /* 0x0000005400ab7202 */ /* 0x000fe40000000f00 */
[----:B------:R-:W-:Y:S06]  /*13bb0*/  LDSM.16.MT88.4 R84, [R209+0x900] ;  /* 0x00090000d154783b */ /* 0x000fec0000004200 */
[----:B------:R1:W-:Y:S01]  /*13bc0*/  MUFU.EX2 R180, R4 ;  /* 0x0000000400b47308 */ /* 0x0003e20000000800 */
[----:B--2---:R-:W-:Y:S01]  /*13bd0*/  FMUL.FTZ R12, R68, R112 ;  /* 0x00000070440c7220 */ /* 0x004fe20000410000 */
[----:B------:R-:W-:Y:S01]  /*13be0*/  MOV R112, R59 ;  /* 0x0000003b00707202 */ /* 0x000fe20000000f00 */
[C---:B------:R-:W-:Y:S02]  /*13bf0*/  FMUL.FTZ R59, R0.reuse, R159 ;  /* 0x0000009f003b7220 */ /* 0x040fe40000410000 */
[--C-:B-1----:R-:W-:Y:S02]  /*13c00*/  FFMA.FTZ R4, R21, c[0x0][0x2d0], -R96.reuse ;  /* 0x0000b40015047a23 */ /* 0x102fe40000010860 */
[----:B------:R-:W1:Y:S03]  /*13c10*/  LDSM.16.MT88.4 R20, [R209+0x100] ;  /* 0x00010000d114783b */ /* 0x000e660000004200 */
[----:B------:R2:W-:Y:S02]  /*13c20*/  MUFU.EX2 R41, R4 ;  /* 0x0000000400297308 */ /* 0x0005e40000000800 */
[--C-:B--2---:R-:W-:Y:S02]  /*13c30*/  FFMA.FTZ R4, R15, c[0x0][0x2d0], -R97.reuse ;  /* 0x0000b4000f047a23 */ /* 0x104fe40000010861 */
[C---:B------:R-:W-:Y:S01]  /*13c40*/  FMUL.FTZ R15, R0.reuse, R115 ;  /* 0x00000073000f7220 */ /* 0x040fe20000410000 */
[----:B------:R-:W-:Y:S05]  /*13c50*/  MOV R115, R62 ;  /* 0x0000003e00737202 */ /* 0x000fea0000000f00 */
[----:B------:R2:W-:Y:S01]  /*13c60*/  MUFU.EX2 R31, R4 ;  /* 0x00000004001f7308 */ /* 0x0005e20000000800 */
[----:B------:R-:W-:Y:S02]  /*13c70*/  FMUL.FTZ R62, R0, R162 ;  /* 0x000000a2003e7220 */ /* 0x000fe40000410000 */
[----:B--2---:R-:W-:Y:S02]  /*13c80*/  FFMA.FTZ R4, R32, c[0x0][0x2d0], -R96 ;  /* 0x0000b40020047a23 */ /* 0x004fe40000010860 */
[----:B------:R-:W-:Y:S05]  /*13c90*/  FFMA.FTZ R32, R189, c[0x0][0x2d0], -R2 ;  /* 0x0000b400bd207a23 */ /* 0x000fea0000010802 */
[----:B------:R2:W3:Y:S02]  /*13ca0*/  MUFU.EX2 R94, R4 ;  /* 0x00000004005e7308 */ /* 0x0004e40000000800 */
[----:B--2---:R-:W-:Y:S01]  /*13cb0*/  FFMA.FTZ R4, R33, c[0x0][0x2d0], -R96 ;  /* 0x0000b40021047a23 */ /* 0x004fe20000010860 */
[----:B---3--:R-:W-:Y:S01]  /*13cc0*/  MOV R127, R94 ;  /* 0x0000005e007f7202 */ /* 0x008fe20000000f00 */
[C---:B------:R-:W-:Y:S01]  /*13cd0*/  FMUL.FTZ R33, R73.reuse, R133 ;  /* 0x0000008549217220 */ /* 0x040fe20000410000 */
[----:B------:R-:W-:Y:S05]  /*13ce0*/  LDSM.16.MT88.4 R92, [R210+0x900] ;  /* 0x00090000d25c783b */ /* 0x000fea0000004200 */
[----:B------:R2:W3:Y:S02]  /*13cf0*/  MUFU.EX2 R49, R4 ;  /* 0x0000000400317308 */ /* 0x0004e40000000800 */
[----:B--2---:R-:W-:Y:S01]  /*13d00*/  FMUL.FTZ R4, R73, R104 ;  /* 0x0000006849047220 */ /* 0x004fe20000410000 */
[----:B------:R-:W-:Y:S01]  /*13d10*/  MOV R104, R6 ;  /* 0x0000000600687202 */ /* 0x000fe20000000f00 */
[----:B------:R-:W-:Y:S01]  /*13d20*/  FMUL.FTZ R6, R69, R106 ;  /* 0x0000006a45067220 */ /* 0x000fe20000410000 */
[----:B------:R-:W-:Y:S01]  /*13d30*/  MOV R106, R10 ;  /* 0x0000000a006a7202 */ /* 0x000fe20000000f00 */
[----:B------:R-:W-:Y:S01]  /*13d40*/  FMUL.FTZ R10, R0, R110 ;  /* 0x0000006e000a7220 */ /* 0x000fe20000410000 */
[----:B------:R-:W-:Y:S02]  /*13d50*/  F2FP.PACK_AB R79, R104, R61 ;  /* 0x0000003d684f723e */ /* 0x000fe400000000ff */
[----:B---3--:R-:W-:Y:S01]  /*13d60*/  MOV R148, R49 ;  /* 0x0000003100947202 */ /* 0x008fe20000000f00 */
[----:B------:R-:W-:Y:S01]  /*13d70*/  FMUL.FTZ R49, R73, R149 ;  /* 0x0000009549317220 */ /* 0x000fe20000410000 */
[----:B------:R-:W-:Y:S01]  /*13d80*/  MOV R149, R50 ;  /* 0x0000003200957202 */ /* 0x000fe20000000f00 */
[----:B------:R-:W-:Y:S01]  /*13d90*/  FMUL.FTZ R50, R69, R150 ;  /* 0x0000009645327220 */ /* 0x000fe20000410000 */
[----:B------:R-:W-:Y:S01]  /*13da0*/  F2FP.PACK_AB R67, R180, R106 ;  /* 0x0000006ab443723e */ /* 0x000fe200000000ff */
[-C--:B-1----:R-:W-:Y:S05]  /*13db0*/  HMMA.16816.F32 R4, R76, R20.reuse, R4 ;  /* 0x000000144c04723c */ /* 0x082fea0000001804 */
[----:B------:R-:W-:Y:S01]  /*13dc0*/  MOV R110, R58 ;  /* 0x0000003a006e7202 */ /* 0x000fe20000000f00 */
[----:B------:R-:W-:Y:S02]  /*13dd0*/  FMUL.FTZ R58, R0, R158 ;  /* 0x0000009e003a7220 */ /* 0x000fe40000410000 */
[C---:B------:R-:W-:Y:S07]  /*13de0*/  HMMA.16816.F32 R8, R64.reuse, R20, R8 ;  /* 0x000000144008723c */ /* 0x040fee0000001808 */
[----:B------:R-:W-:Y:S01]  /*13df0*/  FMUL.FTZ R21, R73, R121 ;  /* 0x0000007949157220 */ /* 0x000fe20000410000 */
[-C--:B------:R-:W-:Y:S04]  /*13e00*/  HMMA.16816.F32 R12, R64, R22.reuse, R12 ;  /* 0x00000016400c723c */ /* 0x080fe8000000180c */
[--C-:B------:R-:W-:Y:S01]  /*13e10*/  FFMA.FTZ R20, R24, c[0x0][0x2d0], -R98.reuse ;  /* 0x0000b40018147a23 */ /* 0x100fe20000010862 */
[----:B------:R-:W-:Y:S01]  /*13e20*/  MOV R121, R168 ;  /* 0x000000a800797202 */ /* 0x000fe20000000f00 */
[--C-:B------:R-:W-:Y:S01]  /*13e30*/  FFMA.FTZ R24, R25, c[0x0][0x2d0], -R98.reuse ;  /* 0x0000b40019187a23 */ /* 0x100fe20000010862 */
[----:B------:R-:W-:Y:S01]  /*13e40*/  MOV R168, R89 ;  /* 0x0000005900a87202 */ /* 0x000fe20000000f00 */
[C---:B------:R-:W-:Y:S01]  /*13e50*/  HMMA.16816.F32 R16, R76.reuse, R22, R16 ;  /* 0x000000164c10723c */ /* 0x040fe20000001810 */
[----:B------:R1:W2:Y:S01]  /*13e60*/  MUFU.EX2 R101, R20 ;  /* 0x0000001400657308 */ /* 0x0002a20000000800 */
[----:B------:R-:W3:Y:S02]  /*13e70*/  LDSM.16.MT88.4 R88, [R212+0x900] ;  /* 0x00090000d458783b */ /* 0x000ee40000004200 */
[----:B------:R-:W-:Y:S03]  /*13e80*/  FMUL.FTZ R25, R68, R125 ;  /* 0x0000007d44197220 */ /* 0x000fe60000410000 */
[C---:B------:R-:W-:Y:S02]  /*13e90*/  FMUL.FTZ R23, R69.reuse, R123 ;  /* 0x0000007b45177220 */ /* 0x040fe40000410000 */
[----:B------:R-:W-:Y:S02]  /*13ea0*/  FMUL.FTZ R22, R69, R122 ;  /* 0x0000007a45167220 */ /* 0x000fe40000410000 */
[----:B------:R4:W5:Y:S10]  /*13eb0*/  MUFU.EX2 R30, R24 ;  /* 0x00000018001e7308 */ /* 0x0009740000000800 */
[----:B------:R3:W-:Y:S01]  /*13ec0*/  MUFU.EX2 R123, R28 ;  /* 0x0000001c007b7308 */ /* 0x0007e20000000800 */
[----:B-1----:R-:W-:Y:S01]  /*13ed0*/  FMUL.FTZ R20, R73, R120 ;  /* 0x0000007849147220 */ /* 0x002fe20000410000 */
[----:B--2---:R-:W-:Y:S02]  /*13ee0*/  MOV R122, R101 ;  /* 0x00000065007a7202 */ /* 0x004fe40000000f00 */
[----:B------:R-:W-:Y:S01]  /*13ef0*/  MOV R101, R63 ;  /* 0x0000003f00657202 */ /* 0x000fe20000000f00 */
[----:B------:R-:W-:Y:S03]  /*13f00*/  FMUL.FTZ R63, R0, R163 ;  /* 0x000000a3003f7220 */ /* 0x000fe60000410000 */
[-C--:B------:R-:W-:Y:S03]  /*13f10*/  HMMA.16816.F32 R20, R76, R36.reuse, R20 ;  /* 0x000000244c14723c */ /* 0x080fe60000001814 */
[----:B----4-:R-:W-:Y:S01]  /*13f20*/  FMUL.FTZ R24, R68, R124 ;  /* 0x0000007c44187220 */ /* 0x010fe20000410000 */
[----:B-----5:R-:W-:Y:S01]  /*13f30*/  MOV R129, R30 ;  /* 0x0000001e00817202 */ /* 0x020fe20000000f00 */
[C---:B------:R-:W-:Y:S01]  /*13f40*/  FMUL.FTZ R30, R0.reuse, R130 ;  /* 0x00000082001e7220 */ /* 0x040fe20000410000 */
[----:B------:R-:W-:Y:S01]  /*13f50*/  MOV R130, R31 ;  /* 0x0000001f00827202 */ /* 0x000fe20000000f00 */
[----:B------:R-:W-:Y:S01]  /*13f60*/  FMUL.FTZ R31, R0, R131 ;  /* 0x00000083001f7220 */ /* 0x000fe20000410000 */
[----:B------:R-:W-:Y:S01]  /*13f70*/  MOV R124, R40 ;  /* 0x00000028007c7202 */ /* 0x000fe20000000f00 */
[--C-:B------:R-:W-:Y:S01]  /*13f80*/  FFMA.FTZ R40, R191, c[0x0][0x2d0], -R98.reuse ;  /* 0x0000b400bf287a23 */ /* 0x100fe20000010862 */
[C---:B------:R-:W-:Y:S03]  /*13f90*/  HMMA.16816.F32 R24, R64.reuse, R36, R24 ;  /* 0x000000244018723c */ /* 0x040fe60000001818 */
[----:B------:R1:W-:Y:S01]  /*13fa0*/  MUFU.EX2 R120, R40 ;  /* 0x0000002800787308 */ /* 0x0003e20000000800 */
[C---:B---3--:R-:W-:Y:S01]  /*13fb0*/  FMUL.FTZ R28, R68.reuse, R128 ;  /* 0x00000080441c7220 */ /* 0x048fe20000410000 */
[----:B------:R-:W-:Y:S01]  /*13fc0*/  MOV R131, R41 ;  /* 0x0000002900837202 */ /* 0x000fe20000000f00 */
[----:B------:R-:W-:Y:S02]  /*13fd0*/  FMUL.FTZ R41, R68, R141 ;  /* 0x0000008d44297220 */ /* 0x000fe40000410000 */
[----:B------:R-:W-:Y:S03]  /*13fe0*/  FFMA.FTZ R36, R190, c[0x0][0x2d0], -R98 ;  /* 0x0000b400be247a23 */ /* 0x000fe60000010862 */
[-C--:B------:R-:W-:Y:S02]  /*13ff0*/  HMMA.16816.F32 R28, R64, R38.reuse, R28 ;  /* 0x00000026401c723c */ /* 0x080fe4000000181c */
[----:B------:R2:W-:Y:S01]  /*14000*/  MUFU.EX2 R128, R32 ;  /* 0x0000002000807308 */ /* 0x0005e20000000800 */
[C---:B------:R-:W-:Y:S09]  /*14010*/  FMUL.FTZ R37, R73.reuse, R137 ;  /* 0x0000008949257220 */ /* 0x040ff20000410000 */
[----:B------:R3:W4:Y:S01]  /*14020*/  MUFU.EX2 R51, R36 ;  /* 0x0000002400337308 */ /* 0x0007220000000800 */
[C---:B-1----:R-:W-:Y:S02]  /*14030*/  FMUL.FTZ R40, R68.reuse, R140 ;  /* 0x0000008c44287220 */ /* 0x042fe40000410000 */
[C---:B--2---:R-:W-:Y:S07]  /*14040*/  FMUL.FTZ R32, R73.reuse, R132 ;  /* 0x0000008449207220 */ /* 0x044fee0000410000 */
[----:B------:R1:W-:Y:S01]  /*14050*/  MUFU.EX2 R132, R56 ;  /* 0x0000003800847308 */ /* 0x0003e20000000800 */
[C---:B------:R-:W-:Y:S04]  /*14060*/  HMMA.16816.F32 R32, R76.reuse, R38, R32 ;  /* 0x000000264c20723c */ /* 0x040fe80000001820 */
[----:B---3--:R-:W-:Y:S01]  /*14070*/  FMUL.FTZ R36, R73, R136 ;  /* 0x0000008849247220 */ /* 0x008fe20000410000 */
[----:B----4-:R-:W-:Y:S01]  /*14080*/  MOV R150, R51 ;  /* 0x0000003300967202 */ /* 0x010fe20000000f00 */
[C---:B------:R-:W-:Y:S01]  /*14090*/  FMUL.FTZ R51, R69.reuse, R151 ;  /* 0x0000009745337220 */ /* 0x040fe20000410000 */
[----:B------:R-:W-:Y:S01]  /*140a0*/  MOV R151, R109 ;  /* 0x0000006d00977202 */ /* 0x000fe20000000f00 */
[C---:B------:R-:W-:Y:S01]  /*140b0*/  FMUL.FTZ R38, R69.reuse, R138 ;  /* 0x0000008a45267220 */ /* 0x040fe20000410000 */
[----:B------:R-:W-:Y:S03]  /*140c0*/  MOV R109, R61 ;  /* 0x0000003d006d7202 */ /* 0x000fe60000000f00 */
[----:B------:R-:W-:Y:S02]  /*140d0*/  FMUL.FTZ R39, R69, R139 ;  /* 0x0000008b45277220 */ /* 0x000fe40000410000 */
[----:B------:R2:W-:Y:S01]  /*140e0*/  MUFU.EX2 R139, R60 ;  /* 0x0000003c008b7308 */ /* 0x0005e20000000800 */
[C---:B------:R-:W-:Y:S04]  /*140f0*/  FMUL.FTZ R61, R68.reuse, R161 ;  /* 0x000000a1443d7220 */ /* 0x040fe80000410000 */
[-C--:B------:R-:W-:Y:S03]  /*14100*/  HMMA.16816.F32 R36, R76, R52.reuse, R36 ;  /* 0x000000344c24723c */ /* 0x080fe60000001824 */
[----:B-1----:R-:W-:Y:S05]  /*14110*/  FMUL.FTZ R56, R68, R156 ;  /* 0x0000009c44387220 */ /* 0x002fea0000410000 */
        /* <DEDUP_REMOVED lines=21> */
[--C-:B-1----:R-:W-:Y:S03]  /*14270*/  FFMA.FTZ R80, R195, c[0x0][0x2d0], -R96.reuse ;  /* 0x0000b400c3507a23 */ /* 0x102fe60000010860 */
        /* <DEDUP_REMOVED lines=8> */
[----:B-1----:R-:W-:Y:S04]  /*14300*/  FFMA.FTZ R80, R197, c[0x0][0x2d0], -R96 ;  /* 0x0000b400c5507a23 */ /* 0x002fe80000010860 */
[----:B------:R1:W2:Y:S02]  /*14310*/  MUFU.EX2 R135, R80 ;  /* 0x0000005000877308 */ /* 0x0002a40000000800 */
[----:B-1----:R-:W-:Y:S07]  /*14320*/  F2FP.PACK_AB R80, R129, R122 ;  /* 0x0000007a8150723e */ /* 0x002fee00000000ff */
[C---:B------:R-:W-:Y:S07]  /*14330*/  HMMA.16816.F32 R8, R80.reuse, R84, R8 ;  /* 0x000000545008723c */ /* 0x040fee0000001808 */
[--C-:B------:R-:W-:Y:S01]  /*14340*/  FFMA.FTZ R84, R200, c[0x0][0x2d0], -R97.reuse ;  /* 0x0000b400c8547a23 */ /* 0x100fe20000010861 */
[-C--:B------:R-:W-:Y:S03]  /*14350*/  HMMA.16816.F32 R12, R80, R86.reuse, R12 ;  /* 0x00000056500c723c */ /* 0x080fe6000000180c */
[----:B------:R1:W-:Y:S05]  /*14360*/  MUFU.EX2 R201, R84 ;  /* 0x0000005400c97308 */ /* 0x0003ea0000000800 */
[C---:B------:R-:W-:Y:S08]  /*14370*/  HMMA.16816.F32 R16, R76.reuse, R86, R16 ;  /* 0x000000564c10723c */ /* 0x040ff00000001810 */
[-C--:B------:R-:W-:Y:S08]  /*14380*/  HMMA.16816.F32 R20, R76, R88.reuse, R20 ;  /* 0x000000584c14723c */ /* 0x080ff00000001814 */
[C---:B------:R-:W-:Y:S04]  /*14390*/  HMMA.16816.F32 R24, R80.reuse, R88, R24 ;  /* 0x000000585018723c */ /* 0x040fe80000001818 */
[----:B-1----:R-:W-:Y:S01]  /*143a0*/  FFMA.FTZ R84, R204, c[0x0][0x2d0], -R98 ;  /* 0x0000b400cc547a23 */ /* 0x002fe20000010862 */
[----:B--2---:R-:W-:Y:S02]  /*143b0*/  MOV R204, R135 ;  /* 0x0000008700cc7202 */ /* 0x004fe40000000f00 */
[----:B------:R-:W-:Y:S01]  /*143c0*/  FFMA.FTZ R88, R231, c[0x0][0x2d0], -R2 ;  /* 0x0000b400e7587a23 */ /* 0x000fe20000010802 */
        /* <DEDUP_REMOVED lines=19> */
[----:B------:R2:W-:Y:S01]  /*14500*/  MUFU.EX2 R141, R88 ;  /* 0x00000058008d7308 */ /* 0x0005e20000000800 */
[----:B------:R-:W-:Y:S02]  /*14510*/  MOV R125, R116 ;  /* 0x00000074007d7202 */ /* 0x000fe40000000f00 */
[----:B------:R-:W-:Y:S02]  /*14520*/  MOV R116, R183 ;  /* 0x000000b700747202 */ /* 0x000fe40000000f00 */
[----:B------:R-:W-:Y:S05]  /*14530*/  MOV R127, R104 ;  /* 0x00000068007f7202 */ /* 0x000fea0000000f00 */
[----:B------:R3:W-:Y:S01]  /*14540*/  MUFU.EX2 R147, R92 ;  /* 0x0000005c00937308 */ /* 0x0007e20000000800 */
[----:B-1----:R-:W-:Y:S01]  /*14550*/  FFMA.FTZ R84, R205, c[0x0][0x2d0], -R2 ;  /* 0x0000b400cd547a23 */ /* 0x002fe20000010802 */
[----:B------:R-:W-:Y:S02]  /*14560*/  MOV R205, R133 ;  /* 0x0000008500cd7202 */ /* 0x000fe40000000f00 */
[----:B------:R-:W-:Y:S02]  /*14570*/  MOV R133, R114 ;  /* 0x0000007200857202 */ /* 0x000fe40000000f00 */
[----:B------:R-:W-:Y:S04]  /*14580*/  MOV R114, R110 ;  /* 0x0000006e00727202 */ /* 0x000fe80000000f00 */
[----:B------:R1:W4:Y:S01]  /*14590*/  MUFU.EX2 R136, R84 ;  /* 0x0000005400887308 */ /* 0x0003220000000800 */
[----:B------:R-:W-:Y:S01]  /*145a0*/  MOV R110, R185 ;  /* 0x000000b9006e7202 */ /* 0x000fe20000000f00 */
[----:B--2---:R-:W-:Y:S01]  /*145b0*/  FFMA.FTZ R88, R230, c[0x0][0x2d0], -R98 ;  /* 0x0000b400e6587a23 */ /* 0x004fe20000010862 */
[----:B------:R-:W-:Y:S07]  /*145c0*/  MOV R230, R113 ;  /* 0x0000007100e67202 */ /* 0x000fee0000000f00 */
[----:B------:R2:W5:Y:S01]  /*145d0*/  MUFU.EX2 R200, R88 ;  /* 0x0000005800c87308 */ /* 0x0005620000000800 */
[----:B---3--:R-:W-:Y:S09]  /*145e0*/  FFMA.FTZ R92, R232, c[0x0][0x2d0], -R96 ;  /* 0x0000b400e85c7a23 */ /* 0x008ff20000010860 */
        /* <DEDUP_REMOVED lines=13> */
[----:B------:R-:W-:Y:S01]  /*146c0*/  MOV R126, R108 ;  /* 0x0000006c007e7202 */ /* 0x000fe20000000f00 */
        /* <DEDUP_REMOVED lines=18> */
[----:B------:R-:W-:Y:S02]  /*147f0*/  MOV R202, R229 ;  /* 0x000000e500ca7202 */ /* 0x000fe40000000f00 */
[----:B------:R-:W-:Y:S01]  /*14800*/  MOV R229, R148 ;  /* 0x0000009400e57202 */ /* 0x000fe20000000f00 */
        /* <DEDUP_REMOVED lines=17> */
[----:B------:R-:W-:Y:S02]  /*14920*/  MOV R244, R107 ;  /* 0x0000006b00f47202 */ /* 0x000fe40000000f00 */
[----:B------:R-:W-:Y:S02]  /*14930*/  MOV R121, R110 ;  /* 0x0000006e00797202 */ /* 0x000fe40000000f00 */
        /* <DEDUP_REMOVED lines=15> */
[----:B------:R-:W-:Y:S07]  /*14a30*/  MOV R247, R114 ;  /* 0x0000007200f77202 */ /* 0x000fee0000000f00 */
        /* <DEDUP_REMOVED lines=12> */
[----:B----4-:R-:W-:Y:S09]  /*14b00*/  FFMA.FTZ R92, R241, c[0x0][0x2d0], -R96 ;  /* 0x0000b400f15c7a23 */ /* 0x010ff20000010860 */
[----:B------:R4:W-:Y:S01]  /*14b10*/  MUFU.EX2 R186, R92 ;  /* 0x0000005c00ba7308 */ /* 0x0009e20000000800 */
[----:B--2---:R-:W-:Y:S01]  /*14b20*/  FFMA.FTZ R84, R250, c[0x0][0x2d0], -R2 ;  /* 0x0000b400fa547a23 */ /* 0x004fe20000010802 */
[-C--:B-1----:R-:W-:Y:S08]  /*14b30*/  HMMA.16816.F32 R52, R76, R88.reuse, R52 ;  /* 0x000000584c34723c */ /* 0x082ff00000001834 */
[----:B------:R1:W2:Y:S01]  /*14b40*/  MUFU.EX2 R155, R84 ;  /* 0x00000054009b7308 */ /* 0x0002a20000000800 */
[C---:B------:R-:W-:Y:S01]  /*14b50*/  HMMA.16816.F32 R56, R80.reuse, R88, R56 ;  /* 0x000000585038723c */ /* 0x040fe20000001838 */
[----:B----4-:R-:W-:Y:S06]  /*14b60*/  LDSM.16.MT88.4 R92, [R210+0x1900] ;  /* 0x00190000d25c783b */ /* 0x010fec0000004200 */
        /* <DEDUP_REMOVED lines=16> */
[----:B------:R-:W-:Y:S03]  /*14c70*/  MOV R118, R187 ;  /* 0x000000bb00767202 */ /* 0x000fe60000000f00 */
[----:B------:R3:W-:Y:S01]  /*14c80*/  MUFU.EX2 R187, R80 ;  /* 0x0000005000bb7308 */ /* 0x0007e20000000800 */
[-C--:B-1----:R-:W-:Y:S03]  /*14c90*/  HMMA.16816.F32 R4, R76, R84.reuse, R4 ;  /* 0x000000544c04723c */ /* 0x082fe60000001804 */
[----:B---3--:R-:W-:Y:S07]  /*14ca0*/  F2FP.PACK_AB R80, R192, R145 ;  /* 0x00000091c050723e */ /* 0x008fee00000000ff */
[C---:B------:R-:W-:Y:S07]  /*14cb0*/  HMMA.16816.F32 R8, R80.reuse, R84, R8 ;  /* 0x000000545008723c */ /* 0x040fee0000001808 */
[----:B------:R-:W-:Y:S01]  /*14cc0*/  FFMA.FTZ R84, R242, c[0x0][0x2d0], -R96 ;  /* 0x0000b400f2547a23 */ /* 0x000fe20000010860 */
[-C--:B------:R-:W-:Y:S03]  /*14cd0*/  HMMA.16816.F32 R12, R80, R86.reuse, R12 ;  /* 0x00000056500c723c */ /* 0x080fe6000000180c */
[----:B------:R1:W-:Y:S05]  /*14ce0*/  MUFU.EX2 R185, R84 ;  /* 0x0000005400b97308 */ /* 0x0003ea0000000800 */
[C---:B------:R-:W-:Y:S08]  /*14cf0*/  HMMA.16816.F32 R16, R76.reuse, R86, R16 ;  /* 0x000000564c10723c */ /* 0x040ff00000001810 */
[-C--:B--2---:R-:W-:Y:S08]  /*14d00*/  HMMA.16816.F32 R20, R76, R88.reuse, R20 ;  /* 0x000000584c14723c */ /* 0x084ff00000001814 */
[C---:B------:R-:W-:Y:S04]  /*14d10*/  HMMA.16816.F32 R24, R80.reuse, R88, R24 ;  /* 0x000000585018723c */ /* 0x040fe80000001818 */
[--C-:B-1----:R-:W-:Y:S03]  /*14d20*/  FFMA.FTZ R84, R249, c[0x0][0x2d0], -R97.reuse ;  /* 0x0000b400f9547a23 */ /* 0x102fe60000010861 */
        /* <DEDUP_REMOVED lines=8> */
[--C-:B-1----:R-:W-:Y:S03]  /*14db0*/  FFMA.FTZ R84, R252, c[0x0][0x2d0], -R97.reuse ;  /* 0x0000b400fc547a23 */ /* 0x102fe60000010861 */
[--C-:B------:R-:W-:Y:S01]  /*14dc0*/  FFMA.FTZ R92, R118, c[0x0][0x2d0], -R2.reuse ;  /* 0x0000b400765c7a23 */ /* 0x100fe20000010802 */
        /* <DEDUP_REMOVED lines=8> */
[----:B------:R-:W-:Y:S07]  /*14e50*/  MOV R120, R116 ;  /* 0x0000007400787202 */ /* 0x000fee0000000f00 */
[----:B------:R3:W-:Y:S01]  /*14e60*/  MUFU.EX2 R180, R92 ;  /* 0x0000005c00b47308 */ /* 0x0007e20000000800 */
[----:B-1----:R-:W-:Y:S09]  /*14e70*/  FFMA.FTZ R84, R133, c[0x0][0x2d0], -R98 ;  /* 0x0000b40085547a23 */ /* 0x002ff20000010862 */
        /* <DEDUP_REMOVED lines=57> */
[----:B--2---:R-:W-:Y:S03]  /*15210*/  F2FP.PACK_AB R166, R101, R102 ;  /* 0x0000006665a6723e */ /* 0x004fe600000000ff */
[----:B------:R1:W-:Y:S01]  /*15220*/  MUFU.EX2 R100, R88 ;  /* 0x0000005800647308 */ /* 0x0003e20000000800 */
[-C--:B------:R-:W-:Y:S08]  /*15230*/  HMMA.16816.F32 R44, R80, R94.reuse, R44 ;  /* 0x0000005e502c723c */ /* 0x080ff0000000182c */
[C---:B------:R-:W-:Y:S04]  /*15240*/  HMMA.16816.F32 R48, R76.reuse, R94, R48 ;  /* 0x0000005e4c30723c */ /* 0x040fe80000001830 */
[----:B-1----:R-:W-:Y:S02]  /*15250*/  FFMA.FTZ R88, R99, c[0x0][0x2d0], -R97 ;  /* 0x0000b40063587a23 */ /* 0x002fe40000010861 */
[----:B------:R1:W-:Y:S10]  /*15260*/  MUFU.EX2 R97, R84 ;  /* 0x0000005400617308 */ /* 0x0003f40000000800 */
[----:B------:R2:W4:Y:S01]  /*15270*/  MUFU.EX2 R99, R88 ;  /* 0x0000005800637308 */ /* 0x0005220000000800 */
[----:B-1----:R-:W-:Y:S09]  /*15280*/  FFMA.FTZ R84, R177, c[0x0][0x2d0], -R98 ;  /* 0x0000b400b1547a23 */ /* 0x002ff20000010862 */
[----:B------:R1:W5:Y:S01]  /*15290*/  MUFU.EX2 R96, R84 ;  /* 0x0000005400607308 */ /* 0x0003620000000800 */
[----:B--2---:R-:W2:Y:S01]  /*152a0*/  LDSM.16.MT88.4 R88, [R211+0x2100] ;  /* 0x00210000d358783b */ /* 0x004ea20000004200 */
[----:B----4-:R-:W-:Y:S01]  /*152b0*/  F2FP.PACK_AB R167, R99, R100 ;  /* 0x0000006463a7723e */ /* 0x010fe200000000ff */
[--C-:B-1----:R-:W-:Y:S01]  /*152c0*/  FFMA.FTZ R84, R178, c[0x0][0x2d0], -R2.reuse ;  /* 0x0000b400b2547a23 */ /* 0x102fe20000010802 */
[----:B-----5:R-:W-:Y:S06]  /*152d0*/  F2FP.PACK_AB R160, R96, R97 ;  /* 0x0000006160a0723e */ /* 0x020fec00000000ff */
[----:B------:R1:W-:Y:S01]  /*152e0*/  MUFU.EX2 R87, R84 ;  /* 0x0000005400577308 */ /* 0x0003e20000000800 */
[-C--:B--2---:R-:W-:Y:S03]  /*152f0*/  HMMA.16816.F32 R52, R76, R88.reuse, R52 ;  /* 0x000000584c34723c */ /* 0x084fe60000001834 */
[--C-:B-1----:R-:W-:Y:S02]  /*15300*/  FFMA.FTZ R84, R179, c[0x0][0x2d0], -R2.reuse ;  /* 0x0000b400b3547a23 */ /* 0x102fe40000010802 */
[----:B------:R-:W-:Y:S03]  /*15310*/  FFMA.FTZ R2, R75, c[0x0][0x2d0], -R2 ;  /* 0x0000b4004b027a23 */ /* 0x000fe60000010802 */
[C---:B------:R-:W-:Y:S01]  /*15320*/  HMMA.16816.F32 R56, R80.reuse, R88, R56 ;  /* 0x000000585038723c */ /* 0x040fe20000001838 */
[----:B------:R1:W2:Y:S07]  /*15330*/  MUFU.EX2 R92, R84 ;  /* 0x00000054005c7308 */ /* 0x0002ae0000000800 */
[-C--:B------:R-:W-:Y:S08]  /*15340*/  HMMA.16816.F32 R60, R80, R90.reuse, R60 ;  /* 0x0000005a503c723c */ /* 0x080ff0000000183c */
[----:B------:R-:W-:Y:S01]  /*15350*/  HMMA.16816.F32 R64, R76, R90, R64 ;  /* 0x0000005a4c40723c */ /* 0x000fe20000001840 */
[----:B------:R-:W4:Y:S04]  /*15360*/  LDL.LU R76, [R1+0x18] ;  /* 0x00001800014c7983 */ /* 0x000f280000300800 */
[----:B------:R-:W5:Y:S03]  /*15370*/  LDL.LU R75, [R1+0x1c] ;  /* 0x00001c00014b7983 */ /* 0x000f660000300800 */
[-C--:B------:R-:W-:Y:S05]  /*15380*/  HMMA.16816.F32 R104, R164, R116.reuse, R4 ;  /* 0x00000074a468723c */ /* 0x080fea0000001804 */
[--C-:B-1----:R-:W-:Y:S01]  /*15390*/  FFMA.FTZ R84, R132, c[0x0][0x2d0], -R98.reuse ;  /* 0x0000b40084547a23 */ /* 0x102fe20000010862 */
[----:B--2---:R-:W-:Y:S01]  /*153a0*/  F2FP.PACK_AB R161, R92, R87 ;  /* 0x000000575ca1723e */ /* 0x004fe200000000ff */
[----:B------:R-:W1:Y:S02]  /*153b0*/  LDSM.16.MT88.4 R132, [R212+0x2900] ;  /* 0x00290000d484783b */ /* 0x000e640000004200 */
[----:B------:R2:W-:Y:S03]  /*153c0*/  MUFU.EX2 R86, R84 ;  /* 0x0000005400567308 */ /* 0x0005e60000000800 */
[----:B--2---:R-:W-:Y:S07]  /*153d0*/  FFMA.FTZ R84, R175, c[0x0][0x2d0], -R98 ;  /* 0x0000b400af547a23 */ /* 0x004fee0000010862 */
        /* <DEDUP_REMOVED lines=8> */
[----:B------:R-:W-:Y:S03]  /*15460*/  MOV R120, R109 ;  /* 0x0000006d00787202 */ /* 0x000fe60000000f00 */
[C---:B------:R-:W-:Y:S07]  /*15470*/  HMMA.16816.F32 R108, R160.reuse, R116, R8 ;  /* 0x00000074a06c723c */ /* 0x040fee0000001808 */
[----:B------:R-:W-:Y:S01]  /*15480*/  FADD.FTZ R8, R243, R73 ;  /* 0x00000049f3087221 */ /* 0x000fe20000010000 */
[-C--:B------:R-:W-:Y:S04]  /*15490*/  HMMA.16816.F32 R112, R160, R118.reuse, R12 ;  /* 0x00000076a070723c */ /* 0x080fe8000000180c */
[----:B------:R-:W-:Y:S04]  /*154a0*/  FADD.FTZ R8, R121, R8 ;  /* 0x0000000879087221 */ /* 0x000fe80000010000 */
[----:B------:R-:W-:Y:S01]  /*154b0*/  FADD.FTZ R8, R240, R8 ;  /* 0x00000008f0087221 */ /* 0x000fe20000010000 */
[C---:B------:R-:W-:Y:S04]  /*154c0*/  HMMA.16816.F32 R116, R164.reuse, R118, R16 ;  /* 0x00000076a474723c */ /* 0x040fe80000001810 */
[----:B------:R-:W-:Y:S04]  /*154d0*/  FADD.FTZ R8, R124, R8 ;  /* 0x000000087c087221 */ /* 0x000fe80000010000 */
[----:B------:R-:W-:Y:S04]  /*154e0*/  FADD.FTZ R8, R131, R8 ;  /* 0x0000000883087221 */ /* 0x000fe80000010000 */
[----:B----4-:R-:W-:Y:S01]  /*154f0*/  FFMA.FTZ R69, R69, R76, R238 ;  /* 0x0000004c45457223 */ /* 0x010fe200000100ee */
[----:B------:R-:W-:Y:S01]  /*15500*/  MOV R238, R151 ;  /* 0x0000009700ee7202 */ /* 0x000fe20000000f00 */
[----:B-----5:R-:W-:Y:S01]  /*15510*/  FFMA.FTZ R68, R68, R75, R235 ;  /* 0x0000004b44447223 */ /* 0x020fe200000100eb */
[----:B------:R-:W-:Y:S01]  /*15520*/  MOV R235, R150 ;  /* 0x0000009600eb7202 */ /* 0x000fe20000000f00 */
[----:B------:R-:W-:Y:S04]  /*15530*/  FADD.FTZ R4, R247, R69 ;  /* 0x00000045f7047221 */ /* 0x000fe80000010000 */
[----:B------:R-:W-:Y:S04]  /*15540*/  FADD.FTZ R4, R120, R4 ;  /* 0x0000000478047221 */ /* 0x000fe80000010000 */
[----:B------:R-:W-:Y:S04]  /*15550*/  FADD.FTZ R4, R127, R4 ;  /* 0x000000047f047221 */ /* 0x000fe80000010000 */
[----:B------:R-:W-:Y:S04]  /*15560*/  FADD.FTZ R4, R236, R4 ;  /* 0x00000004ec047221 */ /* 0x000fe80000010000 */
[----:B------:R-:W-:Y:S02]  /*15570*/  FADD.FTZ R7, R130, R4 ;  /* 0x0000000482077221 */ /* 0x000fe40000010000 */
[----:B------:R-:W-:Y:S04]  /*15580*/  FADD.FTZ R4, R202, R8 ;  /* 0x00000008ca047221 */ /* 0x000fe80000010000 */
[----:B------:R-:W-:Y:S02]  /*15590*/  FADD.FTZ R11, R229, R4 ;  /* 0x00000004e50b7221 */ /* 0x000fe40000010000 */
        /* <DEDUP_REMOVED lines=85> */
[----:B------:R-:W-:Y:S01]  /*15af0*/  FADD.FTZ R5, R102, R5 ;  /* 0x0000000566057221 */ /* 0x000fe20000010000 */
[----:B------:R-:W-:Y:S01]  /*15b00*/  MOV R102, R3 ;  /* 0x0000000300667202 */ /* 0x000fe20000000f00 */
        /* <DEDUP_REMOVED lines=8> */
[----:B------:R-:W-:Y:S02]  /*15b90*/  FADD.FTZ R2, R86, R2 ;  /* 0x0000000256027221 */ /* 0x000fe40000010000 */
        /* <DEDUP_REMOVED lines=9> */
.L_x_295:
[----:B------:R-:W-:-:S06]  /*15c30*/  UISETP.GE.AND UP0, UPT, UR12, UR7, UPT ;  /* 0x000000070c00728c */ /* 0x000fcc000bf06270 */
[----:B------:R-:W-:-:S13]  /*15c40*/  PLOP3.LUT P0, PT, PT, PT, UP0, 0x80, 0x0 ;  /* 0x000000000000781c */ /* 0x000fda0003f0f008 */
[----:B------:R-:W-:Y:S05]  /*15c50*/  @!P0 BRA `(.L_x_299) ;  /* 0x0000727000008947 */ /* 0x000fea0003800000 */
[----:B------:R-:W-:Y:S01]  /*15c60*/  IMAD.MOV.U32 R101, RZ, RZ, R71 ;  /* 0x000000ffff657224 */ /* 0x000fe200078e0047 */
[----:B------:R-:W-:Y:S01]  /*15c70*/  MOV R103, R3 ;  /* 0x0000000300677202 */ /* 0x000fe20000000f00 */
[----:B------:R-:W-:Y:S01]  /*15c80*/  IMAD.MOV.U32 R100, RZ, RZ, R72 ;  /* 0x000000ffff647224 */ /* 0x000fe200078e0048 */
[----:B------:R-:W-:Y:S02]  /*15c90*/  MOV R102, R70 ;  /* 0x0000004600667202 */ /* 0x000fe40000000f00 */
.L_x_317:
[----:B------:R-:W-:Y:S04]  /*15ca0*/  DEPBAR.LE SB0, 0x0 ;  /* 0x000080000000791a */ /* 0x000fe80000000000 */
[----:B------:R-:W-:Y:S01]  /*15cb0*/  BAR.SYNC.DEFER_BLOCKING 0x0 ;  /* 0x0000000000007b1d */ /* 0x000fe20000010000 */
[----:B-1----:R-:W-:Y:S01]  /*15cc0*/  IMAD.WIDE.U32 R2, R234, c[0x0][0x208], RZ ;  /* 0x00008200ea027a25 */ /* 0x002fe200078e00ff */
[----:B--2---:R-:W-:Y:S01]  /*15cd0*/  SHF.R.S32.HI R0, RZ, 0x1f, R234 ;  /* 0x0000001fff007819 */ /* 0x004fe200000114ea */
[----:B------:R-:W-:Y:S04]  /*15ce0*/  UISETP.GT.AND UP0, UPT, UR12, UR7, UPT ;  /* 0x000000070c00728c */ /* 0x000fe8000bf04270 */
[----:B------:R-:W-:Y:S04]  /*15cf0*/  IMAD R0, R0, c[0x0][0x208], RZ ;  /* 0x0000820000007a24 */ /* 0x000fe800078e02ff */
[----:B------:R-:W-:Y:S05]  /*15d00*/  IMAD R0, R234, c[0x0][0x20c], R0 ;  /* 0x00008300ea007a24 */ /* 0x000fea00078e0200 */
[----:B------:R-:W-:Y:S02]  /*15d10*/  IADD3 R3, R3, R0, RZ ;  /* 0x0000000003037210 */ /* 0x000fe40007ffe0ff */
[----:B------:R-:W-:Y:S03]  /*15d20*/  SHF.R.S32.HI R0, RZ, 0x1f, R227 ;  /* 0x0000001fff007819 */ /* 0x000fe600000114e3 */
[C---:B------:R-:W-:Y:S01]  /*15d30*/  IMAD.WIDE.U32 R2, R227.reuse, c[0x0][0x218], R2 ;  /* 0x00008600e3027a25 */ /* 0x040fe200078e0002 */
        /* <DEDUP_REMOVED lines=98> */
[-C--:B------:R-:W-:Y:S02]  /*16360*/  HMMA.16816.F32 R92, R180, R186.reuse, R92 ;  /* 0x000000bab45c723c */ /* 0x080fe4000000185c */
[----:B------:R1:W-:Y:S02]  /*16370*/  LDGSTS.E.BYPASS.LTC128B.128 [R197+0x1800], [R190.64], !P4 ;  /* 0x01800000bec57fae */ /* 0x0003e4000e101d72 */
[----:B------:R-:W-:Y:S02]  /*16380*/  IADD3.X R3, R0, R225, RZ, P0, !PT ;  /* 0x000000e100037210 */ /* 0x000fe400007fe4ff */
[----:B------:R-:W-:Y:S02]  /*16390*/  PLOP3.LUT P0, PT, PT, PT, UP0, 0x80, 0x0 ;  /* 0x000000000000781c */ /* 0x000fe40003f0f008 */
[----:B------:R-:W-:Y:S02]  /*163a0*/  HMMA.16816.F32 R96, R172, R186, R96 ;  /* 0x000000baac60723c */ /* 0x000fe40000001860 */
        /* <DEDUP_REMOVED lines=67> */
[----:B------:R2:W2:Y:S10]  /*167e0*/  MUFU.TANH R200, R12 ;  /* 0x0000000c00c87308 */ /* 0x0004b40000002400 */
[----:B------:R2:W2:Y:S01]  /*167f0*/  MUFU.TANH R187, R13 ;  /* 0x0000000d00bb7308 */ /* 0x0004a20000002400 */
[----:B-1----:R-:W1:Y:S01]  /*16800*/  LDSM.16.M88.4 R8, [R213+0x1000] ;  /* 0x00100000d508783b */ /* 0x002e620000000200 */
[-C--:B----4-:R-:W-:Y:S08]  /*16810*/  HMMA.16816.F32 R20, R172, R4.reuse, R20 ;  /* 0x00000004ac14723c */ /* 0x090ff00000001814 */
[----:B------:R4:W1:Y:S01]  /*16820*/  MUFU.TANH R207, R14 ;  /* 0x0000000e00cf7308 */ /* 0x0008620000002400 */
[C---:B------:R-:W-:Y:S09]  /*16830*/  HMMA.16816.F32 R24, R188.reuse, R4, R24 ;  /* 0x00000004bc18723c */ /* 0x040ff20000001818 */
[----:B------:R4:W1:Y:S01]  /*16840*/  MUFU.TANH R205, R15 ;  /* 0x0000000f00cd7308 */ /* 0x0008620000002400 */
[-C--:B------:R-:W-:Y:S08]  /*16850*/  HMMA.16816.F32 R28, R188, R6.reuse, R28 ;  /* 0x00000006bc1c723c */ /* 0x080ff0000000181c */
[C---:B------:R-:W-:Y:S01]  /*16860*/  HMMA.16816.F32 R32, R172.reuse, R6, R32 ;  /* 0x00000006ac20723c */ /* 0x040fe20000001820 */
[----:B------:R4:W2:Y:S01]  /*16870*/  MUFU.TANH R169, R16 ;  /* 0x0000001000a97308 */ /* 0x0008a20000002400 */
[----:B------:R-:W2:Y:S02]  /*16880*/  LDSM.16.M88.4 R4, [R213+0x1800] ;  /* 0x00180000d504783b */ /* 0x000ea40000000200 */
[----:B------:R-:W-:Y:S02]  /*16890*/  FMUL.FTZ R20, R20, c[0x0][0x320] ;  /* 0x0000c80014147a20 */ /* 0x000fe40000410000 */
[----:B------:R-:W-:Y:S02]  /*168a0*/  FMUL.FTZ R21, R21, c[0x0][0x320] ;  /* 0x0000c80015157a20 */ /* 0x000fe40000410000 */
[----:B------:R-:W-:Y:S03]  /*168b0*/  FMUL.FTZ R22, R22, c[0x0][0x320] ;  /* 0x0000c80016167a20 */ /* 0x000fe60000410000 */
[----:B------:R4:W2:Y:S01]  /*168c0*/  MUFU.TANH R15, R17 ;  /* 0x00000011000f7308 */ /* 0x0008a20000002400 */
[----:B------:R-:W-:Y:S02]  /*168d0*/  FMUL.FTZ R24, R24, c[0x0][0x320] ;  /* 0x0000c80018187a20 */ /* 0x000fe40000410000 */
[----:B------:R-:W-:Y:S01]  /*168e0*/  FMUL.FTZ R25, R25, c[0x0][0x320] ;  /* 0x0000c80019197a20 */ /* 0x000fe20000410000 */
[-C--:B-1----:R-:W-:Y:S03]  /*168f0*/  HMMA.16816.F32 R36, R172, R8.reuse, R36 ;  /* 0x00000008ac24723c */ /* 0x082fe60000001824 */
        /* <DEDUP_REMOVED lines=17> */
[-C--:B--2---:R-:W-:Y:S03]  /*16a10*/  HMMA.16816.F32 R52, R172, R4.reuse, R52 ;  /* 0x00000004ac34723c */ /* 0x084fe60000001834 */
[----:B------:R-:W2:Y:S01]  /*16a20*/  MUFU.TANH R21, R21 ;  /* 0x0000001500157308 */ /* 0x000ea20000002400 */
        /* <DEDUP_REMOVED lines=11> */
[----:B------:R-:W2:Y:S01]  /*16ae0*/  LDSM.16.M88.4 R4, [R213+0x2800] ;  /* 0x00280000d504783b */ /* 0x000ea20000000200 */
        /* <DEDUP_REMOVED lines=20> */
[-C--:B--2---:R-:W-:Y:S04]  /*16c30*/  HMMA.16816.F32 R84, R172, R4.reuse, R84 ;  /* 0x00000004ac54723c */ /* 0x084fe80000001854 */
[----:B------:R-:W-:Y:S01]  /*16c40*/  FMUL.FTZ R60, R60, c[0x0][0x320] ;  /* 0x0000c8003c3c7a20 */ /* 0x000fe20000410000 */
[----:B------:R4:W2:Y:S01]  /*16c50*/  MUFU.TANH R186, R31 ;  /* 0x0000001f00ba7308 */ /* 0x0008a20000002400 */
        /* <DEDUP_REMOVED lines=185> */
.L_x_300:
        /* <DEDUP_REMOVED lines=8> */
[----:B------:R-:W-:Y:S02]  /*17870*/  PLOP3.LUT P0, PT, PT, PT, UP1, 0x80, 0x0 ;  /* 0x000000000000781c */ /* 0x000fe40003f0f018 */
[C---:B---3--:R-:W-:Y:S09]  /*17880*/  IADD3 R7, -R2.reuse, UR32, RZ ;  /* 0x0000002002077c10 */ /* 0x048ff2000fffe1ff */
[----:B--2---:R-:W-:Y:S04]  /*17890*/  @P1 IMAD.HI.U32 R0, R3, c[0x0][0x2c8], RZ ;  /* 0x0000b20003001a27 */ /* 0x004fe800078e00ff */
[----:B------:R-:W-:Y:S01]  /*178a0*/  IMAD.MOV.U32 R4, RZ, RZ, R3 ;  /* 0x000000ffff047224 */ /* 0x000fe200078e0003 */
[----:B------:R-:W-:Y:S01]  /*178b0*/  @P0 SHF.R.U32.HI R4, RZ, c[0x0][0x2cc], R0 ;  /* 0x0000b300ff040a19 */ /* 0x000fe20000011600 */
[----:B------:R-:W-:Y:S01]  /*178c0*/  IMAD.U32 R0, RZ, RZ, UR32 ;  /* 0x00000020ff007e24 */ /* 0x000fe2000f8e00ff */
[----:B------:R-:W-:Y:S03]  /*178d0*/  PLOP3.LUT P0, PT, PT, PT, UP0, 0x40, 0x0 ;  /* 0x000000000000781c */ /* 0x000fe60003f0e808 */
[----:B------:R-:W1:Y:S01]  /*178e0*/  SHFL.IDX PT, R3, R4, RZ, 0x1c1f ;  /* 0x001c1fff04037589 */ /* 0x000e6200000e0000 */
[----:B------:R-:W-:Y:S04]  /*178f0*/  IADD3 R0, -R2, 0x1, R0 ;  /* 0x0000000102007810 */ /* 0x000fe80007ffe100 */
        /* <DEDUP_REMOVED lines=20> */
.L_x_303:
[----:B------:R-:W-:Y:S04]  /*17a40*/  MOV R8, c[0x0][0x32c] ;  /* 0x0000cb0000087a02 */ /* 0x000fe80000000f00 */
[----:B------:R-:W-:Y:S11]  /*17a50*/  ISETP.NE.AND P0, PT, R8, 0x1, PT ;  /* 0x000000010800780c */ /* 0x000ff60003f05270 */
[----:B------:R-:W-:Y:S02]  /*17a60*/  @!UPT UIADD3 URZ, URZ, URZ, URZ ;  /* 0x0000003f3f3ff290 */ /* 0x000fe4000fffe03f */
[----:B------:R-:W-:Y:S05]  /*17a70*/  @P0 IMAD.HI.U32 R8, R3, c[0x0][0x330], RZ ;  /* 0x0000cc0003080a27 */ /* 0x000fea00078e00ff */
[----:B------:R-:W-:Y:S02]  /*17a80*/  @P0 SHF.R.U32.HI R3, RZ, c[0x0][0x334], R8 ;  /* 0x0000cd00ff030a19 */ /* 0x000fe40000011608 */
.L_x_304:
[----:B------:R-:W-:Y:S05]  /*17a90*/  BSYNC B0 ;  /* 0x0000000000007941 */ /* 0x000fea0003800000 */
.L_x_302:
[----:B------:R-:W-:Y:S05]  /*17aa0*/  IMAD R3, R3, c[0x0][0x32c], R7 ;  /* 0x0000cb0003037a24 */ /* 0x000fea00078e0207 */
[----:B------:R-:W-:Y:S02]  /*17ab0*/  IADD3 R8, R3, c[0x0][0x32c], RZ ;  /* 0x0000cb0003087a10 */ /* 0x000fe40007ffe0ff */
[----:B------:R-:W-:Y:S02]  /*17ac0*/  IMNMX R0, R0, R3, !PT ;  /* 0x0000000300007217 */ /* 0x000fe40007800200 */
[----:B------:R-:W-:Y:S02]  /*17ad0*/  IMNMX R2, R2, R8, PT ;  /* 0x0000000802027217 */ /* 0x000fe40003800200 */
.L_x_301:
        /* <DEDUP_REMOVED lines=91> */
[----:B------:R-:W-:Y:S02]  /*18090*/  ISETP.LT.OR P0, PT, R2, 0x39, P0 ;  /* 0x000000390200780c */ /* 0x000fe40000701670 */
        /* <DEDUP_REMOVED lines=67> */
.L_x_307:
[----:B------:R-:W-:Y:S04]  /*184d0*/  MOV R8, c[0x0][0x32c] ;  /* 0x0000cb0000087a02 */ /* 0x000fe80000000f00 */
[----:B------:R-:W-:Y:S11]  /*184e0*/  ISETP.NE.AND P0, PT, R8, 0x1, PT ;  /* 0x000000010800780c */ /* 0x000ff60003f05270 */
[----:B------:R-:W-:Y:S02]  /*184f0*/  @!UPT UIADD3 URZ, URZ, URZ, URZ ;  /* 0x0000003f3f3ff290 */ /* 0x000fe4000fffe03f */
[----:B------:R-:W-:Y:S05]  /*18500*/  @P0 IMAD.HI.U32 R8, R3, c[0x0][0x330], RZ ;  /* 0x0000cc0003080a27 */ /* 0x000fea00078e00ff */
[----:B------:R-:W-:Y:S02]  /*18510*/  @P0 SHF.R.U32.HI R3, RZ, c[0x0][0x334], R8 ;  /* 0x0000cd00ff030a19 */ /* 0x000fe40000011608 */
.L_x_308:
[----:B------:R-:W-:Y:S05]  /*18520*/  BSYNC B0 ;  /* 0x0000000000007941 */ /* 0x000fea0003800000 */
.L_x_306:
[----:B------:R-:W-:Y:S05]  /*18530*/  IMAD R3, R3, c[0x0][0x32c], R7 ;  /* 0x0000cb0003037a24 */ /* 0x000fea00078e0207 */
[----:B------:R-:W-:Y:S02]  /*18540*/  IADD3 R8, R3, c[0x0][0x32c], RZ ;  /* 0x0000cb0003087a10 */ /* 0x000fe40007ffe0ff */
[----:B------:R-:W-:Y:S02]  /*18550*/  IMNMX R0, R0, R3, !PT ;  /* 0x0000000300007217 */ /* 0x000fe40007800200 */
[----:B------:R-:W-:Y:S02]  /*18560*/  IMNMX R2, R2, R8, PT ;  /* 0x0000000802027217 */ /* 0x000fe40003800200 */
.L_x_305:
        /* <DEDUP_REMOVED lines=147> */
.L_x_311:
[----:B------:R-:W-:Y:S04]  /*18ea0*/  MOV R8, c[0x0][0x32c] ;  /* 0x0000cb0000087a02 */ /* 0x000fe80000000f00 */
[----:B------:R-:W-:Y:S11]  /*18eb0*/  ISETP.NE.AND P0, PT, R8, 0x1, PT ;  /* 0x000000010800780c */ /* 0x000ff60003f05270 */
[----:B------:R-:W-:Y:S02]  /*18ec0*/  @!UPT UIADD3 URZ, URZ, URZ, URZ ;  /* 0x0000003f3f3ff290 */ /* 0x000fe4000fffe03f */
[----:B------:R-:W-:Y:S05]  /*18ed0*/  @P0 IMAD.HI.U32 R8, R3, c[0x0][0x330], RZ ;  /* 0x0000cc0003080a27 */ /* 0x000fea00078e00ff */
[----:B------:R-:W-:Y:S02]  /*18ee0*/  @P0 SHF.R.U32.HI R3, RZ, c[0x0][0x334], R8 ;  /* 0x0000cd00ff030a19 */ /* 0x000fe40000011608 */
.L_x_312:
[----:B------:R-:W-:Y:S05]  /*18ef0*/  BSYNC B0 ;  /* 0x0000000000007941 */ /* 0x000fea0003800000 */
.L_x_310:
[----:B------:R-:W-:Y:S05]  /*18f00*/  IMAD R3, R3, c[0x0][0x32c], R7 ;  /* 0x0000cb0003037a24 */ /* 0x000fea00078e0207 */
[----:B------:R-:W-:Y:S02]  /*18f10*/  IADD3 R8, R3, c[0x0][0x32c], RZ ;  /* 0x0000cb0003087a10 */ /* 0x000fe40007ffe0ff */
[----:B------:R-:W-:Y:S02]  /*18f20*/  IMNMX R0, R0, R3, !PT ;  /* 0x0000000300007217 */ /* 0x000fe40007800200 */
[----:B------:R-:W-:Y:S02]  /*18f30*/  IMNMX R2, R2, R8, PT ;  /* 0x0000000802027217 */ /* 0x000fe40003800200 */
.L_x_309:
        /* <DEDUP_REMOVED lines=147> */
.L_x_315:
[----:B------:R-:W-:Y:S04]  /*19870*/  MOV R4, c[0x0][0x32c] ;  /* 0x0000cb0000047a02 */ /* 0x000fe80000000f00 */
[----:B------:R-:W-:Y:S11]  /*19880*/  ISETP.NE.AND P0, PT, R4, 0x1, PT ;  /* 0x000000010400780c */ /* 0x000ff60003f05270 */
[----:B------:R-:W-:Y:S02]  /*19890*/  @!UPT UIADD3 URZ, URZ, URZ, URZ ;  /* 0x0000003f3f3ff290 */ /* 0x000fe4000fffe03f */
[----:B------:R-:W-:Y:S05]  /*198a0*/  @P0 IMAD.HI.U32 R4, R3, c[0x0][0x330], RZ ;  /* 0x0000cc0003040a27 */ /* 0x000fea00078e00ff */
[----:B------:R-:W-:Y:S02]  /*198b0*/  @P0 SHF.R.U32.HI R3, RZ, c[0x0][0x334], R4 ;  /* 0x0000cd00ff030a19 */ /* 0x000fe40000011604 */
.L_x_316:
[----:B------:R-:W-:Y:S05]  /*198c0*/  BSYNC B0 ;  /* 0x0000000000007941 */ /* 0x000fea0003800000 */
.L_x_314:
[----:B------:R-:W-:Y:S05]  /*198d0*/  IMAD R7, R3, c[0x0][0x32c], R7 ;  /* 0x0000cb0003077a24 */ /* 0x000fea00078e0207 */
[----:B------:R-:W-:Y:S02]  /*198e0*/  IADD3 R3, R7, c[0x0][0x32c], RZ ;  /* 0x0000cb0007037a10 */ /* 0x000fe40007ffe0ff */
[----:B------:R-:W-:Y:S02]  /*198f0*/  IMNMX R0, R0, R7, !PT ;  /* 0x0000000700007217 */ /* 0x000fe40007800200 */
[----:B------:R-:W-:Y:S02]  /*19900*/  IMNMX R2, R2, R3, PT ;  /* 0x0000000302027217 */ /* 0x000fe40003800200 */
.L_x_313:
        /* <DEDUP_REMOVED lines=29> */
[----:B------:R-:W-:Y:S01]  /*19ae0*/  LDSM.16.MT88.4 R80, [R211+0x100] ;  /* 0x00010000d350783b */ /* 0x000fe20000004200 */
        /* <DEDUP_REMOVED lines=20> */
[----:B------:R-:W-:Y:S01]  /*19c30*/  PLOP3.LUT P2, PT, PT, PT, UP6, 0x40, 0x0 ;  /* 0x000000000000781c */ /* 0x000fe20003f4e868 */
[----:B------:R-:W-:Y:S01]  /*19c40*/  UISETP.NE.AND UP6, UPT, UR32, URZ, UPT ;  /* 0x0000003f2000728c */ /* 0x000fe2000bfc5270 */
[----:B------:R-:W-:Y:S02]  /*19c50*/  FMNMX.FTZ R72, R236, R72, !PT ;  /* 0x00000048ec487209 */ /* 0x000fe40007810000 */
[----:B------:R-:W-:Y:S02]  /*19c60*/  ISETP.GT.AND P2, PT, R0, RZ, P2 ;  /* 0x000000ff0000720c */ /* 0x000fe40001744270 */
        /* <DEDUP_REMOVED lines=9> */
[----:B------:R-:W-:Y:S02]  /*19d00*/  FMNMX.FTZ R3, R235, R3, !PT ;  /* 0x00000003eb037209 */ /* 0x000fe40007810000 */
[----:B------:R-:W-:Y:S01]  /*19d10*/  PLOP3.LUT P2, PT, PT, PT, UP2, 0x40, 0x0 ;  /* 0x000000000000781c */ /* 0x000fe20003f4e828 */
[----:B------:R-:W1:Y:S01]  /*19d20*/  SHFL.BFLY PT, R5, R72, 0x2, 0x1f ;  /* 0x0c401f0048057f89 */ /* 0x000e6200000e0000 */
[----:B------:R-:W-:Y:S01]  /*19d30*/  FMNMX.FTZ R3, R239, R3, !PT ;  /* 0x00000003ef037209 */ /* 0x000fe20007810000 */
[----:B------:R-:W-:Y:S01]  /*19d40*/  UISETP.NE.AND UP2, UPT, UR22, URZ, UPT ;  /* 0x0000003f1600728c */ /* 0x000fe2000bf45270 */
[----:B------:R-:W-:Y:S02]  /*19d50*/  ISETP.GT.AND P2, PT, R0, 0x11, P2 ;  /* 0x000000110000780c */ /* 0x000fe40001744270 */
[----:B------:R-:W-:Y:S01]  /*19d60*/  PLOP3.LUT P0, PT, PT, PT, UP5, 0x40, 0x0 ;  /* 0x000000000000781c */ /* 0x000fe20003f0e858 */
[----:B------:R-:W-:Y:S01]  /*19d70*/  UISETP.NE.AND UP5, UPT, UR31, URZ, UPT ;  /* 0x0000003f1f00728c */ /* 0x000fe2000bfa5270 */
[----:B------:R-:W-:Y:S01]  /*19d80*/  PLOP3.LUT P1, PT, PT, PT, UP1, 0x40, 0x0 ;  /* 0x000000000000781c */ /* 0x000fe20003f2e818 */
[----:B------:R-:W-:Y:S01]  /*19d90*/  UISETP.NE.AND UP1, UPT, UR21, URZ, UPT ;  /* 0x0000003f1500728c */ /* 0x000fe2000bf25270 */
[----:B------:R-:W-:Y:S02]  /*19da0*/  ISETP.LT.OR P2, PT, R2, 0x12, P2 ;  /* 0x000000120200780c */ /* 0x000fe40001741670 */
[----:B------:R-:W-:Y:S02]  /*19db0*/  FMNMX.FTZ R3, R241, R3, !PT ;  /* 0x00000003f1037209 */ /* 0x000fe40007810000 */
[----:B------:R-:W-:Y:S02]  /*19dc0*/  ISETP.GT.AND P0, PT, R0, 0x1, P0 ;  /* 0x000000010000780c */ /* 0x000fe40000704270 */
[----:B------:R-:W-:Y:S01]  /*19dd0*/  PLOP3.LUT P6, PT, PT, PT, UP0, 0x40, 0x0 ;  /* 0x000000000000781c */ /* 0x000fe20003fce808 */
[----:B------:R-:W-:Y:S01]  /*19de0*/  UISETP.NE.AND UP0, UPT, UR24, URZ, UPT ;  /* 0x0000003f1800728c */ /* 0x000fe2000bf05270 */
[----:B------:R-:W-:Y:S02]  /*19df0*/  FSEL R58, R194, -INF , !P2 ;  /* 0xff800000c23a7808 */ /* 0x000fe40005000000 */
[----:B------:R-:W-:Y:S02]  /*19e00*/  FMNMX.FTZ R3, R246, R3, !PT ;  /* 0x00000003f6037209 */ /* 0x000fe40007810000 */
[----:B------:R-:W-:Y:S01]  /*19e10*/  PLOP3.LUT P2, PT, PT, PT, UP1, 0x40, 0x0 ;  /* 0x000000000000781c */ /* 0x000fe20003f4e818 */
[----:B------:R-:W-:Y:S01]  /*19e20*/  UISETP.NE.AND UP1, UPT, UR5, URZ, UPT ;  /* 0x0000003f0500728c */ /* 0x000fe2000bf25270 */
[----:B------:R-:W-:Y:S02]  /*19e30*/  ISETP.LT.OR P0, PT, R2, 0x2, P0 ;  /* 0x000000020200780c */ /* 0x000fe40000701670 */
[----:B-1----:R-:W-:Y:S02]  /*19e40*/  FMNMX.FTZ R72, R72, R5, !PT ;  /* 0x0000000548487209 */ /* 0x002fe40007810000 */
[C---:B------:R-:W-:Y:S02]  /*19e50*/  ISETP.GT.AND P6, PT, R0.reuse, 0x8, P6 ;  /* 0x000000080000780c */ /* 0x040fe400037c4270 */
[----:B------:R-:W-:Y:S01]  /*19e60*/  FMNMX.FTZ R3, R247, R3, !PT ;  /* 0x00000003f7037209 */ /* 0x000fe20007810000 */
[----:B------:R-:W1:Y:S01]  /*19e70*/  SHFL.BFLY PT, R7, R72, 0x1, 0x1f ;  /* 0x0c201f0048077f89 */ /* 0x000e6200000e0000 */
[----:B------:R-:W-:Y:S02]  /*19e80*/  ISETP.GT.AND P2, PT, R0, 0x28, P2 ;  /* 0x000000280000780c */ /* 0x000fe40001744270 */
[----:B------:R-:W-:Y:S02]  /*19e90*/  FSEL R22, R229, -INF , !P0 ;  /* 0xff800000e5167808 */ /* 0x000fe40004000000 */
[----:B------:R-:W-:Y:S02]  /*19ea0*/  FMNMX.FTZ R5, R19, R103, !PT ;  /* 0x0000006713057209 */ /* 0x000fe40007810000 */
[----:B------:R-:W-:Y:S01]  /*19eb0*/  ISETP.LT.OR P6, PT, R2, 0x9, P6 ;  /* 0x000000090200780c */ /* 0x000fe200037c1670 */
[----:B------:R-:W2:Y:S01]  /*19ec0*/  SHFL.BFLY PT, R6, R3, 0x2, 0x1f ;  /* 0x0c401f0003067f89 */ /* 0x000ea200000e0000 */
[----:B------:R-:W-:Y:S02]  /*19ed0*/  ISETP.GT.AND P1, PT, R0, 0x9, P1 ;  /* 0x000000090000780c */ /* 0x000fe40000f24270 */
[----:B------:R-:W-:Y:S01]  /*19ee0*/  PLOP3.LUT P5, PT, PT, PT, UP3, 0x40, 0x0 ;  /* 0x000000000000781c */ /* 0x000fe20003fae838 */
[----:B------:R-:W-:Y:S01]  /*19ef0*/  UISETP.NE.AND UP3, UPT, UR23, URZ, UPT ;  /* 0x0000003f1700728c */ /* 0x000fe2000bf65270 */
[----:B------:R-:W-:Y:S02]  /*19f00*/  ISETP.LT.OR P2, PT, R2, 0x29, P2 ;  /* 0x000000290200780c */ /* 0x000fe40001741670 */
[----:B------:R-:W-:Y:S02]  /*19f10*/  FMNMX.FTZ R5, R22, R5, !PT ;  /* 0x0000000516057209 */ /* 0x000fe40007810000 */
[----:B------:R-:W-:Y:S02]  /*19f20*/  FSEL R24, R207, -INF , !P6 ;  /* 0xff800000cf187808 */ /* 0x000fe40007000000 */
[----:B------:R-:W-:Y:S02]  /*19f30*/  ISETP.LT.OR P1, PT, R2, 0xa, P1 ;  /* 0x0000000a0200780c */ /* 0x000fe40000f21670 */
[----:B------:R-:W-:Y:S02]  /*19f40*/  ISETP.GT.AND P5, PT, R0, 0x10, P5 ;  /* 0x000000100000780c */ /* 0x000fe40002fa4270 */
[----:B------:R-:W-:Y:S02]  /*19f50*/  FSEL R175, R46, -INF , !P2 ;  /* 0xff8000002eaf7808 */ /* 0x000fe40005000000 */
[----:B------:R-:W-:Y:S01]  /*19f60*/  PLOP3.LUT P2, PT, PT, PT, UP1, 0x40, 0x0 ;  /* 0x000000000000781c */ /* 0x000fe20003f4e818 */
[----:B------:R-:W-:Y:S01]  /*19f70*/  UISETP.NE.AND UP1, UPT, UR26, URZ, UPT ;  /* 0x0000003f1a00728c */ /* 0x000fe2000bf25270 */
[----:B------:R-:W-:Y:S02]  /*19f80*/  FSEL R25, R205, -INF , !P1 ;  /* 0xff800000cd197808 */ /* 0x000fe40004800000 */
[----:B------:R-:W-:Y:S02]  /*19f90*/  ISETP.LT.OR P5, PT, R2, 0x11, P5 ;  /* 0x000000110200780c */ /* 0x000fe40002fa1670 */
[----:B------:R-:W-:Y:S02]  /*19fa0*/  FMNMX.FTZ R5, R24, R5, !PT ;  /* 0x0000000518057209 */ /* 0x000fe40007810000 */
[----:B------:R-:W-:Y:S01]  /*19fb0*/  PLOP3.LUT P0, PT, PT, PT, UP4, 0x40, 0x0 ;  /* 0x000000000000781c */ /* 0x000fe20003f0e848 */
[----:B------:R-:W-:Y:S01]  /*19fc0*/  UISETP.NE.AND UP4, UPT, UR19, URZ, UPT ;  /* 0x0000003f1300728c */ /* 0x000fe2000bf85270 */
[----:B------:R-:W-:Y:S02]  /*19fd0*/  ISETP.GT.AND P2, PT, R0, 0x39, P2 ;  /* 0x000000390000780c */ /* 0x000fe40001744270 */
[----:B------:R-:W-:Y:S02]  /*19fe0*/  FSEL R56, R196, -INF , !P5 ;  /* 0xff800000c4387808 */ /* 0x000fe40006800000 */
[----:B------:R-:W-:Y:S02]  /*19ff0*/  FMNMX.FTZ R5, R25, R5, !PT ;  /* 0x0000000519057209 */ /* 0x000fe40007810000 */
[----:B------:R-:W-:Y:S01]  /*1a000*/  PLOP3.LUT P6, PT, PT, PT, UP0, 0x40, 0x0 ;  /* 0x000000000000781c */ /* 0x000fe20003fce808 */
[----:B------:R-:W-:Y:S01]  /*1a010*/  UISETP.NE.AND UP0, UPT, UR20, URZ, UPT ;  /* 0x0000003f1400728c */ /* 0x000fe2000bf05270 */
[----:B------:R-:W-:Y:S02]  /*1a020*/  ISETP.GT.AND P0, PT, R0, 0x18, P0 ;  /* 0x000000180000780c */ /* 0x000fe40000704270 */
[----:B-1----:R-:W-:Y:S02]  /*1a030*/  FMNMX.FTZ R72, R72, R7, !PT ;  /* 0x0000000748487209 */ /* 0x002fe40007810000 */
[----:B------:R-:W-:Y:S02]  /*1a040*/  ISETP.LT.OR P2, PT, R2, 0x3a, P2 ;  /* 0x0000003a0200780c */ /* 0x000fe40001741670 */
[----:B------:R-:W-:Y:S01]  /*1a050*/  ISETP.GT.AND P6, PT, R0, 0x19, P6 ;  /* 0x000000190000780c */ /* 0x000fe200037c4270 */
[----:B------:R-:W-:Y:S01]  /*1a060*/  FMUL.FTZ R74, R72, c[0x0][0x2d0] ;  /* 0x0000b400484a7a20 */ /* 0x000fe20000410000 */
[----:B------:R-:W-:Y:S02]  /*1a070*/  FMNMX.FTZ R5, R56, R5, !PT ;  /* 0x0000000538057209 */ /* 0x000fe40007810000 */
[----:B------:R-:W-:Y:S02]  /*1a080*/  ISETP.LT.OR P0, PT, R2, 0x19, P0 ;  /* 0x000000190200780c */ /* 0x000fe40000701670 */
[----:B------:R-:W-:Y:S02]  /*1a090*/  FSEL R178, R63, -INF , !P2 ;  /* 0xff8000003fb27808 */ /* 0x000fe40005000000 */
[----:B------:R-:W-:Y:S02]  /*1a0a0*/  FSETP.NEU.FTZ.AND P2, PT, R72, -INF , PT ;  /* 0xff8000004800780b */ /* 0x000fe40003f5d000 */
[----:B------:R-:W-:Y:S02]  /*1a0b0*/  ISETP.LT.OR P6, PT, R2, 0x1a, P6 ;  /* 0x0000001a0200780c */ /* 0x000fe400037c1670 */
[----:B------:R-:W-:Y:S02]  /*1a0c0*/  FSEL R62, R193, -INF , !P0 ;  /* 0xff800000c13e7808 */ /* 0x000fe40004000000 */
[----:B------:R-:W-:Y:S02]  /*1a0d0*/  FMNMX.FTZ R5, R58, R5, !PT ;  /* 0x000000053a057209 */ /* 0x000fe40007810000 */
[----:B------:R-:W-:Y:S02]  /*1a0e0*/  FSEL R74, R74, RZ, P2 ;  /* 0x000000ff4a4a7208 */ /* 0x000fe40001000000 */
[----:B------:R-:W-:Y:S02]  /*1a0f0*/  FSEL R88, R186, -INF , !P6 ;  /* 0xff800000ba587808 */ /* 0x000fe40007000000 */
[----:B------:R-:W-:Y:S01]  /*1a100*/  FMNMX.FTZ R5, R62, R5, !PT ;  /* 0x000000053e057209 */ /* 0x000fe20007810000 */
[--C-:B------:R-:W-:Y:S01]  /*1a110*/  FFMA.FTZ R48, R48, c[0x0][0x2d0], -R74.reuse ;  /* 0x0000b40030307a23 */ /* 0x100fe2000001084a */
[----:B--2---:R-:W-:Y:S02]  /*1a120*/  FMNMX.FTZ R3, R3, R6, !PT ;  /* 0x0000000603037209 */ /* 0x004fe40007810000 */
[----:B------:R-:W-:Y:S01]  /*1a130*/  FMNMX.FTZ R6, R88, R5, !PT ;  /* 0x0000000558067209 */ /* 0x000fe20007810000 */
[--C-:B------:R-:W-:Y:S01]  /*1a140*/  FFMA.FTZ R5, R9, c[0x0][0x2d0], -R74.reuse ;  /* 0x0000b40009057a23 */ /* 0x100fe2000001084a */
[----:B------:R-:W-:Y:S01]  /*1a150*/  FMNMX.FTZ R4, R12, R102, !PT ;  /* 0x000000660c047209 */ /* 0x000fe20007810000 */
[----:B------:R-:W1:Y:S01]  /*1a160*/  SHFL.BFLY PT, R71, R3, 0x1, 0x1f ;  /* 0x0c201f0003477f89 */ /* 0x000e6200000e0000 */
[----:B------:R-:W-:Y:S01]  /*1a170*/  PLOP3.LUT P6, PT, PT, PT, UP4, 0x40, 0x0 ;  /* 0x000000000000781c */ /* 0x000fe20003fce848 */
[----:B------:R2:W-:Y:S01]  /*1a180*/  MUFU.EX2 R52, R5 ;  /* 0x0000000500347308 */ /* 0x0005e20000000800 */
[----:B------:R-:W-:Y:S01]  /*1a190*/  FMNMX.FTZ R4, R16, R4, !PT ;  /* 0x0000000410047209 */ /* 0x000fe20007810000 */
[----:B------:R-:W-:Y:S01]  /*1a1a0*/  UISETP.NE.AND UP4, UPT, UR30, URZ, UPT ;  /* 0x0000003f1e00728c */ /* 0x000fe2000bf85270 */
        /* <DEDUP_REMOVED lines=12> */
[----:B------:R-:W-:Y:S01]  /*1a270*/  FSEL R99, R42, -INF , !P1 ;  /* 0xff8000002a637808 */ /* 0x000fe20004800000 */
[--C-:B--2---:R-:W-:Y:S01]  /*1a280*/  FFMA.FTZ R5, R11, c[0x0][0x2d0], -R74.reuse ;  /* 0x0000b4000b057a23 */ /* 0x104fe2000001084a */
[----:B------:R-:W-:Y:S02]  /*1a290*/  FMNMX.FTZ R4, R44, R4, !PT ;  /* 0x000000042c047209 */ /* 0x000fe40007810000 */
[----:B------:R-:W-:Y:S01]  /*1a2a0*/  ISETP.LT.OR P5, PT, R2, 0x22, P5 ;  /* 0x000000220200780c */ /* 0x000fe20002fa1670 */
[----:B------:R2:W-:Y:S01]  /*1a2b0*/  MUFU.EX2 R57, R5 ;  /* 0x0000000500397308 */ /* 0x0005e20000000800 */
[----:B------:R-:W-:Y:S02]  /*1a2c0*/  FMNMX.FTZ R4, R98, R4, !PT ;  /* 0x0000000462047209 */ /* 0x000fe40007810000 */
[----:B------:R-:W-:Y:S01]  /*1a2d0*/  PLOP3.LUT P0, PT, PT, PT, UP0, 0x40, 0x0 ;  /* 0x000000000000781c */ /* 0x000fe20003f0e808 */
[----:B------:R-:W-:Y:S01]  /*1a2e0*/  UISETP.NE.AND UP0, UPT, UR4, URZ, UPT ;  /* 0x0000003f0400728c */ /* 0x000fe2000bf05270 */
[----:B------:R-:W-:Y:S02]  /*1a2f0*/  FMNMX.FTZ R4, R168, R4, !PT ;  /* 0x00000004a8047209 */ /* 0x000fe40007810000 */
[----:B------:R-:W-:Y:S02]  /*1a300*/  FSEL R172, R43, -INF , !P5 ;  /* 0xff8000002bac7808 */ /* 0x000fe40006800000 */
[----:B------:R-:W-:Y:S02]  /*1a310*/  FMNMX.FTZ R4, R170, R4, !PT ;  /* 0x00000004aa047209 */ /* 0x000fe40007810000 */
[----:B------:R-:W-:Y:S02]  /*1a320*/  FMNMX.FTZ R6, R99, R6, !PT ;  /* 0x0000000663067209 */ /* 0x000fe40007810000 */
[----:B------:R-:W-:Y:S02]  /*1a330*/  FMNMX.FTZ R4, R173, R4, !PT ;  /* 0x00000004ad047209 */ /* 0x000fe40007810000 */
[----:B------:R-:W-:Y:S02]  /*1a340*/  ISETP.GT.AND P0, PT, R0, 0x29, P0 ;  /* 0x000000290000780c */ /* 0x000fe40000704270 */
[----:B------:R-:W-:Y:S02]  /*1a350*/  FMNMX.FTZ R4, R183, R4, !PT ;  /* 0x00000004b7047209 */ /* 0x000fe40007810000 */
[----:B------:R-:W-:Y:S02]  /*1a360*/  ISETP.LT.OR P0, PT, R2, 0x2a, P0 ;  /* 0x0000002a0200780c */ /* 0x000fe40000701670 */
[----:B------:R-:W-:Y:S02]  /*1a370*/  ISETP.GT.AND P6, PT, R0, 0x30, P6 ;  /* 0x000000300000780c */ /* 0x000fe400037c4270 */
[----:B-1----:R-:W-:Y:S01]  /*1a380*/  FMNMX.FTZ R71, R3, R71, !PT ;  /* 0x0000004703477209 */ /* 0x002fe20007810000 */
[--C-:B--2---:R-:W-:Y:S01]  /*1a390*/  FFMA.FTZ R5, R13, c[0x0][0x2d0], -R74.reuse ;  /* 0x0000b4000d057a23 */ /* 0x104fe2000001084a */
[----:B------:R-:W-:Y:S02]  /*1a3a0*/  FMNMX.FTZ R3, R172, R6, !PT ;  /* 0x00000006ac037209 */ /* 0x000fe40007810000 */
[----:B------:R-:W-:Y:S01]  /*1a3b0*/  FSEL R176, R47, -INF , !P0 ;  /* 0xff8000002fb07808 */ /* 0x000fe20004000000 */
[----:B------:R1:W-:Y:S01]  /*1a3c0*/  MUFU.EX2 R60, R5 ;  /* 0x00000005003c7308 */ /* 0x0003e20000000800 */
[----:B------:R-:W-:Y:S01]  /*1a3d0*/  PLOP3.LUT P1, PT, PT, PT, UP3, 0x40, 0x0 ;  /* 0x000000000000781c */ /* 0x000fe20003f2e838 */
[----:B------:R-:W-:Y:S01]  /*1a3e0*/  UISETP.NE.AND UP3, UPT, UR25, URZ, UPT ;  /* 0x0000003f1900728c */ /* 0x000fe2000bf65270 */
[----:B------:R-:W-:Y:S02]  /*1a3f0*/  FMNMX.FTZ R4, R185, R4, !PT ;  /* 0x00000004b9047209 */ /* 0x000fe40007810000 */
[----:B------:R-:W-:Y:S02]  /*1a400*/  ISETP.LT.OR P6, PT, R2, 0x31, P6 ;  /* 0x000000310200780c */ /* 0x000fe400037c1670 */
[----:B------:R-:W-:Y:S02]  /*1a410*/  ISETP.GT.AND P1, PT, R0, 0x31, P1 ;  /* 0x000000310000780c */ /* 0x000fe40000f24270 */
[----:B------:R-:W-:Y:S02]  /*1a420*/  FMNMX.FTZ R3, R175, R3, !PT ;  /* 0x00000003af037209 */ /* 0x000fe40007810000 */
[----:B------:R-:W-:Y:S01]  /*1a430*/  PLOP3.LUT P5, PT, PT, PT, UP2, 0x40, 0x0 ;  /* 0x000000000000781c */ /* 0x000fe20003fae828 */
[----:B------:R-:W-:Y:S01]  /*1a440*/  UISETP.NE.AND UP2, UPT, UR27, URZ, UPT ;  /* 0x0000003f1b00728c */ /* 0x000fe2000bf45270 */
[----:B------:R-:W-:Y:S02]  /*1a450*/  FMNMX.FTZ R4, R187, R4, !PT ;  /* 0x00000004bb047209 */ /* 0x000fe40007810000 */
[----:B------:R-:W-:Y:S02]  /*1a460*/  FSEL R184, R38, -INF , !P6 ;  /* 0xff80000026b87808 */ /* 0x000fe40007000000 */
[----:B------:R-:W-:Y:S02]  /*1a470*/  FMNMX.FTZ R3, R176, R3, !PT ;  /* 0x00000003b0037209 */ /* 0x000fe40007810000 */
[----:B------:R-:W-:Y:S02]  /*1a480*/  ISETP.LT.OR P1, PT, R2, 0x32, P1 ;  /* 0x000000320200780c */ /* 0x000fe40000f21670 */
[----:B------:R-:W-:Y:S02]  /*1a490*/  ISETP.GT.AND P5, PT, R0, 0x38, P5 ;  /* 0x000000380000780c */ /* 0x000fe40002fa4270 */
[----:B------:R-:W-:Y:S02]  /*1a4a0*/  FMNMX.FTZ R4, R189, R4, !PT ;  /* 0x00000004bd047209 */ /* 0x000fe40007810000 */
[----:B------:R-:W-:Y:S02]  /*1a4b0*/  FSEL R186, R59, -INF , !P1 ;  /* 0xff8000003bba7808 */ /* 0x000fe40004800000 */
[----:B------:R-:W-:Y:S02]  /*1a4c0*/  ISETP.LT.OR P5, PT, R2, 0x39, P5 ;  /* 0x000000390200780c */ /* 0x000fe40002fa1670 */
[----:B------:R-:W-:Y:S02]  /*1a4d0*/  FMNMX.FTZ R3, R184, R3, !PT ;  /* 0x00000003b8037209 */ /* 0x000fe40007810000 */
[----:B------:R-:W-:Y:S02]  /*1a4e0*/  FMNMX.FTZ R4, R204, R4, !PT ;  /* 0x00000004cc047209 */ /* 0x000fe40007810000 */
[----:B------:R-:W-:Y:S02]  /*1a4f0*/  FSEL R191, R34, -INF , !P5 ;  /* 0xff80000022bf7808 */ /* 0x000fe40006800000 */
[----:B------:R-:W-:Y:S02]  /*1a500*/  FMNMX.FTZ R3, R186, R3, !PT ;  /* 0x00000003ba037209 */ /* 0x000fe40007810000 */
[----:B------:R-:W-:Y:S02]  /*1a510*/  FMNMX.FTZ R4, R206, R4, !PT ;  /* 0x00000004ce047209 */ /* 0x000fe40007810000 */
[----:B-1----:R-:W-:Y:S01]  /*1a520*/  FMNMX.FTZ R5, R191, R3, !PT ;  /* 0x00000003bf057209 */ /* 0x002fe20007810000 */
[----:B------:R-:W-:Y:S01]  /*1a530*/  FFMA.FTZ R3, R15, c[0x0][0x2d0], -R74 ;  /* 0x0000b4000f037a23 */ /* 0x000fe2000001084a */
[----:B------:R-:W-:Y:S02]  /*1a540*/  FMNMX.FTZ R4, R230, R4, !PT ;  /* 0x00000004e6047209 */ /* 0x000fe40007810000 */
[----:B------:R-:W-:Y:S01]  /*1a550*/  FMNMX.FTZ R5, R178, R5, !PT ;  /* 0x00000005b2057209 */ /* 0x000fe20007810000 */
[----:B------:R1:W2:Y:S01]  /*1a560*/  MUFU.EX2 R85, R3 ;  /* 0x0000000300557308 */ /* 0x0002a20000000800 */
        /* <DEDUP_REMOVED lines=9> */
[----:B------:R-:W-:Y:S02]  /*1a600*/  ISETP.LT.OR P0, PT, R2, 0x41, P0 ;  /* 0x000000410200780c */ /* 0x000fe40000701670 */
[C---:B------:R-:W-:Y:S02]  /*1a610*/  ISETP.GT.AND P6, PT, R0.reuse, 0x41, P6 ;  /* 0x000000410000780c */ /* 0x040fe400037c4270 */
[----:B------:R-:W-:Y:S02]  /*1a620*/  FMNMX.FTZ R4, R245, R4, !PT ;  /* 0x00000004f5047209 */ /* 0x000fe40007810000 */
[----:B------:R-:W-:Y:S02]  /*1a630*/  ISETP.GT.AND P1, PT, R0, 0x48, P1 ;  /* 0x000000480000780c */ /* 0x000fe40000f24270 */
[----:B------:R-:W-:Y:S01]  /*1a640*/  FSEL R192, R192, -INF , !P0 ;  /* 0xff800000c0c07808 */ /* 0x000fe20004000000 */
[----:B------:R-:W3:Y:S01]  /*1a650*/  SHFL.BFLY PT, R8, R4, 0x2, 0x1f ;  /* 0x0c401f0004087f89 */ /* 0x000ee200000e0000 */
[C---:B------:R-:W-:Y:S02]  /*1a660*/  ISETP.LT.OR P6, PT, R2.reuse, 0x42, P6 ;  /* 0x000000420200780c */ /* 0x040fe400037c1670 */
[----:B------:R-:W-:Y:S02]  /*1a670*/  PLOP3.LUT P0, PT, PT, PT, UP3, 0x40, 0x0 ;  /* 0x000000000000781c */ /* 0x000fe40003f0e838 */
[----:B------:R-:W-:Y:S02]  /*1a680*/  PLOP3.LUT P5, PT, PT, PT, UP4, 0x40, 0x0 ;  /* 0x000000000000781c */ /* 0x000fe40003fae848 */
[----:B------:R-:W-:Y:S02]  /*1a690*/  ISETP.LT.OR P1, PT, R2, 0x49, P1 ;  /* 0x000000490200780c */ /* 0x000fe40000f21670 */
[----:B-1----:R-:W-:Y:S02]  /*1a6a0*/  FMNMX.FTZ R3, R192, R5, !PT ;  /* 0x00000005c0037209 */ /* 0x002fe40007810000 */
[----:B------:R-:W-:Y:S01]  /*1a6b0*/  FSEL R194, R75, -INF , !P6 ;  /* 0xff8000004bc27808 */ /* 0x000fe20007000000 */
[C---:B------:R-:W-:Y:S01]  /*1a6c0*/  FMUL.FTZ R75, R71.reuse, c[0x0][0x2d0] ;  /* 0x0000b400474b7a20 */ /* 0x040fe20000410000 */
[C---:B------:R-:W-:Y:S02]  /*1a6d0*/  ISETP.GT.AND P0, PT, R0.reuse, 0x50, P0 ;  /* 0x000000500000780c */ /* 0x040fe40000704270 */
[----:B------:R-:W-:Y:S02]  /*1a6e0*/  ISETP.GT.AND P5, PT, R0, 0x49, P5 ;  /* 0x000000490000780c */ /* 0x000fe40002fa4270 */
[----:B------:R-:W-:Y:S02]  /*1a6f0*/  FSEL R193, R78, -INF , !P1 ;  /* 0xff8000004ec17808 */ /* 0x000fe40004800000 */
[----:B------:R-:W-:Y:S02]  /*1a700*/  FSETP.NEU.FTZ.AND P1, PT, R71, -INF , PT ;  /* 0xff8000004700780b */ /* 0x000fe40003f3d000 */
[C---:B------:R-:W-:Y:S02]  /*1a710*/  ISETP.LT.OR P0, PT, R2.reuse, 0x51, P0 ;  /* 0x000000510200780c */ /* 0x040fe40000701670 */
[----:B------:R-:W-:Y:S02]  /*1a720*/  ISETP.LT.OR P5, PT, R2, 0x4a, P5 ;  /* 0x0000004a0200780c */ /* 0x000fe40002fa1670 */
[----:B------:R-:W-:Y:S02]  /*1a730*/  FMNMX.FTZ R3, R194, R3, !PT ;  /* 0x00000003c2037209 */ /* 0x000fe40007810000 */
[----:B------:R-:W-:Y:S02]  /*1a740*/  FSEL R75, R75, RZ, P1 ;  /* 0x000000ff4b4b7208 */ /* 0x000fe40000800000 */
[----:B------:R-:W-:Y:S02]  /*1a750*/  FSEL R200, R39, -INF , !P0 ;  /* 0xff80000027c87808 */ /* 0x000fe40004000000 */
[----:B------:R-:W-:Y:S01]  /*1a760*/  FSEL R196, R79, -INF , !P5 ;  /* 0xff8000004fc47808 */ /* 0x000fe20006800000 */
[--C-:B------:R-:W-:Y:S01]  /*1a770*/  FFMA.FTZ R5, R10, c[0x0][0x2d0], -R75.reuse ;  /* 0x0000b4000a057a23 */ /* 0x100fe2000001084b */
[----:B------:R-:W-:Y:S01]  /*1a780*/  FMNMX.FTZ R3, R193, R3, !PT ;  /* 0x00000003c1037209 */ /* 0x000fe20007810000 */
[--C-:B------:R-:W-:Y:S01]  /*1a790*/  FFMA.FTZ R92, R95, c[0x0][0x2d0], -R75.reuse ;  /* 0x0000b4005f5c7a23 */ /* 0x100fe2000001084b */
[----:B------:R-:W-:Y:S01]  /*1a7a0*/  PLOP3.LUT P6, PT, PT, PT, UP2, 0x40, 0x0 ;  /* 0x000000000000781c */ /* 0x000fe20003fce828 */
[----:B------:R-:W-:Y:S01]  /*1a7b0*/  MUFU.EX2 R45, R5 ;  /* 0x00000005002d7308 */ /* 0x000fe20000000800 */
[----:B------:R-:W-:Y:S02]  /*1a7c0*/  PLOP3.LUT P5, PT, PT, PT, UP1, 0x40, 0x0 ;  /* 0x000000000000781c */ /* 0x000fe40003fae818 */
[----:B------:R-:W-:Y:S01]  /*1a7d0*/  PLOP3.LUT P0, PT, PT, PT, UP0, 0x40, 0x0 ;  /* 0x000000000000781c */ /* 0x000fe20003f0e808 */
[----:B------:R-:W-:Y:S01]  /*1a7e0*/  UISETP.GT.AND UP0, UPT, UR12, UR7, UPT ;  /* 0x000000070c00728c */ /* 0x000fe2000bf04270 */
[C---:B------:R-:W-:Y:S01]  /*1a7f0*/  ISETP.GT.AND P6, PT, R0.reuse, 0x51, P6 ;  /* 0x000000510000780c */ /* 0x040fe200037c4270 */
[----:B------:R-:W-:Y:S01]  /*1a800*/  UIADD3 UR12, UR12, -0x1, URZ ;  /* 0xffffffff0c0c7890 */ /* 0x000fe2000fffe03f */
[C---:B------:R-:W-:Y:S02]  /*1a810*/  ISETP.GT.AND P5, PT, R0.reuse, 0x58, P5 ;  /* 0x000000580000780c */ /* 0x040fe40002fa4270 */
[----:B------:R-:W-:Y:S02]  /*1a820*/  ISETP.GT.AND P0, PT, R0, 0x59, P0 ;  /* 0x000000590000780c */ /* 0x000fe40000704270 */
[----:B------:R-:W-:Y:S01]  /*1a830*/  FMNMX.FTZ R0, R196, R3, !PT ;  /* 0x00000003c4007209 */ /* 0x000fe20007810000 */
[--C-:B------:R-:W-:Y:S01]  /*1a840*/  FFMA.FTZ R3, R14, c[0x0][0x2d0], -R75.reuse ;  /* 0x0000b4000e037a23 */ /* 0x100fe2000001084b */
[----:B--2---:R-:W-:Y:S02]  /*1a850*/  F2FP.PACK_AB R78, R85, R60 ;  /* 0x0000003c554e723e */ /* 0x004fe400000000ff */
[----:B---3--:R-:W-:Y:S01]  /*1a860*/  FMNMX.FTZ R4, R4, R8, !PT ;  /* 0x0000000804047209 */ /* 0x008fe20007810000 */
[----:B------:R1:W-:Y:S01]  /*1a870*/  MUFU.EX2 R51, R3 ;  /* 0x0000000300337308 */ /* 0x0003e20000000800 */
[----:B------:R-:W-:Y:S01]  /*1a880*/  ISETP.LT.OR P0, PT, R2, 0x5a, P0 ;  /* 0x0000005a0200780c */ /* 0x000fe20000701670 */
[--C-:B------:R-:W-:Y:S01]  /*1a890*/  FFMA.FTZ R8, R26, c[0x0][0x2d0], -R75.reuse ;  /* 0x0000b4001a087a23 */ /* 0x100fe2000001084b */
[C---:B------:R-:W-:Y:S01]  /*1a8a0*/  ISETP.LT.OR P6, PT, R2.reuse, 0x52, P6 ;  /* 0x000000520200780c */ /* 0x040fe200037c1670 */
[----:B------:R-:W2:Y:S01]  /*1a8b0*/  SHFL.BFLY PT, R70, R4, 0x1, 0x1f ;  /* 0x0c201f0004467f89 */ /* 0x000ea200000e0000 */
[----:B------:R-:W-:Y:S02]  /*1a8c0*/  FSEL R73, R35, -INF , !P0 ;  /* 0xff80000023497808 */ /* 0x000fe40004000000 */
[----:B------:R-:W-:Y:S01]  /*1a8d0*/  ISETP.LT.OR P5, PT, R2, 0x59, P5 ;  /* 0x000000590200780c */ /* 0x000fe20002fa1670 */
[--C-:B------:R-:W-:Y:S01]  /*1a8e0*/  FFMA.FTZ R2, R18, c[0x0][0x2d0], -R75.reuse ;  /* 0x0000b40012027a23 */ /* 0x100fe2000001084b */
[----:B------:R-:W-:Y:S01]  /*1a8f0*/  FSEL R201, R91, -INF , !P6 ;  /* 0xff8000005bc97808 */ /* 0x000fe20007000000 */
[----:B------:R-:W-:Y:S01]  /*1a900*/  MUFU.EX2 R59, R8 ;  /* 0x00000008003b7308 */ /* 0x000fe20000000800 */
[----:B------:R-:W-:Y:S02]  /*1a910*/  FSEL R202, R36, -INF , !P5 ;  /* 0xff80000024ca7808 */ /* 0x000fe40006800000 */
[----:B------:R-:W-:Y:S04]  /*1a920*/  FMNMX.FTZ R0, R200, R0, !PT ;  /* 0x00000000c8007209 */ /* 0x000fe80007810000 */
[----:B------:R-:W-:Y:S03]  /*1a930*/  FMNMX.FTZ R0, R201, R0, !PT ;  /* 0x00000000c9007209 */ /* 0x000fe60007810000 */
[----:B------:R3:W-:Y:S01]  /*1a940*/  MUFU.EX2 R61, R2 ;  /* 0x00000002003d7308 */ /* 0x0007e20000000800 */
[----:B------:R-:W-:Y:S01]  /*1a950*/  FMNMX.FTZ R0, R202, R0, !PT ;  /* 0x00000000ca007209 */ /* 0x000fe20007810000 */
[--C-:B-1----:R-:W-:Y:S03]  /*1a960*/  FFMA.FTZ R3, R21, c[0x0][0x2d0], -R75.reuse ;  /* 0x0000b40015037a23 */ /* 0x102fe6000001084b */
[----:B------:R-:W-:Y:S02]  /*1a970*/  FMNMX.FTZ R0, R73, R0, !PT ;  /* 0x0000000049007209 */ /* 0x000fe40007810000 */
[----:B--2---:R-:W-:Y:S03]  /*1a980*/  FMNMX.FTZ R70, R4, R70, !PT ;  /* 0x0000004604467209 */ /* 0x004fe60007810000 */
[----:B------:R1:W2:Y:S01]  /*1a990*/  MUFU.EX2 R86, R3 ;  /* 0x0000000300567308 */ /* 0x0002a20000000800 */
[C---:B------:R-:W-:Y:S01]  /*1a9a0*/  FSETP.NEU.FTZ.AND P0, PT, R70.reuse, -INF , PT ;  /* 0xff8000004600780b */ /* 0x040fe20003f1d000 */
[----:B------:R-:W-:Y:S05]  /*1a9b0*/  FMUL.FTZ R96, R70, c[0x0][0x2d0] ;  /* 0x0000b40046607a20 */ /* 0x000fea0000410000 */
[----:B------:R-:W-:Y:S05]  /*1a9c0*/  FSEL R96, R96, RZ, P0 ;  /* 0x000000ff60607208 */ /* 0x000fea0000000000 */
[--C-:B------:R-:W-:Y:S01]  /*1a9d0*/  FFMA.FTZ R4, R20, c[0x0][0x2d0], -R96.reuse ;  /* 0x0000b40014047a23 */ /* 0x100fe20000010860 */
[----:B---3--:R-:W3:Y:S01]  /*1a9e0*/  SHFL.BFLY PT, R2, R0, 0x2, 0x1f ;  /* 0x0c401f0000027f89 */ /* 0x008ee200000e0000 */
[--C-:B------:R-:W-:Y:S02]  /*1a9f0*/  FFMA.FTZ R32, R32, c[0x0][0x2d0], -R96.reuse ;  /* 0x0000b40020207a23 */ /* 0x100fe40000010860 */
[----:B------:R-:W-:Y:S01]  /*1aa00*/  MUFU.EX2 R37, R4 ;  /* 0x0000000400257308 */ /* 0x000fe20000000800 */
[--C-:B------:R-:W-:Y:S02]  /*1aa10*/  FFMA.FTZ R44, R44, c[0x0][0x2d0], -R96.reuse ;  /* 0x0000b4002c2c7a23 */ /* 0x100fe40000010860 */
[--C-:B-1----:R-:W-:Y:S01]  /*1aa20*/  FFMA.FTZ R3, R12, c[0x0][0x2d0], -R96.reuse ;  /* 0x0000b4000c037a23 */ /* 0x102fe20000010860 */
[----:B--2---:R-:W-:Y:S01]  /*1aa30*/  F2FP.PACK_AB R79, R86, R61 ;  /* 0x0000003d564f723e */ /* 0x004fe200000000ff */
[--C-:B------:R-:W-:Y:S05]  /*1aa40*/  FFMA.FTZ R12, R28, c[0x0][0x2d0], -R75.reuse ;  /* 0x0000b4001c0c7a23 */ /* 0x100fea000001084b */
[----:B------:R1:W-:Y:S01]  /*1aa50*/  MUFU.EX2 R49, R3 ;  /* 0x0000000300317308 */ /* 0x0003e20000000800 */
[----:B------:R-:W-:Y:S02]  /*1aa60*/  FFMA.FTZ R28, R33, c[0x0][0x2d0], -R75 ;  /* 0x0000b400211c7a23 */ /* 0x000fe4000001084b */
[----:B-1----:R-:W-:Y:S02]  /*1aa70*/  FFMA.FTZ R3, R16, c[0x0][0x2d0], -R96 ;  /* 0x0000b40010037a23 */ /* 0x002fe40000010860 */
[----:B------:R-:W-:Y:S05]  /*1aa80*/  FFMA.FTZ R16, R29, c[0x0][0x2d0], -R74 ;  /* 0x0000b4001d107a23 */ /* 0x000fea000001084a */
[----:B------:R1:W-:Y:S10]  /*1aa90*/  MUFU.EX2 R50, R3 ;  /* 0x0000000300327308 */ /* 0x0003f40000000800 */
[----:B------:R-:W-:Y:S01]  /*1aaa0*/  MUFU.EX2 R34, R16 ;  /* 0x0000001000227308 */ /* 0x000fe20000000800 */
[----:B-1----:R-:W-:Y:S09]  /*1aab0*/  FFMA.FTZ R3, R17, c[0x0][0x2d0], -R96 ;  /* 0x0000b40011037a23 */ /* 0x002ff20000010860 */
[----:B------:R3:W-:Y:S02]  /*1aac0*/  MUFU.EX2 R84, R3 ;  /* 0x0000000300547308 */ /* 0x0007e40000000800 */
[----:B---3--:R-:W-:Y:S01]  /*1aad0*/  FMNMX.FTZ R3, R0, R2, !PT ;  /* 0x0000000200037209 */ /* 0x008fe20007810000 */
[----:B------:R-:W-:Y:S01]  /*1aae0*/  FFMA.FTZ R2, R23, c[0x0][0x2d0], -R74 ;  /* 0x0000b40017027a23 */ /* 0x000fe2000001084a */
[----:B------:R-:W-:Y:S06]  /*1aaf0*/  FSEL R0, R72, RZ, P2 ;  /* 0x000000ff48007208 */ /* 0x000fec0001000000 */
[----:B------:R1:W-:Y:S01]  /*1ab00*/  MUFU.EX2 R87, R2 ;  /* 0x0000000200577308 */ /* 0x0003e20000000800 */
[----:B------:R-:W2:Y:S01]  /*1ab10*/  SHFL.BFLY PT, R4, R3, 0x1, 0x1f ;  /* 0x0c201f0003047f89 */ /* 0x000ea200000e0000 */
[----:B------:R-:W-:Y:S01]  /*1ab20*/  FADD.FTZ R0, -R0, R100 ;  /* 0x0000006400007221 */ /* 0x000fe20000010100 */
[----:B------:R-:W-:Y:S03]  /*1ab30*/  MOV R100, R52 ;  /* 0x0000003400647202 */ /* 0x000fe60000000f00 */
[----:B------:R-:W-:Y:S01]  /*1ab40*/  FMUL.FTZ R0, R0, c[0x0][0x2d0] ;  /* 0x0000b40000007a20 */ /* 0x000fe20000410000 */
[----:B------:R-:W-:Y:S02]  /*1ab50*/  F2FP.PACK_AB R76, R57, R100 ;  /* 0x00000064394c723e */ /* 0x000fe400000000ff */
[----:B------:R-:W-:Y:S01]  /*1ab60*/  LDSM.16.MT88.4 R52, [R210+0x100] ;  /* 0x00010000d234783b */ /* 0x000fe20000004200 */
        /* <DEDUP_REMOVED lines=8> */
[----:B------:R-:W-:Y:S01]  /*1abf0*/  FSETP.NEU.FTZ.AND P0, PT, R3, -INF , PT ;  /* 0xff8000000300780b */ /* 0x000fe20003f1d000 */
[----:B------:R-:W1:Y:S01]  /*1ac00*/  MUFU.EX2 R68, R2 ;  /* 0x0000000200447308 */ /* 0x000e620000000800 */
[----:B------:R-:W-:Y:S01]  /*1ac10*/  FMUL.FTZ R5, R69, R105 ;  /* 0x0000006945057220 */ /* 0x000fe20000410000 */
[----:B------:R-:W-:Y:S01]  /*1ac20*/  MOV R105, R37 ;  /* 0x0000002500697202 */ /* 0x000fe20000000f00 */
[----:B------:R-:W-:Y:S01]  /*1ac30*/  FADD.FTZ R0, -R0, R102 ;  /* 0x0000006600007221 */ /* 0x000fe20000010100 */
[----:B------:R-:W-:Y:S01]  /*1ac40*/  FSEL R97, R97, RZ, P0 ;  /* 0x000000ff61617208 */ /* 0x000fe20000000000 */
[----:B------:R-:W-:Y:S01]  /*1ac50*/  IMAD.MOV.U32 R101, RZ, RZ, R50 ;  /* 0x000000ffff657224 */ /* 0x000fe200078e0032 */
[----:B------:R-:W-:Y:S01]  /*1ac60*/  LDSM.16.MT88.4 R36, [R212+0x100] ;  /* 0x00010000d424783b */ /* 0x000fe20000004200 */
[----:B------:R-:W-:Y:S01]  /*1ac70*/  FMUL.FTZ R0, R0, c[0x0][0x2d0] ;  /* 0x0000b40000007a20 */ /* 0x000fe20000410000 */
[----:B------:R-:W-:Y:S01]  /*1ac80*/  F2FP.PACK_AB R66, R105, R84 ;  /* 0x000000546942723e */ /* 0x000fe200000000ff */
[--C-:B------:R-:W-:Y:S01]  /*1ac90*/  FFMA.FTZ R4, R24, c[0x0][0x2d0], -R97.reuse ;  /* 0x0000b40018047a23 */ /* 0x100fe20000010861 */
[----:B------:R-:W2:Y:S01]  /*1aca0*/  MUFU.EX2 R50, R12 ;  /* 0x0000000c00327308 */ /* 0x000ea20000000800 */
[----:B------:R-:W-:Y:S01]  /*1acb0*/  MOV R102, R49 ;  /* 0x0000003100667202 */ /* 0x000fe20000000f00 */
[----:B------:R-:W-:Y:S02]  /*1acc0*/  FMUL.FTZ R16, R69, R116 ;  /* 0x0000007445107220 */ /* 0x000fe40000410000 */
[----:B------:R-:W-:Y:S01]  /*1acd0*/  IMAD.MOV.U32 R116, RZ, RZ, R60 ;  /* 0x000000ffff747224 */ /* 0x000fe200078e003c */
[----:B------:R-:W-:Y:S01]  /*1ace0*/  F2FP.PACK_AB R64, R101, R102 ;  /* 0x000000666540723e */ /* 0x000fe200000000ff */
[C---:B------:R-:W-:Y:S01]  /*1acf0*/  FMUL.FTZ R17, R69.reuse, R117 ;  /* 0x0000007545117220 */ /* 0x040fe20000410000 */
[----:B------:R-:W-:Y:S01]  /*1ad00*/  MOV R117, R61 ;  /* 0x0000003d00757202 */ /* 0x000fe20000000f00 */
[--C-:B------:R-:W-:Y:S02]  /*1ad10*/  FFMA.FTZ R58, R58, c[0x0][0x2d0], -R97.reuse ;  /* 0x0000b4003a3a7a23 */ /* 0x100fe40000010861 */
[----:B------:R3:W4:Y:S01]  /*1ad20*/  MUFU.EX2 R2, R0 ;  /* 0x0000000000027308 */ /* 0x0007220000000800 */
[----:B------:R-:W-:Y:S02]  /*1ad30*/  FMUL.FTZ R49, R69, R149 ;  /* 0x0000009545317220 */ /* 0x000fe40000410000 */
[----:B------:R-:W-:Y:S02]  /*1ad40*/  FFMA.FTZ R62, R62, c[0x0][0x2d0], -R97 ;  /* 0x0000b4003e3e7a23 */ /* 0x000fe40000010861 */
[C---:B-1----:R-:W-:Y:S02]  /*1ad50*/  FMUL.FTZ R6, R68.reuse, R106 ;  /* 0x0000006a44067220 */ /* 0x042fe40000410000 */
[----:B------:R-:W-:Y:S02]  /*1ad60*/  FMUL.FTZ R7, R68, R107 ;  /* 0x0000006b44077220 */ /* 0x000fe40000410000 */
[----:B------:R-:W-:Y:S01]  /*1ad70*/  IMAD.MOV.U32 R107, RZ, RZ, R86 ;  /* 0x000000ffff6b7224 */ /* 0x000fe200078e0056 */
[----:B------:R1:W-:Y:S01]  /*1ad80*/  MUFU.EX2 R229, R4 ;  /* 0x0000000400e57308 */ /* 0x0003e20000000800 */
[----:B------:R-:W-:Y:S02]  /*1ad90*/  FFMA.FTZ R24, R30, c[0x0][0x2d0], -R75 ;  /* 0x0000b4001e187a23 */ /* 0x000fe4000001084b */
[C---:B------:R-:W-:Y:S01]  /*1ada0*/  FMUL.FTZ R18, R68.reuse, R118 ;  /* 0x0000007644127220 */ /* 0x040fe20000410000 */
[----:B------:R-:W-:Y:S01]  /*1adb0*/  MOV R118, R57 ;  /* 0x0000003900767202 */ /* 0x000fe20000000f00 */
[----:B--2---:R-:W-:Y:S02]  /*1adc0*/  IMAD.MOV.U32 R149, RZ, RZ, R50 ;  /* 0x000000ffff957224 */ /* 0x004fe400078e0032 */
[----:B------:R-:W-:Y:S03]  /*1add0*/  FMUL.FTZ R50, R68, R150 ;  /* 0x0000009644327220 */ /* 0x000fe60000410000 */
[----:B------:R2:W-:Y:S01]  /*1ade0*/  MUFU.EX2 R35, R24 ;  /* 0x0000001800237308 */ /* 0x0005e20000000800 */
[--C-:B---3--:R-:W-:Y:S02]  /*1adf0*/  FFMA.FTZ R0, R19, c[0x0][0x2d0], -R97.reuse ;  /* 0x0000b40013007a23 */ /* 0x108fe40000010861 */
[C---:B----4-:R-:W-:Y:S02]  /*1ae00*/  FMUL.FTZ R8, R2.reuse, R108 ;  /* 0x0000006c02087220 */ /* 0x050fe40000410000 */
[C---:B------:R-:W-:Y:S05]  /*1ae10*/  FMUL.FTZ R9, R2.reuse, R109 ;  /* 0x0000006d02097220 */ /* 0x040fea0000410000 */
[----:B------:R3:W-:Y:S01]  /*1ae20*/  MUFU.EX2 R205, R0 ;  /* 0x0000000000cd7308 */ /* 0x0007e20000000800 */
[C---:B------:R-:W-:Y:S01]  /*1ae30*/  FMUL.FTZ R12, R2.reuse, R112 ;  /* 0x00000070020c7220 */ /* 0x040fe20000410000 */
[----:B------:R-:W-:Y:S01]  /*1ae40*/  MOV R112, R59 ;  /* 0x0000003b00707202 */ /* 0x000fe20000000f00 */
[C---:B------:R-:W-:Y:S02]  /*1ae50*/  FMUL.FTZ R13, R2.reuse, R113 ;  /* 0x00000071020d7220 */ /* 0x040fe40000410000 */
[----:B-1----:R-:W-:Y:S02]  /*1ae60*/  FFMA.FTZ R4, R25, c[0x0][0x2d0], -R97 ;  /* 0x0000b40019047a23 */ /* 0x002fe40000010861 */
[----:B------:R-:W-:Y:S02]  /*1ae70*/  IMAD.MOV.U32 R109, RZ, RZ, R87 ;  /* 0x000000ffff6d7224 */ /* 0x000fe400078e0057 */
[----:B------:R-:W-:Y:S01]  /*1ae80*/  FMUL.FTZ R25, R2, R125 ;  /* 0x0000007d02197220 */ /* 0x000fe20000410000 */
[----:B------:R1:W4:Y:S01]  /*1ae90*/  MUFU.EX2 R231, R4 ;  /* 0x0000000400e77308 */ /* 0x0003220000000800 */
[----:B------:R-:W-:Y:S02]  /*1aea0*/  FMUL.FTZ R19, R68, R119 ;  /* 0x0000007744137220 */ /* 0x000fe40000410000 */
[C---:B------:R-:W-:Y:S02]  /*1aeb0*/  FMUL.FTZ R29, R2.reuse, R129 ;  /* 0x00000081021d7220 */ /* 0x040fe40000410000 */
[C---:B--2---:R-:W-:Y:S02]  /*1aec0*/  FMUL.FTZ R24, R2.reuse, R124 ;  /* 0x0000007c02187220 */ /* 0x044fe40000410000 */
[----:B------:R-:W-:Y:S02]  /*1aed0*/  IMAD.MOV.U32 R119, RZ, RZ, R51 ;  /* 0x000000ffff777224 */ /* 0x000fe400078e0033 */
[C---:B------:R-:W-:Y:S01]  /*1aee0*/  FMUL.FTZ R57, R2.reuse, R157 ;  /* 0x0000009d02397220 */ /* 0x040fe20000410000 */
[----:B------:R2:W-:Y:S01]  /*1aef0*/  MUFU.EX2 R113, R28 ;  /* 0x0000001c00717308 */ /* 0x0005e20000000800 */
[C---:B------:R-:W-:Y:S01]  /*1af00*/  FMUL.FTZ R60, R2.reuse, R160 ;  /* 0x000000a0023c7220 */ /* 0x040fe20000410000 */
[----:B------:R-:W-:Y:S01]  /*1af10*/  MOV R160, R116 ;  /* 0x0000007400a07202 */ /* 0x000fe20000000f00 */
[----:B------:R-:W-:Y:S02]  /*1af20*/  FMUL.FTZ R61, R2, R161 ;  /* 0x000000a1023d7220 */ /* 0x000fe40000410000 */
[----:B---3--:R-:W-:Y:S02]  /*1af30*/  FFMA.FTZ R0, R22, c[0x0][0x2d0], -R97 ;  /* 0x0000b40016007a23 */ /* 0x008fe40000010861 */
[----:B------:R-:W3:Y:S01]  /*1af40*/  LDSM.16.MT88.4 R20, [R209+0x100] ;  /* 0x00010000d114783b */ /* 0x000ee20000004200 */
[----:B------:R-:W-:Y:S02]  /*1af50*/  IMAD.MOV.U32 R161, RZ, RZ, R101 ;  /* 0x000000ffffa17224 */ /* 0x000fe400078e0065 */
[----:B------:R5:W5:Y:S01]  /*1af60*/  MUFU.EX2 R207, R0 ;  /* 0x0000000000cf7308 */ /* 0x000b620000000800 */
[----:B-1----:R-:W-:Y:S01]  /*1af70*/  FFMA.FTZ R4, R27, c[0x0][0x2d0], -R74 ;  /* 0x0000b4001b047a23 */ /* 0x002fe2000001084a */
[----:B----4-:R-:W-:Y:S08]  /*1af80*/  F2FP.PACK_AB R67, R231, R229 ;  /* 0x000000e5e743723e */ /* 0x010ff000000000ff */
[----:B------:R-:W1:Y:S01]  /*1af90*/  MUFU.EX2 R63, R4 ;  /* 0x00000004003f7308 */ /* 0x000e620000000800 */
[----:B--2---:R-:W-:Y:S09]  /*1afa0*/  FMUL.FTZ R28, R2, R128 ;  /* 0x00000080021c7220 */ /* 0x004ff20000410000 */
[----:B------:R2:W-:Y:S01]  /*1afb0*/  MUFU.EX2 R124, R32 ;  /* 0x00000020007c7308 */ /* 0x0005e20000000800 */
[----:B-----5:R-:W-:Y:S02]  /*1afc0*/  FSEL R0, R3, RZ, P0 ;  /* 0x000000ff03007208 */ /* 0x020fe40000000000 */
[----:B------:R-:W-:Y:S02]  /*1afd0*/  F2FP.PACK_AB R65, R207, R205 ;  /* 0x000000cdcf41723e */ /* 0x000fe400000000ff */
[----:B------:R-:W-:Y:S01]  /*1afe0*/  PLOP3.LUT P0, PT, PT, PT, UP0, 0x80, 0x0 ;  /* 0x000000000000781c */ /* 0x000fe20003f0f008 */
[----:B------:R-:W-:Y:S04]  /*1aff0*/  FADD.FTZ R0, -R0, R103 ;  /* 0x0000006700007221 */ /* 0x000fe80000010100 */
[----:B------:R-:W-:Y:S01]  /*1b000*/  MUFU.EX2 R108, R92 ;  /* 0x0000005c006c7308 */ /* 0x000fe20000000800 */
[----:B------:R-:W-:Y:S02]  /*1b010*/  IMAD.MOV.U32 R103, RZ, RZ, R45 ;  /* 0x000000ffff677224 */ /* 0x000fe400078e002d */
[----:B------:R-:W-:Y:S01]  /*1b020*/  FMUL.FTZ R0, R0, c[0x0][0x2d0] ;  /* 0x0000b40000007a20 */ /* 0x000fe20000410000 */
[----:B-1----:R-:W-:Y:S01]  /*1b030*/  MOV R150, R63 ;  /* 0x0000003f00967202 */ /* 0x002fe20000000f00 */
[----:B------:R-:W-:Y:S01]  /*1b040*/  FMUL.FTZ R4, R69, R104 ;  /* 0x0000006845047220 */ /* 0x000fe20000410000 */
[----:B------:R-:W-:Y:S01]  /*1b050*/  F2FP.PACK_AB R77, R51, R103 ;  /* 0x00000067334d723e */ /* 0x000fe200000000ff */
[----:B------:R-:W-:Y:S02]  /*1b060*/  FMUL.FTZ R45, R2, R145 ;  /* 0x00000091022d7220 */ /* 0x000fe40000410000 */
[----:B------:R-:W-:Y:S01]  /*1b070*/  FMUL.FTZ R51, R68, R151 ;  /* 0x0000009744337220 */ /* 0x000fe20000410000 */
[----:B------:R-:W1:Y:S01]  /*1b080*/  MUFU.EX2 R0, R0 ;  /* 0x0000000000007308 */ /* 0x000e620000000800 */
[----:B------:R-:W-:Y:S01]  /*1b090*/  MOV R151, R118 ;  /* 0x0000007600977202 */ /* 0x000fe20000000f00 */
[----:B------:R-:W-:Y:S01]  /*1b0a0*/  IMAD.MOV.U32 R118, RZ, RZ, R103 ;  /* 0x000000ffff767224 */ /* 0x000fe200078e0067 */
[-C--:B---3--:R-:W-:Y:S01]  /*1b0b0*/  HMMA.16816.F32 R4, R76, R20.reuse, R4 ;  /* 0x000000144c04723c */ /* 0x088fe20000001804 */
[----:B--2---:R-:W-:Y:S02]  /*1b0c0*/  FMUL.FTZ R32, R69, R132 ;  /* 0x0000008445207220 */ /* 0x004fe40000410000 */
[C---:B-1----:R-:W-:Y:S01]  /*1b0d0*/  FMUL.FTZ R11, R0.reuse, R111 ;  /* 0x0000006f000b7220 */ /* 0x042fe20000410000 */
[----:B------:R-:W-:Y:S01]  /*1b0e0*/  MOV R111, R85 ;  /* 0x00000055006f7202 */ /* 0x000fe20000000f00 */
[C---:B------:R-:W-:Y:S02]  /*1b0f0*/  FMUL.FTZ R10, R0.reuse, R110 ;  /* 0x0000006e000a7220 */ /* 0x040fe40000410000 */
[C---:B------:R-:W-:Y:S02]  /*1b100*/  FMUL.FTZ R15, R0.reuse, R115 ;  /* 0x00000073000f7220 */ /* 0x040fe40000410000 */
[----:B------:R-:W-:Y:S02]  /*1b110*/  IMAD.MOV.U32 R115, RZ, RZ, R84 ;  /* 0x000000ffff737224 */ /* 0x000fe400078e0054 */
[----:B------:R-:W1:Y:S01]  /*1b120*/  LDSM.16.MT88.4 R84, [R209+0x900] ;  /* 0x00090000d154783b */ /* 0x000e620000004200 */
        /* <DEDUP_REMOVED lines=11> */
[----:B------:R-:W-:Y:S03]  /*1b1e0*/  FMUL.FTZ R31, R0, R131 ;  /* 0x00000083001f7220 */ /* 0x000fe60000410000 */
[----:B------:R-:W-:Y:S01]  /*1b1f0*/  IMAD.MOV.U32 R130, RZ, RZ, R35 ;  /* 0x000000ffff827224 */ /* 0x000fe200078e0023 */
[----:B------:R-:W-:Y:S01]  /*1b200*/  MOV R131, R34 ;  /* 0x0000002200837202 */ /* 0x000fe20000000f00 */
[C---:B------:R-:W-:Y:S01]  /*1b210*/  FMUL.FTZ R34, R68.reuse, R134 ;  /* 0x0000008644227220 */ /* 0x040fe20000410000 */
[----:B------:R3:W-:Y:S01]  /*1b220*/  MUFU.EX2 R121, R48 ;  /* 0x0000003000797308 */ /* 0x0007e20000000800 */
[C---:B------:R-:W-:Y:S04]  /*1b230*/  FMUL.FTZ R22, R68.reuse, R122 ;  /* 0x0000007a44167220 */ /* 0x040fe80000410000 */
[C---:B------:R-:W-:Y:S02]  /*1b240*/  FMUL.FTZ R23, R68.reuse, R123 ;  /* 0x0000007b44177220 */ /* 0x040fe40000410000 */
[----:B------:R-:W-:Y:S02]  /*1b250*/  FMUL.FTZ R35, R68, R135 ;  /* 0x0000008744237220 */ /* 0x000fe40000410000 */
[C---:B------:R-:W-:Y:S01]  /*1b260*/  FMUL.FTZ R42, R0.reuse, R142 ;  /* 0x0000008e002a7220 */ /* 0x040fe20000410000 */
[----:B------:R4:W-:Y:S01]  /*1b270*/  MUFU.EX2 R123, R44 ;  /* 0x0000002c007b7308 */ /* 0x0009e20000000800 */
[C---:B------:R-:W-:Y:S01]  /*1b280*/  FMUL.FTZ R43, R0.reuse, R143 ;  /* 0x0000008f002b7220 */ /* 0x040fe20000410000 */
[----:B------:R-:W-:Y:S01]  /*1b290*/  LDSM.16.MT88.4 R132, [R212+0x2900] ;  /* 0x00290000d484783b */ /* 0x000fe20000004200 */
[C---:B--2---:R-:W-:Y:S02]  /*1b2a0*/  FMUL.FTZ R20, R69.reuse, R120 ;  /* 0x0000007845147220 */ /* 0x044fe40000410000 */
[C---:B------:R-:W-:Y:S02]  /*1b2b0*/  FMUL.FTZ R46, R0.reuse, R146 ;  /* 0x00000092002e7220 */ /* 0x040fe40000410000 */
[C---:B------:R-:W-:Y:S02]  /*1b2c0*/  FMUL.FTZ R59, R0.reuse, R159 ;  /* 0x0000009f003b7220 */ /* 0x040fe40000410000 */
[----:B------:R-:W-:Y:S01]  /*1b2d0*/  FMUL.FTZ R63, R0, R163 ;  /* 0x000000a3003f7220 */ /* 0x000fe20000410000 */
[-C--:B------:R-:W-:Y:S01]  /*1b2e0*/  HMMA.16816.F32 R20, R76, R36.reuse, R20 ;  /* 0x000000244c14723c */ /* 0x080fe20000001814 */
[----:B------:R-:W-:Y:S01]  /*1b2f0*/  MOV R163, R100 ;  /* 0x0000006400a37202 */ /* 0x000fe20000000f00 */
[----:B---3--:R-:W-:Y:S02]  /*1b300*/  FMUL.FTZ R48, R69, R148 ;  /* 0x0000009445307220 */ /* 0x008fe40000410000 */
[----:B------:R-:W-:Y:S01]  /*1b310*/  IMAD.MOV.U32 R148, RZ, RZ, R119 ;  /* 0x000000ffff947224 */ /* 0x000fe200078e0077 */
[----:B------:R-:W-:Y:S03]  /*1b320*/  MOV R119, R102 ;  /* 0x0000006600777202 */ /* 0x000fe60000000f00 */
[C---:B------:R-:W-:Y:S01]  /*1b330*/  HMMA.16816.F32 R24, R64.reuse, R36, R24 ;  /* 0x000000244018723c */ /* 0x040fe20000001818 */
[----:B----4-:R-:W-:Y:S07]  /*1b340*/  FMUL.FTZ R44, R2, R144 ;  /* 0x00000090022c7220 */ /* 0x010fee0000410000 */
        /* <DEDUP_REMOVED lines=11> */
[C---:B--2---:R-:W-:Y:S09]  /*1b400*/  FMUL.FTZ R36, R69.reuse, R136 ;  /* 0x0000008845247220 */ /* 0x044ff20000410000 */
        /* <DEDUP_REMOVED lines=26> */
[--C-:B--2---:R-:W-:Y:S06]  /*1b5b0*/  FFMA.FTZ R80, R90, c[0x0][0x2d0], -R74.reuse ;  /* 0x0000b4005a507a23 */ /* 0x104fec000001084a */
[----:B------:R-:W-:Y:S01]  /*1b5c0*/  F2FP.PACK_AB R76, R150, R109 ;  /* 0x0000006d964c723e */ /* 0x000fe200000000ff */
[----:B------:R-:W2:Y:S01]  /*1b5d0*/  LDSM.16.MT88.4 R88, [R212+0x900] ;  /* 0x00090000d458783b */ /* 0x000ea20000004200 */
[----:B------:R-:W-:Y:S01]  /*1b5e0*/  F2FP.PACK_AB R77, R149, R112 ;  /* 0x00000070954d723e */ /* 0x000fe200000000ff */
[----:B------:R4:W-:Y:S02]  /*1b5f0*/  MUFU.EX2 R104, R80 ;  /* 0x0000005000687308 */ /* 0x0009e40000000800 */
[----:B------:R-:W-:Y:S02]  /*1b600*/  F2FP.PACK_AB R78, R114, R131 ;  /* 0x00000083724e723e */ /* 0x000fe400000000ff */
[----:B------:R-:W-:Y:S02]  /*1b610*/  F2FP.PACK_AB R79, R113, R130 ;  /* 0x00000082714f723e */ /* 0x000fe400000000ff */
[----:B------:R-:W-:Y:S02]  /*1b620*/  F2FP.PACK_AB R82, R123, R128 ;  /* 0x000000807b52723e */ /* 0x000fe400000000ff */
[----:B---3--:R-:W-:Y:S03]  /*1b630*/  F2FP.PACK_AB R83, R141, R136 ;  /* 0x000000888d53723e */ /* 0x008fe600000000ff */
[-C--:B-1----:R-:W-:Y:S01]  /*1b640*/  HMMA.16816.F32 R4, R76, R84.reuse, R4 ;  /* 0x000000544c04723c */ /* 0x082fe20000001804 */
[--C-:B----4-:R-:W-:Y:S02]  /*1b650*/  FFMA.FTZ R80, R94, c[0x0][0x2d0], -R75.reuse ;  /* 0x0000b4005e507a23 */ /* 0x110fe4000001084b */
[----:B------:R-:W1:Y:S02]  /*1b660*/  LDSM.16.MT88.4 R92, [R210+0x900] ;  /* 0x00090000d25c783b */ /* 0x000e640000004200 */
[----:B------:R3:W-:Y:S02]  /*1b670*/  MUFU.EX2 R120, R80 ;  /* 0x0000005000787308 */ /* 0x0007e40000000800 */
[----:B---3--:R-:W-:Y:S07]  /*1b680*/  F2FP.PACK_AB R80, R129, R124 ;  /* 0x0000007c8150723e */ /* 0x008fee00000000ff */
[C---:B------:R-:W-:Y:S07]  /*1b690*/  HMMA.16816.F32 R8, R80.reuse, R84, R8 ;  /* 0x000000545008723c */ /* 0x040fee0000001808 */
[--C-:B------:R-:W-:Y:S01]  /*1b6a0*/  FFMA.FTZ R84, R174, c[0x0][0x2d0], -R74.reuse ;  /* 0x0000b400ae547a23 */ /* 0x100fe2000001084a */
[-C--:B------:R-:W-:Y:S03]  /*1b6b0*/  HMMA.16816.F32 R12, R80, R86.reuse, R12 ;  /* 0x00000056500c723c */ /* 0x080fe6000000180c */
[----:B------:R3:W-:Y:S05]  /*1b6c0*/  MUFU.EX2 R110, R84 ;  /* 0x00000054006e7308 */ /* 0x0007ea0000000800 */
[C---:B------:R-:W-:Y:S08]  /*1b6d0*/  HMMA.16816.F32 R16, R76.reuse, R86, R16 ;  /* 0x000000564c10723c */ /* 0x040ff00000001810 */
[-C--:B--2---:R-:W-:Y:S08]  /*1b6e0*/  HMMA.16816.F32 R20, R76, R88.reuse, R20 ;  /* 0x000000584c14723c */ /* 0x084ff00000001814 */
[C---:B------:R-:W-:Y:S01]  /*1b6f0*/  HMMA.16816.F32 R24, R80.reuse, R88, R24 ;  /* 0x000000585018723c */ /* 0x040fe20000001818 */
[----:B---3--:R-:W-:Y:S06]  /*1b700*/  FFMA.FTZ R84, R177, c[0x0][0x2d0], -R74 ;  /* 0x0000b400b1547a23 */ /* 0x008fec000001084a */
[--C-:B------:R-:W-:Y:S01]  /*1b710*/  FFMA.FTZ R88, R168, c[0x0][0x2d0], -R96.reuse ;  /* 0x0000b400a8587a23 */ /* 0x100fe20000010860 */
[-C--:B------:R-:W-:Y:S01]  /*1b720*/  HMMA.16816.F32 R28, R80, R90.reuse, R28 ;  /* 0x0000005a501c723c */ /* 0x080fe2000000181c */
[----:B------:R2:W-:Y:S07]  /*1b730*/  MUFU.EX2 R125, R84 ;  /* 0x00000054007d7308 */ /* 0x0005ee0000000800 */
[C---:B------:R-:W-:Y:S03]  /*1b740*/  HMMA.16816.F32 R32, R76.reuse, R90, R32 ;  /* 0x0000005a4c20723c */ /* 0x040fe60000001820 */
[----:B------:R3:W-:Y:S05]  /*1b750*/  MUFU.EX2 R139, R88 ;  /* 0x00000058008b7308 */ /* 0x0007ea0000000800 */
[-C--:B-1----:R-:W-:Y:S08]  /*1b760*/  HMMA.16816.F32 R36, R76, R92.reuse, R36 ;  /* 0x0000005c4c24723c */ /* 0x082ff00000001824 */
[C---:B------:R-:W-:Y:S01]  /*1b770*/  HMMA.16816.F32 R40, R80.reuse, R92, R40 ;  /* 0x0000005c5028723c */ /* 0x040fe20000001828 */
[----:B--2---:R-:W-:Y:S04]  /*1b780*/  FFMA.FTZ R84, R169, c[0x0][0x2d0], -R75 ;  /* 0x0000b400a9547a23 */ /* 0x004fe8000001084b */
        /* <DEDUP_REMOVED lines=64> */
[----:B--2---:R-:W-:Y:S03]  /*1bb90*/  FFMA.FTZ R84, R185, c[0x0][0x2d0], -R96 ;  /* 0x0000b400b9547a23 */ /* 0x004fe60000010860 */
[----:B------:R2:W-:Y:S01]  /*1bba0*/  MUFU.EX2 R152, R92 ;  /* 0x0000005c00987308 */ /* 0x0005e20000000800 */
[C---:B------:R-:W-:Y:S09]  /*1bbb0*/  HMMA.16816.F32 R48, R76.reuse, R94, R48 ;  /* 0x0000005e4c30723c */ /* 0x040ff20000001830 */
[----:B------:R3:W-:Y:S03]  /*1bbc0*/  MUFU.EX2 R188, R84 ;  /* 0x0000005400bc7308 */ /* 0x0007e60000000800 */
[----:B-1----:R-:W-:Y:S07]  /*1bbd0*/  FFMA.FTZ R88, R190, c[0x0][0x2d0], -R75 ;  /* 0x0000b400be587a23 */ /* 0x002fee000001084b */
[----:B------:R1:W-:Y:S01]  /*1bbe0*/  MUFU.EX2 R190, R88 ;  /* 0x0000005800be7308 */ /* 0x0003e20000000800 */
[----:B--2---:R-:W-:Y:S02]  /*1bbf0*/  FFMA.FTZ R92, R191, c[0x0][0x2d0], -R97 ;  /* 0x0000b400bf5c7a23 */ /* 0x004fe40000010861 */
[----:B------:R-:W-:Y:S07]  /*1bc00*/  IMAD.MOV.U32 R191, RZ, RZ, R108 ;  /* 0x000000ffffbf7224 */ /* 0x000fee00078e006c */
[----:B------:R2:W-:Y:S01]  /*1bc10*/  MUFU.EX2 R103, R92 ;  /* 0x0000005c00677308 */ /* 0x0005e20000000800 */
[----:B---3--:R-:W-:Y:S09]  /*1bc20*/  FFMA.FTZ R84, R187, c[0x0][0x2d0], -R96 ;  /* 0x0000b400bb547a23 */ /* 0x008ff20000010860 */
[----:B------:R3:W-:Y:S01]  /*1bc30*/  MUFU.EX2 R185, R84 ;  /* 0x0000005400b97308 */ /* 0x0007e20000000800 */
[----:B-1----:R-:W1:Y:S01]  /*1bc40*/  LDSM.16.MT88.4 R88, [R211+0x1100] ;  /* 0x00110000d358783b */ /* 0x002e620000004200 */
[----:B--2---:R-:W-:Y:S02]  /*1bc50*/  FFMA.FTZ R92, R203, c[0x0][0x2d0], -R75 ;  /* 0x0000b400cb5c7a23 */ /* 0x004fe4000001084b */
[----:B------:R-:W-:Y:S06]  /*1bc60*/  IMAD.MOV.U32 R203, RZ, RZ, R106 ;  /* 0x000000ffffcb7224 */ /* 0x000fec00078e006a */
[----:B------:R2:W-:Y:S01]  /*1bc70*/  MUFU.EX2 R181, R92 ;  /* 0x0000005c00b57308 */ /* 0x0005e20000000800 */
[----:B---3--:R-:W-:Y:S01]  /*1bc80*/  FFMA.FTZ R84, R189, c[0x0][0x2d0], -R96 ;  /* 0x0000b400bd547a23 */ /* 0x008fe20000010860 */
[----:B------:R-:W-:Y:S01]  /*1bc90*/  MOV R189, R122 ;  /* 0x0000007a00bd7202 */ /* 0x000fe20000000f00 */
[----:B------:R-:W-:Y:S07]  /*1bca0*/  IMAD.MOV.U32 R122, RZ, RZ, R117 ;  /* 0x000000ffff7a7224 */ /* 0x000fee00078e0075 */
[----:B------:R3:W4:Y:S01]  /*1bcb0*/  MUFU.EX2 R187, R84 ;  /* 0x0000005400bb7308 */ /* 0x0007220000000800 */
[----:B--2---:R-:W-:Y:S01]  /*1bcc0*/  LDSM.16.MT88.4 R92, [R210+0x1900] ;  /* 0x00190000d25c783b */ /* 0x004fe20000004200 */
[-C--:B-1----:R-:W-:Y:S08]  /*1bcd0*/  HMMA.16816.F32 R52, R76, R88.reuse, R52 ;  /* 0x000000584c34723c */ /* 0x082ff00000001834 */
[C---:B------:R-:W-:Y:S01]  /*1bce0*/  HMMA.16816.F32 R56, R80.reuse, R88, R56 ;  /* 0x000000585038723c */ /* 0x040fe20000001838 */
[----:B---3--:R-:W-:Y:S03]  /*1bcf0*/  FFMA.FTZ R84, R198, c[0x0][0x2d0], -R74 ;  /* 0x0000b400c6547a23 */ /* 0x008fe6000001084a */
[----:B------:R-:W-:Y:S01]  /*1bd00*/  IMAD.MOV.U32 R198, RZ, RZ, R112 ;  /* 0x000000ffffc67224 */ /* 0x000fe200078e0070 */
[----:B------:R1:W-:Y:S02]  /*1bd10*/  MUFU.EX2 R183, R84 ;  /* 0x0000005400b77308 */ /* 0x0003e40000000800 */
[--C-:B------:R-:W-:Y:S01]  /*1bd20*/  FFMA.FTZ R88, R178, c[0x0][0x2d0], -R97.reuse ;  /* 0x0000b400b2587a23 */ /* 0x100fe20000010861 */
[-C--:B------:R-:W-:Y:S07]  /*1bd30*/  HMMA.16816.F32 R60, R80, R90.reuse, R60 ;  /* 0x0000005a503c723c */ /* 0x080fee000000183c */
[----:B------:R-:W-:Y:S01]  /*1bd40*/  FFMA.FTZ R80, R228, c[0x0][0x2d0], -R74 ;  /* 0x0000b400e4507a23 */ /* 0x000fe2000001084a */
[----:B------:R-:W-:Y:S01]  /*1bd50*/  HMMA.16816.F32 R64, R76, R90, R64 ;  /* 0x0000005a4c40723c */ /* 0x000fe20000001840 */
[----:B------:R-:W2:Y:S03]  /*1bd60*/  MUFU.EX2 R102, R88 ;  /* 0x0000005800667308 */ /* 0x000ea60000000800 */
[----:B----4-:R-:W-:Y:S01]  /*1bd70*/  F2FP.PACK_AB R82, R187, R185 ;  /* 0x000000b9bb52723e */ /* 0x010fe200000000ff */
[----:B------:R-:W-:Y:S02]  /*1bd80*/  IMAD.MOV.U32 R228, RZ, RZ, R104 ;  /* 0x000000ffffe47224 */ /* 0x000fe400078e0068 */
[----:B------:R-:W-:Y:S02]  /*1bd90*/  F2FP.PACK_AB R76, R252, R189 ;  /* 0x000000bdfc4c723e */ /* 0x000fe400000000ff */
[----:B------:R-:W-:Y:S02]  /*1bda0*/  F2FP.PACK_AB R77, R147, R251 ;  /* 0x000000fb934d723e */ /* 0x000fe400000000ff */
[----:B------:R3:W-:Y:S01]  /*1bdb0*/  MUFU.EX2 R182, R80 ;  /* 0x0000005000b67308 */ /* 0x0007e20000000800 */
[----:B------:R-:W-:Y:S01]  /*1bdc0*/  F2FP.PACK_AB R78, R197, R250 ;  /* 0x000000fac54e723e */ /* 0x000fe200000000ff */
[----:B-1----:R-:W-:Y:S01]  /*1bdd0*/  FFMA.FTZ R84, R184, c[0x0][0x2d0], -R97 ;  /* 0x0000b400b8547a23 */ /* 0x002fe20000010861 */
[----:B------:R-:W-:Y:S01]  /*1bde0*/  F2FP.PACK_AB R79, R190, R195 ;  /* 0x000000c3be4f723e */ /* 0x000fe200000000ff */
[----:B------:R-:W-:Y:S06]  /*1bdf0*/  IMAD.MOV.U32 R184, RZ, RZ, R110 ;  /* 0x000000ffffb87224 */ /* 0x000fec00078e006e */
[----:B------:R1:W4:Y:S01]  /*1be00*/  MUFU.EX2 R153, R84 ;  /* 0x0000005400997308 */ /* 0x0003220000000800 */
[----:B--2---:R-:W-:Y:S01]  /*1be10*/  F2FP.PACK_AB R83, R102, R103 ;  /* 0x000000676653723e */ /* 0x004fe200000000ff */
[----:B------:R-:W-:Y:S01]  /*1be20*/  LDSM.16.MT88.4 R88, [R212+0x1900] ;  /* 0x00190000d458783b */ /* 0x000fe20000004200 */
[----:B---3--:R-:W-:Y:S01]  /*1be30*/  FFMA.FTZ R80, R199, c[0x0][0x2d0], -R75 ;  /* 0x0000b400c7507a23 */ /* 0x008fe2000001084b */
[----:B------:R-:W-:Y:S06]  /*1be40*/  MOV R199, R105 ;  /* 0x0000006900c77202 */ /* 0x000fec0000000f00 */
[----:B------:R2:W-:Y:S01]  /*1be50*/  MUFU.EX2 R159, R80 ;  /* 0x00000050009f7308 */ /* 0x0005e20000000800 */
[----:B-1----:R-:W1:Y:S01]  /*1be60*/  LDSM.16.MT88.4 R84, [R209+0x1900] ;  /* 0x00190000d154783b */ /* 0x002e620000004200 */
[----:B----4-:R-:W-:Y:S02]  /*1be70*/  F2FP.PACK_AB R81, R152, R153 ;  /* 0x000000999851723e */ /* 0x010fe400000000ff */
[----:B--2---:R-:W-:Y:S01]  /*1be80*/  F2FP.PACK_AB R80, R188, R146 ;  /* 0x00000092bc50723e */ /* 0x004fe200000000ff */
        /* <DEDUP_REMOVED lines=17> */
[-C--:B------:R-:W-:Y:S08]  /*1bfa0*/  HMMA.16816.F32 R36, R76, R92.reuse, R36 ;  /* 0x0000005c4c24723c */ /* 0x080ff00000001824 */
[C---:B------:R-:W-:Y:S01]  /*1bfb0*/  HMMA.16816.F32 R40, R80.reuse, R92, R40 ;  /* 0x0000005c5028723c */ /* 0x040fe20000001828 */
[----:B-1----:R-:W-:Y:S03]  /*1bfc0*/  FFMA.FTZ R84, R233, c[0x0][0x2d0], -R75 ;  /* 0x0000b400e9547a23 */ /* 0x002fe6000001084b */
[----:B------:R-:W-:Y:S01]  /*1bfd0*/  MOV R233, R115 ;  /* 0x0000007300e97202 */ /* 0x000fe20000000f00 */
[----:B------:R1:W-:Y:S02]  /*1bfe0*/  MUFU.EX2 R157, R84 ;  /* 0x00000054009d7308 */ /* 0x0003e40000000800 */
[----:B------:R-:W-:Y:S01]  /*1bff0*/  FFMA.FTZ R92, R194, c[0x0][0x2d0], -R97 ;  /* 0x0000b400c25c7a23 */ /* 0x000fe20000010861 */
[-C--:B------:R-:W-:Y:S01]  /*1c000*/  HMMA.16816.F32 R44, R80, R94.reuse, R44 ;  /* 0x0000005e502c723c */ /* 0x080fe2000000182c */
[----:B--2---:R-:W-:Y:S02]  /*1c010*/  FFMA.FTZ R88, R230, c[0x0][0x2d0], -R96 ;  /* 0x0000b400e6587a23 */ /* 0x004fe40000010860 */
        /* <DEDUP_REMOVED lines=71> */
[----:B---3--:R-:W-:Y:S04]  /*1c490*/  FFMA.FTZ R74, R240, c[0x0][0x2d0], -R96 ;  /* 0x0000b400f04a7a23 */ /* 0x008fe80000010860 */
        /* <DEDUP_REMOVED lines=163> */
.L_x_299:
        /* <DEDUP_REMOVED lines=30> */
[----:B------:R-:W-:-:S05]  /*1d0b0*/  FSETP.NE.FTZ.AND P1, PT, R7, RZ, PT ;  /* 0x000000ff0700720b */ /* 0x000fca0003f35000 */
        /* <DEDUP_REMOVED lines=90> */
.L_x_237:
        /* <DEDUP_REMOVED lines=68> */
[----:B------:R-:W-:-:S02]  /*1daa0*/  F2FP.PACK_AB R8, R167, R166 ;  /* 0x000000a6a708723e */ /* 0x000fc400000000ff */
        /* <DEDUP_REMOVED lines=66> */
.L_x_319:
        /* <DEDUP_REMOVED lines=14> */
[----:B------:R-:W-:Y:S01]  /*1dfb0*/  LOP3.LUT P1, RZ, R5, 0x3, RZ, 0xc0, !PT ;  /* 0x0000000305ff7812 */ /* 0x000fe2000782c0ff */
[----:B------:R-:W-:Y:S01]  /*1dfc0*/  IMAD R3, R2, 0x8, R0 ;  /* 0x0000000802037824 */ /* 0x000fe200078e0200 */
[----:B------:R-:W-:Y:S01]  /*1dfd0*/  SHF.R.S32.HI R0, RZ, 0x1f, R34 ;  /* 0x0000001fff007819 */ /* 0x000fe20000011422 */
[----:B------:R-:W-:Y:S01]  /*1dfe0*/  UMOV UR18, UR6 ;  /* 0x0000000600127c82 */ /* 0x000fe20008000000 */
[----:B------:R-:W-:Y:S01]  /*1dff0*/  SHF.R.S32.HI R2, RZ, 0x1f, R5 ;  /* 0x0000001fff027819 */ /* 0x000fe20000011405 */
[----:B------:R-:W-:Y:S01]  /*1e000*/  UMOV UR19, UR7 ;  /* 0x0000000700137c82 */ /* 0x000fe20008000000 */
[----:B------:R-:W-:Y:S01]  /*1e010*/  LEA.HI R0, R0, R34, RZ, 0x2 ;  /* 0x0000002200007211 */ /* 0x000fe200078f10ff */
[----:B------:R-:W-:Y:S01]  /*1e020*/  UIMAD.WIDE.U32 UR18, UR11, UR4, UR18 ;  /* 0x000000040b1272a5 */ /* 0x000fe2000f8e0012 */
[----:B------:R-:W-:Y:S01]  /*1e030*/  LEA.HI R2, R2, R5, RZ, 0x2 ;  /* 0x0000000502027211 */ /* 0x000fe200078f10ff */
[----:B------:R-:W-:Y:S01]  /*1e040*/  UIMAD UR12, UR11, UR5, UR12 ;  /* 0x000000050b0c72a4 */ /* 0x000fe2000f8e020c */
[----:B------:R-:W-:Y:S01]  /*1e050*/  LOP3.LUT R0, R0, 0xffffffc, RZ, 0xc0, !PT ;  /* 0x0ffffffc00007812 */ /* 0x000fe200078ec0ff */
[----:B------:R-:W-:Y:S01]  /*1e060*/  USHF.R.S32.HI UR9, URZ, 0x1f, UR16 ;  /* 0x0000001f3f097899 */ /* 0x000fe20008011410 */
[----:B------:R-:W-:Y:S01]  /*1e070*/  SHF.R.S32.HI R2, RZ, 0x2, R2 ;  /* 0x00000002ff027819 */ /* 0x000fe20000011402 */
[----:B------:R-:W-:Y:S01]  /*1e080*/  ULDC.64 UR4, c[0x0][0x3a0] ;  /* 0x0000e80000047ab9 */ /* 0x000fe20000000a00 */
[----:B------:R-:W-:Y:S01]  /*1e090*/  LEA.HI R21, R41, R40, RZ, 0x6 ;  /* 0x0000002829157211 */ /* 0x000fe200078f30ff */
[----:B------:R-:W-:Y:S01]  /*1e0a0*/  IMAD.IADD R0, R34, 0x1, -R0 ;  /* 0x0000000122007824 */ /* 0x000fe200078e0a00 */
[----:B------:R-:W-:-:S02]  /*1e0b0*/  UIMAD UR14, UR7, UR4, URZ ;  /* 0x00000004070e72a4 */ /* 0x000fc4000f8e023f */
[----:B------:R-:W-:Y:S01]  /*1e0c0*/  USEL UR9, UR9, URZ, !UP1 ;  /* 0x0000003f09097287 */ /* 0x000fe2000c800000 */
        /* <DEDUP_REMOVED lines=10> */
[----:B------:R-:W-:Y:S01]  /*1e170*/  UIMAD UR15, UR9, UR6, URZ ;  /* 0x00000006090f72a4 */ /* 0x000fe2000f8e023f */
[----:B------:R-:W-:Y:S01]  /*1e180*/  @P0 IMAD.HI.U32 R4, R3, c[0x0][0x4ec], RZ ;  /* 0x00013b0003040a27 */ /* 0x000fe200078e00ff */
[----:B------:R-:W-:-:S02]  /*1e190*/  ULDC.64 UR4, c[0x0][0x3e8] ;  /* 0x0000fa0000047ab9 */ /* 0x000fc40000000a00 */
[----:B------:R-:W-:Y:S01]  /*1e1a0*/  UIADD3 UR19, UR19, UR12, URZ ;  /* 0x0000000c13137290 */ /* 0x000fe2000fffe03f */
[----:B------:R-:W-:Y:S01]  /*1e1b0*/  IMAD R10, R22, 0x80, R6 ;  /* 0x00000080160a7824 */ /* 0x000fe200078e0206 */
[----:B------:R-:W-:Y:S01]  /*1e1c0*/  UIMAD UR7, UR10, UR7, UR15 ;  /* 0x000000070a0772a4 */ /* 0x000fe2000f8e020f */
[--C-:B------:R-:W-:Y:S01]  /*1e1d0*/  IMAD.MOV.U32 R2, RZ, RZ, R3.reuse ;  /* 0x000000ffff027224 */ /* 0x100fe200078e0003 */
        /* <DEDUP_REMOVED lines=33> */
[----:B------:R-:W-:-:S02]  /*1e3f0*/  ISETP.GE.AND P6, PT, R0, c[0x0][0x3c8], PT ;  /* 0x0000f20000007a0c */ /* 0x000fc40003fc6270 */
[----:B------:R-:W-:Y:S01]  /*1e400*/  SHF.R.S32.HI R53, RZ, 0x1f, R0 ;  /* 0x0000001fff357819 */ /* 0x000fe20000011400 */
[----:B------:R-:W-:Y:S02]  /*1e410*/  IMAD R8, R6, c[0x0][0x48c], R8 ;  /* 0x0001230006087a24 */ /* 0x000fe400078e0208 */
[----:B------:R-:W-:Y:S02]  /*1e420*/  IMAD.U32 R3, RZ, RZ, UR15 ;  /* 0x0000000fff037e24 */ /* 0x000fe4000f8e00ff */
[----:B------:R-:W-:Y:S01]  /*1e430*/  IMAD R6, R9, c[0x0][0x3e0], RZ ;  /* 0x0000f80009067a24 */ /* 0x000fe200078e02ff */
[----:B------:R-:W-:Y:S01]  /*1e440*/  LEA R9, P0, R4, c[0x0][0x450], 0x2 ;  /* 0x0001140004097a11 */ /* 0x000fe200078010ff */
[----:B------:R-:W-:Y:S02]  /*1e450*/  IMAD.U32 R2, RZ, RZ, UR14 ;  /* 0x0000000eff027e24 */ /* 0x000fe4000f8e00ff */
[----:B------:R-:W-:Y:S02]  /*1e460*/  IMAD.U32 R3, RZ, RZ, UR5 ;  /* 0x00000005ff037e24 */ /* 0x000fe4000f8e00ff */
[----:B------:R-:W-:Y:S01]  /*1e470*/  IMAD.IADD R8, R5, 0x1, R8 ;  /* 0x0000000105087824 */ /* 0x000fe200078e0208 */
[----:B------:R-:W-:Y:S01]  /*1e480*/  SHFL.IDX PT, R16, R9, RZ, 0x1c1f ;  /* 0x001c1fff09107589 */ /* 0x000fe200000e0000 */
[----:B------:R-:W-:-:S02]  /*1e490*/  IMAD R5, R7, c[0x0][0x3e4], R6 ;  /* 0x0000f90007057a24 */ /* 0x000fc400078e0206 */
[----:B------:R-:W-:Y:S01]  /*1e4a0*/  IMAD.WIDE.U32 R6, R7, c[0x0][0x3e0], R2 ;  /* 0x0000f80007067a25 */ /* 0x000fe200078e0002 */
[----:B------:R-:W-:Y:S01]  /*1e4b0*/  LEA.HI.X R3, R4, c[0x0][0x454], R8, 0x2, P0 ;  /* 0x0001150004037a11 */ /* 0x000fe200000f1408 */
[----:B------:R-:W-:Y:S02]  /*1e4c0*/  SHFL.IDX PT, R14, R9, 0x1, 0x1c1f ;  /* 0x003c1f00090e7f89 */ /* 0x000fe400000e0000 */
[----:B------:R-:W-:Y:S02]  /*1e4d0*/  IMAD R18, R18, c[0x0][0x4e8], R10 ;  /* 0x00013a0012127a24 */ /* 0x000fe400078e020a */
[----:B------:R-:W1:Y:S01]  /*1e4e0*/  SHFL.IDX PT, R17, R3, RZ, 0x1c1f ;  /* 0x001c1fff03117589 */ /* 0x000e6200000e0000 */
[----:B-----5:R-:W-:Y:S02]  /*1e4f0*/  IMAD R2, R12, c[0x0][0x4e8], RZ ;  /* 0x00013a000c027a24 */ /* 0x020fe400078e02ff */
[----:B------:R-:W-:Y:S01]  /*1e500*/  IMAD R8, R22, 0x80, R11 ;  /* 0x0000008016087824 */ /* 0x000fe200078e020b */
[----:B------:R-:W2:Y:S01]  /*1e510*/  SHFL.IDX PT, R15, R3, 0x1, 0x1c1f ;  /* 0x003c1f00030f7f89 */ /* 0x000ea200000e0000 */
[----:B------:R-:W-:Y:S01]  /*1e520*/  SHF.R.S32.HI R10, RZ, 0x1f, R18 ;  /* 0x0000001fff0a7819 */ /* 0x000fe20000011412 */
[----:B------:R-:W-:-:S02]  /*1e530*/  IMAD.IADD R5, R7, 0x1, R5 ;  /* 0x0000000107057824 */ /* 0x000fc400078e0205 */
[----:B------:R-:W-:Y:S01]  /*1e540*/  SHFL.IDX PT, R12, R9, 0x2, 0x1c1f ;  /* 0x005c1f00090c7f89 */ /* 0x000fe200000e0000 */
[C---:B------:R-:W-:Y:S01]  /*1e550*/  IADD3 R7, R8.reuse, 0x8, RZ ;  /* 0x0000000808077810 */ /* 0x040fe20007ffe0ff */
[----:B------:R-:W-:Y:S01]  /*1e560*/  IMAD.MOV.U32 R4, RZ, RZ, R6 ;  /* 0x000000ffff047224 */ /* 0x000fe200078e0006 */
[-C--:B------:R-:W-:Y:S01]  /*1e570*/  ISETP.GE.OR P4, PT, R8, R2.reuse, P1 ;  /* 0x000000020800720c */ /* 0x080fe20000f86670 */
[----:B------:R-:W3:Y:S01]  /*1e580*/  SHFL.IDX PT, R13, R3, 0x2, 0x1c1f ;  /* 0x005c1f00030d7f89 */ /* 0x000ee200000e0000 */
[----:B------:R-:W-:Y:S01]  /*1e590*/  IMAD R6, R10, c[0x0][0x3d8], RZ ;  /* 0x0000f6000a067a24 */ /* 0x000fe200078e02ff */
[----:B------:R-:W-:Y:S01]  /*1e5a0*/  ISETP.GE.OR P3, PT, R7, R2, P1 ;  /* 0x000000020700720c */ /* 0x000fe20000f66670 */
[C---:B------:R-:W-:Y:S01]  /*1e5b0*/  IMAD.WIDE.U32 R4, R18.reuse, c[0x0][0x3d8], R4 ;  /* 0x0000f60012047a25 */ /* 0x040fe200078e0004 */
[----:B------:R4:W-:Y:S03]  /*1e5c0*/  SHFL.IDX PT, R11, R3, 0x3, 0x1c1f ;  /* 0x007c1f00030b7f89 */ /* 0x0009e600000e0000 */
[----:B------:R-:W-:Y:S01]  /*1e5d0*/  IMAD R6, R18, c[0x0][0x3dc], R6 ;  /* 0x0000f70012067a24 */ /* 0x000fe200078e0206 */
[----:B------:R-:W3:Y:S01]  /*1e5e0*/  SHFL.IDX PT, R10, R9, 0x3, 0x1c1f ;  /* 0x007c1f00090a7f89 */ /* 0x000ee200000e0000 */
[----:B------:R-:W-:-:S02]  /*1e5f0*/  IMAD.SHL.U32 R7, R21, 0x8, RZ ;  /* 0x0000000815077824 */ /* 0x000fc400078e00ff */
[----:B------:R-:W-:Y:S01]  /*1e600*/  IMAD.IADD R6, R5, 0x1, R6 ;  /* 0x0000000105067824 */ /* 0x000fe200078e0206 */
[----:B------:R-:W-:Y:S01]  /*1e610*/  LEA R5, P0, R4, c[0x0][0x380], 0x1 ;  /* 0x0000e00004057a11 */ /* 0x000fe200078008ff */
[----:B-1----:R-:W-:Y:S01]  /*1e620*/  @!P4 ST.E [R16.64], R36 ;  /* 0x000000241000c985 */ /* 0x002fe2000c101932 */
[----:B------:R-:W-:Y:S02]  /*1e630*/  LOP3.LUT R7, R20, 0x7ffffe00, R7, 0xf8, !PT ;  /* 0x7ffffe0014077812 */ /* 0x000fe400078ef807 */
[----:B------:R-:W-:Y:S01]  /*1e640*/  LEA.HI.X R4, R4, c[0x0][0x384], R6, 0x1, P0 ;  /* 0x0000e10004047a11 */ /* 0x000fe200000f0c06 */
[----:B--2---:R-:W-:Y:S02]  /*1e650*/  @!P3 ST.E [R14.64], R37 ;  /* 0x000000250e00b985 */ /* 0x004fe4000c101932 */
[----:B------:R-:W-:Y:S02]  /*1e660*/  IMAD.SHL.U32 R6, R7, 0x2, RZ ;  /* 0x0000000207067824 */ /* 0x000fe400078e00ff */
[----:B------:R-:W-:Y:S04]  /*1e670*/  SHFL.IDX PT, R9, R4, RZ, 0x181f ;  /* 0x00181fff04097589 */ /* 0x000fe800000e0000 */
[----:B------:R-:W-:Y:S01]  /*1e680*/  SHFL.IDX PT, R14, R5, 0x2, 0x181f ;  /* 0x00581f00050e7f89 */ /* 0x000fe200000e0000 */
[----:B----4-:R-:W-:-:S02]  /*1e690*/  IADD3 R3, R8, 0x40, RZ ;  /* 0x0000004008037810 */ /* 0x010fc40007ffe0ff */
[----:B------:R-:W-:Y:S01]  /*1e6a0*/  IADD3 R8, R8, 0x48, RZ ;  /* 0x0000004808087810 */ /* 0x000fe20007ffe0ff */
[----:B------:R-:W-:Y:S01]  /*1e6b0*/  SHFL.IDX PT, R15, R5, 0x3, 0x181f ;  /* 0x00781f00050f7f89 */ /* 0x000fe200000e0000 */
        /* <DEDUP_REMOVED lines=67> */
.L_x_318:
        /* <DEDUP_REMOVED lines=31> */
.L_x_320:
[----:B-1----:R-:W1:Y:S01]  /*1ece0*/  S2R R7, SR_TID.X ;  /* 0x0000000000077919 */ /* 0x002e620000002100 */
[----:B------:R-:W-:Y:S01]  /*1ecf0*/  USHF.R.S32.HI UR6, URZ, 0x1f, UR16 ;  /* 0x0000001f3f067899 */ /* 0x000fe20008011410 */
[----:B------:R-:W-:Y:S01]  /*1ed00*/  BSSY B0, `(.L_x_321) ;  /* 0x0000029000007945 */ /* 0x000fe20003800000 */
[----:B------:R-:W-:-:S02]  /*1ed10*/  USEL UR16, UR16, URZ, !UP1 ;  /* 0x0000003f10107287 */ /* 0x000fc4000c800000 */
[----:B------:R-:W-:Y:S01]  /*1ed20*/  USEL UR6, UR6, URZ, !UP1 ;  /* 0x0000003f06067287 */ /* 0x000fe2000c800000 */
[----:B-1----:R-:W-:-:S13]  /*1ed30*/  ISETP.GT.AND P0, PT, R7, 0x7f, PT ;  /* 0x0000007f0700780c */ /* 0x002fda0003f04270 */
        /* <DEDUP_REMOVED lines=37> */
.L_x_322:
[----:B------:R-:W-:Y:S05]  /*1ef90*/  BSYNC B0 ;  /* 0x0000000000007941 */ /* 0x000fea0003800000 */
.L_x_321:
        /* <DEDUP_REMOVED lines=107> */
.L_x_323:
        /* <DEDUP_REMOVED lines=11> */
.L_x_802:


//--------------------- .text._ZN7cutlass13device_kernelIN5flash19enable_sm80_to_sm89INS1_16FlashAttnFwdSm80INS1_25CollectiveMainloopFwdSm80ILi4ELi1ELb0EN4cute5tupleIJNS5_1CILi128EEENS7_ILi96EEENS7_ILi64EEEEEELi64ENS_6half_tEfNS_4arch4Sm80ELb0ELb1ELb1ELb1ELb1ELb1ELb1ELb0EEENS1_21CollectiveEpilogueFwdINS6_IJS8_SA_S9_EEENS6_IJNS7_ILi1EEESI_SI_EEESC_SE_Li128ELb1ELb1ELb0ELb0EEENS1_19SingleTileSchedulerILb1ELb0ELb1ELi128EEEEEEEEEvNT_6ParamsE --------------------------
	.section	.text._ZN7cutlass13device_kernelIN5flash19enable_sm80_to_sm89INS1_16FlashAttnFwdSm80INS1_25CollectiveMainloopFwdSm80ILi4ELi1ELb0EN4cute5tupleIJNS5_1CILi128EEENS7_ILi96EEENS7_ILi64EEEEEELi64ENS_6half_tEfNS_4arch4Sm80ELb0ELb1ELb1ELb1ELb1ELb1ELb1ELb0EEENS1_21CollectiveEpilogueFwdINS6_IJS8_SA_S9_EEENS6_IJNS7_ILi1EEESI_SI_EEESC_SE_Li128ELb1ELb1ELb0ELb0EEENS1_19SingleTileSchedulerILb1ELb0ELb1ELi128EEEEEEEEEvNT_6ParamsE,"ax",@progbits
	.sectioninfo	@"SHI_REGISTERS=255"
	.align	128
.text._ZN7cutlass13device_kernelIN5flash19enable_sm80_to_sm89INS1_16FlashAttnFwdSm80INS1_25CollectiveMainloopFwdSm80ILi4ELi1ELb0EN4cute5tupleIJNS5_1CILi128EEENS7_ILi96EEENS7_ILi64EEEEEELi64ENS_6half_tEfNS_4arch4Sm80ELb0ELb1ELb1ELb1ELb1ELb1ELb1ELb0EEENS1_21CollectiveEpilogueFwdINS6_IJS8_SA_S9_EEENS6_IJNS7_ILi1EEESI_SI_EEESC_SE_Li128ELb1ELb1ELb0ELb0EEENS1_19SingleTileSchedulerILb1ELb0ELb1ELi128EEEEEEEEEvNT_6ParamsE:
        .type           _ZN7cutlass13device_kernelIN5flash19enable_sm80_to_sm89INS1_16FlashAttnFwdSm80INS1_25CollectiveMainloopFwdSm80ILi4ELi1ELb0EN4cute5tupleIJNS5_1CILi128EEENS7_ILi96EEENS7_ILi64EEEEEELi64ENS_6half_tEfNS_4arch4Sm80ELb0ELb1ELb1ELb1ELb1ELb1ELb1ELb0EEENS1_21CollectiveEpilogueFwdINS6_IJS8_SA_S9_EEENS6_IJNS7_ILi1EEESI_SI_EEESC_SE_Li128ELb1ELb1ELb0ELb0EEENS1_19SingleTileSchedulerILb1ELb0ELb1ELi128EEEEEEEEEvNT_6ParamsE,@function
        .size           _ZN7cutlass13device_kernelIN5flash19enable_sm80_to_sm89INS1_16FlashAttnFwdSm80INS1_25CollectiveMainloopFwdSm80ILi4ELi1ELb0EN4cute5tupleIJNS5_1CILi128EEENS7_ILi96EEENS7_ILi64EEEEEELi64ENS_6half_tEfNS_4arch4Sm80ELb0ELb1ELb1ELb1ELb1ELb1ELb1ELb0EEENS1_21CollectiveEpilogueFwdINS6_IJS8_SA_S9_EEENS6_IJNS7_ILi1EEESI_SI_EEESC_SE_Li128ELb1ELb1ELb0ELb0EEENS1_19SingleTileSchedulerILb1ELb0ELb1ELi128EEEEEEEEEvNT_6ParamsE,(.L_x_803 - _ZN7cutlass13device_kernelIN5flash19enable_sm80_to_sm89INS1_16FlashAttnFwdSm80INS1_25CollectiveMainloopFwdSm80ILi4ELi1ELb0EN4cute5tupleIJNS5_1CILi128EEENS7_ILi96EEENS7_ILi64EEEEEELi64ENS_6half_tEfNS_4arch4Sm80ELb0ELb1ELb1ELb1ELb1ELb1ELb1ELb0EEENS1_21CollectiveEpilogueFwdINS6_IJS8_SA_S9_EEENS6_IJNS7_ILi1EEESI_SI_EEESC_SE_Li128ELb1ELb1ELb0ELb0EEENS1_19SingleTileSchedulerILb1ELb0ELb1ELi128EEEEEEEEEvNT_6ParamsE)
        .other          _ZN7cutlass13device_kernelIN5flash19enable_sm80_to_sm89INS1_16FlashAttnFwdSm80INS1_25CollectiveMainloopFwdSm80ILi4ELi1ELb0EN4cute5tupleIJNS5_1CILi128EEENS7_ILi96EEENS7_ILi64EEEEEELi64ENS_6half_tEfNS_4arch4Sm80ELb0ELb1ELb1ELb1ELb1ELb1ELb1ELb0EEENS1_21CollectiveEpilogueFwdINS6_IJS8_SA_S9_EEENS6_IJNS7_ILi1EEESI_SI_EEESC_SE_Li128ELb1ELb1ELb0ELb0EEENS1_19SingleTileSchedulerILb1ELb0ELb1ELi128EEEEEEEEEvNT_6ParamsE,@"STO_CUDA_ENTRY STV_DEFAULT"
_ZN7cutlass13device_kernelIN5flash19enable_sm80_to_sm89INS1_16FlashAttnFwdSm80INS1_25CollectiveMainloopFwdSm80ILi4ELi1ELb0EN4cute5tupleIJNS5_1CILi128EEENS7_ILi96EEENS7_ILi64EEEEEELi64ENS_6half_tEfNS_4arch4Sm80ELb0ELb1ELb1ELb1ELb1ELb1ELb1ELb0EEENS1_21CollectiveEpilogueFwdINS6_IJS8_SA_S9_EEENS6_IJNS7_ILi1EEESI_SI_EEESC_SE_Li128ELb1ELb1ELb0ELb0EEENS1_19SingleTileSchedulerILb1ELb0ELb1ELi128EEEEEEEEEvNT_6ParamsE:
[----:B------:R-:W-:Y:S02]  /*0000*/  MOV R1, c[0x0][0x28] ;  /* 0x00000a0000017a02 */ /* 0x000fe40000000f00 */
[----:B------:R-:W1:Y:S01]  /*0010*/  S2R R209, SR_TID.X ;  /* 0x0000000000d17919 */ /* 0x000e620000002100 */
[----:B------:R-:W-:Y:S01]  /*0020*/  IMAD.MOV.U32 R11, RZ, RZ, 0x4 ;  /* 0x00000004ff0b7424 */ /* 0x000fe200078e00ff */
[----:B------:R-:W2:Y:S01]  /*0030*/  S2UR UR18, SR_CTAID.X ;  /* 0x00000000001279c3 */ /* 0x000ea20000002500 */
[----:B------:R-:W-:Y:S01]  /*0040*/  ULDC.64 UR26, c[0x0][0x118] ;  /* 0x00004600001a7ab9 */ /* 0x000fe20000000a00 */
[----:B------:R-:W3:Y:S01]  /*0050*/  S2R R4, SR_CTAID.Z ;  /* 0x0000000000047919 */ /* 0x000ee20000002700 */
[----:B------:R-:W-:-:S05]  /*0060*/  IADD3 R1, R1, -0x50, RZ ;  /* 0xffffffb001017810 */ /* 0x000fca0007ffe0ff */
[----:B------:R-:W4:Y:S01]  /*0070*/  S2UR UR22, SR_CTAID.Z ;  /* 0x00000000001679c3 */ /* 0x000f220000002700 */
[----:B-1----:R-:W-:Y:S01]  /*0080*/  SHF.R.U32.HI R0, RZ, 0x5, R209 ;  /* 0x00000005ff007819 */ /* 0x002fe200000116d1 */
[----:B---3--:R-:W-:-:S05]  /*0090*/  IMAD.WIDE R2, R4, R11, c[0x0][0x568] ;  /* 0x00015a0004027625 */ /* 0x008fca00078e020b */
[----:B------:R-:W1:Y:S02]  /*00a0*/  SHFL.IDX PT, R0, R0, RZ, 0x1f ;  /* 0x00001fff00007589 */ /* 0x000e6400000e0000 */
[----:B-1----:R-:W-:-:S13]  /*00b0*/  ISETP.NE.AND P0, PT, R0, RZ, PT ;  /* 0x000000ff0000720c */ /* 0x002fda0003f05270 */
[----:B--2-4-:R-:W-:Y:S05]  /*00c0*/  @!P0 BRA `(.L_x_324) ;  /* 0x0000017000008947 */ /* 0x014fea0003800000 */
[----:B------:R-:W-:-:S04]  /*00d0*/  ISETP.NE.U32.AND P0, PT, RZ, c[0x0][0x568], PT ;  /* 0x00015a00ff007a0c */ /* 0x000fc80003f05070 */
[----:B------:R-:W-:-:S13]  /*00e0*/  ISETP.NE.AND.EX P0, PT, RZ, c[0x0][0x56c], PT, P0 ;  /* 0x00015b00ff007a0c */ /* 0x000fda0003f05300 */
[----:B------:R-:W-:Y:S05]  /*00f0*/  @!P0 BRA `(.L_x_325) ;  /* 0x0000003000008947 */ /* 0x000fea0003800000 */
[----:B------:R-:W2:Y:S02]  /*0100*/  LDG.E R0, [R2.64] ;  /* 0x0000001a02007981 */ /* 0x000ea4000c1e1900 */
[----:B--2---:R1:W2:Y:S02]  /*0110*/  R2UR UR5, R0 ;  /* 0x00000000000573c2 */ /* 0x0042a400000e0000 */
[----:B-12---:R-:W-:Y:S05]  /*0120*/  BRA `(.L_x_326) ;  /* 0x000000b000007947 */ /* 0x006fea0003800000 */
.L_x_325:
[----:B------:R-:W-:-:S04]  /*0130*/  ISETP.NE.U32.AND P0, PT, RZ, c[0x0][0x560], PT ;  /* 0x00015800ff007a0c */ /* 0x000fc80003f05070 */
[----:B------:R-:W-:-:S13]  /*0140*/  ISETP.NE.AND.EX P0, PT, RZ, c[0x0][0x564], PT, P0 ;  /* 0x00015900ff007a0c */ /* 0x000fda0003f05300 */
[----:B------:R-:W-:Y:S05]  /*0150*/  @!P0 BRA `(.L_x_327) ;  /* 0x0000007000008947 */ /* 0x000fea0003800000 */
[----:B------:R-:W-:-:S05]  /*0160*/  IMAD.WIDE R2, R4, R11, c[0x0][0x560] ;  /* 0x0001580004027625 */ /* 0x000fca00078e020b */
[----:B------:R-:W2:Y:S04]  /*0170*/  LDG.E R4, [R2.64] ;  /* 0x0000001a02047981 */ /* 0x000ea8000c1e1900 */
[----:B------:R-:W3:Y:S01]  /*0180*/  LDG.E R0, [R2.64+0x4] ;  /* 0x0000041a02007981 */ /* 0x000ee2000c1e1900 */
[----:B--2---:R-:W1:Y:S08]  /*0190*/  R2UR UR4, R4 ;  /* 0x00000000040473c2 */ /* 0x004e7000000e0000 */
[----:B---3--:R-:W1:Y:S02]  /*01a0*/  R2UR UR5, R0 ;  /* 0x00000000000573c2 */ /* 0x008e6400000e0000 */
[----:B-1----:R-:W-:Y:S01]  /*01b0*/  UIADD3 UR5, -UR4, UR5, URZ ;  /* 0x0000000504057290 */ /* 0x002fe2000fffe13f */
[----:B------:R-:W-:Y:S05]  /*01c0*/  BRA `(.L_x_326) ;  /* 0x0000001000007947 */ /* 0x000fea0003800000 */
.L_x_327:
[----:B------:R-:W-:Y:S02]  /*01d0*/  ULDC UR5, c[0x0][0x54c] ;  /* 0x0001530000057ab9 */ /* 0x000fe40000000800 */
.L_x_326:
[----:B------:R-:W-:Y:S02]  /*01e0*/  ULDC UR4, c[0x0][0x548] ;  /* 0x0001520000047ab9 */ /* 0x000fe40000000800 */
[----:B------:R-:W-:-:S02]  /*01f0*/  USHF.L.U32 UR18, UR18, 0x7, URZ ;  /* 0x0000000712127899 */ /* 0x000fc4000800063f */
[----:B------:R-:W-:-:S04]  /*0200*/  UIMAD UR4, UR5, UR4, URZ ;  /* 0x00000004050472a4 */ /* 0x000fc8000f8e023f */
[----:B------:R-:W-:-:S04]  /*0210*/  UISETP.GE.AND UP0, UPT, UR18, UR4, UPT ;  /* 0x000000041200728c */ /* 0x000fc8000bf06270 */
[----:B------:R-:W-:Y:S01]  /*0220*/  USEL UR22, UR22, 0xffffffff, !UP0 ;  /* 0xffffffff16167887 */ /* 0x000fe2000c000000 */
[----:B------:R-:W-:Y:S05]  /*0230*/  BRA `(.L_x_328) ;  /* 0x0000016000007947 */ /* 0x000fea0003800000 */
.L_x_324:
[----:B------:R-:W-:-:S04]  /*0240*/  ISETP.NE.U32.AND P0, PT, RZ, c[0x0][0x568], PT ;  /* 0x00015a00ff007a0c */ /* 0x000fc80003f05070 */
[----:B------:R-:W-:-:S13]  /*0250*/  ISETP.NE.AND.EX P0, PT, RZ, c[0x0][0x56c], PT, P0 ;  /* 0x00015b00ff007a0c */ /* 0x000fda0003f05300 */
[----:B------:R-:W-:Y:S05]  /*0260*/  @!P0 BRA `(.L_x_329) ;  /* 0x0000003000008947 */ /* 0x000fea0003800000 */
[----:B------:R-:W2:Y:S02]  /*0270*/  LDG.E R0, [R2.64] ;  /* 0x0000001a02007981 */ /* 0x000ea4000c1e1900 */
[----:B--2---:R1:W2:Y:S02]  /*0280*/  R2UR UR5, R0 ;  /* 0x00000000000573c2 */ /* 0x0042a400000e0000 */
[----:B-12---:R-:W-:Y:S05]  /*0290*/  BRA `(.L_x_330) ;  /* 0x000000b000007947 */ /* 0x006fea0003800000 */
.L_x_329:
        /* <DEDUP_REMOVED lines=10> */
.L_x_331:
[----:B------:R-:W-:Y:S02]  /*0340*/  ULDC UR5, c[0x0][0x54c] ;  /* 0x0001530000057ab9 */ /* 0x000fe40000000800 */
.L_x_330:
[----:B------:R-:W-:Y:S02]  /*0350*/  ULDC UR4, c[0x0][0x548] ;  /* 0x0001520000047ab9 */ /* 0x000fe40000000800 */
[----:B------:R-:W-:-:S02]  /*0360*/  USHF.L.U32 UR18, UR18, 0x7, URZ ;  /* 0x0000000712127899 */ /* 0x000fc4000800063f */
[----:B------:R-:W-:-:S04]  /*0370*/  UIMAD UR4, UR5, UR4, URZ ;  /* 0x00000004050472a4 */ /* 0x000fc8000f8e023f */
[----:B------:R-:W-:-:S04]  /*0380*/  UISETP.GE.AND UP0, UPT, UR18, UR4, UPT ;  /* 0x000000041200728c */ /* 0x000fc8000bf06270 */
[----:B------:R-:W-:-:S06]  /*0390*/  USEL UR22, UR22, 0xffffffff, !UP0 ;  /* 0xffffffff16167887 */ /* 0x000fcc000c000000 */
.L_x_328:
[----:B------:R-:W-:-:S13]  /*03a0*/  ISETP.LE.AND P0, PT, RZ, UR22, PT ;  /* 0x00000016ff007c0c */ /* 0x000fda000bf03270 */
[----:B------:R-:W-:Y:S05]  /*03b0*/  @!P0 EXIT ;  /* 0x000000000000894d */ /* 0x000fea0003800000 */
[----:B------:R-:W-:Y:S01]  /*03c0*/  ISETP.NE.U32.AND P0, PT, RZ, c[0x0][0x370], PT ;  /* 0x0000dc00ff007a0c */ /* 0x000fe20003f05070 */
[----:B------:R-:W-:Y:S01]  /*03d0*/  ULDC.64 UR4, c[0x0][0x358] ;  /* 0x0000d60000047ab9 */ /* 0x000fe20000000a00 */
[----:B------:R-:W-:Y:S01]  /*03e0*/  ISETP.NE.U32.AND P1, PT, RZ, c[0x0][0x360], PT ;  /* 0x0000d800ff007a0c */ /* 0x000fe20003f25070 */
[----:B------:R-:W-:Y:S01]  /*03f0*/  IMAD.U32 R2, RZ, RZ, UR22 ;  /* 0x00000016ff027e24 */ /* 0x000fe2000f8e00ff */
[----:B------:R-:W-:Y:S01]  /*0400*/  ISETP.NE.AND.EX P3, PT, RZ, c[0x0][0x374], PT, P0 ;  /* 0x0000dd00ff007a0c */ /* 0x000fe20003f65300 */
[----:B------:R-:W-:Y:S01]  /*0410*/  IMAD.U32 R0, RZ, RZ, UR22 ;  /* 0x00000016ff007e24 */ /* 0x000fe2000f8e00ff */
[----:B------:R-:W-:Y:S01]  /*0420*/  ISETP.NE.AND.EX P1, PT, RZ, c[0x0][0x364], PT, P1 ;  /* 0x0000d900ff007a0c */ /* 0x000fe20003f25310 */
[----:B------:R-:W-:Y:S01]  /*0430*/  UISETP.NE.U32.AND UP2, UPT, URZ, UR4, UPT ;  /* 0x000000043f00728c */ /* 0x000fe2000bf45070 */
[----:B------:R-:W-:Y:S02]  /*0440*/  ISETP.NE.U32.AND P2, PT, RZ, c[0x0][0x348], PT ;  /* 0x0000d200ff007a0c */ /* 0x000fe40003f45070 */
[----:B------:R-:W-:Y:S01]  /*0450*/  MOV R4, UR22 ;  /* 0x0000001600047c02 */ /* 0x000fe20008000f00 */
[----:B------:R-:W-:Y:S01]  /*0460*/  UISETP.NE.AND.EX UP2, UPT, URZ, UR5, UPT, UP2 ;  /* 0x000000053f00728c */ /* 0x000fe2000bf45320 */
[----:B------:R-:W-:-:S02]  /*0470*/  ISETP.NE.AND.EX P2, PT, RZ, c[0x0][0x34c], PT, P2 ;  /* 0x0000d300ff007a0c */ /* 0x000fc40003f45320 */
[----:B------:R-:W-:Y:S01]  /*0480*/  ISETP.NE.U32.AND P4, PT, RZ, c[0x0][0x350], PT ;  /* 0x0000d400ff007a0c */ /* 0x000fe20003f85070 */
[----:B------:R-:W-:-:S04]  /*0490*/  IMAD.WIDE R4, R11, R4, c[0x0][0x348] ;  /* 0x0000d2000b047625 */ /* 0x000fc800078e0204 */
[----:B------:R-:W-:Y:S01]  /*04a0*/  @P3 IMAD.WIDE R6, R11, R2, c[0x0][0x370] ;  /* 0x0000dc000b063625 */ /* 0x000fe200078e0202 */
[----:B------:R-:W-:-:S03]  /*04b0*/  ISETP.NE.AND.EX P4, PT, RZ, c[0x0][0x354], PT, P4 ;  /* 0x0000d500ff007a0c */ /* 0x000fc60003f85340 */
[----:B------:R-:W-:Y:S01]  /*04c0*/  @P1 IMAD.WIDE R2, R11, R0, c[0x0][0x360] ;  /* 0x0000d8000b021625 */ /* 0x000fe200078e0200 */
[----:B------:R-:W-:Y:S01]  /*04d0*/  PLOP3.LUT P0, PT, PT, PT, UP2, 0x80, 0x0 ;  /* 0x000000000000781c */ /* 0x000fe20003f0f028 */
[----:B------:R1:W2:Y:S04]  /*04e0*/  @P3 LDG.E R9, [R6.64] ;  /* 0x0000001a06093981 */ /* 0x0002a8000c1e1900 */
[----:B------:R3:W4:Y:S01]  /*04f0*/  @P1 LDG.E R0, [R2.64] ;  /* 0x0000001a02001981 */ /* 0x000722000c1e1900 */
[----:B------:R-:W-:Y:S01]  /*0500*/  IMAD.MOV.U32 R28, RZ, RZ, RZ ;  /* 0x000000ffff1c7224 */ /* 0x000fe200078e00ff */
[----:B------:R-:W-:Y:S02]  /*0510*/  MOV R10, RZ ;  /* 0x000000ff000a7202 */ /* 0x000fe40000000f00 */
[----:B------:R-:W4:Y:S01]  /*0520*/  @P2 LDG.E R8, [R4.64] ;  /* 0x0000001a04082981 */ /* 0x000f22000c1e1900 */
[----:B-1----:R-:W-:Y:S01]  /*0530*/  MOV R6, UR22 ;  /* 0x0000001600067c02 */ /* 0x002fe20008000f00 */
[----:B---3--:R-:W-:-:S04]  /*0540*/  IMAD.U32 R2, RZ, RZ, UR22 ;  /* 0x00000016ff027e24 */ /* 0x008fc8000f8e00ff */
[----:B------:R-:W-:-:S04]  /*0550*/  IMAD.WIDE R6, R11, R6, c[0x0][0x358] ;  /* 0x0000d6000b067625 */ /* 0x000fc800078e0206 */
[----:B------:R-:W-:Y:S01]  /*0560*/  IMAD.WIDE R2, R11, R2, c[0x0][0x350] ;  /* 0x0000d4000b027625 */ /* 0x000fe200078e0202 */
[----:B------:R1:W5:Y:S04]  /*0570*/  @P0 LDG.E R10, [R6.64] ;  /* 0x0000001a060a0981 */ /* 0x000368000c1e1900 */
[----:B------:R1:W5:Y:S01]  /*0580*/  @P4 LDG.E R28, [R2.64] ;  /* 0x0000001a021c4981 */ /* 0x000362000c1e1900 */
[----:B------:R-:W3:Y:S01]  /*0590*/  S2UR UR17, SR_CTAID.Y ;  /* 0x00000000001179c3 */ /* 0x000ee20000002600 */
[----:B------:R-:W-:Y:S02]  /*05a0*/  UMOV UR19, URZ ;  /* 0x0000003f00137c82 */ /* 0x000fe40008000000 */
[----:B------:R-:W-:Y:S02]  /*05b0*/  ULDC UR21, c[0x0][0x168] ;  /* 0x00005a0000157ab9 */ /* 0x000fe40000000800 */
[----:B------:R-:W-:-:S02]  /*05c0*/  UMOV UR20, URZ ;  /* 0x0000003f00147c82 */ /* 0x000fc40008000000 */
[----:B------:R-:W-:Y:S02]  /*05d0*/  ULDC UR4, c[0x0][0x2ac] ;  /* 0x0000ab0000047ab9 */ /* 0x000fe40000000800 */
[----:B------:R-:W-:Y:S02]  /*05e0*/  ULDC UR31, c[0x0][0x1d0] ;  /* 0x00007400001f7ab9 */ /* 0x000fe40000000800 */
[----:B------:R-:W-:-:S03]  /*05f0*/  UIMAD UR31, UR4, UR31, URZ ;  /* 0x0000001f041f72a4 */ /* 0x000fc6000f8e023f */
[----:B------:R-:W-:Y:S02]  /*0600*/  ULDC UR4, c[0x0][0x228] ;  /* 0x00008a0000047ab9 */ /* 0x000fe40000000800 */
[----:B---3--:R-:W-:Y:S01]  /*0610*/  USHF.R.S32.HI UR16, URZ, 0x1f, UR17 ;  /* 0x0000001f3f107899 */ /* 0x008fe20008011411 */
[----:B--2---:R1:W2:Y:S08]  /*0620*/  @P3 R2UR UR19, R9 ;  /* 0x00000000091333c2 */ /* 0x0042b000000e0000 */
[----:B----4-:R1:W3:Y:S08]  /*0630*/  @P1 R2UR UR21, R0 ;  /* 0x00000000001513c2 */ /* 0x0102f000000e0000 */
[----:B------:R1:W4:Y:S01]  /*0640*/  @P2 R2UR UR20, R8 ;  /* 0x00000000081423c2 */ /* 0x00032200000e0000 */
[----:B------:R-:W-:Y:S05]  /*0650*/  @P1 BRA `(.L_x_332) ;  /* 0x0000006000001947 */ /* 0x000fea0003800000 */
[----:B------:R-:W-:Y:S05]  /*0660*/  @!P2 BRA `(.L_x_332) ;  /* 0x000000500000a947 */ /* 0x000fea0003800000 */
[----:B-1--4-:R1:W4:Y:S04]  /*0670*/  LDG.E R0, [R4.64] ;  /* 0x0000001a04007981 */ /* 0x012328000c1e1900 */
[----:B-1-3--:R-:W3:Y:S01]  /*0680*/  LDG.E R4, [R4.64+0x4] ;  /* 0x0000041a04047981 */ /* 0x00aee2000c1e1900 */
[----:B----4-:R-:W1:Y:S08]  /*0690*/  R2UR UR21, R0 ;  /* 0x00000000001573c2 */ /* 0x010e7000000e0000 */
[----:B---3--:R-:W1:Y:S02]  /*06a0*/  R2UR UR5, R4 ;  /* 0x00000000040573c2 */ /* 0x008e6400000e0000 */
[----:B-1----:R-:W-:-:S06]  /*06b0*/  UIADD3 UR21, -UR21, UR5, URZ ;  /* 0x0000000515157290 */ /* 0x002fcc000fffe13f */
.L_x_332:
[----:B------:R-:W-:-:S04]  /*06c0*/  ISETP.NE.U32.AND P1, PT, RZ, c[0x0][0x368], PT ;  /* 0x0000da00ff007a0c */ /* 0x000fc80003f25070 */
[----:B------:R-:W-:-:S13]  /*06d0*/  ISETP.NE.AND.EX P1, PT, RZ, c[0x0][0x36c], PT, P1 ;  /* 0x0000db00ff007a0c */ /* 0x000fda0003f25310 */
[----:B------:R-:W-:Y:S05]  /*06e0*/  @!P1 BRA `(.L_x_333) ;  /* 0x0000005000009947 */ /* 0x000fea0003800000 */
[----:B-1----:R-:W-:-:S05]  /*06f0*/  MOV R0, UR22 ;  /* 0x0000001600007c02 */ /* 0x002fca0008000f00 */
[----:B------:R-:W-:-:S05]  /*0700*/  IMAD.WIDE R2, R11, R0, c[0x0][0x368] ;  /* 0x0000da000b027625 */ /* 0x000fca00078e0200 */
[----:B----4-:R-:W4:Y:S02]  /*0710*/  LDG.E R0, [R2.64] ;  /* 0x0000001a02007981 */ /* 0x010f24000c1e1900 */
[----:B----4-:R1:W4:Y:S02]  /*0720*/  R2UR UR31, R0 ;  /* 0x00000000001f73c2 */ /* 0x01032400000e0000 */
[----:B-1--4-:R-:W-:Y:S05]  /*0730*/  BRA `(.L_x_334) ;  /* 0x0000006000007947 */ /* 0x012fea0003800000 */
.L_x_333:
[----:B------:R-:W-:Y:S05]  /*0740*/  @!P4 BRA `(.L_x_334) ;  /* 0x000000500000c947 */ /* 0x000fea0003800000 */
[----:B-1--4-:R1:W4:Y:S04]  /*0750*/  LDG.E R0, [R2.64] ;  /* 0x0000001a02007981 */ /* 0x012328000c1e1900 */
[----:B-1-3--:R-:W3:Y:S01]  /*0760*/  LDG.E R2, [R2.64+0x4] ;  /* 0x0000041a02027981 */ /* 0x00aee2000c1e1900 */
[----:B----4-:R-:W1:Y:S08]  /*0770*/  R2UR UR31, R0 ;  /* 0x00000000001f73c2 */ /* 0x010e7000000e0000 */
[----:B---3--:R-:W1:Y:S02]  /*0780*/  R2UR UR5, R2 ;  /* 0x00000000020573c2 */ /* 0x008e6400000e0000 */
[----:B-1----:R-:W-:-:S06]  /*0790*/  UIADD3 UR31, -UR31, UR5, URZ ;  /* 0x000000051f1f7290 */ /* 0x002fcc000fffe13f */
.L_x_334:
[----:B----4-:R1:W4:Y:S01]  /*07a0*/  @P0 LDG.E R4, [R6.64] ;  /* 0x0000001a06040981 */ /* 0x010322000c1e1900 */
[----:B------:R-:W-:Y:S01]  /*07b0*/  ISETP.NE.U32.AND P1, PT, RZ, c[0x0][0x378], PT ;  /* 0x0000de00ff007a0c */ /* 0x000fe20003f25070 */
[----:B-1----:R-:W-:Y:S01]  /*07c0*/  IMAD.U32 R0, RZ, RZ, UR22 ;  /* 0x00000016ff007e24 */ /* 0x002fe2000f8e00ff */
[----:B------:R-:W-:Y:S01]  /*07d0*/  MOV R133, UR31 ;  /* 0x0000001f00857c02 */ /* 0x000fe20008000f00 */
[----:B------:R-:W-:-:S02]  /*07e0*/  ULDC UR5, c[0x0][0x2c4] ;  /* 0x0000b10000057ab9 */ /* 0x000fc40000000800 */
[----:B------:R-:W-:Y:S01]  /*07f0*/  ULDC.64 UR6, c[0x0][0x2c8] ;  /* 0x0000b20000067ab9 */ /* 0x000fe20000000a00 */
[----:B---3--:R-:W3:Y:S01]  /*0800*/  @P0 LDG.E R6, [R6.64+0x4] ;  /* 0x0000041a06060981 */ /* 0x008ee2000c1e1900 */
[----:B------:R-:W-:-:S13]  /*0810*/  ISETP.NE.AND.EX P1, PT, RZ, c[0x0][0x37c], PT, P1 ;  /* 0x0000df00ff007a0c */ /* 0x000fda0003f25310 */
[----:B------:R-:W-:-:S05]  /*0820*/  @P1 IMAD.WIDE R2, R11, R0, c[0x0][0x378] ;  /* 0x0000de000b021625 */ /* 0x000fca00078e0200 */
[----:B------:R1:W5:Y:S01]  /*0830*/  @P1 LDG.E R133, [R2.64] ;  /* 0x0000001a02851981 */ /* 0x000362000c1e1900 */
[----:B------:R-:W-:Y:S02]  /*0840*/  UISETP.NE.AND UP0, UPT, UR5, 0x1, UPT ;  /* 0x000000010500788c */ /* 0x000fe4000bf05270 */
[----:B--2---:R-:W-:Y:S02]  /*0850*/  UIADD3 UR5, -UR19, UR31, URZ ;  /* 0x0000001f13057290 */ /* 0x004fe4000fffe13f */
[----:B------:R-:W-:-:S07]  /*0860*/  UP2UR UR24, UPR, URZ, 0x1 ;  /* 0x000000013f187883 */ /* 0x000fce0008000000 */
[----:B------:R-:W-:-:S04]  /*0870*/  @UP0 UIADD3 UR10, UR18, 0x7f, URZ ;  /* 0x0000007f120a0890 */ /* 0x000fc8000fffe03f */
[----:B------:R-:W-:Y:S01]  /*0880*/  UIMAD.WIDE.U32 UR10, UR10, UR6, URZ ;  /* 0x000000060a0a72a5 */ /* 0x000fe2000f8e003f */
[----:B----4-:R-:W2:Y:S08]  /*0890*/  @P0 R2UR UR8, R4 ;  /* 0x00000000040803c2 */ /* 0x010eb000000e0000 */
[----:B---3--:R-:W2:Y:S02]  /*08a0*/  @P0 R2UR UR9, R6 ;  /* 0x00000000060903c2 */ /* 0x008ea400000e0000 */
[----:B--2---:R-:W-:-:S02]  /*08b0*/  @UP2 UIADD3 UR4, -UR8, UR9, URZ ;  /* 0x0000000908042290 */ /* 0x004fc4000fffe13f */
[----:B------:R-:W-:Y:S02]  /*08c0*/  UIADD3 UR8, UR18, 0x7f, URZ ;  /* 0x0000007f12087890 */ /* 0x000fe4000fffe03f */
[----:B------:R-:W-:Y:S02]  /*08d0*/  @UP0 USHF.R.U32.HI UR8, URZ, UR7, UR11 ;  /* 0x000000073f080299 */ /* 0x000fe4000801160b */
[----:B------:R-:W-:Y:S02]  /*08e0*/  UIADD3 UR15, UR5, UR4, URZ ;  /* 0x00000004050f7290 */ /* 0x000fe4000fffe03f */
[----:B------:R-:W-:Y:S02]  /*08f0*/  ULDC.64 UR6, c[0x0][0x328] ;  /* 0x0000ca0000067ab9 */ /* 0x000fe40000000a00 */
[----:B------:R-:W-:Y:S02]  /*0900*/  UISETP.GE.AND UP0, UPT, UR7, 0x1, UPT ;  /* 0x000000010700788c */ /* 0x000fe4000bf06270 */
[----:B------:R-:W-:-:S02]  /*0910*/  UIADD3 UR14, UR15, 0x1, -UR21 ;  /* 0x000000010f0e7890 */ /* 0x000fc4000fffe815 */
[----:B------:R-:W-:Y:S02]  /*0920*/  UP2UR UR23, UPR, URZ, 0x1 ;  /* 0x000000013f177883 */ /* 0x000fe40008000000 */
[----:B------:R-:W-:Y:S01]  /*0930*/  PLOP3.LUT P0, PT, PT, PT, UP0, 0x40, 0x0 ;  /* 0x000000000000781c */ /* 0x000fe20003f0e808 */
[----:B------:R-:W-:-:S04]  /*0940*/  UIADD3 UR8, UR14, UR8, URZ ;  /* 0x000000080e087290 */ /* 0x000fc8000fffe03f */
[----:B------:R-:W-:-:S06]  /*0950*/  UIADD3 UR6, UR8, UR6, URZ ;  /* 0x0000000608067290 */ /* 0x000fcc000fffe03f */
[----:B------:R-:W-:Y:S02]  /*0960*/  IMAD.U32 R0, RZ, RZ, UR6 ;  /* 0x00000006ff007e24 */ /* 0x000fe4000f8e00ff */
[----:B------:R-:W-:Y:S05]  /*0970*/  @P0 BRA `(.L_x_335) ;  /* 0x0000011000000947 */ /* 0x000fea0003800000 */
[----:B-1----:R-:W-:Y:S01]  /*0980*/  ISETP.LT.AND P0, PT, RZ, UR8, PT ;  /* 0x00000008ff007c0c */ /* 0x002fe2000bf01270 */
[----:B------:R-:W-:-:S12]  /*0990*/  UIADD3 UR6, UR8, -0x1, URZ ;  /* 0xffffffff08067890 */ /* 0x000fd8000fffe03f */
[----:B------:R-:W-:Y:S05]  /*09a0*/  @P0 BRA `(.L_x_336) ;  /* 0x0000007000000947 */ /* 0x000fea0003800000 */
[----:B------:R-:W-:Y:S02]  /*09b0*/  UISETP.NE.AND UP0, UPT, UR7, 0x1, UPT ;  /* 0x000000010700788c */ /* 0x000fe4000bf05270 */
[----:B------:R-:W-:-:S03]  /*09c0*/  UIADD3 UR6, -UR8, URZ, URZ ;  /* 0x0000003f08067290 */ /* 0x000fc6000fffe13f */
[----:B------:R-:W-:Y:S02]  /*09d0*/  ULDC.64 UR8, c[0x0][0x330] ;  /* 0x0000cc0000087ab9 */ /* 0x000fe40000000a00 */
[----:B------:R-:W-:-:S04]  /*09e0*/  UIMAD.WIDE.U32 UR10, UR6, UR8, URZ ;  /* 0x00000008060a72a5 */ /* 0x000fc8000f8e003f */
[----:B------:R-:W-:-:S04]  /*09f0*/  @UP0 USHF.R.U32.HI UR6, URZ, UR9, UR11 ;  /* 0x000000093f060299 */ /* 0x000fc8000801160b */
[----:B------:R-:W-:Y:S01]  /*0a00*/  ULOP3.LUT UR6, URZ, UR6, URZ, 0x33, !UPT ;  /* 0x000000063f067292 */ /* 0x000fe2000f8e333f */
[----:B------:R-:W-:Y:S05]  /*0a10*/  BRA `(.L_x_337) ;  /* 0x0000004000007947 */ /* 0x000fea0003800000 */
.L_x_336:
[----:B------:R-:W-:Y:S02]  /*0a20*/  UISETP.NE.AND UP0, UPT, UR7, 0x1, UPT ;  /* 0x000000010700788c */ /* 0x000fe4000bf05270 */
[----:B------:R-:W-:Y:S02]  /*0a30*/  ULDC.64 UR8, c[0x0][0x330] ;  /* 0x0000cc0000087ab9 */ /* 0x000fe40000000a00 */
[----:B------:R-:W-:-:S07]  /*0a40*/  UIMAD.WIDE.U32 UR10, UR6, UR8, URZ ;  /* 0x00000008060a72a5 */ /* 0x000fce000f8e003f */
[----:B------:R-:W-:Y:S02]  /*0a50*/  @UP0 USHF.R.U32.HI UR6, URZ, UR9, UR11 ;  /* 0x000000093f060299 */ /* 0x000fe4000801160b */
.L_x_337:
[----:B------:R-:W-:Y:S02]  /*0a60*/  ULDC UR8, c[0x0][0x32c] ;  /* 0x0000cb0000087ab9 */ /* 0x000fe40000000800 */
[----:B------:R-:W-:-:S06]  /*0a70*/  UIMAD UR8, UR6, UR7, UR8 ;  /* 0x00000007060872a4 */ /* 0x000fcc000f8e0208 */
[----:B------:R-:W-:Y:S02]  /*0a80*/  IMNMX R0, R0, UR8, PT ;  /* 0x0000000800007c17 */ /* 0x000fe4000b800200 */
.L_x_335:
[----:B-1----:R-:W-:Y:S02]  /*0a90*/  UISETP.NE.AND UP0, UPT, UR24, URZ, UPT ;  /* 0x0000003f1800728c */ /* 0x002fe4000bf05270 */
[----:B------:R-:W-:Y:S02]  /*0aa0*/  ULDC.64 UR8, c[0x0][0x2c8] ;  /* 0x0000b20000087ab9 */ /* 0x000fe40000000a00 */
[----:B------:R-:W-:Y:S02]  /*0ab0*/  UIMAD.WIDE.U32 UR10, UR18, UR8, URZ ;  /* 0x00000008120a72a5 */ /* 0x000fe4000f8e003f */
[----:B------:R-:W-:Y:S02]  /*0ac0*/  UMOV UR6, UR18 ;  /* 0x0000001200067c82 */ /* 0x000fe40008000000 */
[----:B------:R-:W-:Y:S02]  /*0ad0*/  UIADD3 UR28, UR15, 0x5f, URZ ;  /* 0x0000005f0f1c7890 */ /* 0x000fe4000fffe03f */
[----:B------:R-:W-:-:S02]  /*0ae0*/  UIADD3 UR13, UR15, -UR21, URZ ;  /* 0x800000150f0d7290 */ /* 0x000fc4000fffe03f */
[----:B------:R-:W-:Y:S02]  /*0af0*/  @UP0 USHF.R.U32.HI UR6, URZ, UR9, UR11 ;  /* 0x000000093f060299 */ /* 0x000fe4000801160b */
[----:B------:R-:W-:Y:S02]  /*0b00*/  UISETP.GE.AND UP0, UPT, UR7, 0x1, UPT ;  /* 0x000000010700788c */ /* 0x000fe4000bf06270 */
[----:B------:R-:W-:Y:S02]  /*0b10*/  UIMAD.WIDE UR28, UR28, 0x2aaaaaab, URZ ;  /* 0x2aaaaaab1c1c78a5 */ /* 0x000fe4000f8e023f */
[----:B------:R-:W-:Y:S02]  /*0b20*/  UIADD3 UR9, UR13, UR6, URZ ;  /* 0x000000060d097290 */ /* 0x000fe4000fffe03f */
[----:B------:R-:W-:Y:S01]  /*0b30*/  PLOP3.LUT P0, PT, PT, PT, UP0, 0x40, 0x0 ;  /* 0x000000000000781c */ /* 0x000fe20003f0e808 */
[----:B------:R-:W-:Y:S02]  /*0b40*/  ULDC UR8, c[0x0][0x324] ;  /* 0x0000c90000087ab9 */ /* 0x000fe40000000800 */
[----:B------:R-:W-:-:S02]  /*0b50*/  UMOV UR11, UR29 ;  /* 0x0000001d000b7c82 */ /* 0x000fc40008000000 */
[----:B------:R-:W-:Y:S02]  /*0b60*/  USHF.R.U32.HI UR12, URZ, 0x1f, UR11 ;  /* 0x0000001f3f0c7899 */ /* 0x000fe4000801160b */
[----:B------:R-:W-:Y:S02]  /*0b70*/  UIADD3 UR8, UR9, -UR8, URZ ;  /* 0x8000000809087290 */ /* 0x000fe4000fffe03f */
[----:B------:R-:W-:-:S04]  /*0b80*/  ULEA.HI.SX32 UR12, UR11, UR12, 0x1c ;  /* 0x0000000c0b0c7291 */ /* 0x000fc8000f8fe23f */
[----:B------:R-:W-:Y:S05]  /*0b90*/  @P0 BRA `(.L_x_338) ;  /* 0x0000012000000947 */ /* 0x000fea0003800000 */
[----:B------:R-:W-:-:S06]  /*0ba0*/  UISETP.GT.AND UP0, UPT, UR9, -0x1, UPT ;  /* 0xffffffff0900788c */ /* 0x000fcc000bf04270 */
[----:B------:R-:W-:-:S13]  /*0bb0*/  PLOP3.LUT P0, PT, PT, PT, UP0, 0x80, 0x0 ;  /* 0x000000000000781c */ /* 0x000fda0003f0f008 */
[----:B------:R-:W-:Y:S05]  /*0bc0*/  @P0 BRA `(.L_x_339) ;  /* 0x0000007000000947 */ /* 0x000fea0003800000 */
[----:B------:R-:W-:Y:S02]  /*0bd0*/  UISETP.NE.AND UP0, UPT, UR7, 0x1, UPT ;  /* 0x000000010700788c */ /* 0x000fe4000bf05270 */
[----:B------:R-:W-:Y:S02]  /*0be0*/  ULOP3.LUT UR9, URZ, UR9, URZ, 0x33, !UPT ;  /* 0x000000093f097292 */ /* 0x000fe4000f8e333f */
[----:B------:R-:W-:Y:S02]  /*0bf0*/  ULDC.64 UR6, c[0x0][0x330] ;  /* 0x0000cc0000067ab9 */ /* 0x000fe40000000a00 */
[----:B------:R-:W-:-:S05]  /*0c00*/  UIMAD.WIDE.U32 UR10, UR9, UR6, URZ ;  /* 0x00000006090a72a5 */ /* 0x000fca000f8e003f */
[----:B------:R-:W-:-:S04]  /*0c10*/  @UP0 USHF.R.U32.HI UR9, URZ, UR7, UR11 ;  /* 0x000000073f090299 */ /* 0x000fc8000801160b */
[----:B------:R-:W-:Y:S01]  /*0c20*/  ULOP3.LUT UR9, URZ, UR9, URZ, 0x33, !UPT ;  /* 0x000000093f097292 */ /* 0x000fe2000f8e333f */
[----:B------:R-:W-:Y:S05]  /*0c30*/  BRA `(.L_x_340) ;  /* 0x0000004000007947 */ /* 0x000fea0003800000 */
.L_x_339:
[----:B------:R-:W-:-:S03]  /*0c40*/  UISETP.NE.AND UP0, UPT, UR7, 0x1, UPT ;  /* 0x000000010700788c */ /* 0x000fc6000bf05270 */
[----:B------:R-:W-:Y:S02]  /*0c50*/  ULDC.64 UR6, c[0x0][0x330] ;  /* 0x0000cc0000067ab9 */ /* 0x000fe40000000a00 */
[----:B------:R-:W-:-:S06]  /*0c60*/  UIMAD.WIDE.U32 UR10, UR9, UR6, URZ ;  /* 0x00000006090a72a5 */ /* 0x000fcc000f8e003f */
[----:B------:R-:W-:Y:S02]  /*0c70*/  @UP0 USHF.R.U32.HI UR9, URZ, UR7, UR11 ;  /* 0x000000073f090299 */ /* 0x000fe4000801160b */
.L_x_340:
[----:B------:R-:W-:Y:S02]  /*0c80*/  ULDC UR6, c[0x0][0x32c] ;  /* 0x0000cb0000067ab9 */ /* 0x000fe40000000800 */
[----:B------:R-:W-:-:S04]  /*0c90*/  UIMAD UR6, UR9, UR6, URZ ;  /* 0x00000006090672a4 */ /* 0x000fc8000f8e023f */
[----:B------:R-:W-:-:S04]  /*0ca0*/  UISETP.LT.AND UP0, UPT, UR8, UR6, UPT ;  /* 0x000000060800728c */ /* 0x000fc8000bf01270 */
[----:B------:R-:W-:-:S03]  /*0cb0*/  USEL UR8, UR8, UR6, !UP0 ;  /* 0x0000000608087287 */ /* 0x000fc6000c000000 */
.L_x_338:
[----:B------:R-:W-:Y:S01]  /*0cc0*/  IADD3 R0, R0, 0x5f, RZ ;  /* 0x0000005f00007810 */ /* 0x000fe20007ffe0ff */
[----:B------:R-:W-:-:S04]  /*0cd0*/  UIMAD.WIDE UR8, UR8, 0x2aaaaaab, URZ ;  /* 0x2aaaaaab080878a5 */ /* 0x000fc8000f8e023f */
[----:B------:R-:W-:Y:S01]  /*0ce0*/  IMAD.HI R0, R0, 0x2aaaaaab, RZ ;  /* 0x2aaaaaab00007827 */ /* 0x000fe200078e02ff */
[----:B------:R-:W-:-:S03]  /*0cf0*/  USHF.R.U32.HI UR7, URZ, 0x1f, UR9 ;  /* 0x0000001f3f077899 */ /* 0x000fc60008011609 */
[----:B------:R-:W1:Y:S01]  /*0d00*/  R2UR UR6, R0 ;  /* 0x00000000000673c2 */ /* 0x000e6200000e0000 */
[----:B------:R-:W-:-:S04]  /*0d10*/  ULEA.HI.SX32 UR7, UR9, UR7, 0x1c ;  /* 0x0000000709077291 */ /* 0x000fc8000f8fe23f */
[----:B------:R-:W-:-:S04]  /*0d20*/  UISETP.LT.AND UP1, UPT, URZ, UR7, UPT ;  /* 0x000000073f00728c */ /* 0x000fc8000bf21270 */
[----:B------:R-:W-:-:S04]  /*0d30*/  USEL UR7, URZ, UR7, !UP1 ;  /* 0x000000073f077287 */ /* 0x000fc8000c800000 */
[----:B------:R-:W-:-:S04]  /*0d40*/  UIMAD UR7, UR7, 0x60, -UR5 ;  /* 0x00000060070778a4 */ /* 0x000fc8000f8e0a05 */
[----:B------:R-:W-:-:S04]  /*0d50*/  UISETP.LT.AND UP1, UPT, URZ, UR7, UPT ;  /* 0x000000073f00728c */ /* 0x000fc8000bf21270 */
[----:B------:R-:W-:Y:S02]  /*0d60*/  USEL UR7, URZ, UR7, !UP1 ;  /* 0x000000073f077287 */ /* 0x000fe4000c800000 */
[----:B-1----:R-:W-:-:S04]  /*0d70*/  USHF.R.U32.HI UR8, URZ, 0x1f, UR6 ;  /* 0x0000001f3f087899 */ /* 0x002fc80008011606 */
[----:B------:R-:W-:-:S04]  /*0d80*/  ULEA.HI.SX32 UR8, UR6, UR8, 0x1c ;  /* 0x0000000806087291 */ /* 0x000fc8000f8fe23f */
[----:B------:R-:W-:-:S04]  /*0d90*/  UISETP.LT.AND UP0, UPT, UR8, UR12, UPT ;  /* 0x0000000c0800728c */ /* 0x000fc8000bf01270 */
[----:B------:R-:W-:-:S04]  /*0da0*/  USEL UR8, UR8, UR12, UP0 ;  /* 0x0000000c08087287 */ /* 0x000fc80008000000 */
[----:B------:R-:W-:-:S04]  /*0db0*/  UIMAD UR8, UR8, 0x60, -UR5 ;  /* 0x00000060080878a4 */ /* 0x000fc8000f8e0a05 */
[----:B------:R-:W-:-:S04]  /*0dc0*/  UISETP.LT.AND UP0, UPT, UR8, UR4, UPT ;  /* 0x000000040800728c */ /* 0x000fc8000bf01270 */
[----:B------:R-:W-:-:S04]  /*0dd0*/  USEL UR8, UR8, UR4, UP0 ;  /* 0x0000000408087287 */ /* 0x000fc80008000000 */
[----:B------:R-:W-:Y:S02]  /*0de0*/  UISETP.GT.AND UP0, UPT, UR8, UR7, UPT ;  /* 0x000000070800728c */ /* 0x000fe4000bf04270 */
[----:B------:R-:W-:-:S04]  /*0df0*/  UIMAD.WIDE.U32 UR6, UR7, -0x55555555, URZ ;  /* 0xaaaaaaab070678a5 */ /* 0x000fc8000f8e003f */
[----:B------:R-:W-:-:S05]  /*0e00*/  USHF.R.U32.HI UR7, URZ, 0x6, UR7 ;  /* 0x000000063f077899 */ /* 0x000fca0008011607 */
[----:B------:R-:W-:Y:S02]  /*0e10*/  @UP0 UIADD3 UR8, UR8, 0x5f, URZ ;  /* 0x0000005f08080890 */ /* 0x000fe4000fffe03f */
[----:B------:R-:W-:Y:S02]  /*0e20*/  UMOV UR5, UR7 ;  /* 0x0000000700057c82 */ /* 0x000fe40008000000 */
[----:B------:R-:W-:-:S04]  /*0e30*/  UIMAD.WIDE UR8, UR8, 0x2aaaaaab, URZ ;  /* 0x2aaaaaab080878a5 */ /* 0x000fc8000f8e023f */
[----:B------:R-:W-:-:S04]  /*0e40*/  @UP0 USHF.R.U32.HI UR6, URZ, 0x1f, UR9 ;  /* 0x0000001f3f060899 */ /* 0x000fc80008011609 */
[----:B------:R-:W-:-:S04]  /*0e50*/  @UP0 ULEA.HI.SX32 UR5, UR9, UR6, 0x1c ;  /* 0x0000000609050291 */ /* 0x000fc8000f8fe23f */
[----:B------:R-:W-:-:S06]  /*0e60*/  UISETP.GT.AND UP0, UPT, UR5, UR7, UPT ;  /* 0x000000070500728c */ /* 0x000fcc000bf04270 */
[----:B------:R-:W-:-:S13]  /*0e70*/  PLOP3.LUT P0, PT, PT, PT, UP0, 0x80, 0x0 ;  /* 0x000000000000781c */ /* 0x000fda0003f0f008 */
[----:B------:R-:W-:Y:S05]  /*0e80*/  @!P0 BRA `(.L_x_341) ;  /* 0x0000615000008947 */ /* 0x000fea0003800000 */
[----:B------:R-:W-:Y:S01]  /*0e90*/  ISETP.NE.U32.AND P0, PT, RZ, c[0x0][0x340], PT ;  /* 0x0000d000ff007a0c */ /* 0x000fe20003f05070 */
[----:B------:R-:W-:Y:S01]  /*0ea0*/  IMAD.U32 R0, RZ, RZ, UR22 ;  /* 0x00000016ff007e24 */ /* 0x000fe2000f8e00ff */
[----:B------:R-:W-:Y:S01]  /*0eb0*/  SHF.R.S32.HI R29, RZ, 0x1f, R209 ;  /* 0x0000001fff1d7819 */ /* 0x000fe200000114d1 */
[----:B------:R-:W-:Y:S01]  /*0ec0*/  IMAD.MOV.U32 R134, RZ, RZ, 0x60 ;  /* 0x00000060ff867424 */ /* 0x000fe200078e00ff */
[----:B------:R-:W-:Y:S01]  /*0ed0*/  ISETP.NE.AND.EX P5, PT, RZ, c[0x0][0x344], PT, P0 ;  /* 0x0000d100ff007a0c */ /* 0x000fe20003fa5300 */
[----:B------:R-:W-:-:S12]  /*0ee0*/  ULDC.64 UR8, c[0x0][0x240] ;  /* 0x0000900000087ab9 */ /* 0x000fd80000000a00 */
[----:B------:R-:W-:-:S05]  /*0ef0*/  @P5 IMAD.WIDE R2, R11, R0, c[0x0][0x340] ;  /* 0x0000d0000b025625 */ /* 0x000fca00078e0200 */
[----:B------:R1:W2:Y:S01]  /*0f00*/  @P5 LDG.E R27, [R2.64] ;  /* 0x0000001a021b5981 */ /* 0x0002a2000c1e1900 */
[CC--:B------:R-:W-:Y:S01]  /*0f10*/  LEA.HI R0, R29.reuse, R209.reuse, RZ, 0x3 ;  /* 0x000000d11d007211 */ /* 0x0c0fe200078f18ff */
[----:B------:R-:W-:Y:S01]  /*0f20*/  IMAD.WIDE.U32 R142, R134, c[0x0][0x238], RZ ;  /* 0x00008e00868e7a25 */ /* 0x000fe200078e00ff */
[----:B------:R-:W-:Y:S01]  /*0f30*/  UIMAD UR8, UR16, UR8, URZ ;  /* 0x00000008100872a4 */ /* 0x000fe2000f8e023f */
[-C--:B------:R-:W-:Y:S01]  /*0f40*/  LEA.HI R9, R29, R209.reuse, RZ, 0x6 ;  /* 0x000000d11d097211 */ /* 0x080fe200078f30ff */
[----:B------:R-:W-:Y:S01]  /*0f50*/  UIADD3 UR6, UR5, -0x1, URZ ;  /* 0xffffffff05067890 */ /* 0x000fe2000fffe03f */
[----:B------:R-:W-:Y:S01]  /*0f60*/  SHF.R.S32.HI R6, RZ, 0x3, R0 ;  /* 0x00000003ff067819 */ /* 0x000fe20000011400 */
[----:B------:R-:W3:Y:S01]  /*0f70*/  R2UR UR33, R143 ;  /* 0x000000008f2173c2 */ /* 0x000ee200000e0000 */
[----:B------:R-:W-:Y:S01]  /*0f80*/  LOP3.LUT R0, R0, 0x1ffffff8, RZ, 0xc0, !PT ;  /* 0x1ffffff800007812 */ /* 0x000fe200078ec0ff */
[----:B------:R-:W-:Y:S01]  /*0f90*/  USHF.R.S32.HI UR30, URZ, 0x1f, UR22 ;  /* 0x0000001f3f1e7899 */ /* 0x000fe20008011416 */
[C---:B-----5:R-:W-:Y:S01]  /*0fa0*/  IADD3 R110, P0, R6.reuse, R10, RZ ;  /* 0x0000000a066e7210 */ /* 0x060fe20007f1e0ff */
[----:B------:R-:W-:Y:S01]  /*0fb0*/  UIMAD UR25, UR17, UR9, UR8 ;  /* 0x00000009111972a4 */ /* 0x000fe2000f8e0208 */
[----:B------:R-:W-:Y:S01]  /*0fc0*/  IADD3 R109, -R6, UR4, RZ ;  /* 0x00000004066d7c10 */ /* 0x000fe2000fffe1ff */
[----:B------:R-:W-:Y:S01]  /*0fd0*/  IMAD.IADD R0, R209, 0x1, -R0 ;  /* 0x00000001d1007824 */ /* 0x000fe200078e0a00 */
[----:B------:R-:W-:Y:S01]  /*0fe0*/  USEL UR29, UR22, URZ, !UP2 ;  /* 0x0000003f161d7287 */ /* 0x000fe2000d000000 */
[----:B------:R-:W-:Y:S01]  /*0ff0*/  IMAD.U32 R8, RZ, RZ, UR6 ;  /* 0x00000006ff087e24 */ /* 0x000fe2000f8e00ff */
[----:B------:R-:W-:Y:S01]  /*1000*/  UMOV UR11, 0x60 ;  /* 0x00000060000b7882 */ /* 0x000fe20000000000 */
[----:B------:R-:W-:Y:S01]  /*1010*/  IMAD.SHL.U32 R4, R0, 0x8, RZ ;  /* 0x0000000800047824 */ /* 0x000fe200078e00ff */
[----:B------:R-:W-:Y:S01]  /*1020*/  ULDC UR10, c[0x0][0x23c] ;  /* 0x00008f00000a7ab9 */ /* 0x000fe20000000800 */
[----:B------:R-:W-:Y:S01]  /*1030*/  IMAD R8, R8, -0x60, R109 ;  /* 0xffffffa008087824 */ /* 0x000fe200078e026d */
[----:B------:R-:W-:Y:S01]  /*1040*/  USEL UR28, UR30, URZ, !UP2 ;  /* 0x0000003f1e1c7287 */ /* 0x000fe2000d000000 */
[----:B------:R-:W-:Y:S01]  /*1050*/  IMAD.U32 R84, RZ, RZ, UR29 ;  /* 0x0000001dff547e24 */ /* 0x000fe2000f8e00ff */
[----:B------:R-:W-:Y:S01]  /*1060*/  SHF.R.S32.HI R5, RZ, 0x1f, R4 ;  /* 0x0000001fff057819 */ /* 0x000fe20000011404 */
[----:B------:R-:W-:Y:S01]  /*1070*/  UIMAD UR10, UR11, UR10, URZ ;  /* 0x0000000a0b0a72a4 */ /* 0x000fe2000f8e023f */
[----:B------:R-:W-:Y:S01]  /*1080*/  ISETP.GE.AND P4, PT, R8, 0x11, PT ;  /* 0x000000110800780c */ /* 0x000fe20003f86270 */
[----:B------:R-:W-:Y:S01]  /*1090*/  ULDC.64 UR8, c[0x0][0x248] ;  /* 0x0000920000087ab9 */ /* 0x000fe20000000a00 */
[----:B-1----:R-:W-:Y:S01]  /*10a0*/  SHF.R.S32.HI R2, RZ, 0x1f, R10 ;  /* 0x0000001fff027819 */ /* 0x002fe2000001140a */
[----:B------:R-:W-:Y:S01]  /*10b0*/  UIMAD UR8, UR28, UR8, URZ ;  /* 0x000000081c0872a4 */ /* 0x000fe2000f8e023f */
[----:B------:R-:W-:Y:S01]  /*10c0*/  IMAD R7, R134, c[0x0][0x294], RZ ;  /* 0x0000a50086077a24 */ /* 0x000fe200078e02ff */
[----:B------:R-:W-:Y:S01]  /*10d0*/  ISETP.GE.AND P1, PT, R8, 0x1, PT ;  /* 0x000000010800780c */ /* 0x000fe20003f26270 */
[----:B------:R-:W-:Y:S01]  /*10e0*/  IMAD.MOV.U32 R132, RZ, RZ, c[0x0][0x238] ;  /* 0x00008e00ff847624 */ /* 0x000fe200078e00ff */
[----:B------:R-:W-:Y:S01]  /*10f0*/  LEA.HI.X.SX32 R111, R6, R2, 0x1, P0 ;  /* 0x00000002066f7211 */ /* 0x000fe200000f0eff */
[----:B------:R-:W-:Y:S01]  /*1100*/  IMAD.WIDE.U32 R2, R110, c[0x0][0x238], R4 ;  /* 0x00008e006e027a25 */ /* 0x000fe200078e0004 */
[----:B------:R-:W-:Y:S01]  /*1110*/  UIMAD UR9, UR29, UR9, UR8 ;  /* 0x000000091d0972a4 */ /* 0x000fe2000f8e0208 */
[----:B------:R1:W4:Y:S01]  /*1120*/  R2UR UR5, R7 ;  /* 0x00000000070573c2 */ /* 0x00032200000e0000 */
[----:B------:R-:W-:Y:S01]  /*1130*/  LEA.HI R26, R29, R209, RZ, 0x2 ;  /* 0x000000d11d1a7211 */ /* 0x000fe200078f10ff */
[----:B------:R-:W-:Y:S01]  /*1140*/  IMAD R0, R111, c[0x0][0x238], RZ ;  /* 0x00008e006f007a24 */ /* 0x000fe200078e02ff */
[----:B------:R-:W-:Y:S01]  /*1150*/  ISETP.GE.AND P6, PT, R4, c[0x0][0x1d4], PT ;  /* 0x0000750004007a0c */ /* 0x000fe20003fc6270 */
[----:B------:R-:W-:Y:S01]  /*1160*/  IMAD.MOV.U32 R131, RZ, RZ, c[0x0][0x23c] ;  /* 0x00008f00ff837624 */ /* 0x000fe200078e00ff */
[----:B------:R-:W-:Y:S01]  /*1170*/  SHF.R.S32.HI R35, RZ, 0x2, R26 ;  /* 0x00000002ff237819 */ /* 0x000fe2000001141a */
[----:B------:R-:W-:Y:S01]  /*1180*/  IMAD R0, R110, c[0x0][0x23c], R0 ;  /* 0x00008f006e007a24 */ /* 0x000fe200078e0200 */
[C---:B------:R-:W-:Y:S01]  /*1190*/  ISETP.GE.AND P3, PT, R8.reuse, 0x21, PT ;  /* 0x000000210800780c */ /* 0x040fe20003f66270 */
[----:B------:R-:W-:Y:S01]  /*11a0*/  IMAD.U32 R12, RZ, RZ, UR17 ;  /* 0x00000011ff0c7e24 */ /* 0x000fe2000f8e00ff */
[----:B------:R-:W-:Y:S01]  /*11b0*/  ISETP.GE.AND P2, PT, R8, 0x41, PT ;  /* 0x000000410800780c */ /* 0x000fe20003f46270 */
[----:B------:R-:W-:Y:S01]  /*11c0*/  IMAD.IADD R3, R3, 0x1, R0 ;  /* 0x0000000103037824 */ /* 0x000fe200078e0200 */
[C---:B------:R-:W-:Y:S01]  /*11d0*/  IADD3 R138, R35.reuse, 0x20, RZ ;  /* 0x00000020238a7810 */ /* 0x040fe20007ffe0ff */
[----:B------:R-:W-:Y:S01]  /*11e0*/  IMAD.U32 R0, RZ, RZ, UR17 ;  /* 0x00000011ff007e24 */ /* 0x000fe2000f8e00ff */
[----:B------:R-:W-:Y:S01]  /*11f0*/  IADD3 R137, R35, 0x40, RZ ;  /* 0x0000004023897810 */ /* 0x000fe20007ffe0ff */
[----:B------:R-:W-:Y:S01]  /*1200*/  IMAD.WIDE.U32 R12, R12, c[0x0][0x260], R4 ;  /* 0x000098000c0c7a25 */ /* 0x000fe200078e0004 */
[----:B------:R-:W-:Y:S01]  /*1210*/  UMOV UR36, 0x6 ;  /* 0x0000000600247882 */ /* 0x000fe20000000000 */
[----:B------:R2:W4:Y:S01]  /*1220*/  R2UR UR32, R142 ;  /* 0x000000008e2073c2 */ /* 0x00052200000e0000 */
[----:B------:R-:W-:Y:S01]  /*1230*/  UMOV UR38, 0x5 ;  /* 0x0000000500267882 */ /* 0x000fe20000000000 */
[----:B------:R-:W-:Y:S01]  /*1240*/  IMAD.WIDE.U32 R2, R0, c[0x0][0x240], R2 ;  /* 0x0000900000027a25 */ /* 0x000fe200078e0002 */
[----:B------:R-:W-:Y:S01]  /*1250*/  ULDC UR34, c[0x0][0x284] ;  /* 0x0000a10000227ab9 */ /* 0x000fe20000000800 */
[----:B------:R-:W-:-:S02]  /*1260*/  P2R R130, PR, RZ, 0x40 ;  /* 0x00000040ff827803 */ /* 0x000fc40000000000 */
[----:B------:R-:W-:Y:S01]  /*1270*/  IMAD.SHL.U32 R0, R6, 0x40, RZ ;  /* 0x0000004006007824 */ /* 0x000fe200078e00ff */
[----:B------:R-:W-:Y:S01]  /*1280*/  IADD3 R3, R3, UR25, RZ ;  /* 0x0000001903037c10 */ /* 0x000fe2000fffe0ff */
[----:B---3--:R-:W-:Y:S01]  /*1290*/  UIADD3 UR25, UR33, UR10, URZ ;  /* 0x0000000a21197290 */ /* 0x008fe2000fffe03f */
[----:B------:R-:W-:Y:S01]  /*12a0*/  IMAD.MOV.U32 R14, RZ, RZ, R12 ;  /* 0x000000ffff0e7224 */ /* 0x000fe200078e000c */
[----:B------:R-:W-:Y:S01]  /*12b0*/  USHF.R.S32.HI UR10, URZ, 0x1f, UR6 ;  /* 0x0000001f3f0a7899 */ /* 0x000fe20008011406 */
[----:B------:R-:W-:Y:S01]  /*12c0*/  LOP3.LUT R0, R0, 0x1c0, RZ, 0xc0, !PT ;  /* 0x000001c000007812 */ /* 0x000fe200078ec0ff */
[----:B------:R-:W-:Y:S01]  /*12d0*/  UIMAD UR8, UR25, UR6, URZ ;  /* 0x00000006190872a4 */ /* 0x000fe2000f8e023f */
[----:B------:R-:W-:Y:S01]  /*12e0*/  IMAD.WIDE.U32 R116, R84, c[0x0][0x248], R2 ;  /* 0x0000920054747a25 */ /* 0x000fe200078e0002 */
[----:B------:R-:W-:Y:S02]  /*12f0*/  IADD3 R127, R28, UR31, RZ ;  /* 0x0000001f1c7f7c10 */ /* 0x000fe4000fffe0ff */
[----:B-1----:R-:W-:Y:S01]  /*1300*/  LOP3.LUT R7, R0, 0x38, R4, 0xf8, !PT ;  /* 0x0000003800077812 */ /* 0x002fe200078ef804 */
[----:B------:R-:W-:Y:S01]  /*1310*/  IMAD.MOV.U32 R112, RZ, RZ, R116 ;  /* 0x000000ffff707224 */ /* 0x000fe200078e0074 */
[----:B------:R-:W-:Y:S01]  /*1320*/  IADD3 R113, R117, UR9, RZ ;  /* 0x0000000975717c10 */ /* 0x000fe2000fffe0ff */
[----:B------:R-:W-:Y:S01]  /*1330*/  IMAD.U32 R2, RZ, RZ, UR8 ;  /* 0x00000008ff027e24 */ /* 0x000fe2000f8e00ff */
[----:B------:R-:W-:Y:S01]  /*1340*/  SHF.R.U32.HI R6, RZ, 0x3, R0 ;  /* 0x00000003ff067819 */ /* 0x000fe20000011600 */
[----:B------:R-:W-:Y:S01]  /*1350*/  ULDC.64 UR8, c[0x0][0x260] ;  /* 0x0000980000087ab9 */ /* 0x000fe20000000a00 */
[----:B------:R-:W-:Y:S01]  /*1360*/  IMAD R139, R134, c[0x0][0x284], RZ ;  /* 0x0000a100868b7a24 */ /* 0x000fe200078e02ff */
[----:B------:R-:W-:Y:S01]  /*1370*/  UIMAD UR8, UR16, UR8, URZ ;  /* 0x00000008100872a4 */ /* 0x000fe2000f8e023f */
[C---:B------:R-:W-:Y:S01]  /*1380*/  IMAD R2, R142.reuse, UR10, R2 ;  /* 0x0000000a8e027c24 */ /* 0x040fe2000f8e0202 */
[----:B------:R-:W-:Y:S01]  /*1390*/  LOP3.LUT R6, R7, R6, RZ, 0x3c, !PT ;  /* 0x0000000607067212 */ /* 0x000fe200078e3cff */
[----:B------:R-:W-:Y:S01]  /*13a0*/  IMAD.WIDE.U32 R10, R142, UR6, R112 ;  /* 0x000000068e0a7c25 */ /* 0x000fe2000f8e0070 */
[----:B------:R-:W-:-:S02]  /*13b0*/  UIMAD UR8, UR17, UR9, UR8 ;  /* 0x00000009110872a4 */ /* 0x000fc4000f8e0208 */
[----:B------:R-:W-:Y:S01]  /*13c0*/  ULDC UR10, c[0x0][0x294] ;  /* 0x0000a500000a7ab9 */ /* 0x000fe20000000800 */
[----:B------:R-:W-:Y:S01]  /*13d0*/  IMAD.IADD R3, R11, 0x1, R2 ;  /* 0x000000010b037824 */ /* 0x000fe200078e0202 */
[C---:B------:R-:W-:Y:S01]  /*13e0*/  @P4 LEA R0, P0, R132.reuse, R10, 0x4 ;  /* 0x0000000a84004211 */ /* 0x040fe200078020ff */
[----:B------:R-:W-:Y:S01]  /*13f0*/  IMAD.SHL.U32 R2, R9, 0x8, RZ ;  /* 0x0000000809027824 */ /* 0x000fe200078e00ff */
[----:B------:R-:W-:Y:S01]  /*1400*/  IADD3 R15, R13, UR8, RZ ;  /* 0x000000080d0f7c10 */ /* 0x000fe2000fffe0ff */
[C---:B------:R-:W-:Y:S01]  /*1410*/  IMAD.WIDE.U32 R12, R132.reuse, 0x20, RZ ;  /* 0x00000020840c7825 */ /* 0x040fe200078e00ff */
[----:B------:R-:W-:Y:S01]  /*1420*/  @P4 LEA.HI.X R7, R132, R3, R131, 0x4, P0 ;  /* 0x0000000384074211 */ /* 0x000fe200000f2483 */
[----:B------:R-:W-:Y:S01]  /*1430*/  ULDC.64 UR8, c[0x0][0x280] ;  /* 0x0000a00000087ab9 */ /* 0x000fe20000000a00 */
[----:B------:R-:W-:Y:S01]  /*1440*/  @P4 LEA R16, P0, R0, c[0x0][0x220], 0x1 ;  /* 0x0000880000104a11 */ /* 0x000fe200078008ff */
[----:B----4-:R-:W-:Y:S01]  /*1450*/  USHF.L.U64.HI UR32, UR8, UR36, UR9 ;  /* 0x0000002408207299 */ /* 0x010fe20008010209 */
[----:B------:R-:W-:Y:S01]  /*1460*/  LOP3.LUT R6, R6, 0xfffffe00, R2, 0xf8, !PT ;  /* 0xfffffe0006067812 */ /* 0x000fe200078ef802 */
[----:B------:R-:W-:Y:S01]  /*1470*/  USHF.L.U64.HI UR34, UR8, UR38, UR34 ;  /* 0x0000002608227299 */ /* 0x000fe20008010222 */
[----:B------:R-:W-:Y:S01]  /*1480*/  @P4 LEA.HI.X R17, R0, c[0x0][0x224], R7, 0x1, P0 ;  /* 0x0000890000114a11 */ /* 0x000fe200000f0c07 */
[----:B------:R-:W-:Y:S01]  /*1490*/  USHF.L.U32 UR33, UR8, 0x6, URZ ;  /* 0x0000000608217899 */ /* 0x000fe2000800063f */
[----:B------:R-:W-:Y:S01]  /*14a0*/  LOP3.LUT R0, R26, 0xfffffffc, RZ, 0xc0, !PT ;  /* 0xfffffffc1a007812 */ /* 0x000fe200078ec0ff */
[----:B------:R-:W-:Y:S01]  /*14b0*/  IMAD.SHL.U32 R78, R6, 0x2, RZ ;  /* 0x00000002064e7824 */ /* 0x000fe200078e00ff */
[C---:B------:R-:W-:Y:S01]  /*14c0*/  @P1 LEA R4, P0, R10.reuse, c[0x0][0x220], 0x1 ;  /* 0x000088000a041a11 */ /* 0x040fe200078008ff */
[----:B------:R-:W-:Y:S01]  /*14d0*/  USHF.L.U32 UR35, UR8, 0x5, URZ ;  /* 0x0000000508237899 */ /* 0x000fe2000800063f */
[----:B------:R-:W-:Y:S01]  /*14e0*/  SHF.R.S32.HI R2, RZ, 0x1f, R35 ;  /* 0x0000001fff027819 */ /* 0x000fe20000011423 */
[----:B------:R-:W-:Y:S01]  /*14f0*/  IMAD.IADD R0, R209, 0x1, -R0 ;  /* 0x00000001d1007824 */ /* 0x000fe200078e0a00 */
[----:B------:R-:W-:Y:S01]  /*1500*/  @P1 LEA.HI.X R5, R10, c[0x0][0x224], R3, 0x1, P0 ;  /* 0x000089000a051a11 */ /* 0x000fe200000f0c03 */
[----:B------:R-:W-:Y:S01]  /*1510*/  ULDC.64 UR8, c[0x0][0x290] ;  /* 0x0000a40000087ab9 */ /* 0x000fe20000000a00 */
[----:B------:R-:W-:Y:S01]  /*1520*/  ISETP.GT.AND P0, PT, R8, 0x50, PT ;  /* 0x000000500800780c */ /* 0x000fe20003f04270 */
[C---:B------:R-:W-:Y:S01]  /*1530*/  IMAD.SHL.U32 R32, R0.reuse, 0x4, RZ ;  /* 0x0000000400207824 */ /* 0x040fe200078e00ff */
[----:B------:R-:W-:Y:S01]  /*1540*/  USHF.L.U64.HI UR36, UR8, UR36, UR9 ;  /* 0x0000002408247299 */ /* 0x000fe20008010209 */
[----:B------:R-:W-:Y:S01]  /*1550*/  @!PT LDS RZ, [RZ] ;  /* 0x00000000fffff984 */ /* 0x000fe20000000800 */
[----:B------:R-:W-:Y:S01]  /*1560*/  @!PT LDS RZ, [RZ] ;  /* 0x00000000fffff984 */ /* 0x000fe20000000800 */
[----:B------:R-:W-:Y:S01]  /*1570*/  @!PT LDS RZ, [RZ] ;  /* 0x00000000fffff984 */ /* 0x000fe20000000800 */
[----:B------:R1:W-:Y:S01]  /*1580*/  @P1 LDGSTS.E.BYPASS.LTC128B.128 [R78+0x3100], [R4.64], !P6 ;  /* 0x03100000044e1fae */ /* 0x0003e2000f101d5a */
[----:B------:R-:W-:Y:S01]  /*1590*/  IMAD.SHL.U32 R20, R0, 0x8, RZ ;  /* 0x0000000800147824 */ /* 0x000fe200078e00ff */
[----:B------:R-:W-:Y:S01]  /*15a0*/  ISETP.GE.AND P1, PT, R8, 0x31, PT ;  /* 0x000000310800780c */ /* 0x000fe20003f26270 */
[----:B------:R-:W-:Y:S01]  /*15b0*/  USHF.L.U64.HI UR38, UR8, UR38, UR10 ;  /* 0x0000002608267299 */ /* 0x000fe2000801020a */
[----:B------:R-:W-:Y:S01]  /*15c0*/  SHF.R.S32.HI R33, RZ, 0x1f, R32 ;  /* 0x0000001fff217819 */ /* 0x000fe20000011420 */
[----:B------:R3:W-:Y:S01]  /*15d0*/  @P4 LDGSTS.E.BYPASS.LTC128B.128 [R78+0x3900], [R16.64], !P6 ;  /* 0x03900000104e4fae */ /* 0x0007e2000f101d5a */
[----:B------:R-:W-:Y:S01]  /*15e0*/  SHF.R.S32.HI R21, RZ, 0x1f, R20 ;  /* 0x0000001fff157819 */ /* 0x000fe20000011414 */
[----:B------:R-:W-:Y:S01]  /*15f0*/  USHF.L.U32 UR37, UR8, 0x6, URZ ;  /* 0x0000000608257899 */ /* 0x000fe2000800063f */
[----:B------:R-:W-:Y:S01]  /*1600*/  IADD3 R83, R20, 0x20, RZ ;  /* 0x0000002014537810 */ /* 0x000fe20007ffe0ff */
[----:B------:R-:W-:Y:S01]  /*1610*/  IMAD.WIDE.U32 R6, R35, c[0x0][0x280], R32 ;  /* 0x0000a00023067a25 */ /* 0x000fe200078e0020 */
[----:B------:R-:W-:Y:S01]  /*1620*/  USHF.L.U32 UR39, UR8, 0x5, URZ ;  /* 0x0000000508277899 */ /* 0x000fe2000800063f */
[----:B------:R-:W-:Y:S01]  /*1630*/  IADD3 R34, R32, 0x10, RZ ;  /* 0x0000001020227810 */ /* 0x000fe20007ffe0ff */
[----:B------:R-:W-:Y:S01]  /*1640*/  UIMAD.WIDE.U32 UR40, UR8, 0x60, URZ ;  /* 0x00000060082878a5 */ /* 0x000fe2000f8e003f */
[----:B------:R-:W-:Y:S01]  /*1650*/  IMAD.MOV.U32 R24, RZ, RZ, R6 ;  /* 0x000000ffff187224 */ /* 0x000fe200078e0006 */
[----:B------:R-:W-:Y:S01]  /*1660*/  ULDC.64 UR10, c[0x0][0x268] ;  /* 0x00009a00000a7ab9 */ /* 0x000fe20000000a00 */
[----:B------:R-:W-:Y:S01]  /*1670*/  @P1 IMAD R8, R131, 0x30, RZ ;  /* 0x0000003083081824 */ /* 0x000fe200078e02ff */
[----:B------:R-:W-:Y:S01]  /*1680*/  ULDC.64 UR8, c[0x0][0x1e8] ;  /* 0x00007a0000087ab9 */ /* 0x000fe20000000a00 */
[----:B------:R-:W-:Y:S01]  /*1690*/  IMAD.MOV.U32 R145, RZ, RZ, c[0x0][0x2b8] ;  /* 0x0000ae00ff917624 */ /* 0x000fe200078e00ff */
[----:B------:R-:W-:Y:S01]  /*16a0*/  UIMAD UR43, UR16, UR8, URZ ;  /* 0x00000008102b72a4 */ /* 0x000fe2000f8e023f */
[----:B------:R-:W-:Y:S01]  /*16b0*/  IMAD.MOV.U32 R144, RZ, RZ, c[0x0][0x27c] ;  /* 0x00009f00ff907624 */ /* 0x000fe200078e00ff */
[----:B------:R-:W-:Y:S01]  /*16c0*/  UIMAD.WIDE.U32 UR44, UR17, UR8, URZ ;  /* 0x00000008112c72a5 */ /* 0x000fe2000f8e003f */
[----:B------:R-:W-:Y:S01]  /*16d0*/  IMAD.MOV.U32 R136, RZ, RZ, c[0x0][0x27c] ;  /* 0x00009f00ff887624 */ /* 0x000fe200078e00ff */
[----:B------:R-:W-:Y:S01]  /*16e0*/  UIMAD UR43, UR17, UR9, UR43 ;  /* 0x00000009112b72a4 */ /* 0x000fe2000f8e022b */
[----:B------:R-:W-:Y:S01]  /*16f0*/  IMAD.WIDE.U32 R134, R134, c[0x0][0x280], RZ ;  /* 0x0000a00086867a25 */ /* 0x000fe200078e00ff */
[----:B------:R-:W-:-:S02]  /*1700*/  UIMAD UR10, UR28, UR10, URZ ;  /* 0x0000000a1c0a72a4 */ /* 0x000fc4000f8e023f */
[----:B------:R-:W-:Y:S01]  /*1710*/  ULDC.64 UR8, c[0x0][0x210] ;  /* 0x0000840000087ab9 */ /* 0x000fe20000000a00 */
[C---:B-1----:R-:W-:Y:S01]  /*1720*/  IMAD R4, R2.reuse, c[0x0][0x280], RZ ;  /* 0x0000a00002047a24 */ /* 0x042fe200078e02ff */
[----:B------:R-:W-:Y:S01]  /*1730*/  UIMAD UR42, UR16, UR8, URZ ;  /* 0x00000008102a72a4 */ /* 0x000fe2000f8e023f */
[----:B------:R-:W-:Y:S01]  /*1740*/  IMAD R2, R2, c[0x0][0x290], RZ ;  /* 0x0000a40002027a24 */ /* 0x000fe200078e02ff */
[----:B------:R-:W-:Y:S01]  /*1750*/  UIMAD UR10, UR29, UR11, UR10 ;  /* 0x0000000b1d0a72a4 */ /* 0x000fe2000f8e020a */
[C---:B------:R-:W-:Y:S01]  /*1760*/  IMAD R9, R35.reuse, c[0x0][0x284], R4 ;  /* 0x0000a10023097a24 */ /* 0x040fe200078e0204 */
[----:B------:R-:W-:Y:S01]  /*1770*/  UIMAD.WIDE.U32 UR46, UR17, UR8, URZ ;  /* 0x00000008112e72a5 */ /* 0x000fe2000f8e003f */
[----:B------:R-:W-:Y:S01]  /*1780*/  IMAD R11, R35, c[0x0][0x294], R2 ;  /* 0x0000a500230b7a24 */ /* 0x000fe200078e0202 */
[----:B------:R-:W-:Y:S01]  /*1790*/  @P3 IADD3 R2, P4, R10, R12, RZ ;  /* 0x0000000c0a023210 */ /* 0x000fe20007f9e0ff */
[----:B------:R-:W-:Y:S01]  /*17a0*/  IMAD.IADD R25, R7, 0x1, R9 ;  /* 0x0000000107197824 */ /* 0x000fe200078e0209 */
[----:B------:R-:W-:Y:S01]  /*17b0*/  UIMAD UR9, UR17, UR9, UR42 ;  /* 0x00000009110972a4 */ /* 0x000fe2000f8e022a */
[----:B------:R-:W-:Y:S01]  /*17c0*/  IMAD.WIDE.U32 R4, R35, c[0x0][0x290], R32 ;  /* 0x0000a40023047a25 */ /* 0x000fe200078e0020 */
[----:B------:R-:W-:-:S02]  /*17d0*/  UIADD3 UR43, UR45, UR43, URZ ;  /* 0x0000002b2d2b7290 */ /* 0x000fc4000fffe03f */
[----:B------:R-:W-:Y:S01]  /*17e0*/  UIADD3 UR9, UR47, UR9, URZ ;  /* 0x000000092f097290 */ /* 0x000fe2000fffe03f */
[----:B------:R-:W-:Y:S01]  /*17f0*/  IMAD.WIDE.U32 R6, R35, c[0x0][0x280], R20 ;  /* 0x0000a00023067a25 */ /* 0x000fe200078e0014 */
[----:B------:R-:W-:-:S03]  /*1800*/  UIADD3 UR8, UR41, UR5, URZ ;  /* 0x0000000529087290 */ /* 0x000fc6000fffe03f */
[----:B------:R-:W-:Y:S02]  /*1810*/  IMAD.IADD R23, R5, 0x1, R11 ;  /* 0x0000000105177824 */ /* 0x000fe400078e020b */
[----:B------:R-:W-:Y:S02]  /*1820*/  IMAD.MOV.U32 R22, RZ, RZ, R4 ;  /* 0x000000ffff167224 */ /* 0x000fe400078e0004 */
[----:B------:R-:W-:Y:S02]  /*1830*/  IMAD.IADD R19, R9, 0x1, R7 ;  /* 0x0000000109137824 */ /* 0x000fe400078e0207 */
[----:B------:R-:W-:-:S04]  /*1840*/  IMAD.WIDE.U32 R4, R35, c[0x0][0x290], R20 ;  /* 0x0000a40023047a25 */ /* 0x000fc800078e0014 */
[----:B------:R-:W-:Y:S02]  /*1850*/  IMAD.SHL.U32 R7, R131, 0x20, RZ ;  /* 0x0000002083077824 */ /* 0x000fe400078e00ff */
[----:B---3--:R-:W-:Y:S02]  /*1860*/  IMAD.IADD R17, R11, 0x1, R5 ;  /* 0x000000010b117824 */ /* 0x008fe400078e0205 */
[----:B------:R-:W-:Y:S01]  /*1870*/  IMAD.MOV.U32 R18, RZ, RZ, R6 ;  /* 0x000000ffff127224 */ /* 0x000fe200078e0006 */
[----:B------:R-:W-:Y:S01]  /*1880*/  @P3 IADD3.X R5, R3, R13, R7, P4, !PT ;  /* 0x0000000d03053210 */ /* 0x000fe200027fe407 */
[----:B------:R-:W-:Y:S01]  /*1890*/  IMAD.MOV.U32 R16, RZ, RZ, R4 ;  /* 0x000000ffff107224 */ /* 0x000fe200078e0004 */
[C---:B------:R-:W-:Y:S01]  /*18a0*/  @P3 LEA R6, P4, R2.reuse, c[0x0][0x220], 0x1 ;  /* 0x0000880002063a11 */ /* 0x040fe200078808ff */
[----:B------:R-:W-:Y:S02]  /*18b0*/  @P0 IMAD R11, R131, 0x50, RZ ;  /* 0x00000050830b0824 */ /* 0x000fe400078e02ff */
[----:B------:R-:W-:Y:S01]  /*18c0*/  IMAD.WIDE.U32 R96, R133, c[0x0][0x280], R24 ;  /* 0x0000a00085607a25 */ /* 0x000fe200078e0018 */
[----:B------:R-:W-:-:S02]  /*18d0*/  @P3 LEA.HI.X R7, R2, c[0x0][0x224], R5, 0x1, P4 ;  /* 0x0000890002073a11 */ /* 0x000fc400020f0c05 */
[----:B------:R-:W-:Y:S01]  /*18e0*/  ISETP.GE.AND P4, PT, R20, c[0x0][0x27c], PT ;  /* 0x00009f0014007a0c */ /* 0x000fe20003f86270 */
[----:B------:R-:W-:Y:S02]  /*18f0*/  @P1 IMAD.MOV.U32 R2, RZ, RZ, R10 ;  /* 0x000000ffff021224 */ /* 0x000fe400078e000a */
[----:B------:R1:W-:Y:S01]  /*1900*/  @P3 LDGSTS.E.BYPASS.LTC128B.128 [R78+0x4100], [R6.64], !P6 ;  /* 0x04100000064e3fae */ /* 0x0003e2000f101d5a */
[----:B------:R-:W-:Y:S01]  /*1910*/  IMAD.WIDE.U32 R94, R133, c[0x0][0x290], R22 ;  /* 0x0000a400855e7a25 */ /* 0x000fe200078e0016 */
[----:B------:R-:W-:-:S03]  /*1920*/  P2R R129, PR, RZ, 0x10 ;  /* 0x00000010ff817803 */ /* 0x000fc60000000000 */
[----:B------:R-:W-:Y:S01]  /*1930*/  @P1 IMAD.WIDE.U32 R4, R132, 0x30, R2 ;  /* 0x0000003084041825 */ /* 0x000fe200078e0002 */
[----:B------:R-:W-:-:S03]  /*1940*/  SEL R2, RZ, c[0x0][0x27c], !P4 ;  /* 0x00009f00ff027a07 */ /* 0x000fc60006000000 */
[----:B------:R-:W-:Y:S01]  /*1950*/  @P1 IMAD.IADD R8, R5, 0x1, R8 ;  /* 0x0000000105081824 */ /* 0x000fe200078e0208 */
[----:B------:R-:W-:Y:S01]  /*1960*/  @P1 LEA R12, P3, R4, c[0x0][0x220], 0x1 ;  /* 0x00008800040c1a11 */ /* 0x000fe200078608ff */
[----:B------:R-:W-:-:S03]  /*1970*/  IMAD.WIDE.U32 R92, R133, c[0x0][0x280], R18 ;  /* 0x0000a000855c7a25 */ /* 0x000fc600078e0012 */
[----:B------:R-:W-:Y:S01]  /*1980*/  @P1 LEA.HI.X R13, R4, c[0x0][0x224], R8, 0x1, P3 ;  /* 0x00008900040d1a11 */ /* 0x000fe200018f0c08 */
[----:B------:R-:W-:Y:S01]  /*1990*/  IMAD.IADD R4, R20, 0x1, R2 ;  /* 0x0000000114047824 */ /* 0x000fe200078e0202 */
[----:B------:R-:W-:Y:S01]  /*19a0*/  @P2 LEA R5, P3, R132, R10, 0x6 ;  /* 0x0000000a84052211 */ /* 0x000fe200078630ff */
[----:B------:R-:W-:Y:S02]  /*19b0*/  @P0 IMAD.MOV.U32 R2, RZ, RZ, R10 ;  /* 0x000000ffff020224 */ /* 0x000fe400078e000a */
[----:B------:R3:W-:Y:S01]  /*19c0*/  @P1 LDGSTS.E.BYPASS.LTC128B.128 [R78+0x4900], [R12.64], !P6 ;  /* 0x049000000c4e1fae */ /* 0x0007e2000f101d5a */
[----:B------:R-:W-:Y:S01]  /*19d0*/  ISETP.GE.AND P1, PT, R83, c[0x0][0x1d4], PT ;  /* 0x0000750053007a0c */ /* 0x000fe20003f26270 */
[----:B------:R-:W-:-:S03]  /*19e0*/  IMAD.WIDE.U32 R90, R133, c[0x0][0x290], R16 ;  /* 0x0000a400855a7a25 */ /* 0x000fc600078e0010 */
[----:B------:R-:W-:Y:S01]  /*19f0*/  P2R R106, PR, RZ, 0x2 ;  /* 0x00000002ff6a7803 */ /* 0x000fe20000000000 */
[----:B------:R-:W-:Y:S01]  /*1a00*/  IMAD.WIDE.U32 R84, R84, c[0x0][0x268], R14 ;  /* 0x00009a0054547a25 */ /* 0x000fe200078e000e */
[----:B------:R-:W-:Y:S02]  /*1a10*/  ISETP.NE.AND P1, PT, R145, 0x1, PT ;  /* 0x000000019100780c */ /* 0x000fe40003f25270 */
[C---:B-1----:R-:W-:Y:S01]  /*1a20*/  @P2 LEA.HI.X R6, R132.reuse, R3, R131, 0x6, P3 ;  /* 0x0000000384062211 */ /* 0x042fe200018f3483 */
[----:B------:R-:W-:Y:S01]  /*1a30*/  @P0 IMAD.WIDE.U32 R2, R132, 0x50, R2 ;  /* 0x0000005084020825 */ /* 0x000fe200078e0002 */
[----:B------:R-:W-:Y:S02]  /*1a40*/  @P2 LEA R8, P3, R5, c[0x0][0x220], 0x1 ;  /* 0x0000880005082a11 */ /* 0x000fe400078608ff */
[----:B------:R-:W-:Y:S01]  /*1a50*/  SHF.R.S32.HI R7, RZ, 0x1f, R4 ;  /* 0x0000001fff077819 */ /* 0x000fe20000011404 */
[----:B------:R-:W-:Y:S01]  /*1a60*/  @P0 IMAD.IADD R3, R3, 0x1, R11 ;  /* 0x0000000103030824 */ /* 0x000fe200078e020b */
[----:B------:R-:W-:Y:S01]  /*1a70*/  @P2 LEA.HI.X R9, R5, c[0x0][0x224], R6, 0x1, P3 ;  /* 0x0000890005092a11 */ /* 0x000fe200018f0c06 */
[----:B------:R-:W-:Y:S01]  /*1a80*/  IMAD.U32 R5, RZ, RZ, UR30 ;  /* 0x0000001eff057e24 */ /* 0x000fe2000f8e00ff */
[C---:B------:R-:W-:Y:S01]  /*1a90*/  @P0 LEA R6, P3, R2.reuse, c[0x0][0x220], 0x1 ;  /* 0x0000880002060a11 */ /* 0x040fe200078608ff */
[----:B------:R-:W-:Y:S01]  /*1aa0*/  IMAD.SHL.U32 R11, R137, 0x40, RZ ;  /* 0x00000040890b7824 */ /* 0x000fe200078e00ff */
[----:B------:R-:W-:Y:S01]  /*1ab0*/  LEA.HI R4, R7, R4, RZ, 0x3 ;  /* 0x0000000407047211 */ /* 0x000fe200078f18ff */
[----:B------:R1:W-:Y:S01]  /*1ac0*/  @P2 LDGSTS.E.BYPASS.LTC128B.128 [R78+0x5100], [R8.64], !P6 ;  /* 0x05100000084e2fae */ /* 0x0003e2000f101d5a */
[----:B------:R-:W-:Y:S01]  /*1ad0*/  @P0 LEA.HI.X R7, R2, c[0x0][0x224], R3, 0x1, P3 ;  /* 0x0000890002070a11 */ /* 0x000fe200018f0c03 */
[----:B------:R-:W-:Y:S01]  /*1ae0*/  IMAD.SHL.U32 R136, R136, 0x2, RZ ;  /* 0x0000000288887824 */ /* 0x000fe200078e00ff */
[----:B------:R-:W-:Y:S01]  /*1af0*/  LOP3.LUT R107, R11, 0x1c0, RZ, 0xc0, !PT ;  /* 0x000001c00b6b7812 */ /* 0x000fe200078ec0ff */
[----:B------:R-:W-:Y:S01]  /*1b00*/  IMAD.IADD R139, R135, 0x1, R139 ;  /* 0x00000001878b7824 */ /* 0x000fe200078e028b */
[----:B------:R-:W-:Y:S01]  /*1b10*/  LOP3.LUT R88, R4, 0xfffffff8, RZ, 0xc0, !PT ;  /* 0xfffffff804587812 */ /* 0x000fe200078ec0ff */
[----:B------:R4:W-:Y:S01]  /*1b20*/  @P0 LDGSTS.E.BYPASS.LTC128B.128 [R78+0x5900], [R6.64], !P6 ;  /* 0x05900000064e0fae */ /* 0x0009e2000f101d5a */
[----:B------:R-:W-:Y:S01]  /*1b30*/  ISETP.GE.AND P0, PT, R20, c[0x0][0x1d4], PT ;  /* 0x0000750014007a0c */ /* 0x000fe20003f06270 */
[----:B------:R-:W-:Y:S01]  /*1b40*/  IMAD R0, R0, 0x20, R35 ;  /* 0x0000002000007824 */ /* 0x000fe200078e0223 */
[----:B------:R-:W-:Y:S01]  /*1b50*/  SHF.R.U32.HI R140, RZ, 0x3, R107 ;  /* 0x00000003ff8c7819 */ /* 0x000fe2000001166b */
[----:B------:R-:W0:Y:S01]  /*1b60*/  LDGDEPBAR ;  /* 0x00000000000079af */ /* 0x000e220000000000 */
[----:B------:R-:W-:-:S02]  /*1b70*/  P2R R89, PR, RZ, 0x1 ;  /* 0x00000001ff597803 */ /* 0x000fc40000000000 */
[C---:B------:R-:W-:Y:S01]  /*1b80*/  SHF.L.U64.HI R131, R132.reuse, 0x5, R131 ;  /* 0x0000000584837819 */ /* 0x040fe20000010283 */
[----:B------:R-:W-:Y:S01]  /*1b90*/  IMAD.SHL.U32 R132, R132, 0x20, RZ ;  /* 0x0000002084847824 */ /* 0x000fe200078e00ff */
[----:B------:R-:W-:Y:S02]  /*1ba0*/  SHF.R.S32.HI R105, RZ, 0x3, R4 ;  /* 0x00000003ff697819 */ /* 0x000fe40000011404 */
[----:B------:R-:W-:Y:S02]  /*1bb0*/  SHF.R.S32.HI R100, RZ, 0x1f, R88 ;  /* 0x0000001fff647819 */ /* 0x000fe40000011458 */
[----:B------:R-:W-:Y:S01]  /*1bc0*/  IADD3 R87, R85, UR10, RZ ;  /* 0x0000000a55577c10 */ /* 0x000fe2000fffe0ff */
[----:B------:R-:W-:Y:S01]  /*1bd0*/  ULDC.U8 UR10, c[0x0][0x298] ;  /* 0x0000a600000a7ab9 */ /* 0x000fe20000000000 */
[----:B-1----:R-:W-:Y:S01]  /*1be0*/  IMAD.U32 R8, RZ, RZ, UR22 ;  /* 0x00000016ff087e24 */ /* 0x002fe2000f8e00ff */
[----:B----4-:R-:W-:Y:S02]  /*1bf0*/  LEA.HI R6, R29, R209, RZ, 0x5 ;  /* 0x000000d11d067211 */ /* 0x010fe400078f28ff */
[----:B------:R-:W-:-:S03]  /*1c00*/  SHF.R.S32.HI R7, RZ, 0x1f, R26 ;  /* 0x0000001fff077819 */ /* 0x000fc6000001141a */
[----:B------:R-:W-:-:S05]  /*1c10*/  IMAD.SHL.U32 R6, R6, 0x10, RZ ;  /* 0x0000001006067824 */ /* 0x000fca00078e00ff */
[----:B------:R-:W-:Y:S01]  /*1c20*/  LOP3.LUT R120, R6, 0xfffffe00, RZ, 0xc0, !PT ;  /* 0xfffffe0006787812 */ /* 0x000fe200078ec0ff */
[----:B------:R-:W-:-:S05]  /*1c30*/  IMAD.SHL.U32 R6, R138, 0x40, RZ ;  /* 0x000000408a067824 */ /* 0x000fca00078e00ff */
[----:B------:R-:W-:-:S04]  /*1c40*/  LOP3.LUT R108, R6, 0x1c0, RZ, 0xc0, !PT ;  /* 0x000001c0066c7812 */ /* 0x000fc800078ec0ff */
[----:B------:R-:W-:Y:S02]  /*1c50*/  SHF.R.U32.HI R141, RZ, 0x3, R108 ;  /* 0x00000003ff8d7819 */ /* 0x000fe4000001166c */
[----:B--2---:R-:W-:Y:S01]  /*1c60*/  @P5 SHF.R.S32.HI R3, RZ, 0x1f, R27 ;  /* 0x0000001fff035819 */ /* 0x004fe2000001141b */
[----:B------:R-:W-:Y:S01]  /*1c70*/  @!P5 IMAD.MOV.U32 R3, RZ, RZ, R5 ;  /* 0x000000ffff03d224 */ /* 0x000fe200078e0005 */
[----:B------:R-:W-:Y:S01]  /*1c80*/  SHF.R.S32.HI R5, RZ, 0x1f, R133 ;  /* 0x0000001fff057819 */ /* 0x000fe20000011485 */
[----:B------:R-:W-:Y:S02]  /*1c90*/  @P5 IMAD.MOV.U32 R2, RZ, RZ, R27 ;  /* 0x000000ffff025224 */ /* 0x000fe400078e001b */
[----:B------:R-:W-:Y:S02]  /*1ca0*/  @!P5 IMAD.MOV.U32 R2, RZ, RZ, R8 ;  /* 0x000000ffff02d224 */ /* 0x000fe400078e0008 */
[C---:B------:R-:W-:Y:S02]  /*1cb0*/  IMAD R8, R5.reuse, c[0x0][0x280], RZ ;  /* 0x0000a00005087a24 */ /* 0x040fe400078e02ff */
[----:B------:R-:W-:-:S02]  /*1cc0*/  IMAD R5, R5, c[0x0][0x290], RZ ;  /* 0x0000a40005057a24 */ /* 0x000fc400078e02ff */
[C---:B------:R-:W-:Y:S01]  /*1cd0*/  IMAD R10, R133.reuse, c[0x0][0x284], R8 ;  /* 0x0000a100850a7a24 */ /* 0x040fe200078e0208 */
[----:B------:R-:W-:Y:S01]  /*1ce0*/  SHF.R.S32.HI R8, RZ, 0x1f, R137 ;  /* 0x0000001fff087819 */ /* 0x000fe20000011489 */
[----:B------:R-:W-:Y:S01]  /*1cf0*/  IMAD R9, R133, c[0x0][0x294], R5 ;  /* 0x0000a50085097a24 */ /* 0x000fe200078e0205 */
[----:B------:R-:W-:Y:S01]  /*1d00*/  LEA.HI R5, R7, R35, RZ, 0x3 ;  /* 0x0000002307057211 */ /* 0x000fe200078f18ff */
[----:B------:R-:W-:Y:S01]  /*1d10*/  IMAD R3, R3, c[0x0][0x2b0], RZ ;  /* 0x0000ac0003037a24 */ /* 0x000fe200078e02ff */
[----:B------:R-:W-:Y:S01]  /*1d20*/  LEA.HI R6, R8, R137, RZ, 0x3 ;  /* 0x0000008908067211 */ /* 0x000fe200078f18ff */
[C---:B------:R-:W-:Y:S01]  /*1d30*/  IMAD.WIDE.U32 R114, R2.reuse, c[0x0][0x2b0], RZ ;  /* 0x0000ac0002727a25 */ /* 0x040fe200078e00ff */
[----:B------:R-:W-:Y:S02]  /*1d40*/  LOP3.LUT R5, R5, 0xfffffff8, RZ, 0xc0, !PT ;  /* 0xfffffff805057812 */ /* 0x000fe400078ec0ff */
[----:B------:R-:W-:Y:S01]  /*1d50*/  SHF.R.S32.HI R7, RZ, 0x1f, R138 ;  /* 0x0000001fff077819 */ /* 0x000fe2000001148a */
[----:B------:R-:W-:-:S02]  /*1d60*/  IMAD R3, R2, c[0x0][0x2b4], R3 ;  /* 0x0000ad0002037a24 */ /* 0x000fc400078e0203 */
[----:B------:R-:W-:Y:S01]  /*1d70*/  IMAD.IADD R5, R35, 0x1, -R5 ;  /* 0x0000000123057824 */ /* 0x000fe200078e0a05 */
[----:B------:R-:W-:Y:S01]  /*1d80*/  LEA.HI R7, R7, R138, RZ, 0x3 ;  /* 0x0000008a07077211 */ /* 0x000fe200078f18ff */
[----:B------:R-:W-:Y:S02]  /*1d90*/  IMAD.SHL.U32 R6, R6, 0x40, RZ ;  /* 0x0000004006067824 */ /* 0x000fe400078e00ff */
[C---:B------:R-:W-:Y:S01]  /*1da0*/  IMAD.SHL.U32 R8, R5.reuse, 0x40, RZ ;  /* 0x0000004005087824 */ /* 0x040fe200078e00ff */
[----:B------:R-:W-:Y:S01]  /*1db0*/  LOP3.LUT P0, RZ, R5, 0x4, RZ, 0xc0, !PT ;  /* 0x0000000405ff7812 */ /* 0x000fe2000780c0ff */
[----:B------:R-:W-:Y:S01]  /*1dc0*/  IMAD.IADD R126, R115, 0x1, R3 ;  /* 0x00000001737e7824 */ /* 0x000fe200078e0203 */
[----:B------:R-:W-:Y:S01]  /*1dd0*/  SHF.R.S32.HI R5, RZ, 0x1f, R83 ;  /* 0x0000001fff057819 */ /* 0x000fe20000011453 */
[----:B------:R-:W-:Y:S01]  /*1de0*/  IMAD.SHL.U32 R7, R7, 0x40, RZ ;  /* 0x0000004007077824 */ /* 0x000fe200078e00ff */
[----:B------:R-:W-:Y:S01]  /*1df0*/  LOP3.LUT R118, R8, 0x1c0, RZ, 0xc0, !PT ;  /* 0x000001c008767812 */ /* 0x000fe200078ec0ff */
[----:B------:R-:W-:Y:S01]  /*1e00*/  IMAD.IADD R104, R97, 0x1, R10 ;  /* 0x0000000161687824 */ /* 0x000fe200078e020a */
[----:B------:R-:W-:Y:S01]  /*1e10*/  LEA.HI R5, R5, R83, RZ, 0x3 ;  /* 0x0000005305057211 */ /* 0x000fe200078f18ff */
[----:B------:R-:W-:Y:S01]  /*1e20*/  IMAD.IADD R102, R10, 0x1, R93 ;  /* 0x000000010a667824 */ /* 0x000fe200078e025d */
[----:B------:R-:W-:Y:S01]  /*1e30*/  SHF.R.U32.HI R119, RZ, 0x3, R118 ;  /* 0x00000003ff777819 */ /* 0x000fe20000011676 */
[----:B------:R-:W-:Y:S01]  /*1e40*/  IMAD.IADD R103, R95, 0x1, R9 ;  /* 0x000000015f677824 */ /* 0x000fe200078e0209 */
[----:B------:R-:W-:Y:S01]  /*1e50*/  LOP3.LUT R2, R118, 0x18, R20, 0xf8, !PT ;  /* 0x0000001876027812 */ /* 0x000fe200078ef814 */
[----:B------:R-:W-:Y:S01]  /*1e60*/  IMAD.IADD R101, R9, 0x1, R91 ;  /* 0x0000000109657824 */ /* 0x000fe200078e025b */
[----:B------:R-:W-:-:S02]  /*1e70*/  LOP3.LUT R121, R6, 0xfffffe00, RZ, 0xc0, !PT ;  /* 0xfffffe0006797812 */ /* 0x000fc400078ec0ff */
[----:B------:R-:W-:Y:S02]  /*1e80*/  LOP3.LUT R2, R2, R119, RZ, 0x3c, !PT ;  /* 0x0000007702027212 */ /* 0x000fe400078e3cff */
[----:B------:R-:W-:Y:S02]  /*1e90*/  LOP3.LUT R6, R118, 0x38, R4, 0xf8, !PT ;  /* 0x0000003876067812 */ /* 0x000fe400078ef804 */
[----:B------:R-:W-:Y:S01]  /*1ea0*/  LOP3.LUT R73, R5, 0xfffffff8, RZ, 0xc0, !PT ;  /* 0xfffffff805497812 */ /* 0x000fe200078ec0ff */
[----:B------:R-:W-:Y:S01]  /*1eb0*/  IMAD.IADD R3, R2, 0x1, R120 ;  /* 0x0000000102037824 */ /* 0x000fe200078e0278 */
[----:B------:R-:W-:Y:S02]  /*1ec0*/  LOP3.LUT R122, R7, 0xfffffe00, RZ, 0xc0, !PT ;  /* 0xfffffe00077a7812 */ /* 0x000fe400078ec0ff */
[----:B------:R-:W-:Y:S02]  /*1ed0*/  LOP3.LUT R5, R108, 0x38, R4, 0xf8, !PT ;  /* 0x000000386c057812 */ /* 0x000fe400078ef804 */
[----:B------:R-:W-:-:S02]  /*1ee0*/  LEA R79, R3, 0x100, 0x1 ;  /* 0x00000100034f7811 */ /* 0x000fc400078e08ff */
[----:B------:R-:W-:Y:S02]  /*1ef0*/  LOP3.LUT R2, R107, 0x38, R4, 0xf8, !PT ;  /* 0x000000386b027812 */ /* 0x000fe400078ef804 */
[----:B------:R-:W-:Y:S02]  /*1f00*/  LOP3.LUT R3, R6, R119, RZ, 0x3c, !PT ;  /* 0x0000007706037212 */ /* 0x000fe400078e3cff */
[----:B------:R-:W-:Y:S02]  /*1f10*/  LOP3.LUT R5, R122, R5, R141, 0xf6, !PT ;  /* 0x000000057a057212 */ /* 0x000fe400078ef68d */
[----:B------:R-:W-:Y:S01]  /*1f20*/  LOP3.LUT R2, R121, R2, R140, 0xf6, !PT ;  /* 0x0000000279027212 */ /* 0x000fe200078ef68c */
[----:B------:R-:W-:Y:S01]  /*1f30*/  IMAD.IADD R3, R3, 0x1, R120 ;  /* 0x0000000103037824 */ /* 0x000fe200078e0278 */
[----:B------:R-:W-:Y:S01]  /*1f40*/  IADD3 R80, R79, 0x40, RZ ;  /* 0x000000404f507810 */ /* 0x000fe20007ffe0ff */
[----:B------:R-:W-:Y:S01]  /*1f50*/  IMAD.SHL.U32 R125, R5, 0x2, RZ ;  /* 0x00000002057d7824 */ /* 0x000fe200078e00ff */
[----:B------:R-:W-:Y:S01]  /*1f60*/  @P0 IADD3 R80, R79, -0x40, RZ ;  /* 0xffffffc04f500810 */ /* 0x000fe20007ffe0ff */
[----:B------:R-:W-:Y:S01]  /*1f70*/  IMAD.SHL.U32 R124, R2, 0x2, RZ ;  /* 0x00000002027c7824 */ /* 0x000fe200078e00ff */
[----:B------:R-:W-:Y:S01]  /*1f80*/  SHF.R.S32.HI R81, RZ, 0x1f, R73 ;  /* 0x0000001fff517819 */ /* 0x000fe20000011449 */
[----:B------:R-:W-:Y:S01]  /*1f90*/  IMAD.SHL.U32 R123, R3, 0x2, RZ ;  /* 0x00000002037b7824 */ /* 0x000fe200078e00ff */
[----:B------:R-:W-:Y:S01]  /*1fa0*/  BAR.SYNC.DEFER_BLOCKING 0x0 ;  /* 0x0000000000007b1d */ /* 0x000fe20000010000 */
[----:B---3--:R-:W-:-:S05]  /*1fb0*/  ISETP.GE.AND P0, PT, R144, 0x1, PT ;  /* 0x000000019000780c */ /* 0x008fca0003f06270 */
.L_x_376:
        /* <DEDUP_REMOVED lines=13> */
[C---:B------:R-:W-:Y:S04]  /*2090*/  @!P0 IADD3 R3, P1, R5.reuse, R114, RZ ;  /* 0x0000007205038210 */ /* 0x040fe80007f3e0ff */
[----:B------:R-:W-:Y:S02]  /*20a0*/  @!P0 LEA.HI.X.SX32 R6, R5, R126, 0x1, P1 ;  /* 0x0000007e05068211 */ /* 0x000fe400008f0eff */
[C---:B------:R-:W-:Y:S04]  /*20b0*/  @!P0 LEA R2, P1, R3.reuse, c[0x0][0x2a0], 0x2 ;  /* 0x0000a80003028a11 */ /* 0x040fe800078210ff */
[----:B------:R-:W-:Y:S05]  /*20c0*/  @!P0 LEA.HI.X R3, R3, c[0x0][0x2a4], R6, 0x2, P1 ;  /* 0x0000a90003038a11 */ /* 0x000fea00008f1406 */
[----:B------:R1:W2:Y:S04]  /*20d0*/  @!P0 LDG.E R82, [R2.64] ;  /* 0x0000001a02528981 */ /* 0x0002a8000c1e1900 */
[----:B------:R-:W-:Y:S01]  /*20e0*/  BAR.SYNC.DEFER_BLOCKING 0x0 ;  /* 0x0000000000007b1d */ /* 0x000fe20000010000 */
[----:B-1----:R-:W-:Y:S04]  /*20f0*/  IMAD.MOV R2, RZ, RZ, -R5 ;  /* 0x000000ffff027224 */ /* 0x002fe800078e0a05 */
[----:B------:R-:W-:Y:S04]  /*2100*/  IMAD R86, R2, c[0x0][0x2b8], R4 ;  /* 0x0000ae0002567a24 */ /* 0x000fe800078e0204 */
[----:B------:R-:W-:Y:S01]  /*2110*/  IMAD.WIDE.U32 R2, R86, c[0x0][0x1e0], RZ ;  /* 0x0000780056027a25 */ /* 0x000fe200078e00ff */
[----:B------:R-:W-:Y:S05]  /*2120*/  SHF.R.S32.HI R98, RZ, 0x1f, R86 ;  /* 0x0000001fff627819 */ /* 0x000fea0000011456 */
        /* <DEDUP_REMOVED lines=11> */
[----:B------:R-:W-:-:S05]  /*21e0*/  @!P2 BRA `(.L_x_343) ;  /* 0x00003b400000a947 */ /* 0x000fca0003800000 */
[----:B------:R-:W-:Y:S01]  /*21f0*/  USHF.R.S32.HI UR28, URZ, 0x1f, UR6 ;  /* 0x0000001f3f1c7899 */ /* 0x000fe20008011406 */
[----:B------:R-:W-:Y:S01]  /*2200*/  ISETP.NE.AND P0, PT, RZ, UR10, PT ;  /* 0x0000000aff007c0c */ /* 0x000fe2000bf05270 */
[----:B------:R-:W-:Y:S01]  /*2210*/  UIMAD UR11, UR8, UR6, URZ ;  /* 0x00000006080b72a4 */ /* 0x000fe2000f8e023f */
[----:B------:R-:W-:Y:S01]  /*2220*/  IMAD R2, R139, UR6, RZ ;  /* 0x000000068b027c24 */ /* 0x000fe2000f8e02ff */
[----:B------:R-:W-:Y:S01]  /*2230*/  UIMAD UR5, UR6, -0x60, UR4 ;  /* 0xffffffa0060578a4 */ /* 0x000fe2000f8e0204 */
[C---:B------:R-:W-:Y:S01]  /*2240*/  IMAD.WIDE.U32 R60, R134.reuse, UR6, RZ ;  /* 0x00000006863c7c25 */ /* 0x040fe2000f8e00ff */
[----:B------:R-:W-:Y:S02]  /*2250*/  UIMAD.WIDE.U32 UR30, UR40, UR6, URZ ;  /* 0x00000006281e72a5 */ /* 0x000fe4000f8e003f */
[----:B------:R-:W-:Y:S01]  /*2260*/  UIMAD UR11, UR28, UR40, UR11 ;  /* 0x000000281c0b72a4 */ /* 0x000fe2000f8e020b */
[----:B------:R-:W-:Y:S01]  /*2270*/  IMAD R2, R134, UR28, R2 ;  /* 0x0000001c86027c24 */ /* 0x000fe2000f8e0202 */
[----:B------:R-:W-:Y:S02]  /*2280*/  UISETP.LT.AND UP0, UPT, UR5, 0x60, UPT ;  /* 0x000000600500788c */ /* 0x000fe4000bf01270 */
[----:B------:R-:W-:Y:S02]  /*2290*/  UIADD3 UR11, UR31, UR11, URZ ;  /* 0x0000000b1f0b7290 */ /* 0x000fe4000fffe03f */
[----:B------:R-:W-:Y:S01]  /*22a0*/  USEL UR28, UR5, 0x60, UP0 ;  /* 0x00000060051c7887 */ /* 0x000fe20008000000 */
        /* <DEDUP_REMOVED lines=15> */
[----:B------:R-:W-:Y:S04]  /*23a0*/  IADD3 R3, P0, R94, UR30, RZ ;  /* 0x0000001e5e037c10 */ /* 0x000fe8000ff1e0ff */
[----:B------:R-:W-:Y:S02]  /*23b0*/  IADD3.X R5, R103, UR11, RZ, P0, !PT ;  /* 0x0000000b67057c10 */ /* 0x000fe400087fe4ff */
        /* <DEDUP_REMOVED lines=13> */
.L_x_346:
[----:B------:R-:W-:Y:S05]  /*2490*/  BSYNC B0 ;  /* 0x0000000000007941 */ /* 0x000fea0003800000 */
.L_x_345:
        /* <DEDUP_REMOVED lines=19> */
[----:B------:R-:W-:Y:S01]  /*25d0*/  IADD3 R4, P1, P0, R96, UR35, R60 ;  /* 0x0000002360047c10 */ /* 0x000fe2000f83e03c */
[----:B------:R-:W-:Y:S01]  /*25e0*/  IMAD.U32 R5, RZ, RZ, UR39 ;  /* 0x00000027ff057e24 */ /* 0x000fe2000f8e00ff */
[----:B------:R-:W-:Y:S01]  /*25f0*/  CS2R R42, SRZ ;  /* 0x00000000002a7805 */ /* 0x000fe2000001ff00 */
[----:B------:R-:W-:Y:S01]  /*2600*/  IMAD.U32 R8, RZ, RZ, UR38 ;  /* 0x00000026ff087e24 */ /* 0x000fe2000f8e00ff */
[----:B------:R-:W-:Y:S01]  /*2610*/  IADD3.X R7, R104, UR34, R37, P1, P0 ;  /* 0x0000002268077c10 */ /* 0x000fe20008fe0425 */
[----:B------:R-:W-:Y:S01]  /*2620*/  CS2R R14, SRZ ;  /* 0x00000000000e7805 */ /* 0x000fe2000001ff00 */
[----:B------:R-:W-:Y:S01]  /*2630*/  IADD3 R5, P1, P0, R94, UR30, R5 ;  /* 0x0000001e5e057c10 */ /* 0x000fe2000f83e005 */
[----:B------:R-:W-:Y:S01]  /*2640*/  CS2R R44, SRZ ;  /* 0x00000000002c7805 */ /* 0x000fe2000001ff00 */
[----:B------:R-:W-:Y:S02]  /*2650*/  CS2R R16, SRZ ;  /* 0x0000000000107805 */ /* 0x000fe4000001ff00 */
[----:B------:R-:W-:Y:S02]  /*2660*/  IADD3.X R8, R103, UR11, R8, P1, P0 ;  /* 0x0000000b67087c10 */ /* 0x000fe40008fe0408 */
        /* <DEDUP_REMOVED lines=12> */
.L_x_348:
[----:B------:R-:W-:Y:S05]  /*2730*/  BSYNC B0 ;  /* 0x0000000000007941 */ /* 0x000fea0003800000 */
.L_x_347:
        /* <DEDUP_REMOVED lines=24> */
[----:B------:R-:W-:Y:S01]  /*28c0*/  IMAD.U32 R5, RZ, RZ, UR31 ;  /* 0x0000001fff057e24 */ /* 0x000fe2000f8e00ff */
[----:B------:R-:W-:Y:S01]  /*28d0*/  IADD3 R5, P1, P0, R94, UR37, R4 ;  /* 0x000000255e057c10 */ /* 0x000fe2000f83e004 */
[----:B------:R-:W-:Y:S03]  /*28e0*/  CS2R R24, SRZ ;  /* 0x0000000000187805 */ /* 0x000fe6000001ff00 */
        /* <DEDUP_REMOVED lines=13> */
.L_x_350:
[----:B------:R-:W-:Y:S05]  /*29c0*/  BSYNC B0 ;  /* 0x0000000000007941 */ /* 0x000fea0003800000 */
.L_x_349:
        /* <DEDUP_REMOVED lines=74> */
.L_x_354:
[----:B------:R-:W-:Y:S05]  /*2e70*/  BSYNC B0 ;  /* 0x0000000000007941 */ /* 0x000fea0003800000 */
.L_x_353:
        /* <DEDUP_REMOVED lines=57> */
.L_x_352:
[----:B------:R-:W-:Y:S05]  /*3210*/  BSYNC B1 ;  /* 0x0000000000017941 */ /* 0x000fea0003800000 */
.L_x_351:
[----:B--2---:R2:W4:Y:S01]  /*3220*/  SHFL.IDX PT, R38, R76, 0x1, 0x1c1f ;  /* 0x003c1f004c267f89 */ /* 0x00452200000e0000 */
[----:B------:R-:W-:Y:S03]  /*3230*/  BSSY B1, `(.L_x_355) ;  /* 0x0000077000017945 */ /* 0x000fe60003800000 */
[----:B------:R2:W1:Y:S01]  /*3240*/  SHFL.IDX PT, R37, R77, 0x1, 0x1c1f ;  /* 0x003c1f004d257f89 */ /* 0x00046200000e0000 */
[----:B------:R-:W-:-:S05]  /*3250*/  @P4 BRA `(.L_x_356) ;  /* 0x0000074000004947 */ /* 0x000fca0003800000 */
[----:B------:R-:W-:Y:S01]  /*3260*/  ISETP.NE.AND P0, PT, R89, RZ, PT ;  /* 0x000000ff5900720c */ /* 0x000fe20003f05270 */
[----:B------:R-:W-:Y:S01]  /*3270*/  @!UPT UIADD3 URZ, URZ, URZ, URZ ;  /* 0x0000003f3f3ff290 */ /* 0x000fe2000fffe03f */
[----:B------:R-:W-:Y:S11]  /*3280*/  BSSY B0, `(.L_x_357) ;  /* 0x0000038000007945 */ /* 0x000ff60003800000 */
[----:B------:R-:W-:-:S05]  /*3290*/  @P0 BRA `(.L_x_358) ;  /* 0x0000036000000947 */ /* 0x000fca0003800000 */
[C---:B-1----:R-:W-:Y:S01]  /*32a0*/  LEA R30, P0, R20.reuse, R37, 0x1 ;  /* 0x00000025141e7211 */ /* 0x042fe200078008ff */
[----:B------:R-:W1:Y:S03]  /*32b0*/  LDS.128 R8, [R79+0x4000] ;  /* 0x004000004f087984 */ /* 0x000e660000000c00 */
        /* <DEDUP_REMOVED lines=39> */
[----:B------:R-:W-:Y:S01]  /*3530*/  @!P0 FMUL.FTZ R4, R7, R4 ;  /* 0x0000000407048220 */ /* 0x000fe20000410000 */
        /* <DEDUP_REMOVED lines=12> */
.L_x_358:
[----:B------:R-:W-:Y:S05]  /*3600*/  BSYNC B0 ;  /* 0x0000000000007941 */ /* 0x000fea0003800000 */
.L_x_357:
[----:B------:R-:W-:Y:S11]  /*3610*/  ISETP.NE.AND P0, PT, R106, RZ, PT ;  /* 0x000000ff6a00720c */ /* 0x000ff60003f05270 */
[----:B------:R-:W-:Y:S02]  /*3620*/  @!UPT UIADD3 URZ, URZ, URZ, URZ ;  /* 0x0000003f3f3ff290 */ /* 0x000fe4000fffe03f */
        /* <DEDUP_REMOVED lines=55> */
.L_x_356:
[----:B------:R-:W-:Y:S05]  /*39a0*/  BSYNC B1 ;  /* 0x0000000000017941 */ /* 0x000fea0003800000 */
.L_x_355:
[----:B-1----:R1:W2:Y:S04]  /*39b0*/  SHFL.IDX PT, R31, R76, 0x2, 0x1c1f ;  /* 0x005c1f004c1f7f89 */ /* 0x0022a800000e0000 */
[----:B------:R1:W4:Y:S01]  /*39c0*/  SHFL.IDX PT, R30, R77, 0x2, 0x1c1f ;  /* 0x005c1f004d1e7f89 */ /* 0x00032200000e0000 */
[----:B------:R-:W-:-:S05]  /*39d0*/  @P2 BRA `(.L_x_359) ;  /* 0x000026e000002947 */ /* 0x000fca0003800000 */
[----:B------:R-:W-:Y:S01]  /*39e0*/  ISETP.NE.AND P0, PT, R89, RZ, PT ;  /* 0x000000ff5900720c */ /* 0x000fe20003f05270 */
[----:B------:R-:W-:Y:S01]  /*39f0*/  @!UPT UIADD3 URZ, URZ, URZ, URZ ;  /* 0x0000003f3f3ff290 */ /* 0x000fe2000fffe03f */
[----:B------:R-:W-:Y:S11]  /*3a00*/  BSSY B0, `(.L_x_360) ;  /* 0x0000038000007945 */ /* 0x000ff60003800000 */
[----:B------:R-:W-:-:S05]  /*3a10*/  @P0 BRA `(.L_x_361) ;  /* 0x0000036000000947 */ /* 0x000fca0003800000 */
[C---:B----4-:R-:W-:Y:S01]  /*3a20*/  LEA R26, P0, R20.reuse, R30, 0x1 ;  /* 0x0000001e141a7211 */ /* 0x050fe200078008ff */
[----:B------:R-:W4:Y:S03]  /*3a30*/  LDS.128 R8, [R79+0x5000] ;  /* 0x005000004f087984 */ /* 0x000f260000000c00 */
[----:B--2---:R-:W-:Y:S02]  /*3a40*/  LEA.HI.X R27, R20, R31, R21, 0x1, P0 ;  /* 0x0000001f141b7211 */ /* 0x004fe400000f0c15 */
        /* <DEDUP_REMOVED lines=13> */
[----:B----4-:R-:W-:Y:S02]  /*3b20*/  @!P0 MOV R3, R8 ;  /* 0x0000000800038202 */ /* 0x010fe40000000f00 */
        /* <DEDUP_REMOVED lines=37> */
.L_x_361:
[----:B------:R-:W-:Y:S05]  /*3d80*/  BSYNC B0 ;  /* 0x0000000000007941 */ /* 0x000fea0003800000 */
.L_x_360:
[----:B------:R-:W-:Y:S11]  /*3d90*/  ISETP.NE.AND P0, PT, R106, RZ, PT ;  /* 0x000000ff6a00720c */ /* 0x000ff60003f05270 */
[----:B------:R-:W-:Y:S02]  /*3da0*/  @!UPT UIADD3 URZ, URZ, URZ, URZ ;  /* 0x0000003f3f3ff290 */ /* 0x000fe4000fffe03f */
[----:B------:R-:W-:-:S05]  /*3db0*/  @P0 BRA `(.L_x_359) ;  /* 0x0000230000000947 */ /* 0x000fca0003800000 */
[C---:B----4-:R-:W-:Y:S01]  /*3dc0*/  LEA R22, P0, R73.reuse, R30, 0x1 ;  /* 0x0000001e49167211 */ /* 0x050fe200078008ff */
[----:B--2---:R-:W2:Y:S03]  /*3dd0*/  LDS.128 R8, [R80+0x5000] ;  /* 0x0050000050087984 */ /* 0x004ea60000000c00 */
        /* <DEDUP_REMOVED lines=53> */
.L_x_344:
[----:B------:R-:W-:Y:S01]  /*4130*/  ISETP.GE.AND P0, PT, R138, UR28, PT ;  /* 0x0000001c8a007c0c */ /* 0x000fe2000bf06270 */
[----:B------:R-:W-:Y:S01]  /*4140*/  CS2R R26, SRZ ;  /* 0x00000000001a7805 */ /* 0x000fe2000001ff00 */
[----:B------:R-:W-:Y:S01]  /*4150*/  ISETP.NE.AND P5, PT, R89, RZ, PT ;  /* 0x000000ff5900720c */ /* 0x000fe20003fa5270 */
[----:B------:R-:W-:Y:S01]  /*4160*/  CS2R R24, SRZ ;  /* 0x0000000000187805 */ /* 0x000fe2000001ff00 */
[----:B------:R-:W-:Y:S01]  /*4170*/  ISETP.GE.OR P2, PT, R20, c[0x0][0x27c], P0 ;  /* 0x00009f0014007a0c */ /* 0x000fe20000746670 */
[----:B------:R-:W-:Y:S01]  /*4180*/  IMAD.U32 R7, RZ, RZ, UR39 ;  /* 0x00000027ff077e24 */ /* 0x000fe2000f8e00ff */
[----:B------:R-:W-:Y:S01]  /*4190*/  ISETP.NE.AND P4, PT, R129, RZ, PT ;  /* 0x000000ff8100720c */ /* 0x000fe20003f85270 */
[----:B------:R-:W-:Y:S01]  /*41a0*/  IMAD.U32 R8, RZ, RZ, UR38 ;  /* 0x00000026ff087e24 */ /* 0x000fe2000f8e00ff */
        /* <DEDUP_REMOVED lines=9> */
[----:B------:R-:W-:Y:S01]  /*4240*/  @!P2 IADD3 R7, P1, P0, R90, UR30, R7 ;  /* 0x0000001e5a07ac10 */ /* 0x000fe2000f83e007 */
[----:B------:R-:W-:Y:S01]  /*4250*/  IMAD.U32 R2, RZ, RZ, UR30 ;  /* 0x0000001eff027e24 */ /* 0x000fe2000f8e00ff */
[----:B------:R1:W2:Y:S01]  /*4260*/  SHFL.IDX PT, R65, R76, RZ, 0x1c1f ;  /* 0x001c1fff4c417589 */ /* 0x0002a200000e0000 */
[----:B------:R-:W-:Y:S01]  /*4270*/  IMAD.U32 R3, RZ, RZ, UR31 ;  /* 0x0000001fff037e24 */ /* 0x000fe2000f8e00ff */
[----:B------:R-:W-:Y:S01]  /*4280*/  @!P2 IADD3.X R8, R101, UR11, R8, P1, P0 ;  /* 0x0000000b6508ac10 */ /* 0x000fe20008fe0408 */
[----:B------:R-:W-:Y:S01]  /*4290*/  IMAD.U32 R3, RZ, RZ, UR11 ;  /* 0x0000000bff037e24 */ /* 0x000fe2000f8e00ff */
[----:B------:R-:W-:Y:S01]  /*42a0*/  ISETP.GE.AND P0, PT, R137, UR28, PT ;  /* 0x0000001c89007c0c */ /* 0x000fe2000bf06270 */
[----:B------:R-:W-:Y:S03]  /*42b0*/  BSSY B0, `(.L_x_362) ;  /* 0x00000b8000007945 */ /* 0x000fe60003800000 */
[----:B------:R-:W-:Y:S01]  /*42c0*/  ISETP.GE.OR P1, PT, R20, c[0x0][0x27c], P0 ;  /* 0x00009f0014007a0c */ /* 0x000fe20000726670 */
[----:B------:R1:W3:Y:S11]  /*42d0*/  SHFL.IDX PT, R64, R77, RZ, 0x1c1f ;  /* 0x001c1fff4d407589 */ /* 0x0002f600000e0000 */
[----:B------:R-:W-:Y:S01]  /*42e0*/  @!UPT UIADD3 URZ, URZ, URZ, URZ ;  /* 0x0000003f3f3ff290 */ /* 0x000fe2000fffe03f */
[----:B------:R-:W-:Y:S04]  /*42f0*/  @!P1 IADD3 R10, P3, P0, R90, UR37, R2 ;  /* 0x000000255a0a9c10 */ /* 0x000fe8000f87e002 */
[----:B------:R-:W-:Y:S02]  /*4300*/  @!P1 IADD3.X R11, R101, UR36, R3, P3, P0 ;  /* 0x00000024650b9c10 */ /* 0x000fe40009fe0403 */
[--C-:B------:R-:W-:Y:S04]  /*4310*/  @!P2 IADD3 R2, P3, P0, R92, UR35, R60.reuse ;  /* 0x000000235c02ac10 */ /* 0x100fe8000f87e03c */
[--C-:B------:R-:W-:Y:S02]  /*4320*/  @!P2 IADD3.X R3, R102, UR34, R37.reuse, P3, P0 ;  /* 0x000000226603ac10 */ /* 0x100fe40009fe0425 */
[----:B------:R-:W-:Y:S04]  /*4330*/  @!P1 IADD3 R6, P3, P0, R92, UR33, R60 ;  /* 0x000000215c069c10 */ /* 0x000fe8000f87e03c */
[----:B------:R-:W-:Y:S02]  /*4340*/  @!P1 IADD3.X R9, R102, UR32, R37, P3, P0 ;  /* 0x0000002066099c10 */ /* 0x000fe40009fe0425 */
        /* <DEDUP_REMOVED lines=10> */
[----:B------:R-:W-:Y:S01]  /*43f0*/  ISETP.GE.AND P0, PT, R35, UR28, PT ;  /* 0x0000001c23007c0c */ /* 0x000fe2000bf06270 */
[----:B------:R4:W3:Y:S03]  /*4400*/  @!P1 LDG.E.128 R56, [R8.64] ;  /* 0x0000001a08389981 */ /* 0x0008e6000c1e1d00 */
[----:B------:R-:W-:Y:S05]  /*4410*/  ISETP.GE.OR P0, PT, R20, c[0x0][0x27c], P0 ;  /* 0x00009f0014007a0c */ /* 0x000fea0000706670 */
[----:B------:R4:W3:Y:S08]  /*4420*/  @!P1 LDG.E.128 R28, [R6.64] ;  /* 0x0000001a061c9981 */ /* 0x0008f0000c1e1d00 */
[----:B-1----:R-:W-:Y:S05]  /*4430*/  @!P0 IADD3 R2, P1, R92, R60, RZ ;  /* 0x0000003c5c028210 */ /* 0x002fea0007f3e0ff */
[----:B------:R-:W-:Y:S01]  /*4440*/  @!P0 IMAD.X R3, R102, 0x1, R37, P1 ;  /* 0x0000000166038824 */ /* 0x000fe200008e0625 */
[C---:B----4-:R-:W-:Y:S04]  /*4450*/  @!P0 LEA R8, P1, R2.reuse, c[0x0][0x270], 0x1 ;  /* 0x00009c0002088a11 */ /* 0x050fe800078208ff */
[----:B------:R-:W-:Y:S02]  /*4460*/  @!P0 LEA.HI.X R9, R2, c[0x0][0x274], R3, 0x1, P1 ;  /* 0x00009d0002098a11 */ /* 0x000fe400008f0c03 */
[----:B------:R-:W-:Y:S01]  /*4470*/  @!P0 IADD3 R3, P1, R90, UR30, RZ ;  /* 0x0000001e5a038c10 */ /* 0x000fe2000ff3e0ff */
[----:B------:R-:W-:Y:S02]  /*4480*/  CS2R R6, SRZ ;  /* 0x0000000000067805 */ /* 0x000fe4000001ff00 */
[----:B------:R2:W5:Y:S01]  /*4490*/  @!P0 LDG.E.128 R40, [R8.64] ;  /* 0x0000001a08288981 */ /* 0x000562000c1e1d00 */
[----:B------:R-:W-:Y:S02]  /*44a0*/  @!P0 IADD3.X R4, R101, UR11, RZ, P1, !PT ;  /* 0x0000000b65048c10 */ /* 0x000fe40008ffe4ff */
[C---:B------:R-:W-:Y:S04]  /*44b0*/  @!P0 LEA R2, P1, R3.reuse, c[0x0][0x288], 0x1 ;  /* 0x0000a20003028a11 */ /* 0x040fe800078208ff */
[----:B------:R-:W-:Y:S02]  /*44c0*/  @!P0 LEA.HI.X R3, R3, c[0x0][0x28c], R4, 0x1, P1 ;  /* 0x0000a30003038a11 */ /* 0x000fe400008f0c04 */
[----:B------:R-:W-:Y:S01]  /*44d0*/  CS2R R4, SRZ ;  /* 0x0000000000047805 */ /* 0x000fe2000001ff00 */
[----:B------:R-:W-:Y:S05]  /*44e0*/  ISETP.GE.AND P1, PT, R20, c[0x0][0x27c], PT ;  /* 0x00009f0014007a0c */ /* 0x000fea0003f26270 */
        /* <DEDUP_REMOVED lines=49> */
[----:B------:R-:W-:Y:S01]  /*4800*/  LEA R70, P0, R88, R64, 0x1 ;  /* 0x0000004058467211 */ /* 0x000fe200078008ff */
[----:B------:R-:W-:Y:S01]  /*4810*/  @!P1 HADD2.F32 R38, -RZ, R38.H0_H0 ;  /* 0x20000026ff269230 */ /* 0x000fe20000004100 */
[----:B------:R-:W-:Y:S01]  /*4820*/  MOV R13, R7 ;  /* 0x00000007000d7202 */ /* 0x000fe20000000f00 */
[----:B------:R-:W-:Y:S01]  /*4830*/  IMAD.SHL.U32 R48, R48, 0x2, RZ ;  /* 0x0000000230307824 */ /* 0x000fe200078e00ff */
[----:B------:R-:W-:Y:S02]  /*4840*/  @!P1 SHF.R.U32.HI R14, RZ, 0x10, R7 ;  /* 0x00000010ff0e9819 */ /* 0x000fe40000011607 */
[----:B------:R-:W-:Y:S02]  /*4850*/  @!P1 SHF.R.U32.HI R40, RZ, 0x10, R41 ;  /* 0x00000010ff289819 */ /* 0x000fe40000011629 */
[----:B------:R-:W-:Y:S01]  /*4860*/  LEA.HI.X R71, R88, R65, R100, 0x1, P0 ;  /* 0x0000004158477211 */ /* 0x000fe200000f0c64 */
[----:B------:R-:W1:Y:S01]  /*4870*/  LDS.128 R48, [R48+0x3100] ;  /* 0x0031000030307984 */ /* 0x000e620000000c00 */
[----:B------:R-:W-:Y:S01]  /*4880*/  ISETP.GE.AND P0, PT, R66, c[0x0][0x1d4], PT ;  /* 0x0000750042007a0c */ /* 0x000fe20003f06270 */
[----:B------:R-:W-:Y:S01]  /*4890*/  @!P1 HADD2.F32 R40, -RZ, R40.H0_H0 ;  /* 0x20000028ff289230 */ /* 0x000fe20000004100 */
[--C-:B------:R-:W-:Y:S02]  /*48a0*/  @!P1 SHF.R.U32.HI R47, RZ, 0x10, R43.reuse ;  /* 0x00000010ff2f9819 */ /* 0x100fe4000001162b */
[----:B------:R-:W-:Y:S01]  /*48b0*/  @!P1 SHF.R.U64 R45, R42, 0x10, R43 ;  /* 0x000000102a2d9819 */ /* 0x000fe2000000122b */
[----:B------:R-:W-:Y:S01]  /*48c0*/  @!P1 HADD2.F32 R42, -RZ, R44.H0_H0 ;  /* 0x2000002cff2a9230 */ /* 0x000fe20000004100 */
[----:B------:R-:W-:Y:S03]  /*48d0*/  MOV R46, R43 ;  /* 0x0000002b002e7202 */ /* 0x000fe60000000f00 */
[----:B------:R-:W-:Y:S04]  /*48e0*/  @!P1 HADD2.F32 R44, -RZ, R45.H0_H0 ;  /* 0x2000002dff2c9230 */ /* 0x000fe80000004100 */
        /* <DEDUP_REMOVED lines=18> */
[----:B------:R-:W-:Y:S01]  /*4a10*/  @!P1 HADD2.F32 R37, -RZ, R7.H0_H0 ;  /* 0x20000007ff259230 */ /* 0x000fe20000004100 */
[----:B------:R-:W-:Y:S01]  /*4a20*/  @!P1 IMAD.MOV.U32 R9, RZ, RZ, R50 ;  /* 0x000000ffff099224 */ /* 0x000fe200078e0032 */
[----:B------:R-:W-:Y:S02]  /*4a30*/  @!P1 HADD2.F32 R4, -RZ, R10.H0_H0 ;  /* 0x2000000aff049230 */ /* 0x000fe40000004100 */
[----:B------:R-:W-:Y:S01]  /*4a40*/  @!P1 HADD2.F32 R38, -RZ, R39.H0_H0 ;  /* 0x20000027ff269230 */ /* 0x000fe20000004100 */
[----:B------:R-:W-:Y:S01]  /*4a50*/  @!P1 F2FP.PACK_AB R2, R3, R2 ;  /* 0x000000020302923e */ /* 0x000fe200000000ff */
[----:B------:R-:W-:Y:S02]  /*4a60*/  @!P1 HADD2.F32 R39, -RZ, R7.H1_H1 ;  /* 0x30000007ff279230 */ /* 0x000fe40000004100 */
[--C-:B------:R-:W-:Y:S01]  /*4a70*/  @!P1 HADD2.F32 R7, -RZ, R5.reuse.H1_H1 ;  /* 0x30000005ff079230 */ /* 0x100fe20000004100 */
[----:B------:R-:W-:Y:S01]  /*4a80*/  @!P1 MOV R48, R2 ;  /* 0x0000000200309202 */ /* 0x000fe20000000f00 */
[----:B------:R-:W-:Y:S01]  /*4a90*/  @!P1 HADD2.F32 R8, -RZ, R5.H0_H0 ;  /* 0x20000005ff089230 */ /* 0x000fe20000004100 */
[----:B------:R-:W-:Y:S01]  /*4aa0*/  @!P1 FMUL.FTZ R5, R37, R4 ;  /* 0x0000000425059220 */ /* 0x000fe20000410000 */
[--C-:B------:R-:W-:Y:S01]  /*4ab0*/  @!P1 HADD2.F32 R41, -RZ, R9.reuse.H0_H0 ;  /* 0x20000009ff299230 */ /* 0x100fe20000004100 */
[----:B------:R-:W-:Y:S01]  /*4ac0*/  @!P1 FMUL.FTZ R10, R39, R6 ;  /* 0x00000006270a9220 */ /* 0x000fe20000410000 */
[----:B------:R-:W-:Y:S01]  /*4ad0*/  @!P1 HADD2.F32 R43, -RZ, R9.H1_H1 ;  /* 0x30000009ff2b9230 */ /* 0x000fe20000004100 */
[C---:B------:R-:W-:Y:S02]  /*4ae0*/  @!P1 FFMA.FTZ R72, R8.reuse, R38, -R5 ;  /* 0x0000002608489223 */ /* 0x040fe40000010805 */
[C---:B------:R-:W-:Y:S01]  /*4af0*/  @!P1 FMUL.FTZ R5, R7.reuse, R6 ;  /* 0x0000000607059220 */ /* 0x040fe20000410000 */
[----:B------:R-:W-:Y:S01]  /*4b00*/  @!P1 HADD2.F32 R6, -RZ, R11.H0_H0 ;  /* 0x2000000bff069230 */ /* 0x000fe20000004100 */
[----:B------:R-:W-:Y:S01]  /*4b10*/  @!P1 FFMA.FTZ R69, R7, R40, -R10 ;  /* 0x0000002807459223 */ /* 0x000fe2000001080a */
[----:B------:R-:W-:Y:S01]  /*4b20*/  @!P1 MOV R7, R18 ;  /* 0x0000001200079202 */ /* 0x000fe20000000f00 */
[----:B------:R-:W-:Y:S01]  /*4b30*/  @!P1 FMUL.FTZ R4, R8, R4 ;  /* 0x0000000408049220 */ /* 0x000fe20000410000 */
[----:B------:R-:W-:Y:S01]  /*4b40*/  @!P1 HADD2.F32 R8, -RZ, R12.H0_H0 ;  /* 0x2000000cff089230 */ /* 0x000fe20000004100 */
[----:B------:R-:W-:Y:S02]  /*4b50*/  @!P1 MOV R11, R51 ;  /* 0x00000033000b9202 */ /* 0x000fe40000000f00 */
[----:B------:R-:W-:Y:S01]  /*4b60*/  @!P1 FFMA.FTZ R4, R37, R38, R4 ;  /* 0x0000002625049223 */ /* 0x000fe20000010004 */
[--C-:B------:R-:W-:Y:S01]  /*4b70*/  @!P1 HADD2.F32 R9, -RZ, R7.reuse.H1_H1 ;  /* 0x30000007ff099230 */ /* 0x100fe20000004100 */
[----:B------:R-:W-:Y:S01]  /*4b80*/  @!P1 FMUL.FTZ R12, R43, R8 ;  /* 0x000000082b0c9220 */ /* 0x000fe20000410000 */
[----:B------:R-:W-:Y:S01]  /*4b90*/  @!P1 HADD2.F32 R10, -RZ, R7.H0_H0 ;  /* 0x20000007ff0a9230 */ /* 0x000fe20000004100 */
[----:B------:R-:W-:Y:S01]  /*4ba0*/  @!P1 FMUL.FTZ R7, R41, R6 ;  /* 0x0000000629079220 */ /* 0x000fe20000410000 */
[----:B------:R-:W-:Y:S01]  /*4bb0*/  @!P1 HADD2.F32 R45, -RZ, R11.H1_H1 ;  /* 0x3000000bff2d9230 */ /* 0x000fe20000004100 */
[C---:B------:R-:W-:Y:S02]  /*4bc0*/  @!P1 FFMA.FTZ R67, R9.reuse, R44, -R12 ;  /* 0x0000002c09439223 */ /* 0x040fe4000001080c */
[C---:B------:R-:W-:Y:S02]  /*4bd0*/  @!P1 FFMA.FTZ R68, R10.reuse, R42, -R7 ;  /* 0x0000002a0a449223 */ /* 0x040fe40000010807 */
[----:B------:R-:W-:Y:S01]  /*4be0*/  @!P1 FMUL.FTZ R7, R9, R8 ;  /* 0x0000000809079220 */ /* 0x000fe20000410000 */
[----:B------:R-:W-:Y:S01]  /*4bf0*/  @!P1 HADD2.F32 R8, -RZ, R13.H0_H0 ;  /* 0x2000000dff089230 */ /* 0x000fe20000004100 */
[----:B------:R-:W-:Y:S01]  /*4c00*/  @!P1 IMAD.MOV.U32 R9, RZ, RZ, R19 ;  /* 0x000000ffff099224 */ /* 0x000fe200078e0013 */
[----:B------:R-:W-:Y:S01]  /*4c10*/  @!P1 HADD2.F32 R13, -RZ, R11.H0_H0 ;  /* 0x2000000bff0d9230 */ /* 0x000fe20000004100 */
[----:B------:R-:W-:Y:S01]  /*4c20*/  @!P1 FMUL.FTZ R6, R10, R6 ;  /* 0x000000060a069220 */ /* 0x000fe20000410000 */
[----:B------:R-:W-:Y:S01]  /*4c30*/  @!P1 HADD2.F32 R10, -RZ, R14.H0_H0 ;  /* 0x2000000eff0a9230 */ /* 0x000fe20000004100 */
[----:B------:R-:W-:Y:S01]  /*4c40*/  @!P1 FFMA.FTZ R5, R39, R40, R5 ;  /* 0x0000002827059223 */ /* 0x000fe20000010005 */
[--C-:B------:R-:W-:Y:S01]  /*4c50*/  @!P1 HADD2.F32 R12, -RZ, R9.reuse.H0_H0 ;  /* 0x20000009ff0c9230 */ /* 0x100fe20000004100 */
[----:B------:R-:W-:Y:S01]  /*4c60*/  @!P1 FFMA.FTZ R6, R41, R42, R6 ;  /* 0x0000002a29069223 */ /* 0x000fe20000010006 */
[----:B------:R-:W-:Y:S01]  /*4c70*/  @!P1 HADD2.F32 R11, -RZ, R9.H1_H1 ;  /* 0x30000009ff0b9230 */ /* 0x000fe20000004100 */
[----:B------:R-:W-:Y:S01]  /*4c80*/  @!P1 FMUL.FTZ R9, R13, R8 ;  /* 0x000000080d099220 */ /* 0x000fe20000410000 */
[----:B------:R-:W-:Y:S01]  /*4c90*/  @!P1 F2FP.PACK_AB R4, R5, R4 ;  /* 0x000000040504923e */ /* 0x000fe200000000ff */
        /* <DEDUP_REMOVED lines=16> */
[----:B------:R-:W-:Y:S01]  /*4da0*/  @!P1 MOV R17, R11 ;  /* 0x0000000b00119202 */ /* 0x000fe20000000f00 */
[----:B------:R-:W-:Y:S01]  /*4db0*/  @!P1 IMAD.MOV.U32 R49, RZ, RZ, R4 ;  /* 0x000000ffff319224 */ /* 0x000fe200078e0004 */
[----:B------:R-:W-:Y:S02]  /*4dc0*/  @!P1 MOV R19, R37 ;  /* 0x0000002500139202 */ /* 0x000fe40000000f00 */
[----:B------:R-:W-:Y:S02]  /*4dd0*/  @!P1 F2FP.PACK_AB R6, R7, R6 ;  /* 0x000000060706923e */ /* 0x000fe400000000ff */
[----:B------:R-:W-:Y:S01]  /*4de0*/  @!P1 F2FP.PACK_AB R8, R9, R8 ;  /* 0x000000080908923e */ /* 0x000fe200000000ff */
[----:B------:R1:W-:Y:S01]  /*4df0*/  ST.E.128 [R70.64], R16 ;  /* 0x0000001046007985 */ /* 0x0003e2000c101d1a */
[----:B------:R-:W-:Y:S02]  /*4e00*/  @!P1 MOV R50, R6 ;  /* 0x0000000600329202 */ /* 0x000fe40000000f00 */
[----:B------:R-:W-:Y:S05]  /*4e10*/  @!P1 MOV R51, R8 ;  /* 0x0000000800339202 */ /* 0x000fea0000000f00 */
[----:B------:R1:W-:Y:S02]  /*4e20*/  @!P0 ST.E.128 [R64.64], R48 ;  /* 0x0000003040008985 */ /* 0x0003e4000c101d1a */
.L_x_363:
[----:B------:R-:W-:Y:S05]  /*4e30*/  BSYNC B0 ;  /* 0x0000000000007941 */ /* 0x000fea0003800000 */
.L_x_362:
        /* <DEDUP_REMOVED lines=13> */
[----:B------:R-:W-:Y:S02]  /*4f10*/  @!P1 SHF.R.U64 R3, R24, 0x10, R25 ;  /* 0x0000001018039819 */ /* 0x000fe40000001219 */
[----:B------:R-:W-:Y:S02]  /*4f20*/  LEA.HI.SX32 R6, R6, R105, 0x1c ;  /* 0x0000006906067211 */ /* 0x000fe400078fe2ff */
[----:B------:R-:W-:Y:S01]  /*4f30*/  @!P1 SHF.R.U64 R13, R52, 0x10, R53 ;  /* 0x00000010340d9819 */ /* 0x000fe20000001235 */
[----:B------:R-:W-:Y:S01]  /*4f40*/  @!P1 HADD2.F32 R3, -RZ, R3.H0_H0 ;  /* 0x20000003ff039230 */ /* 0x000fe20000004100 */
[----:B------:R-:W-:Y:S02]  /*4f50*/  SHF.L.U32 R6, R6, 0x3, RZ ;  /* 0x0000000306067819 */ /* 0x000fe400000006ff */
[----:B------:R-:W-:Y:S01]  /*4f60*/  @!P1 SHF.R.U64 R11, R26, 0x10, R27 ;  /* 0x000000101a0b9819 */ /* 0x000fe2000000121b */
[----:B------:R-:W-:Y:S01]  /*4f70*/  @!P1 HADD2.F32 R13, -RZ, R13.H0_H0 ;  /* 0x2000000dff0d9230 */ /* 0x000fe20000004100 */
[----:B------:R-:W-:Y:S02]  /*4f80*/  LOP3.LUT R44, R108, 0x38, R6, 0xf8, !PT ;  /* 0x000000386c2c7812 */ /* 0x000fe400078ef806 */
[----:B------:R-:W-:Y:S02]  /*4f90*/  ISETP.GE.AND P0, PT, R6, c[0x0][0x1d4], PT ;  /* 0x0000750006007a0c */ /* 0x000fe40003f06270 */
[----:B------:R-:W-:Y:S02]  /*4fa0*/  LOP3.LUT R44, R44, R141, RZ, 0x3c, !PT ;  /* 0x0000008d2c2c7212 */ /* 0x000fe400078e3cff */
[----:B------:R-:W-:Y:S01]  /*4fb0*/  @!P1 SHF.R.U32.HI R7, RZ, 0x10, R25 ;  /* 0x00000010ff079819 */ /* 0x000fe20000011619 */
[----:B------:R-:W-:Y:S01]  /*4fc0*/  @!P1 HADD2.F32 R25, -RZ, R61.H1_H1 ;  /* 0x3000003dff199230 */ /* 0x000fe20000004100 */
[----:B------:R-:W-:Y:S02]  /*4fd0*/  IADD3 R44, R122, R44, RZ ;  /* 0x0000002c7a2c7210 */ /* 0x000fe40007ffe0ff */
[----:B------:R-:W-:Y:S02]  /*4fe0*/  @!P1 SHF.R.U32.HI R24, RZ, 0x10, R53 ;  /* 0x00000010ff189819 */ /* 0x000fe40000011635 */
[----:B------:R-:W-:Y:S01]  /*4ff0*/  @!P1 SHF.R.U32.HI R9, RZ, 0x10, R27 ;  /* 0x00000010ff099819 */ /* 0x000fe2000001161b */
        /* <DEDUP_REMOVED lines=90> */
.L_x_365:
[----:B------:R-:W-:Y:S05]  /*55a0*/  BSYNC B0 ;  /* 0x0000000000007941 */ /* 0x000fea0003800000 */
.L_x_364:
[----:B-1----:R1:W2:Y:S01]  /*55b0*/  SHFL.IDX PT, R47, R76, 0x2, 0x1c1f ;  /* 0x005c1f004c2f7f89 */ /* 0x0022a200000e0000 */
[----:B------:R-:W-:Y:S03]  /*55c0*/  ISETP.GE.OR P0, PT, R137, UR28, P5 ;  /* 0x0000001c89007c0c */ /* 0x000fe6000af06670 */
[----:B------:R1:W4:Y:S10]  /*55d0*/  SHFL.IDX PT, R46, R77, 0x2, 0x1c1f ;  /* 0x005c1f004d2e7f89 */ /* 0x00033400000e0000 */
[----:B------:R-:W-:-:S05]  /*55e0*/  @P0 BRA `(.L_x_359) ;  /* 0x00000ad000000947 */ /* 0x000fca0003800000 */
[----:B------:R-:W-:Y:S01]  /*55f0*/  SEL R2, R136, R128, !P4 ;  /* 0x0000008088027207 */ /* 0x000fe20006000000 */
[----:B------:R-:W5:Y:S01]  /*5600*/  LDS.128 R16, [R124+0x3100] ;  /* 0x003100007c107984 */ /* 0x000f620000000c00 */
[C---:B----4-:R-:W-:Y:S01]  /*5610*/  LEA R52, P0, R88.reuse, R46, 0x1 ;  /* 0x0000002e58347211 */ /* 0x050fe200078008ff */
[--C-:B------:R-:W-:Y:S01]  /*5620*/  @!P1 HADD2.F32 R25, -RZ, R62.reuse.H0_H0 ;  /* 0x2000003eff199230 */ /* 0x100fe20000004100 */
[----:B------:R-:W-:Y:S01]  /*5630*/  SHF.R.S32.HI R3, RZ, 0x1f, R2 ;  /* 0x0000001fff037819 */ /* 0x000fe20000011402 */
[----:B------:R-:W-:Y:S01]  /*5640*/  @!P1 HADD2.F32 R15, -RZ, R62.H1_H1 ;  /* 0x3000003eff0f9230 */ /* 0x000fe20000004100 */
[----:B--2---:R-:W-:Y:S01]  /*5650*/  LEA.HI.X R53, R88, R47, R100, 0x1, P0 ;  /* 0x0000002f58357211 */ /* 0x004fe200000f0c64 */
[----:B------:R-:W-:Y:S01]  /*5660*/  @!P1 HADD2.F32 R38, -RZ, R63.H0_H0 ;  /* 0x2000003fff269230 */ /* 0x000fe20000004100 */
[----:B------:R-:W-:Y:S02]  /*5670*/  LEA.HI R2, R3, R2, RZ, 0x4 ;  /* 0x0000000203027211 */ /* 0x000fe400078f20ff */
[----:B------:R-:W-:Y:S02]  /*5680*/  @!P1 SHF.R.U32.HI R10, RZ, 0x10, R57 ;  /* 0x00000010ff0a9819 */ /* 0x000fe40000011639 */
[----:B------:R-:W-:Y:S02]  /*5690*/  LEA.HI.SX32 R2, R2, R105, 0x1c ;  /* 0x0000006902027211 */ /* 0x000fe400078fe2ff */
[--C-:B------:R-:W-:Y:S01]  /*56a0*/  @!P1 SHF.R.U64 R11, R30, 0x10, R31.reuse ;  /* 0x000000101e0b9819 */ /* 0x100fe2000000121f */
[----:B------:R-:W-:Y:S01]  /*56b0*/  @!P1 HADD2.F32 R27, -RZ, R10.H0_H0 ;  /* 0x2000000aff1b9230 */ /* 0x000fe20000004100 */
[----:B------:R-:W-:Y:S01]  /*56c0*/  SHF.L.U32 R45, R2, 0x3, RZ ;  /* 0x00000003022d7819 */ /* 0x000fe200000006ff */
[----:B------:R-:W-:Y:S01]  /*56d0*/  @!P1 HADD2.F32 R2, -RZ, R23.H0_H0 ;  /* 0x20000017ff029230 */ /* 0x000fe20000004100 */
[----:B------:R-:W-:Y:S02]  /*56e0*/  @!P1 SHF.R.U32.HI R13, RZ, 0x10, R31 ;  /* 0x00000010ff0d9819 */ /* 0x000fe4000001161f */
[----:B------:R-:W-:Y:S02]  /*56f0*/  LOP3.LUT R40, R107, 0x38, R45, 0xf8, !PT ;  /* 0x000000386b287812 */ /* 0x000fe400078ef82d */
[--C-:B------:R-:W-:Y:S01]  /*5700*/  @!P1 SHF.R.U32.HI R6, RZ, 0x10, R29.reuse ;  /* 0x00000010ff069819 */ /* 0x100fe2000001161d */
[----:B------:R-:W-:Y:S01]  /*5710*/  @!P1 HADD2.F32 R13, -RZ, R13.H0_H0 ;  /* 0x2000000dff0d9230 */ /* 0x000fe20000004100 */
[----:B------:R-:W-:Y:S02]  /*5720*/  LOP3.LUT R40, R40, R140, RZ, 0x3c, !PT ;  /* 0x0000008c28287212 */ /* 0x000fe400078e3cff */
[----:B------:R-:W-:Y:S01]  /*5730*/  @!P1 SHF.R.U64 R9, R28, 0x10, R29 ;  /* 0x000000101c099819 */ /* 0x000fe2000000121d */
[----:B------:R-:W-:Y:S01]  /*5740*/  @!P1 HADD2.F32 R29, -RZ, R63.H1_H1 ;  /* 0x3000003fff1d9230 */ /* 0x000fe20000004100 */
[----:B------:R-:W-:Y:S02]  /*5750*/  IADD3 R40, R121, R40, RZ ;  /* 0x0000002879287210 */ /* 0x000fe40007ffe0ff */
[----:B------:R-:W-:Y:S02]  /*5760*/  @!P1 SHF.R.U64 R28, R56, 0x10, R57 ;  /* 0x00000010381c9819 */ /* 0x000fe40000001239 */
[--C-:B------:R-:W-:Y:S01]  /*5770*/  @!P1 SHF.R.U64 R31, R58, 0x10, R59.reuse ;  /* 0x000000103a1f9819 */ /* 0x100fe2000000123b */
[----:B------:R-:W-:Y:S01]  /*5780*/  IMAD.SHL.U32 R40, R40, 0x2, RZ ;  /* 0x0000000228287824 */ /* 0x000fe200078e00ff */
[----:B------:R-:W-:Y:S02]  /*5790*/  @!P1 SHF.R.U32.HI R39, RZ, 0x10, R59 ;  /* 0x00000010ff279819 */ /* 0x000fe4000001163b */
[----:B------:R-:W-:Y:S01]  /*57a0*/  ISETP.GE.AND P0, PT, R45, c[0x0][0x1d4], PT ;  /* 0x000075002d007a0c */ /* 0x000fe20003f06270 */
[----:B------:R-:W-:Y:S02]  /*57b0*/  @!P1 HADD2.F32 R31, -RZ, R31.H0_H0 ;  /* 0x2000001fff1f9230 */ /* 0x000fe40000004100 */
[----:B------:R-:W2:Y:S01]  /*57c0*/  LDS.128 R40, [R40+0x3100] ;  /* 0x0031000028287984 */ /* 0x000ea20000000c00 */
[----:B------:R-:W-:Y:S01]  /*57d0*/  @!P1 HADD2.F32 R39, -RZ, R39.H0_H0 ;  /* 0x20000027ff279230 */ /* 0x000fe20000004100 */
[----:B---3-5:R-:W-:Y:S05]  /*57e0*/  @!P1 IMAD.MOV.U32 R5, RZ, RZ, R17 ;  /* 0x000000ffff059224 */ /* 0x028fea00078e0011 */
[----:B------:R-:W-:Y:S05]  /*57f0*/  @!P1 HADD2.F32 R3, -RZ, R5.H0_H0 ;  /* 0x20000005ff039230 */ /* 0x000fea0000004100 */
[C---:B------:R-:W-:Y:S02]  /*5800*/  @!P1 FMUL.FTZ R4, R3.reuse, R2 ;  /* 0x0000000203049220 */ /* 0x040fe40000410000 */
[----:B--2---:R-:W-:Y:S01]  /*5810*/  @!P1 IMAD.MOV.U32 R44, RZ, RZ, R43 ;  /* 0x000000ffff2c9224 */ /* 0x004fe200078e002b */
[----:B------:R-:W-:Y:S01]  /*5820*/  @!P1 MOV R7, R41 ;  /* 0x0000002900079202 */ /* 0x000fe20000000f00 */
[----:B------:R-:W-:Y:S01]  /*5830*/  @!P1 IMAD.MOV.U32 R30, RZ, RZ, R42 ;  /* 0x000000ffff1e9224 */ /* 0x000fe200078e002a */
[----:B------:R-:W-:Y:S02]  /*5840*/  @!P1 MOV R12, R40 ;  /* 0x00000028000c9202 */ /* 0x000fe40000000f00 */
[----:B------:R-:W-:Y:S02]  /*5850*/  @!P1 HADD2.F32 R37, -RZ, R44.H0_H0 ;  /* 0x2000002cff259230 */ /* 0x000fe40000004100 */
[--C-:B------:R-:W-:Y:S02]  /*5860*/  @!P1 HADD2.F32 R24, -RZ, R7.reuse.H0_H0 ;  /* 0x20000007ff189230 */ /* 0x100fe40000004100 */
[----:B------:R-:W-:Y:S02]  /*5870*/  @!P1 HADD2.F32 R26, -RZ, R7.H1_H1 ;  /* 0x30000007ff1a9230 */ /* 0x000fe40000004100 */
[----:B------:R-:W-:Y:S01]  /*5880*/  @!P1 HADD2.F32 R14, -RZ, R12.H0_H0 ;  /* 0x2000000cff0e9230 */ /* 0x000fe20000004100 */
        /* <DEDUP_REMOVED lines=11> */
[C---:B------:R-:W-:Y:S01]  /*5940*/  @!P1 FMUL.FTZ R22, R14.reuse, R3 ;  /* 0x000000030e169220 */ /* 0x040fe20000410000 */
[----:B------:R-:W-:Y:S01]  /*5950*/  @!P1 MOV R10, R19 ;  /* 0x00000013000a9202 */ /* 0x000fe20000000f00 */
[----:B------:R-:W-:Y:S02]  /*5960*/  @!P1 HADD2.F32 R6, -RZ, R36.H0_H0 ;  /* 0x20000024ff069230 */ /* 0x000fe40000004100 */
        /* <DEDUP_REMOVED lines=11> */
[----:B------:R-:W-:Y:S01]  /*5a20*/  @!P1 HADD2.F32 R28, -RZ, R30.H0_H0 ;  /* 0x2000001eff1c9230 */ /* 0x000fe20000004100 */
[-C--:B------:R-:W-:Y:S01]  /*5a30*/  @!P1 FFMA.FTZ R51, R7, R23.reuse, -R8 ;  /* 0x0000001707339223 */ /* 0x080fe20000010808 */
[----:B------:R-:W-:Y:S01]  /*5a40*/  @!P1 MOV R7, R18 ;  /* 0x0000001200079202 */ /* 0x000fe20000000f00 */
[C---:B------:R-:W-:Y:S01]  /*5a50*/  @!P1 FMUL.FTZ R8, R9.reuse, R6 ;  /* 0x0000000609089220 */ /* 0x040fe20000410000 */
[----:B------:R-:W-:Y:S01]  /*5a60*/  @!P1 HADD2.F32 R6, -RZ, R36.H1_H1 ;  /* 0x30000024ff069230 */ /* 0x000fe20000004100 */
[----:B------:R-:W-:Y:S01]  /*5a70*/  @!P1 FFMA.FTZ R50, R9, R38, -R12 ;  /* 0x0000002609329223 */ /* 0x000fe2000001080c */
[----:B------:R-:W-:Y:S01]  /*5a80*/  @!P1 HADD2.F32 R9, -RZ, R11.H0_H0 ;  /* 0x2000000bff099230 */ /* 0x000fe20000004100 */
[----:B------:R-:W-:Y:S01]  /*5a90*/  @!P1 FFMA.FTZ R3, R22, R23, R3 ;  /* 0x0000001716039223 */ /* 0x000fe20000010003 */
[----:B------:R-:W-:Y:S01]  /*5aa0*/  @!P1 HADD2.F32 R30, -RZ, R30.H1_H1 ;  /* 0x3000001eff1e9230 */ /* 0x000fe20000004100 */
[----:B------:R-:W-:Y:S01]  /*5ab0*/  @!P1 FFMA.FTZ R4, R24, R25, R4 ;  /* 0x0000001918049223 */ /* 0x000fe20000010004 */
[----:B------:R-:W-:Y:S01]  /*5ac0*/  @!P1 HADD2.F32 R36, -RZ, R44.H1_H1 ;  /* 0x3000002cff249230 */ /* 0x000fe20000004100 */
[----:B------:R-:W-:Y:S01]  /*5ad0*/  @!P1 FFMA.FTZ R5, R26, R27, R5 ;  /* 0x0000001b1a059223 */ /* 0x000fe20000010005 */
[--C-:B------:R-:W-:Y:S01]  /*5ae0*/  @!P1 HADD2.F32 R12, -RZ, R7.reuse.H0_H0 ;  /* 0x20000007ff0c9230 */ /* 0x100fe20000004100 */
[----:B------:R-:W-:Y:S01]  /*5af0*/  @!P1 FMUL.FTZ R48, R30, R9 ;  /* 0x000000091e309220 */ /* 0x000fe20000410000 */
[----:B------:R-:W-:Y:S01]  /*5b00*/  @!P1 F2FP.PACK_AB R2, R3, R2 ;  /* 0x000000020302923e */ /* 0x000fe200000000ff */
[----:B------:R-:W-:Y:S01]  /*5b10*/  @!P1 FMUL.FTZ R44, R36, R13 ;  /* 0x0000000d242c9220 */ /* 0x000fe20000410000 */
[----:B------:R-:W-:Y:S01]  /*5b20*/  @!P1 F2FP.PACK_AB R4, R5, R4 ;  /* 0x000000040504923e */ /* 0x000fe200000000ff */
[----:B------:R-:W-:Y:S01]  /*5b30*/  @!P1 HADD2.F32 R11, -RZ, R7.H1_H1 ;  /* 0x30000007ff0b9230 */ /* 0x000fe20000004100 */
[----:B------:R-:W-:Y:S01]  /*5b40*/  @!P1 FMUL.FTZ R7, R28, R6 ;  /* 0x000000061c079220 */ /* 0x000fe20000410000 */
[----:B------:R-:W-:Y:S01]  /*5b50*/  @!P1 MOV R40, R2 ;  /* 0x0000000200289202 */ /* 0x000fe20000000f00 */
[----:B------:R-:W-:Y:S02]  /*5b60*/  @!P1 FFMA.FTZ R44, R10, R39, -R44 ;  /* 0x000000270a2c9223 */ /* 0x000fe4000001082c */
[----:B------:R-:W-:Y:S02]  /*5b70*/  @!P1 FFMA.FTZ R49, R12, R29, -R7 ;  /* 0x0000001d0c319223 */ /* 0x000fe40000010807 */
[C---:B------:R-:W-:Y:S02]  /*5b80*/  @!P1 FFMA.FTZ R48, R11.reuse, R31, -R48 ;  /* 0x0000001f0b309223 */ /* 0x040fe40000010830 */
[----:B------:R-:W-:Y:S01]  /*5b90*/  @!P1 FMUL.FTZ R7, R11, R9 ;  /* 0x000000090b079220 */ /* 0x000fe20000410000 */
[----:B------:R-:W-:Y:S01]  /*5ba0*/  @!P1 F2FP.PACK_AB R11, R44, R50 ;  /* 0x000000322c0b923e */ /* 0x000fe200000000ff */
[----:B------:R-:W-:Y:S01]  /*5bb0*/  @!P1 FMUL.FTZ R9, R10, R13 ;  /* 0x0000000d0a099220 */ /* 0x000fe20000410000 */
[----:B------:R-:W-:Y:S01]  /*5bc0*/  @!P1 F2FP.PACK_AB R10, R48, R49 ;  /* 0x00000031300a923e */ /* 0x000fe200000000ff */
[----:B------:R-:W-:Y:S01]  /*5bd0*/  @!P1 FMUL.FTZ R6, R12, R6 ;  /* 0x000000060c069220 */ /* 0x000fe20000410000 */
[----:B------:R-:W-:Y:S01]  /*5be0*/  @!P1 F2FP.PACK_AB R13, R55, R56 ;  /* 0x00000038370d923e */ /* 0x000fe200000000ff */
[----:B------:R-:W-:Y:S01]  /*5bf0*/  @!P1 IMAD.MOV.U32 R41, RZ, RZ, R4 ;  /* 0x000000ffff299224 */ /* 0x000fe200078e0004 */
[----:B------:R-:W-:Y:S01]  /*5c00*/  @!P1 F2FP.PACK_AB R12, R51, R54 ;  /* 0x00000036330c923e */ /* 0x000fe200000000ff */
[----:B------:R-:W-:Y:S01]  /*5c10*/  @!P1 IMAD.MOV.U32 R18, RZ, RZ, R10 ;  /* 0x000000ffff129224 */ /* 0x000fe200078e000a */
[----:B------:R-:W-:Y:S01]  /*5c20*/  @!P1 MOV R17, R13 ;  /* 0x0000000d00119202 */ /* 0x000fe20000000f00 */
[----:B------:R-:W-:Y:S01]  /*5c30*/  @!P1 FFMA.FTZ R6, R28, R29, R6 ;  /* 0x0000001d1c069223 */ /* 0x000fe20000010006 */
[----:B------:R-:W-:Y:S01]  /*5c40*/  @!P1 MOV R16, R12 ;  /* 0x0000000c00109202 */ /* 0x000fe20000000f00 */
[----:B------:R-:W-:Y:S01]  /*5c50*/  @!P1 FFMA.FTZ R7, R30, R31, R7 ;  /* 0x0000001f1e079223 */ /* 0x000fe20000010007 */
[----:B------:R-:W-:Y:S01]  /*5c60*/  @!P1 MOV R19, R11 ;  /* 0x0000000b00139202 */ /* 0x000fe20000000f00 */
[----:B------:R-:W-:Y:S02]  /*5c70*/  @!P1 FFMA.FTZ R8, R37, R38, R8 ;  /* 0x0000002625089223 */ /* 0x000fe40000010008 */
[----:B------:R-:W-:Y:S01]  /*5c80*/  @!P1 FFMA.FTZ R9, R36, R39, R9 ;  /* 0x0000002724099223 */ /* 0x000fe20000010009 */
[----:B------:R-:W-:Y:S01]  /*5c90*/  @!P1 F2FP.PACK_AB R6, R7, R6 ;  /* 0x000000060706923e */ /* 0x000fe200000000ff */
[----:B------:R2:W-:Y:S03]  /*5ca0*/  ST.E.128 [R52.64], R16 ;  /* 0x0000001034007985 */ /* 0x0005e6000c101d1a */
[----:B------:R-:W-:Y:S02]  /*5cb0*/  @!P1 F2FP.PACK_AB R8, R9, R8 ;  /* 0x000000080908923e */ /* 0x000fe400000000ff */
[----:B------:R-:W-:Y:S02]  /*5cc0*/  @!P1 MOV R42, R6 ;  /* 0x00000006002a9202 */ /* 0x000fe40000000f00 */
[----:B------:R-:W-:Y:S01]  /*5cd0*/  @!P1 MOV R43, R8 ;  /* 0x00000008002b9202 */ /* 0x000fe20000000f00 */
[----:B------:R-:W-:-:S05]  /*5ce0*/  @P0 BRA `(.L_x_359) ;  /* 0x000003d000000947 */ /* 0x000fca0003800000 */
[C---:B------:R-:W-:Y:S04]  /*5cf0*/  LEA R2, P0, R45.reuse, R46, 0x1 ;  /* 0x0000002e2d027211 */ /* 0x040fe800078008ff */
[----:B------:R-:W-:Y:S05]  /*5d00*/  LEA.HI.X.SX32 R3, R45, R47, 0x1, P0 ;  /* 0x0000002f2d037211 */ /* 0x000fea00000f0eff */
[----:B------:R3:W-:Y:S01]  /*5d10*/  ST.E.128 [R2.64], R40 ;  /* 0x0000002802007985 */ /* 0x0007e2000c101d1a */
[----:B------:R-:W-:-:S05]  /*5d20*/  BRA `(.L_x_359) ;  /* 0x0000039000007947 */ /* 0x000fca0003800000 */
.L_x_343:
        /* <DEDUP_REMOVED lines=22> */
.L_x_367:
[----:B-123--:R-:W-:Y:S05]  /*5e90*/  BSYNC B0 ;  /* 0x0000000000007941 */ /* 0x00efea0003800000 */
.L_x_366:
        /* <DEDUP_REMOVED lines=17> */
.L_x_369:
[----:B------:R-:W-:Y:S05]  /*5fb0*/  BSYNC B0 ;  /* 0x0000000000007941 */ /* 0x000fea0003800000 */
.L_x_368:
[----:B--2---:R2:W4:Y:S01]  /*5fc0*/  SHFL.IDX PT, R3, R76, 0x2, 0x1c1f ;  /* 0x005c1f004c037f89 */ /* 0x00452200000e0000 */
[----:B------:R-:W-:Y:S03]  /*5fd0*/  ISETP.GE.AND P0, PT, R12, 0x41, PT ;  /* 0x000000410c00780c */ /* 0x000fe60003f06270 */
        /* <DEDUP_REMOVED lines=14> */
.L_x_359:
[----:B------:R-:W-:Y:S05]  /*60c0*/  BSYNC B2 ;  /* 0x0000000000027941 */ /* 0x000fea0003800000 */
.L_x_342:
[----:B---3--:R-:W-:Y:S01]  /*60d0*/  IMAD.U32 R2, RZ, RZ, UR6 ;  /* 0x00000006ff027e24 */ /* 0x008fe2000f8e00ff */
        /* <DEDUP_REMOVED lines=10> */
[----:B------:R-:W-:Y:S07]  /*6180*/  ISETP.GE.AND P1, PT, R4, 0x41, PT ;  /* 0x000000410400780c */ /* 0x000fee0003f26270 */
[C---:B------:R-:W-:Y:S05]  /*6190*/  @P4 IADD3 R6, P0, R2.reuse, 0x10, RZ ;  /* 0x0000001002064810 */ /* 0x040fea0007f1e0ff */
[--C-:B------:R-:W-:Y:S01]  /*61a0*/  @P4 IMAD.X R7, RZ, RZ, R3.reuse, P0 ;  /* 0x000000ffff074224 */ /* 0x100fe200000e0603 */
[C---:B--2---:R-:W-:Y:S04]  /*61b0*/  @P3 IADD3 R8, P0, R2.reuse, 0x20, RZ ;  /* 0x0000002002083810 */ /* 0x044fe80007f1e0ff */
        /* <DEDUP_REMOVED lines=9> */
[----:B------:R-:W-:Y:S11]  /*6250*/  ISETP.GE.AND P5, PT, R4, 0x1, PT ;  /* 0x000000010400780c */ /* 0x000ff60003fa6270 */
[----:B------:R-:W-:Y:S02]  /*6260*/  @!UPT UIADD3 URZ, URZ, URZ, URZ ;  /* 0x0000003f3f3ff290 */ /* 0x000fe4000fffe03f */
[----:B------:R-:W-:Y:S02]  /*6270*/  @P5 IMAD R3, R3, c[0x0][0x258], RZ ;  /* 0x0000960003035a24 */ /* 0x000fe400078e02ff */
[----:B------:R-:W-:Y:S02]  /*6280*/  @P5 IMAD.MOV.U32 R4, RZ, RZ, R84 ;  /* 0x000000ffff045224 */ /* 0x000fe400078e0054 */
[----:B------:R-:W-:Y:S04]  /*6290*/  @P5 IMAD.MOV.U32 R5, RZ, RZ, R87 ;  /* 0x000000ffff055224 */ /* 0x000fe800078e0057 */
[C---:B------:R-:W-:Y:S04]  /*62a0*/  @P5 IMAD.WIDE.U32 R4, R2.reuse, c[0x0][0x258], R4 ;  /* 0x0000960002045a25 */ /* 0x040fe800078e0004 */
[----:B------:R-:W-:Y:S01]  /*62b0*/  @P5 IMAD R2, R2, c[0x0][0x25c], R3 ;  /* 0x0000970002025a24 */ /* 0x000fe200078e0203 */
[C---:B------:R-:W-:Y:S02]  /*62c0*/  @P5 LEA R14, P6, R4.reuse, c[0x0][0x250], 0x1 ;  /* 0x00009400040e5a11 */ /* 0x040fe400078c08ff */
[-C--:B------:R-:W-:Y:S02]  /*62d0*/  @P4 MOV R3, R87.reuse ;  /* 0x0000005700034202 */ /* 0x080fe40000000f00 */
[----:B------:R-:W-:Y:S04]  /*62e0*/  @P5 IADD3 R2, R5, R2, RZ ;  /* 0x0000000205025210 */ /* 0x000fe80007ffe0ff */
[----:B------:R-:W-:Y:S01]  /*62f0*/  @P5 LEA.HI.X R15, R4, c[0x0][0x254], R2, 0x1, P6 ;  /* 0x00009500040f5a11 */ /* 0x000fe200030f0c02 */
[----:B------:R-:W-:Y:S02]  /*6300*/  @P4 IMAD R4, R7, c[0x0][0x258], RZ ;  /* 0x0000960007044a24 */ /* 0x000fe400078e02ff */
[----:B------:R-:W-:Y:S02]  /*6310*/  @P4 IMAD.MOV.U32 R2, RZ, RZ, R84 ;  /* 0x000000ffff024224 */ /* 0x000fe400078e0054 */
[C---:B------:R-:W-:Y:S02]  /*6320*/  @P4 IMAD R4, R6.reuse, c[0x0][0x25c], R4 ;  /* 0x0000970006044a24 */ /* 0x040fe400078e0204 */
[----:B------:R-:W-:Y:S04]  /*6330*/  @P4 IMAD.WIDE.U32 R2, R6, c[0x0][0x258], R2 ;  /* 0x0000960006024a25 */ /* 0x000fe800078e0002 */
[----:B------:R-:W-:Y:S01]  /*6340*/  @P4 IMAD.IADD R4, R3, 0x1, R4 ;  /* 0x0000000103044824 */ /* 0x000fe200078e0204 */
[----:B------:R-:W-:Y:S01]  /*6350*/  @P4 LEA R12, P6, R2, c[0x0][0x250], 0x1 ;  /* 0x00009400020c4a11 */ /* 0x000fe200078c08ff */
[----:B------:R-:W-:Y:S02]  /*6360*/  @P3 IMAD.MOV.U32 R3, RZ, RZ, R87 ;  /* 0x000000ffff033224 */ /* 0x000fe400078e0057 */
[----:B------:R-:W-:Y:S01]  /*6370*/  @P0 IMAD R6, R22, c[0x0][0x258], RZ ;  /* 0x0000960016060a24 */ /* 0x000fe200078e02ff */
[----:B------:R-:W-:Y:S01]  /*6380*/  @P4 LEA.HI.X R13, R2, c[0x0][0x254], R4, 0x1, P6 ;  /* 0x00009500020d4a11 */ /* 0x000fe200030f0c04 */
[----:B------:R-:W-:Y:S01]  /*6390*/  @P3 IMAD R4, R10, c[0x0][0x258], RZ ;  /* 0x000096000a043a24 */ /* 0x000fe200078e02ff */
[----:B------:R-:W-:Y:S01]  /*63a0*/  @P3 MOV R2, R84 ;  /* 0x0000005400023202 */ /* 0x000fe20000000f00 */
[----:B------:R-:W-:Y:S02]  /*63b0*/  @P0 IMAD R6, R18, c[0x0][0x25c], R6 ;  /* 0x0000970012060a24 */ /* 0x000fe400078e0206 */
[C---:B------:R-:W-:Y:S02]  /*63c0*/  @P3 IMAD R4, R8.reuse, c[0x0][0x25c], R4 ;  /* 0x0000970008043a24 */ /* 0x040fe400078e0204 */
[----:B------:R-:W-:Y:S05]  /*63d0*/  @P3 IMAD.WIDE.U32 R2, R8, c[0x0][0x258], R2 ;  /* 0x0000960008023a25 */ /* 0x000fea00078e0002 */
[C---:B------:R-:W-:Y:S02]  /*63e0*/  @P3 LEA R10, P6, R2.reuse, c[0x0][0x250], 0x1 ;  /* 0x00009400020a3a11 */ /* 0x040fe400078c08ff */
[----:B------:R-:W-:Y:S02]  /*63f0*/  @P3 IADD3 R4, R3, R4, RZ ;  /* 0x0000000403043210 */ /* 0x000fe40007ffe0ff */
[-C--:B------:R-:W-:Y:S02]  /*6400*/  @P2 MOV R3, R87.reuse ;  /* 0x0000005700032202 */ /* 0x080fe40000000f00 */
[----:B------:R-:W-:Y:S01]  /*6410*/  @P3 LEA.HI.X R11, R2, c[0x0][0x254], R4, 0x1, P6 ;  /* 0x00009500020b3a11 */ /* 0x000fe200030f0c04 */
[----:B------:R-:W-:Y:S02]  /*6420*/  @P2 IMAD R4, R17, c[0x0][0x258], RZ ;  /* 0x0000960011042a24 */ /* 0x000fe400078e02ff */
[----:B------:R-:W-:Y:S02]  /*6430*/  @P2 IMAD.MOV.U32 R2, RZ, RZ, R84 ;  /* 0x000000ffff022224 */ /* 0x000fe400078e0054 */
[C---:B------:R-:W-:Y:S02]  /*6440*/  @P2 IMAD R4, R9.reuse, c[0x0][0x25c], R4 ;  /* 0x0000970009042a24 */ /* 0x040fe400078e0204 */
[----:B------:R-:W-:Y:S04]  /*6450*/  @P2 IMAD.WIDE.U32 R2, R9, c[0x0][0x258], R2 ;  /* 0x0000960009022a25 */ /* 0x000fe800078e0002 */
[----:B------:R-:W-:Y:S01]  /*6460*/  @P2 IMAD.IADD R4, R3, 0x1, R4 ;  /* 0x0000000103042824 */ /* 0x000fe200078e0204 */
[C---:B------:R-:W-:Y:S01]  /*6470*/  @P2 LEA R8, P6, R2.reuse, c[0x0][0x250], 0x1 ;  /* 0x0000940002082a11 */ /* 0x040fe200078c08ff */
[----:B------:R-:W-:Y:S03]  /*6480*/  @P1 IMAD.MOV.U32 R3, RZ, RZ, R87 ;  /* 0x000000ffff031224 */ /* 0x000fe600078e0057 */
[----:B------:R-:W-:Y:S01]  /*6490*/  @P2 LEA.HI.X R9, R2, c[0x0][0x254], R4, 0x1, P6 ;  /* 0x0000950002092a11 */ /* 0x000fe200030f0c04 */
[----:B------:R-:W-:Y:S01]  /*64a0*/  @P1 IMAD R4, R19, c[0x0][0x258], RZ ;  /* 0x0000960013041a24 */ /* 0x000fe200078e02ff */
[----:B------:R-:W-:Y:S03]  /*64b0*/  @P1 MOV R2, R84 ;  /* 0x0000005400021202 */ /* 0x000fe60000000f00 */
[C---:B------:R-:W-:Y:S02]  /*64c0*/  @P1 IMAD R4, R16.reuse, c[0x0][0x25c], R4 ;  /* 0x0000970010041a24 */ /* 0x040fe400078e0204 */
[----:B------:R-:W-:Y:S05]  /*64d0*/  @P1 IMAD.WIDE.U32 R2, R16, c[0x0][0x258], R2 ;  /* 0x0000960010021a25 */ /* 0x000fea00078e0002 */
[----:B------:R-:W-:Y:S02]  /*64e0*/  @P1 IADD3 R3, R3, R4, RZ ;  /* 0x0000000403031210 */ /* 0x000fe40007ffe0ff */
[C---:B------:R-:W-:Y:S04]  /*64f0*/  @P1 LEA R4, P6, R2.reuse, c[0x0][0x250], 0x1 ;  /* 0x0000940002041a11 */ /* 0x040fe800078c08ff */
[----:B------:R-:W-:Y:S01]  /*6500*/  @P1 LEA.HI.X R5, R2, c[0x0][0x254], R3, 0x1, P6 ;  /* 0x0000950002051a11 */ /* 0x000fe200030f0c03 */
[----:B------:R-:W-:Y:S01]  /*6510*/  @P0 IMAD.MOV.U32 R2, RZ, RZ, R84 ;  /* 0x000000ffff020224 */ /* 0x000fe200078e0054 */
[----:B------:R-:W-:Y:S05]  /*6520*/  @P0 MOV R3, R87 ;  /* 0x0000005700030202 */ /* 0x000fea0000000f00 */
[----:B------:R-:W-:Y:S04]  /*6530*/  @P0 IMAD.WIDE.U32 R2, R18, c[0x0][0x258], R2 ;  /* 0x0000960012020a25 */ /* 0x000fe800078e0002 */
[----:B------:R-:W-:Y:S01]  /*6540*/  @P0 IMAD.IADD R3, R3, 0x1, R6 ;  /* 0x0000000103030824 */ /* 0x000fe200078e0206 */
        /* <DEDUP_REMOVED lines=16> */
[C---:B-----5:R-:W-:Y:S02]  /*6650*/  IMAD R4, R86.reuse, c[0x0][0x20c], R2 ;  /* 0x0000830056047a24 */ /* 0x060fe400078e0202 */
[----:B------:R-:W-:Y:S05]  /*6660*/  IMAD.WIDE.U32 R2, R86, c[0x0][0x208], RZ ;  /* 0x0000820056027a25 */ /* 0x000fea00078e00ff */
[----:B------:R-:W-:Y:S01]  /*6670*/  IADD3 R3, R3, R4, RZ ;  /* 0x0000000403037210 */ /* 0x000fe20007ffe0ff */
[----:B------:R-:W-:Y:S04]  /*6680*/  IMAD R4, R99, c[0x0][0x218], RZ ;  /* 0x0000860063047a24 */ /* 0x000fe800078e02ff */
        /* <DEDUP_REMOVED lines=14> */
[----:B----4-:R-:W4:Y:S01]  /*6770*/  @!P1 LDS.128 R8, [R79] ;  /* 0x000000004f089984 */ /* 0x010f220000000c00 */
[CC--:B--2---:R-:W-:Y:S04]  /*6780*/  @!P1 LEA R4, P0, R20.reuse, R2.reuse, 0x1 ;  /* 0x0000000214049211 */ /* 0x0c4fe800078008ff */
[-C--:B---3--:R-:W-:Y:S02]  /*6790*/  @!P1 LEA.HI.X R5, R20, R3.reuse, R21, 0x1, P0 ;  /* 0x0000000314059211 */ /* 0x088fe400000f0c15 */
[----:B------:R-:W-:Y:S11]  /*67a0*/  ISETP.GE.AND P0, PT, R83, c[0x0][0x1d4], PT ;  /* 0x0000750053007a0c */ /* 0x000ff60003f06270 */
[----:B------:R-:W-:Y:S02]  /*67b0*/  @!UPT UIADD3 URZ, URZ, URZ, URZ ;  /* 0x0000003f3f3ff290 */ /* 0x000fe4000fffe03f */
[C---:B------:R-:W-:Y:S04]  /*67c0*/  @!P0 LEA R2, P2, R73.reuse, R2, 0x1 ;  /* 0x0000000249028211 */ /* 0x040fe800078408ff */
[----:B------:R-:W-:Y:S01]  /*67d0*/  @!P0 LEA.HI.X R3, R73, R3, R81, 0x1, P2 ;  /* 0x0000000349038211 */ /* 0x000fe200010f0c51 */
[----:B----4-:R-:W-:Y:S04]  /*67e0*/  @!P1 ST.E.128 [R4.64], R8 ;  /* 0x0000000804009985 */ /* 0x010fe8000c101d1a */
[----:B------:R-:W2:Y:S04]  /*67f0*/  @!P0 LDS.128 R4, [R80] ;  /* 0x0000000050048984 */ /* 0x000ea80000000c00 */
[----:B--2---:R2:W-:Y:S02]  /*6800*/  @!P0 ST.E.128 [R2.64], R4 ;  /* 0x0000000402008985 */ /* 0x0045e4000c101d1a */
.L_x_371:
[----:B------:R-:W-:Y:S05]  /*6810*/  BSYNC B0 ;  /* 0x0000000000007941 */ /* 0x000fea0003800000 */
.L_x_370:
[----:B--23--:R2:W3:Y:S01]  /*6820*/  SHFL.IDX PT, R3, R12, 0x1, 0x1c1f ;  /* 0x003c1f000c037f89 */ /* 0x00c4e200000e0000 */
[----:B------:R-:W-:Y:S01]  /*6830*/  ISETP.GE.AND P0, PT, R13, 0x21, PT ;  /* 0x000000210d00780c */ /* 0x000fe20003f06270 */
[----:B------:R-:W-:Y:S02]  /*6840*/  BSSY B0, `(.L_x_372) ;  /* 0x000000f000007945 */ /* 0x000fe40003800000 */
[----:B------:R2:W1:Y:S10]  /*6850*/  SHFL.IDX PT, R2, R14, 0x1, 0x1c1f ;  /* 0x003c1f000e027f89 */ /* 0x00047400000e0000 */
[----:B------:R-:W-:-:S05]  /*6860*/  @!P0 BRA `(.L_x_373) ;  /* 0x000000c000008947 */ /* 0x000fca0003800000 */
[C---:B------:R-:W-:Y:S11]  /*6870*/  ISETP.GE.AND P1, PT, R20.reuse, c[0x0][0x1d4], PT ;  /* 0x0000750014007a0c */ /* 0x040ff60003f26270 */
[----:B------:R-:W-:Y:S02]  /*6880*/  @!UPT UIADD3 URZ, URZ, URZ, URZ ;  /* 0x0000003f3f3ff290 */ /* 0x000fe4000fffe03f */
[----:B----4-:R-:W4:Y:S01]  /*6890*/  @!P1 LDS.128 R8, [R79+0x1000] ;  /* 0x001000004f089984 */ /* 0x010f220000000c00 */
[CC--:B-1----:R-:W-:Y:S04]  /*68a0*/  @!P1 LEA R4, P0, R20.reuse, R2.reuse, 0x1 ;  /* 0x0000000214049211 */ /* 0x0c2fe800078008ff */
[-C--:B---3--:R-:W-:Y:S02]  /*68b0*/  @!P1 LEA.HI.X R5, R20, R3.reuse, R21, 0x1, P0 ;  /* 0x0000000314059211 */ /* 0x088fe400000f0c15 */
[----:B------:R-:W-:Y:S11]  /*68c0*/  ISETP.GE.AND P0, PT, R83, c[0x0][0x1d4], PT ;  /* 0x0000750053007a0c */ /* 0x000ff60003f06270 */
[----:B------:R-:W-:Y:S02]  /*68d0*/  @!UPT UIADD3 URZ, URZ, URZ, URZ ;  /* 0x0000003f3f3ff290 */ /* 0x000fe4000fffe03f */
[C---:B------:R-:W-:Y:S04]  /*68e0*/  @!P0 LEA R2, P2, R73.reuse, R2, 0x1 ;  /* 0x0000000249028211 */ /* 0x040fe800078408ff */
[----:B------:R-:W-:Y:S01]  /*68f0*/  @!P0 LEA.HI.X R3, R73, R3, R81, 0x1, P2 ;  /* 0x0000000349038211 */ /* 0x000fe200010f0c51 */
[----:B----4-:R-:W-:Y:S04]  /*6900*/  @!P1 ST.E.128 [R4.64], R8 ;  /* 0x0000000804009985 */ /* 0x010fe8000c101d1a */
[----:B------:R-:W1:Y:S04]  /*6910*/  @!P0 LDS.128 R4, [R80+0x1000] ;  /* 0x0010000050048984 */ /* 0x000e680000000c00 */
[----:B-1----:R1:W-:Y:S02]  /*6920*/  @!P0 ST.E.128 [R2.64], R4 ;  /* 0x0000000402008985 */ /* 0x0023e4000c101d1a */
.L_x_373:
[----:B------:R-:W-:Y:S05]  /*6930*/  BSYNC B0 ;  /* 0x0000000000007941 */ /* 0x000fea0003800000 */
.L_x_372:
[----:B-1-3--:R1:W3:Y:S01]  /*6940*/  SHFL.IDX PT, R3, R12, 0x2, 0x1c1f ;  /* 0x005c1f000c037f89 */ /* 0x00a2e200000e0000 */
[----:B------:R-:W-:Y:S01]  /*6950*/  ISETP.GE.AND P0, PT, R13, 0x41, PT ;  /* 0x000000410d00780c */ /* 0x000fe20003f06270 */
[----:B------:R-:W-:Y:S02]  /*6960*/  BSSY B0, `(.L_x_374) ;  /* 0x000000f000007945 */ /* 0x000fe40003800000 */
[----:B------:R1:W2:Y:S10]  /*6970*/  SHFL.IDX PT, R2, R14, 0x2, 0x1c1f ;  /* 0x005c1f000e027f89 */ /* 0x0002b400000e0000 */
[----:B------:R-:W-:-:S05]  /*6980*/  @!P0 BRA `(.L_x_375) ;  /* 0x000000c000008947 */ /* 0x000fca0003800000 */
[C---:B------:R-:W-:Y:S11]  /*6990*/  ISETP.GE.AND P1, PT, R20.reuse, c[0x0][0x1d4], PT ;  /* 0x0000750014007a0c */ /* 0x040ff60003f26270 */
[----:B------:R-:W-:Y:S02]  /*69a0*/  @!UPT UIADD3 URZ, URZ, URZ, URZ ;  /* 0x0000003f3f3ff290 */ /* 0x000fe4000fffe03f */
[----:B----4-:R-:W4:Y:S01]  /*69b0*/  @!P1 LDS.128 R8, [R79+0x2000] ;  /* 0x002000004f089984 */ /* 0x010f220000000c00 */
        /* <DEDUP_REMOVED lines=9> */
.L_x_375:
[----:B------:R-:W-:Y:S05]  /*6a50*/  BSYNC B0 ;  /* 0x0000000000007941 */ /* 0x000fea0003800000 */
.L_x_374:
[----:B------:R-:W-:Y:S02]  /*6a60*/  UISETP.GT.AND UP0, UPT, UR6, UR7, UPT ;  /* 0x000000070600728c */ /* 0x000fe4000bf04270 */
[----:B------:R-:W-:Y:S04]  /*6a70*/  UIADD3 UR6, UR6, -0x1, URZ ;  /* 0xffffffff06067890 */ /* 0x000fe8000fffe03f */
[----:B------:R-:W-:Y:S05]  /*6a80*/  PLOP3.LUT P0, PT, PT, PT, UP0, 0x80, 0x0 ;  /* 0x000000000000781c */ /* 0x000fea0003f0f008 */
[----:B------:R-:W-:Y:S02]  /*6a90*/  @UP0 UIMAD UR5, UR25, UR6, URZ ;  /* 0x00000006190502a4 */ /* 0x000fe4000f8e023f */
[----:B------:R-:W-:Y:S04]  /*6aa0*/  @UP0 USHF.R.S32.HI UR11, URZ, 0x1f, UR6 ;  /* 0x0000001f3f0b0899 */ /* 0x000fe80008011406 */
[----:B--2---:R-:W-:Y:S02]  /*6ab0*/  IMAD.U32 R4, RZ, RZ, UR5 ;  /* 0x00000005ff047e24 */ /* 0x004fe4000f8e00ff */
[----:B------:R-:W-:Y:S02]  /*6ac0*/  @P0 IMAD.MOV.U32 R2, RZ, RZ, R116 ;  /* 0x000000ffff020224 */ /* 0x000fe400078e0074 */
[----:B---3--:R-:W-:Y:S01]  /*6ad0*/  @P0 IMAD.MOV.U32 R3, RZ, RZ, R113 ;  /* 0x000000ffff030224 */ /* 0x008fe200078e0071 */
[----:B------:R-:W-:Y:S11]  /*6ae0*/  PLOP3.LUT P0, PT, PT, PT, UP0, 0x80, 0x0 ;  /* 0x000000000000781c */ /* 0x000ff60003f0f008 */
[----:B------:R-:W-:Y:S02]  /*6af0*/  @!UPT UIADD3 URZ, URZ, URZ, URZ ;  /* 0x0000003f3f3ff290 */ /* 0x000fe4000fffe03f */
[C---:B------:R-:W-:Y:S01]  /*6b00*/  @P0 IMAD.WIDE.U32 R2, R142.reuse, UR6, R2 ;  /* 0x000000068e020c25 */ /* 0x040fe2000f8e0002 */
[----:B------:R-:W-:Y:S11]  /*6b10*/  PLOP3.LUT P0, PT, PT, PT, UP0, 0x80, 0x0 ;  /* 0x000000000000781c */ /* 0x000ff60003f0f008 */
[----:B------:R-:W-:Y:S02]  /*6b20*/  @!UPT UIADD3 URZ, URZ, URZ, URZ ;  /* 0x0000003f3f3ff290 */ /* 0x000fe4000fffe03f */
[----:B------:R-:W-:Y:S01]  /*6b30*/  @P0 IMAD R4, R142, UR11, R4 ;  /* 0x0000000b8e040c24 */ /* 0x000fe2000f8e0204 */
[----:B------:R-:W-:Y:S11]  /*6b40*/  PLOP3.LUT P0, PT, PT, PT, UP0, 0x80, 0x0 ;  /* 0x000000000000781c */ /* 0x000ff60003f0f008 */
[----:B------:R-:W-:Y:S02]  /*6b50*/  @!UPT UIADD3 URZ, URZ, URZ, URZ ;  /* 0x0000003f3f3ff290 */ /* 0x000fe4000fffe03f */
[----:B------:R-:W-:Y:S01]  /*6b60*/  @P0 IMAD.IADD R4, R3, 0x1, R4 ;  /* 0x0000000103040824 */ /* 0x000fe200078e0204 */
[----:B------:R-:W-:Y:S11]  /*6b70*/  PLOP3.LUT P0, PT, PT, PT, UP0, 0x80, 0x0 ;  /* 0x000000000000781c */ /* 0x000ff60003f0f008 */
[----:B------:R-:W-:Y:S02]  /*6b80*/  @!UPT UIADD3 URZ, URZ, URZ, URZ ;  /* 0x0000003f3f3ff290 */ /* 0x000fe4000fffe03f */
[C---:B-1--4-:R-:W-:Y:S02]  /*6b90*/  @P0 LEA R12, P1, R2.reuse, c[0x0][0x220], 0x1 ;  /* 0x00008800020c0a11 */ /* 0x052fe400078208ff */
[----:B------:R-:W-:Y:S11]  /*6ba0*/  PLOP3.LUT P0, PT, PT, PT, UP0, 0x80, 0x0 ;  /* 0x000000000000781c */ /* 0x000ff60003f0f008 */
[----:B------:R-:W-:Y:S02]  /*6bb0*/  @!UPT UIADD3 URZ, URZ, URZ, URZ ;  /* 0x0000003f3f3ff290 */ /* 0x000fe4000fffe03f */
[----:B------:R-:W-:Y:S02]  /*6bc0*/  @P0 LEA.HI.X R10, R2, c[0x0][0x224], R4, 0x1, P1 ;  /* 0x00008900020a0a11 */ /* 0x000fe400008f0c04 */
[----:B------:R-:W-:Y:S11]  /*6bd0*/  PLOP3.LUT P0, PT, PT, PT, UP0, 0x80, 0x0 ;  /* 0x000000000000781c */ /* 0x000ff60003f0f008 */
[----:B------:R-:W-:Y:S02]  /*6be0*/  @!UPT UIADD3 URZ, URZ, URZ, URZ ;  /* 0x0000003f3f3ff290 */ /* 0x000fe4000fffe03f */
[-C--:B------:R-:W-:Y:S02]  /*6bf0*/  @P0 IADD3 R14, P1, R12, R132.reuse, RZ ;  /* 0x000000840c0e0210 */ /* 0x080fe40007f3e0ff */
[----:B------:R-:W-:Y:S11]  /*6c00*/  PLOP3.LUT P0, PT, PT, PT, UP0, 0x80, 0x0 ;  /* 0x000000000000781c */ /* 0x000ff60003f0f008 */
[----:B------:R-:W-:Y:S02]  /*6c10*/  @!UPT UIADD3 URZ, URZ, URZ, URZ ;  /* 0x0000003f3f3ff290 */ /* 0x000fe4000fffe03f */
[--C-:B------:R-:W-:Y:S01]  /*6c20*/  @P0 IMAD.X R11, R10, 0x1, R131.reuse, P1 ;  /* 0x000000010a0b0824 */ /* 0x100fe200008e0683 */
        /* <DEDUP_REMOVED lines=20> */
[----:B------:R-:W-:Y:S02]  /*6d70*/  @P0 IADD3 R2, P1, R4, R132, RZ ;  /* 0x0000008404020210 */ /* 0x000fe40007f3e0ff */
[----:B------:R-:W-:Y:S11]  /*6d80*/  PLOP3.LUT P0, PT, PT, PT, UP0, 0x80, 0x0 ;  /* 0x000000000000781c */ /* 0x000ff60003f0f008 */
[----:B------:R-:W-:Y:S02]  /*6d90*/  @!UPT UIADD3 URZ, URZ, URZ, URZ ;  /* 0x0000003f3f3ff290 */ /* 0x000fe4000fffe03f */
[----:B------:R-:W-:Y:S01]  /*6da0*/  @P0 IMAD.X R3, R5, 0x1, R131, P1 ;  /* 0x0000000105030824 */ /* 0x000fe200008e0683 */
[----:B------:R-:W-:Y:S11]  /*6db0*/  PLOP3.LUT P0, PT, PT, PT, UP0, 0x80, 0x0 ;  /* 0x000000000000781c */ /* 0x000ff60003f0f008 */
[----:B------:R-:W-:Y:S02]  /*6dc0*/  @!UPT UIADD3 URZ, URZ, URZ, URZ ;  /* 0x0000003f3f3ff290 */ /* 0x000fe4000fffe03f */
[----:B------:R-:W-:Y:S01]  /*6dd0*/  @P0 IMAD.MOV.U32 R13, RZ, RZ, R10 ;  /* 0x000000ffff0d0224 */ /* 0x000fe200078e000a */
[----:B------:R-:W-:Y:S11]  /*6de0*/  PLOP3.LUT P0, PT, PT, PT, UP0, 0x80, 0x0 ;  /* 0x000000000000781c */ /* 0x000ff60003f0f008 */
[----:B------:R-:W-:Y:S02]  /*6df0*/  @!UPT UIADD3 URZ, URZ, URZ, URZ ;  /* 0x0000003f3f3ff290 */ /* 0x000fe4000fffe03f */
[----:B------:R-:W-:Y:S01]  /*6e00*/  @!PT LDS RZ, [RZ] ;  /* 0x00000000fffff984 */ /* 0x000fe20000000800 */
[----:B------:R-:W-:Y:S01]  /*6e10*/  @!PT LDS RZ, [RZ] ;  /* 0x00000000fffff984 */ /* 0x000fe20000000800 */
[----:B------:R-:W-:Y:S01]  /*6e20*/  @!PT LDS RZ, [RZ] ;  /* 0x00000000fffff984 */ /* 0x000fe20000000800 */
[----:B------:R1:W-:Y:S01]  /*6e30*/  @P0 LDGSTS.E.BYPASS.LTC128B.128 [R78+0x3100], [R12.64], !P6 ;  /* 0x031000000c4e0fae */ /* 0x0003e2000f101d5a */
[----:B------:R-:W-:Y:S11]  /*6e40*/  PLOP3.LUT P0, PT, PT, PT, UP0, 0x80, 0x0 ;  /* 0x000000000000781c */ /* 0x000ff60003f0f008 */
[----:B------:R-:W-:Y:S02]  /*6e50*/  @!UPT UIADD3 URZ, URZ, URZ, URZ ;  /* 0x0000003f3f3ff290 */ /* 0x000fe4000fffe03f */
[----:B------:R-:W-:Y:S01]  /*6e60*/  @P0 IMAD.MOV.U32 R10, RZ, RZ, R14 ;  /* 0x000000ffff0a0224 */ /* 0x000fe200078e000e */
[----:B------:R-:W-:Y:S11]  /*6e70*/  PLOP3.LUT P0, PT, PT, PT, UP0, 0x80, 0x0 ;  /* 0x000000000000781c */ /* 0x000ff60003f0f008 */
[----:B------:R-:W-:Y:S02]  /*6e80*/  @!UPT UIADD3 URZ, URZ, URZ, URZ ;  /* 0x0000003f3f3ff290 */ /* 0x000fe4000fffe03f */
[----:B------:R1:W-:Y:S01]  /*6e90*/  @P0 LDGSTS.E.BYPASS.LTC128B.128 [R78+0x3900], [R10.64], !P6 ;  /* 0x039000000a4e0fae */ /* 0x0003e2000f101d5a */
[----:B------:R-:W-:Y:S02]  /*6ea0*/  PLOP3.LUT P0, PT, PT, PT, UP0, 0x80, 0x0 ;  /* 0x000000000000781c */ /* 0x000fe40003f0f008 */
        /* <DEDUP_REMOVED lines=15> */
[----:B------:R-:W-:Y:S05]  /*6fa0*/  PLOP3.LUT P0, PT, PT, PT, UP0, 0x80, 0x0 ;  /* 0x000000000000781c */ /* 0x000fea0003f0f008 */
[----:B------:R-:W0:Y:S08]  /*6fb0*/  LDGDEPBAR ;  /* 0x00000000000079af */ /* 0x000e300000000000 */
[----:B------:R-:W-:-:S05]  /*6fc0*/  @P0 BRA `(.L_x_376) ;  /* 0xffffaff000000947 */ /* 0x000fca000383ffff */
[----:B------:R-:W-:Y:S06]  /*6fd0*/  BAR.SYNC.DEFER_BLOCKING 0x0 ;  /* 0x0000000000007b1d */ /* 0x000fec0000010000 */
.L_x_341:
[----:B------:R-:W-:Y:S02]  /*6fe0*/  UISETP.NE.AND UP1, UPT, UR24, URZ, UPT ;  /* 0x0000003f1800728c */ /* 0x000fe4000bf25270 */
[----:B------:R-:W-:-:S02]  /*6ff0*/  UISETP.NE.AND UP0, UPT, UR23, URZ, UPT ;  /* 0x0000003f1700728c */ /* 0x000fc4000bf05270 */
[----:B------:R-:W-:Y:S02]  /*7000*/  UIADD3 UR6, UR18, 0x7f, URZ ;  /* 0x0000007f12067890 */ /* 0x000fe4000fffe03f */
[----:B------:R-:W-:Y:S02]  /*7010*/  ULDC.64 UR4, c[0x0][0x2c8] ;  /* 0x0000b20000047ab9 */ /* 0x000fe40000000a00 */
[----:B------:R-:W-:Y:S01]  /*7020*/  UIMAD.WIDE.U32 UR8, UR6, UR4, URZ ;  /* 0x00000004060872a5 */ /* 0x000fe2000f8e003f */
[----:B------:R-:W-:Y:S01]  /*7030*/  PLOP3.LUT P0, PT, PT, PT, UP0, 0x40, 0x0 ;  /* 0x000000000000781c */ /* 0x000fe20003f0e808 */
[----:B------:R-:W-:Y:S02]  /*7040*/  ULDC UR7, c[0x0][0x328] ;  /* 0x0000ca0000077ab9 */ /* 0x000fe40000000800 */
[----:B------:R-:W-:-:S04]  /*7050*/  @UP1 USHF.R.U32.HI UR6, URZ, UR5, UR9 ;  /* 0x000000053f061299 */ /* 0x000fc80008011609 */
[----:B------:R-:W-:-:S04]  /*7060*/  UIADD3 UR14, UR14, UR6, URZ ;  /* 0x000000060e0e7290 */ /* 0x000fc8000fffe03f */
[----:B------:R-:W-:Y:S02]  /*7070*/  UIADD3 UR7, UR14, UR7, URZ ;  /* 0x000000070e077290 */ /* 0x000fe4000fffe03f */
[----:B------:R-:W-:Y:S05]  /*7080*/  @P0 BRA `(.L_x_377) ;  /* 0x0000015000000947 */ /* 0x000fea0003800000 */
[----:B------:R-:W-:Y:S01]  /*7090*/  ISETP.LT.AND P0, PT, RZ, UR14, PT ;  /* 0x0000000eff007c0c */ /* 0x000fe2000bf01270 */
[----:B------:R-:W-:Y:S02]  /*70a0*/  UIADD3 UR8, UR14, -0x1, URZ ;  /* 0xffffffff0e087890 */ /* 0x000fe4000fffe03f */
[----:B------:R-:W-:-:S10]  /*70b0*/  ULDC UR6, c[0x0][0x32c] ;  /* 0x0000cb0000067ab9 */ /* 0x000fd40000000800 */
[----:B------:R-:W-:Y:S05]  /*70c0*/  @P0 BRA `(.L_x_378) ;  /* 0x0000008000000947 */ /* 0x000fea0003800000 */
[----:B------:R-:W-:Y:S02]  /*70d0*/  UISETP.NE.AND UP0, UPT, UR6, 0x1, UPT ;  /* 0x000000010600788c */ /* 0x000fe4000bf05270 */
[----:B------:R-:W-:Y:S02]  /*70e0*/  UIADD3 UR8, -UR14, URZ, URZ ;  /* 0x0000003f0e087290 */ /* 0x000fe4000fffe13f */
[----:B------:R-:W-:Y:S02]  /*70f0*/  ULDC.64 UR4, c[0x0][0x330] ;  /* 0x0000cc0000047ab9 */ /* 0x000fe40000000a00 */
[----:B------:R-:W-:-:S07]  /*7100*/  UIMAD.WIDE.U32 UR10, UR8, UR4, URZ ;  /* 0x00000004080a72a5 */ /* 0x000fce000f8e003f */
[----:B------:R-:W-:Y:S02]  /*7110*/  @UP0 UMOV UR9, UR11 ;  /* 0x0000000b00090c82 */ /* 0x000fe40008000000 */
[----:B------:R-:W-:-:S04]  /*7120*/  @UP0 USHF.R.U32.HI UR8, URZ, UR5, UR9 ;  /* 0x000000053f080299 */ /* 0x000fc80008011609 */
[----:B------:R-:W-:Y:S01]  /*7130*/  ULOP3.LUT UR8, URZ, UR8, URZ, 0x33, !UPT ;  /* 0x000000083f087292 */ /* 0x000fe2000f8e333f */
[----:B------:R-:W-:Y:S05]  /*7140*/  BRA `(.L_x_379) ;  /* 0x0000005000007947 */ /* 0x000fea0003800000 */
.L_x_378:
[----:B------:R-:W-:Y:S02]  /*7150*/  UISETP.NE.AND UP0, UPT, UR6, 0x1, UPT ;  /* 0x000000010600788c */ /* 0x000fe4000bf05270 */
[----:B------:R-:W-:Y:S02]  /*7160*/  ULDC.64 UR4, c[0x0][0x330] ;  /* 0x0000cc0000047ab9 */ /* 0x000fe40000000a00 */
[----:B------:R-:W-:-:S07]  /*7170*/  UIMAD.WIDE.U32 UR10, UR8, UR4, URZ ;  /* 0x00000004080a72a5 */ /* 0x000fce000f8e003f */
[----:B------:R-:W-:Y:S02]  /*7180*/  @UP0 UMOV UR9, UR11 ;  /* 0x0000000b00090c82 */ /* 0x000fe40008000000 */
[----:B------:R-:W-:Y:S02]  /*7190*/  @UP0 USHF.R.U32.HI UR8, URZ, UR5, UR9 ;  /* 0x000000053f080299 */ /* 0x000fe40008011609 */
.L_x_379:
[----:B------:R-:W-:Y:S02]  /*71a0*/  ULDC UR4, c[0x0][0x32c] ;  /* 0x0000cb0000047ab9 */ /* 0x000fe40000000800 */
[----:B------:R-:W-:-:S04]  /*71b0*/  UIMAD UR4, UR8, UR6, UR4 ;  /* 0x00000006080472a4 */ /* 0x000fc8000f8e0204 */
[----:B------:R-:W-:-:S04]  /*71c0*/  UISETP.LT.AND UP0, UPT, UR7, UR4, UPT ;  /* 0x000000040700728c */ /* 0x000fc8000bf01270 */
[----:B------:R-:W-:Y:S02]  /*71d0*/  USEL UR7, UR7, UR4, UP0 ;  /* 0x0000000407077287 */ /* 0x000fe40008000000 */
.L_x_377:
[----:B------:R-:W-:Y:S02]  /*71e0*/  UISETP.NE.AND UP0, UPT, UR24, URZ, UPT ;  /* 0x0000003f1800728c */ /* 0x000fe4000bf05270 */
[----:B------:R-:W-:Y:S02]  /*71f0*/  UIADD3 UR8, UR7, 0x5f, URZ ;  /* 0x0000005f07087890 */ /* 0x000fe4000fffe03f */
[----:B------:R-:W-:Y:S02]  /*7200*/  ULDC.64 UR4, c[0x0][0x2c8] ;  /* 0x0000b20000047ab9 */ /* 0x000fe40000000a00 */
[----:B------:R-:W-:Y:S02]  /*7210*/  UISETP.NE.AND UP1, UPT, UR23, URZ, UPT ;  /* 0x0000003f1700728c */ /* 0x000fe4000bf25270 */
[----:B------:R-:W-:Y:S02]  /*7220*/  UIMAD.WIDE.U32 UR10, UR18, UR4, URZ ;  /* 0x00000004120a72a5 */ /* 0x000fe4000f8e003f */
[----:B------:R-:W-:-:S02]  /*7230*/  UIMAD.WIDE UR8, UR8, 0x2aaaaaab, URZ ;  /* 0x2aaaaaab080878a5 */ /* 0x000fc4000f8e023f */
[----:B------:R-:W-:Y:S01]  /*7240*/  PLOP3.LUT P0, PT, PT, PT, UP1, 0x40, 0x0 ;  /* 0x000000000000781c */ /* 0x000fe20003f0e818 */
[----:B------:R-:W-:Y:S02]  /*7250*/  UMOV UR4, UR18 ;  /* 0x0000001200047c82 */ /* 0x000fe40008000000 */
[----:B------:R-:W-:Y:S02]  /*7260*/  USHF.R.U32.HI UR8, URZ, 0x1f, UR9 ;  /* 0x0000001f3f087899 */ /* 0x000fe40008011609 */
[----:B------:R-:W-:Y:S02]  /*7270*/  @UP0 UMOV UR7, UR11 ;  /* 0x0000000b00070c82 */ /* 0x000fe40008000000 */
[----:B------:R-:W-:Y:S02]  /*7280*/  @UP0 USHF.R.U32.HI UR4, URZ, UR5, UR7 ;  /* 0x000000053f040299 */ /* 0x000fe40008011607 */
        /* <DEDUP_REMOVED lines=15> */
[----:B------:R-:W-:-:S05]  /*7380*/  UIMAD.WIDE.U32 UR8, UR7, UR4, URZ ;  /* 0x00000004070872a5 */ /* 0x000fca000f8e003f */
[----:B------:R-:W-:-:S04]  /*7390*/  @UP0 USHF.R.U32.HI UR7, URZ, UR5, UR9 ;  /* 0x000000053f070299 */ /* 0x000fc80008011609 */
[----:B------:R-:W-:Y:S01]  /*73a0*/  ULOP3.LUT UR7, URZ, UR7, URZ, 0x33, !UPT ;  /* 0x000000073f077292 */ /* 0x000fe2000f8e333f */
[----:B------:R-:W-:Y:S05]  /*73b0*/  BRA `(.L_x_382) ;  /* 0x0000005000007947 */ /* 0x000fea0003800000 */
.L_x_381:
[----:B------:R-:W-:Y:S02]  /*73c0*/  ULDC UR4, c[0x0][0x32c] ;  /* 0x0000cb0000047ab9 */ /* 0x000fe40000000800 */
[----:B------:R-:W-:-:S03]  /*73d0*/  UISETP.NE.AND UP0, UPT, UR4, 0x1, UPT ;  /* 0x000000010400788c */ /* 0x000fc6000bf05270 */
[----:B------:R-:W-:Y:S02]  /*73e0*/  ULDC.64 UR4, c[0x0][0x330] ;  /* 0x0000cc0000047ab9 */ /* 0x000fe40000000a00 */
[----:B------:R-:W-:-:S06]  /*73f0*/  UIMAD.WIDE.U32 UR8, UR7, UR4, URZ ;  /* 0x00000004070872a5 */ /* 0x000fcc000f8e003f */
[----:B------:R-:W-:Y:S02]  /*7400*/  @UP0 USHF.R.U32.HI UR7, URZ, UR5, UR9 ;  /* 0x000000053f070299 */ /* 0x000fe40008011609 */
.L_x_382:
[----:B------:R-:W-:Y:S02]  /*7410*/  ULDC UR4, c[0x0][0x32c] ;  /* 0x0000cb0000047ab9 */ /* 0x000fe40000000800 */
[----:B------:R-:W-:-:S04]  /*7420*/  UIMAD UR4, UR7, UR4, URZ ;  /* 0x00000004070472a4 */ /* 0x000fc8000f8e023f */
[----:B------:R-:W-:-:S04]  /*7430*/  UISETP.LT.AND UP0, UPT, UR6, UR4, UPT ;  /* 0x000000040600728c */ /* 0x000fc8000bf01270 */
[----:B------:R-:W-:-:S04]  /*7440*/  USEL UR6, UR6, UR4, !UP0 ;  /* 0x0000000406067287 */ /* 0x000fc8000c000000 */
.L_x_380:
[----:B------:R-:W-:Y:S01]  /*7450*/  UIMAD.WIDE UR4, UR6, 0x2aaaaaab, URZ ;  /* 0x2aaaaaab060478a5 */ /* 0x000fe2000f8e023f */
[----:B------:R-:W-:Y:S01]  /*7460*/  PLOP3.LUT P4, PT, PT, PT, PT, 0x80, 0x0 ;  /* 0x000000000000781c */ /* 0x000fe20003f8f070 */
[----:B------:R-:W-:Y:S01]  /*7470*/  CS2R R162, SRZ ;  /* 0x0000000000a27805 */ /* 0x000fe2000001ff00 */
[----:B------:R-:W-:Y:S01]  /*7480*/  CS2R R160, SRZ ;  /* 0x0000000000a07805 */ /* 0x000fe2000001ff00 */
[----:B------:R-:W-:Y:S01]  /*7490*/  USHF.R.U32.HI UR4, URZ, 0x1f, UR5 ;  /* 0x0000001f3f047899 */ /* 0x000fe20008011605 */
[----:B------:R-:W-:Y:S01]  /*74a0*/  CS2R R166, SRZ ;  /* 0x0000000000a67805 */ /* 0x000fe2000001ff00 */
[----:B------:R-:W-:Y:S01]  /*74b0*/  CS2R R164, SRZ ;  /* 0x0000000000a47805 */ /* 0x000fe2000001ff00 */
[----:B-1----:R-:W-:Y:S01]  /*74c0*/  CS2R R12, SRZ ;  /* 0x00000000000c7805 */ /* 0x002fe2000001ff00 */
[----:B------:R-:W-:Y:S01]  /*74d0*/  ULEA.HI.SX32 UR4, UR5, UR4, 0x1c ;  /* 0x0000000405047291 */ /* 0x000fe2000f8fe23f */
[----:B------:R-:W-:Y:S01]  /*74e0*/  IMAD.MOV.U32 R158, RZ, RZ, RZ ;  /* 0x000000ffff9e7224 */ /* 0x000fe200078e00ff */
[----:B------:R-:W-:Y:S01]  /*74f0*/  MOV R16, RZ ;  /* 0x000000ff00107202 */ /* 0x000fe20000000f00 */
[----:B------:R-:W-:Y:S01]  /*7500*/  IMAD.MOV.U32 R156, RZ, RZ, RZ ;  /* 0x000000ffff9c7224 */ /* 0x000fe200078e00ff */
[----:B------:R-:W-:Y:S01]  /*7510*/  UISETP.LT.AND UP0, UPT, URZ, UR4, UPT ;  /* 0x000000043f00728c */ /* 0x000fe2000bf01270 */
[----:B------:R-:W-:Y:S01]  /*7520*/  IMAD.MOV.U32 R154, RZ, RZ, RZ ;  /* 0x000000ffff9a7224 */ /* 0x000fe200078e00ff */
[----:B------:R-:W-:Y:S01]  /*7530*/  CS2R R18, SRZ ;  /* 0x0000000000127805 */ /* 0x000fe2000001ff00 */
[----:B------:R-:W-:Y:S01]  /*7540*/  MOV R152, RZ ;  /* 0x000000ff00987202 */ /* 0x000fe20000000f00 */
[----:B------:R-:W-:Y:S01]  /*7550*/  USEL UR4, URZ, UR4, !UP0 ;  /* 0x000000043f047287 */ /* 0x000fe2000c000000 */
[----:B------:R-:W-:Y:S01]  /*7560*/  CS2R R20, SRZ ;  /* 0x0000000000147805 */ /* 0x000fe2000001ff00 */
[----:B------:R-:W-:Y:S01]  /*7570*/  IMAD.MOV.U32 R146, RZ, RZ, RZ ;  /* 0x000000ffff927224 */ /* 0x000fe200078e00ff */
[----:B------:R-:W-:Y:S01]  /*7580*/  CS2R R14, SRZ ;  /* 0x00000000000e7805 */ /* 0x000fe2000001ff00 */
[----:B------:R-:W-:Y:S01]  /*7590*/  UISETP.GT.AND UP0, UPT, UR12, UR4, UPT ;  /* 0x000000040c00728c */ /* 0x000fe2000bf04270 */
[----:B------:R-:W-:Y:S01]  /*75a0*/  MOV R144, RZ ;  /* 0x000000ff00907202 */ /* 0x000fe20000000f00 */
[----:B------:R-:W-:Y:S01]  /*75b0*/  IMAD.MOV.U32 R150, RZ, RZ, RZ ;  /* 0x000000ffff967224 */ /* 0x000fe200078e00ff */
[----:B------:R-:W-:Y:S01]  /*75c0*/  MOV R148, RZ ;  /* 0x000000ff00947202 */ /* 0x000fe20000000f00 */
[----:B------:R-:W-:Y:S01]  /*75d0*/  CS2R R142, SRZ ;  /* 0x00000000008e7805 */ /* 0x000fe2000001ff00 */
[----:B------:R-:W-:Y:S01]  /*75e0*/  CS2R R22, SRZ ;  /* 0x0000000000167805 */ /* 0x000fe2000001ff00 */
[----:B------:R-:W-:Y:S01]  /*75f0*/  PLOP3.LUT P0, PT, PT, PT, UP0, 0x80, 0x0 ;  /* 0x000000000000781c */ /* 0x000fe20003f0f008 */
        /* <DEDUP_REMOVED lines=8> */
[----:B------:R-:W-:Y:S01]  /*7680*/  MOV R132, RZ ;  /* 0x000000ff00847202 */ /* 0x000fe20000000f00 */
[----:B------:R-:W-:Y:S01]  /*7690*/  CS2R R126, SRZ ;  /* 0x00000000007e7805 */ /* 0x000fe2000001ff00 */
[----:B------:R-:W-:Y:S01]  /*76a0*/  IMAD.MOV.U32 R124, RZ, RZ, RZ ;  /* 0x000000ffff7c7224 */ /* 0x000fe200078e00ff */
[----:B------:R-:W-:Y:S01]  /*76b0*/  CS2R R26, SRZ ;  /* 0x00000000001a7805 */ /* 0x000fe2000001ff00 */
[----:B------:R-:W-:Y:S01]  /*76c0*/  MOV R122, RZ ;  /* 0x000000ff007a7202 */ /* 0x000fe20000000f00 */
[----:B-----5:R-:W-:Y:S01]  /*76d0*/  CS2R R28, SRZ ;  /* 0x00000000001c7805 */ /* 0x020fe2000001ff00 */
[----:B------:R-:W-:Y:S01]  /*76e0*/  IMAD.MOV.U32 R120, RZ, RZ, RZ ;  /* 0x000000ffff787224 */ /* 0x000fe200078e00ff */
[----:B------:R-:W-:Y:S01]  /*76f0*/  CS2R R114, SRZ ;  /* 0x0000000000727805 */ /* 0x000fe2000001ff00 */
        /* <DEDUP_REMOVED lines=14> */
[----:B------:R-:W-:Y:S02]  /*77e0*/  UISETP.NE.AND.EX UP0, UPT, URZ, UR7, UPT, UP0 ;  /* 0x000000073f00728c */ /* 0x000fe4000bf05300 */
[----:B------:R-:W-:Y:S02]  /*77f0*/  ULDC.64 UR8, c[0x0][0x348] ;  /* 0x0000d20000087ab9 */ /* 0x000fe40000000a00 */
[----:B------:R-:W-:Y:S02]  /*7800*/  ULDC.64 UR6, c[0x0][0x340] ;  /* 0x0000d00000067ab9 */ /* 0x000fe40000000a00 */
[----:B------:R-:W-:-:S05]  /*7810*/  PLOP3.LUT P3, PT, PT, PT, UP0, 0x80, 0x0 ;  /* 0x000000000000781c */ /* 0x000fca0003f6f008 */
[----:B------:R-:W-:Y:S02]  /*7820*/  @UP0 UMOV UR5, 0x4 ;  /* 0x0000000400050882 */ /* 0x000fe40000000000 */
[----:B------:R-:W-:-:S06]  /*7830*/  @UP0 UIMAD.WIDE UR6, UR22, UR5, UR6 ;  /* 0x00000005160602a5 */ /* 0x000fcc000f8e0206 */
[----:B------:R-:W-:Y:S02]  /*7840*/  IMAD.U32 R2, RZ, RZ, UR6 ;  /* 0x00000006ff027e24 */ /* 0x000fe4000f8e00ff */
[----:B------:R-:W-:Y:S01]  /*7850*/  IMAD.U32 R3, RZ, RZ, UR7 ;  /* 0x00000007ff037e24 */ /* 0x000fe2000f8e00ff */
[----:B------:R-:W-:Y:S01]  /*7860*/  SHF.R.S32.HI R210, RZ, 0x1f, R209 ;  /* 0x0000001fffd27819 */ /* 0x000fe200000114d1 */
[----:B------:R-:W-:Y:S02]  /*7870*/  USHF.R.S32.HI UR5, URZ, 0x1f, UR20 ;  /* 0x0000001f3f057899 */ /* 0x000fe40008011414 */
[----:B------:R-:W-:Y:S01]  /*7880*/  ULDC.64 UR6, c[0x0][0x178] ;  /* 0x00005e0000067ab9 */ /* 0x000fe20000000a00 */
[----:B------:R1:W5:Y:S01]  /*7890*/  @P3 LDG.E R13, [R2.64] ;  /* 0x0000001a020d3981 */ /* 0x000362000c1e1900 */
[----:B------:R-:W-:Y:S01]  /*78a0*/  UIMAD UR5, UR5, UR6, URZ ;  /* 0x00000006050572a4 */ /* 0x000fe2000f8e023f */
[----:B------:R-:W-:Y:S01]  /*78b0*/  PLOP3.LUT P1, PT, PT, PT, UP1, 0x80, 0x0 ;  /* 0x000000000000781c */ /* 0x000fe20003f2f018 */
[----:B------:R-:W-:Y:S01]  /*78c0*/  UIMAD.WIDE.U32 UR10, UR20, UR6, URZ ;  /* 0x00000006140a72a5 */ /* 0x000fe2000f8e003f */
[----:B------:R-:W-:Y:S01]  /*78d0*/  PLOP3.LUT P0, PT, PT, PT, UP1, 0x80, 0x0 ;  /* 0x000000000000781c */ /* 0x000fe20003f0f018 */
[----:B------:R-:W-:Y:S01]  /*78e0*/  UIMAD UR20, UR20, UR7, UR5 ;  /* 0x00000007141472a4 */ /* 0x000fe2000f8e0205 */
[----:B------:R-:W-:Y:S01]  /*78f0*/  LEA.HI R83, R210, R209, RZ, 0x4 ;  /* 0x000000d1d2537211 */ /* 0x000fe200078f20ff */
[----:B------:R-:W-:Y:S01]  /*7900*/  UISETP.NE.U32.AND UP0, UPT, URZ, UR8, UPT ;  /* 0x000000083f00728c */ /* 0x000fe2000bf05070 */
[----:B------:R-:W-:Y:S01]  /*7910*/  BSSY B0, `(.L_x_384) ;  /* 0x0000053000007945 */ /* 0x000fe20003800000 */
[----:B------:R-:W-:-:S02]  /*7920*/  ULDC.64 UR6, c[0x0][0x1b8] ;  /* 0x00006e0000067ab9 */ /* 0x000fc40000000a00 */
[----:B------:R-:W-:Y:S02]  /*7930*/  UIADD3 UR11, UR11, UR20, URZ ;  /* 0x000000140b0b7290 */ /* 0x000fe4000fffe03f */
[----:B------:R-:W-:Y:S02]  /*7940*/  UIMAD UR5, UR16, UR6, URZ ;  /* 0x00000006100572a4 */ /* 0x000fe4000f8e023f */
[----:B------:R-:W-:Y:S02]  /*7950*/  UISETP.NE.AND.EX UP0, UPT, URZ, UR9, UPT, UP0 ;  /* 0x000000093f00728c */ /* 0x000fe4000bf05300 */
[----:B------:R-:W-:Y:S02]  /*7960*/  USHF.R.S32.HI UR8, URZ, 0x1f, UR22 ;  /* 0x0000001f3f087899 */ /* 0x000fe40008011416 */
[----:B------:R-:W-:Y:S02]  /*7970*/  UIMAD UR5, UR17, UR7, UR5 ;  /* 0x00000007110572a4 */ /* 0x000fe4000f8e0205 */
[----:B------:R-:W-:-:S02]  /*7980*/  UIMAD.WIDE.U32 UR10, UR17, UR6, UR10 ;  /* 0x00000006110a72a5 */ /* 0x000fc4000f8e000a */
[----:B------:R-:W-:Y:S01]  /*7990*/  USEL UR8, UR8, URZ, !UP0 ;  /* 0x0000003f08087287 */ /* 0x000fe2000c000000 */
[----:B-1----:R-:W-:Y:S01]  /*79a0*/  LEA.HI R2, R210, R209, RZ, 0x3 ;  /* 0x000000d1d2027211 */ /* 0x002fe200078f18ff */
[----:B------:R-:W-:Y:S02]  /*79b0*/  ULDC.64 UR6, c[0x0][0x1c0] ;  /* 0x0000700000067ab9 */ /* 0x000fe40000000a00 */
[----:B------:R-:W-:Y:S01]  /*79c0*/  USEL UR9, UR22, URZ, !UP0 ;  /* 0x0000003f16097287 */ /* 0x000fe2000c000000 */
[----:B------:R-:W-:Y:S01]  /*79d0*/  LOP3.LUT R0, R2, 0xfffffff8, RZ, 0xc0, !PT ;  /* 0xfffffff802007812 */ /* 0x000fe200078ec0ff */
[----:B------:R-:W-:Y:S01]  /*79e0*/  UIMAD UR8, UR8, UR6, URZ ;  /* 0x00000006080872a4 */ /* 0x000fe2000f8e023f */
[----:B------:R-:W-:Y:S01]  /*79f0*/  SHF.R.S32.HI R76, RZ, 0x3, R2 ;  /* 0x00000003ff4c7819 */ /* 0x000fe20000011402 */
[----:B------:R-:W-:Y:S02]  /*7a00*/  UIADD3 UR11, UR11, UR5, URZ ;  /* 0x000000050b0b7290 */ /* 0x000fe4000fffe03f */
[----:B------:R-:W-:Y:S01]  /*7a10*/  IMAD.IADD R6, R209, 0x1, -R0 ;  /* 0x00000001d1067824 */ /* 0x000fe200078e0a00 */
[----:B------:R-:W-:-:S02]  /*7a20*/  UIMAD UR7, UR9, UR7, UR8 ;  /* 0x00000007090772a4 */ /* 0x000fc4000f8e0208 */
[----:B------:R-:W-:Y:S01]  /*7a30*/  UIMAD.WIDE.U32 UR10, UR9, UR6, UR10 ;  /* 0x00000006090a72a5 */ /* 0x000fe2000f8e000a */
[C---:B------:R-:W-:Y:S02]  /*7a40*/  IMAD R227, R6.reuse, 0x10, R76 ;  /* 0x0000001006e37824 */ /* 0x040fe400078e024c */
[----:B------:R-:W-:Y:S01]  /*7a50*/  IMAD.SHL.U32 R6, R6, 0x8, RZ ;  /* 0x0000000806067824 */ /* 0x000fe200078e00ff */
[----:B------:R-:W-:Y:S02]  /*7a60*/  UIADD3 UR7, UR11, UR7, URZ ;  /* 0x000000070b077290 */ /* 0x000fe4000fffe03f */
[----:B------:R-:W-:Y:S01]  /*7a70*/  IADD3 R4, R227, UR18, RZ ;  /* 0x00000012e3047c10 */ /* 0x000fe2000fffe0ff */
[----:B------:R-:W-:Y:S01]  /*7a80*/  IMAD.U32 R3, RZ, RZ, UR11 ;  /* 0x0000000bff037e24 */ /* 0x000fe2000f8e00ff */
[----:B------:R-:W-:Y:S01]  /*7a90*/  ULDC UR11, c[0x0][0x2c4] ;  /* 0x0000b100000b7ab9 */ /* 0x000fe20000000800 */
[----:B------:R1:W-:Y:S01]  /*7aa0*/  STL [R1+0x24], R227 ;  /* 0x000024e301007387 */ /* 0x0003e20000100800 */
[----:B------:R-:W-:Y:S01]  /*7ab0*/  IMAD.U32 R3, RZ, RZ, UR7 ;  /* 0x00000007ff037e24 */ /* 0x000fe2000f8e00ff */
[----:B------:R-:W-:Y:S01]  /*7ac0*/  UIMAD UR11, UR21, UR11, URZ ;  /* 0x0000000b150b72a4 */ /* 0x000fe2000f8e023f */
[----:B------:R-:W-:Y:S01]  /*7ad0*/  @P1 IMAD.HI.U32 R2, R4, c[0x0][0x2c8], RZ ;  /* 0x0000b20004021a27 */ /* 0x000fe200078e00ff */
[----:B------:R-:W-:-:S03]  /*7ae0*/  ISETP.GE.AND P4, PT, R6, c[0x0][0x198], PT ;  /* 0x0000660006007a0c */ /* 0x000fc60003f86270 */
[----:B------:R-:W-:Y:S01]  /*7af0*/  IMAD.MOV.U32 R0, RZ, RZ, R4 ;  /* 0x000000ffff007224 */ /* 0x000fe200078e0004 */
[----:B------:R-:W-:Y:S01]  /*7b00*/  @P0 SHF.R.U32.HI R0, RZ, c[0x0][0x2cc], R2 ;  /* 0x0000b300ff000a19 */ /* 0x000fe20000011602 */
[----:B------:R-:W-:-:S03]  /*7b10*/  IMAD.U32 R2, RZ, RZ, UR10 ;  /* 0x0000000aff027e24 */ /* 0x000fc6000f8e00ff */
        /* <DEDUP_REMOVED lines=19> */
[----:B------:R1:W2:Y:S02]  /*7c50*/  SHFL.IDX PT, R6, R9, RZ, 0x181f ;  /* 0x00181fff09067589 */ /* 0x0002a400000e0000 */
[----:B------:R-:W-:Y:S02]  /*7c60*/  LEA.HI.X R8, R2, c[0x0][0x164], R3, 0x1, P0 ;  /* 0x0000590002087a11 */ /* 0x000fe400000f0c03 */
[----:B------:R-:W-:-:S02]  /*7c70*/  LEA.HI R2, R210, R209, RZ, 0x3 ;  /* 0x000000d1d2027211 */ /* 0x000fc400078f18ff */
[----:B------:R-:W-:Y:S01]  /*7c80*/  LOP3.LUT R10, R5, R4, RZ, 0x3c, !PT ;  /* 0x00000004050a7212 */ /* 0x000fe200078e3cff */
[----:B------:R1:W3:Y:S01]  /*7c90*/  SHFL.IDX PT, R7, R8, RZ, 0x181f ;  /* 0x00181fff08077589 */ /* 0x0002e200000e0000 */
[----:B------:R-:W-:Y:S02]  /*7ca0*/  LOP3.LUT R2, R2, 0xfffffff8, RZ, 0xc0, !PT ;  /* 0xfffffff802027812 */ /* 0x000fe400078ec0ff */
[----:B------:R-:W-:Y:S02]  /*7cb0*/  SHF.R.S32.HI R3, RZ, 0x1f, R0 ;  /* 0x0000001fff037819 */ /* 0x000fe40000011400 */
[----:B------:R-:W-:Y:S01]  /*7cc0*/  LEA.HI R5, R210, R209, RZ, 0x6 ;  /* 0x000000d1d2057211 */ /* 0x000fe200078f30ff */
[----:B------:R-:W-:Y:S01]  /*7cd0*/  IMAD.IADD R69, R209, 0x1, -R2 ;  /* 0x00000001d1457824 */ /* 0x000fe200078e0a02 */
[----:B------:R-:W-:Y:S01]  /*7ce0*/  LEA.HI R82, R3, R0, RZ, 0x3 ;  /* 0x0000000003527211 */ /* 0x000fe200078f18ff */
[----:B------:R-:W-:Y:S02]  /*7cf0*/  IMAD.MOV.U32 R2, RZ, RZ, 0x10 ;  /* 0x00000010ff027424 */ /* 0x000fe400078e00ff */
[----:B------:R-:W-:Y:S01]  /*7d00*/  IMAD.SHL.U32 R90, R69, 0x8, RZ ;  /* 0x00000008455a7824 */ /* 0x000fe200078e00ff */
[----:B------:R-:W-:Y:S01]  /*7d10*/  LOP3.LUT R4, R82, 0xfffffff8, RZ, 0xc0, !PT ;  /* 0xfffffff852047812 */ /* 0x000fe200078ec0ff */
[----:B------:R-:W-:Y:S01]  /*7d20*/  IMAD.SHL.U32 R3, R5, 0x8, RZ ;  /* 0x0000000805037824 */ /* 0x000fe200078e00ff */
[----:B------:R-:W-:-:S02]  /*7d30*/  IADD3 R5, R76, UR18, RZ ;  /* 0x000000124c057c10 */ /* 0x000fc4000fffe0ff */
[----:B------:R1:W-:Y:S01]  /*7d40*/  STL [R1+0xc], R90 ;  /* 0x00000c5a01007387 */ /* 0x0003e20000100800 */
[----:B------:R-:W-:Y:S01]  /*7d50*/  IMAD.IADD R81, R0, 0x1, -R4 ;  /* 0x0000000100517824 */ /* 0x000fe200078e0a04 */
[----:B------:R-:W-:Y:S01]  /*7d60*/  ISETP.GE.AND P0, PT, R5, UR11, PT ;  /* 0x0000000b05007c0c */ /* 0x000fe2000bf06270 */
[----:B------:R-:W-:Y:S01]  /*7d70*/  IMAD.MOV.U32 R4, RZ, RZ, 0x20 ;  /* 0x00000020ff047424 */ /* 0x000fe200078e00ff */
[----:B------:R-:W-:Y:S02]  /*7d80*/  LOP3.LUT R58, R10, 0xfffffe00, R3, 0xf8, !PT ;  /* 0xfffffe000a3a7812 */ /* 0x000fe400078ef803 */
[----:B------:R-:W-:Y:S02]  /*7d90*/  R2P PR, R81, 0x6 ;  /* 0x0000000651007804 */ /* 0x000fe40000000000 */
[----:B------:R-:W-:-:S03]  /*7da0*/  SHF.R.S32.HI R225, RZ, 0x1f, R90 ;  /* 0x0000001fffe17819 */ /* 0x000fc6000001145a */
[----:B------:R-:W-:Y:S02]  /*7db0*/  SEL R2, R2, 0xfffffff0, !P1 ;  /* 0xfffffff002027807 */ /* 0x000fe40004800000 */
[----:B------:R-:W-:Y:S01]  /*7dc0*/  SEL R4, R4, 0xffffffe0, !P2 ;  /* 0xffffffe004047807 */ /* 0x000fe20005000000 */
[----:B------:R-:W-:Y:S01]  /*7dd0*/  @!P3 IMAD.U32 R13, RZ, RZ, UR22 ;  /* 0x00000016ff0dbe24 */ /* 0x000fe2000f8e00ff */
[----:B------:R-:W-:Y:S05]  /*7de0*/  @P0 BRA `(.L_x_385) ;  /* 0x0000005000000947 */ /* 0x000fea0003800000 */
[----:B-123--:R-:W-:Y:S01]  /*7df0*/  LEA R6, P0, R90, R6, 0x1 ;  /* 0x000000065a067211 */ /* 0x00efe200078008ff */
[----:B------:R-:W-:-:S03]  /*7e00*/  IMAD.SHL.U32 R0, R58, 0x2, RZ ;  /* 0x000000023a007824 */ /* 0x000fc600078e00ff */
[----:B------:R-:W-:-:S05]  /*7e10*/  LEA.HI.X R7, R90, R7, R225, 0x1, P0 ;  /* 0x000000075a077211 */ /* 0x000fca00000f0ce1 */
[----:B------:R-:W-:Y:S01]  /*7e20*/  @!PT LDS RZ, [RZ] ;  /* 0x00000000fffff984 */ /* 0x000fe20000000800 */
[----:B------:R1:W-:Y:S04]  /*7e30*/  LDGSTS.E.BYPASS.LTC128B.128 [R0+0x6100], [R6.64], !P4 ;  /* 0x0610000006007fae */ /* 0x0003e8000e101d5a */
.L_x_385:
[----:B-123--:R-:W-:Y:S05]  /*7e40*/  BSYNC B0 ;  /* 0x0000000000007941 */ /* 0x00efea0003800000 */
.L_x_384:
        /* <DEDUP_REMOVED lines=11> */
.L_x_387:
[----:B------:R-:W-:Y:S05]  /*7f00*/  BSYNC B0 ;  /* 0x0000000000007941 */ /* 0x000fea0003800000 */
.L_x_386:
        /* <DEDUP_REMOVED lines=11> */
.L_x_389:
[----:B------:R-:W-:Y:S05]  /*7fc0*/  BSYNC B0 ;  /* 0x0000000000007941 */ /* 0x000fea0003800000 */
.L_x_388:
        /* <DEDUP_REMOVED lines=11> */
.L_x_391:
[----:B------:R-:W-:Y:S05]  /*8080*/  BSYNC B0 ;  /* 0x0000000000007941 */ /* 0x000fea0003800000 */
.L_x_390:
        /* <DEDUP_REMOVED lines=11> */
.L_x_393:
[----:B------:R-:W-:Y:S05]  /*8140*/  BSYNC B0 ;  /* 0x0000000000007941 */ /* 0x000fea0003800000 */
.L_x_392:
        /* <DEDUP_REMOVED lines=11> */
.L_x_395:
[----:B------:R-:W-:Y:S05]  /*8200*/  BSYNC B0 ;  /* 0x0000000000007941 */ /* 0x000fea0003800000 */
.L_x_394:
        /* <DEDUP_REMOVED lines=11> */
.L_x_397:
[----:B------:R-:W-:Y:S05]  /*82c0*/  BSYNC B0 ;  /* 0x0000000000007941 */ /* 0x000fea0003800000 */
.L_x_396:
[----:B-123--:R-:W1:Y:S01]  /*82d0*/  SHFL.IDX PT, R9, R9, 0x7, 0x181f ;  /* 0x00f81f0009097f89 */ /* 0x00ee6200000e0000 */
[----:B------:R-:W-:Y:S01]  /*82e0*/  IMAD.MOV.U32 R230, RZ, RZ, c[0x0][0x2b8] ;  /* 0x0000ae00ffe67624 */ /* 0x000fe200078e00ff */
[----:B------:R-:W-:Y:S01]  /*82f0*/  UMOV UR38, 0x60 ;  /* 0x0000006000267882 */ /* 0x000fe20000000000 */
[----:B------:R-:W-:Y:S01]  /*8300*/  IADD3 R5, R5, 0x70, RZ ;  /* 0x0000007005057810 */ /* 0x000fe20007ffe0ff */
[----:B------:R1:W2:Y:S01]  /*8310*/  SHFL.IDX PT, R11, R8, 0x7, 0x181f ;  /* 0x00f81f00080b7f89 */ /* 0x0002a200000e0000 */
[----:B------:R-:W-:Y:S01]  /*8320*/  UIMAD UR10, UR12, UR38, -0x60 ;  /* 0xffffffa00c0a74a4 */ /* 0x000fe2000f8e0226 */
[----:B------:R-:W-:Y:S01]  /*8330*/  ISETP.NE.AND P2, PT, R230, 0x1, PT ;  /* 0x00000001e600780c */ /* 0x000fe20003f45270 */
[----:B-----5:R-:W-:Y:S01]  /*8340*/  IMAD.WIDE.U32 R228, R13, c[0x0][0x2b0], RZ ;  /* 0x0000ac000de47a25 */ /* 0x020fe200078e00ff */
[----:B------:R-:W-:Y:S01]  /*8350*/  ISETP.GE.AND P1, PT, R5, UR11, PT ;  /* 0x0000000b05007c0c */ /* 0x000fe2000bf26270 */
[----:B------:R-:W-:Y:S01]  /*8360*/  ULDC.64 UR6, c[0x0][0x1e8] ;  /* 0x00007a0000067ab9 */ /* 0x000fe20000000a00 */
[----:B----4-:R-:W-:Y:S01]  /*8370*/  SHF.R.S32.HI R3, RZ, 0x1f, R13 ;  /* 0x0000001fff037819 */ /* 0x010fe2000001140d */
[----:B------:R-:W-:Y:S01]  /*8380*/  IMAD.MOV.U32 R240, RZ, RZ, RZ ;  /* 0x000000fffff07224 */ /* 0x000fe200078e00ff */
[----:B------:R-:W-:Y:S01]  /*8390*/  IADD3 R0, R227, UR10, RZ ;  /* 0x0000000ae3007c10 */ /* 0x000fe2000fffe0ff */
[----:B------:R-:W-:Y:S01]  /*83a0*/  UIMAD UR38, UR12, -0x60, UR38 ;  /* 0xffffffa00c2678a4 */ /* 0x000fe2000f8e0226 */
[----:B------:R-:W-:Y:S01]  /*83b0*/  ISETP.GE.AND P6, PT, R90, c[0x0][0x1d4], PT ;  /* 0x000075005a007a0c */ /* 0x000fe20003fc6270 */
[----:B------:R-:W-:Y:S01]  /*83c0*/  IMAD R3, R3, c[0x0][0x2b0], RZ ;  /* 0x0000ac0003037a24 */ /* 0x000fe200078e02ff */
[C---:B------:R-:W-:Y:S01]  /*83d0*/  IADD3 R10, R0.reuse, UR19, RZ ;  /* 0x00000013000a7c10 */ /* 0x040fe2000fffe0ff */
[----:B------:R-:W-:Y:S01]  /*83e0*/  STL.64 [R1+0x30], R228 ;  /* 0x000030e401007387 */ /* 0x000fe20000100a00 */
[----:B------:R-:W-:Y:S01]  /*83f0*/  ISETP.GE.AND P0, PT, R0, UR15, PT ;  /* 0x0000000f00007c0c */ /* 0x000fe2000bf06270 */
[----:B------:R-:W-:-:S02]  /*8400*/  IMAD R3, R13, c[0x0][0x2b4], R3 ;  /* 0x0000ad000d037a24 */ /* 0x000fc400078e0203 */
[----:B------:R-:W-:Y:S01]  /*8410*/  @P2 IMAD.HI.U32 R5, R10, c[0x0][0x2bc], RZ ;  /* 0x0000af000a052a27 */ /* 0x000fe200078e00ff */
[----:B------:R-:W-:-:S03]  /*8420*/  ISETP.GT.OR P0, PT, R227, 0x5f, P0 ;  /* 0x0000005fe300780c */ /* 0x000fc60000704670 */
[----:B------:R-:W-:Y:S01]  /*8430*/  IMAD.MOV.U32 R0, RZ, RZ, R10 ;  /* 0x000000ffff007224 */ /* 0x000fe200078e000a */
[----:B------:R-:W-:Y:S01]  /*8440*/  @P2 SHF.R.U32.HI R0, RZ, c[0x0][0x2c0], R5 ;  /* 0x0000b000ff002a19 */ /* 0x000fe20000011605 */
[----:B------:R-:W-:Y:S01]  /*8450*/  @!P1 IMAD.SHL.U32 R5, R58, 0x2, RZ ;  /* 0x000000023a059824 */ /* 0x000fe200078e00ff */
[----:B-1----:R-:W-:Y:S01]  /*8460*/  @!P1 LEA R8, P3, R90, R9, 0x1 ;  /* 0x000000095a089211 */ /* 0x002fe200078608ff */
[----:B------:R-:W-:-:S03]  /*8470*/  IMAD.IADD R226, R229, 0x1, R3 ;  /* 0x00000001e5e27824 */ /* 0x000fc600078e0203 */
[----:B--2---:R-:W-:Y:S01]  /*8480*/  @!P1 LEA.HI.X R9, R90, R11, R225, 0x1, P3 ;  /* 0x0000000b5a099211 */ /* 0x004fe200018f0ce1 */
[----:B------:R-:W-:Y:S01]  /*8490*/  UIMAD UR5, UR16, UR6, URZ ;  /* 0x00000006100572a4 */ /* 0x000fe2000f8e023f */
[----:B------:R-:W-:Y:S01]  /*84a0*/  STL [R1+0x2c], R226 ;  /* 0x00002ce201007387 */ /* 0x000fe20000100800 */
[----:B------:R-:W-:-:S03]  /*84b0*/  @!P0 IADD3 R3, P2, R0, R228, RZ ;  /* 0x000000e400038210 */ /* 0x000fc60007f5e0ff */
[----:B------:R-:W-:Y:S01]  /*84c0*/  @!PT LDS RZ, [RZ] ;  /* 0x00000000fffff984 */ /* 0x000fe20000000800 */
[----:B------:R1:W-:Y:S01]  /*84d0*/  @!P1 LDGSTS.E.BYPASS.LTC128B.128 [R5+0x9900], [R8.64], !P4 ;  /* 0x0990000008059fae */ /* 0x0003e2000e101d5a */
[----:B------:R-:W-:Y:S02]  /*84e0*/  @!P0 LEA.HI.X.SX32 R7, R0, R226, 0x1, P2 ;  /* 0x000000e200078211 */ /* 0x000fe400010f0eff */
[C---:B------:R-:W-:Y:S01]  /*84f0*/  @!P0 LEA R6, P2, R3.reuse, c[0x0][0x2a0], 0x2 ;  /* 0x0000a80003068a11 */ /* 0x040fe200078410ff */
[----:B------:R-:W0:Y:S03]  /*8500*/  LDGDEPBAR ;  /* 0x00000000000079af */ /* 0x000e260000000000 */
[----:B------:R-:W-:Y:S01]  /*8510*/  @!P0 LEA.HI.X R7, R3, c[0x0][0x2a4], R7, 0x2, P2 ;  /* 0x0000a90003078a11 */ /* 0x000fe200010f1407 */
[----:B------:R-:W-:Y:S06]  /*8520*/  BAR.SYNC.DEFER_BLOCKING 0x0 ;  /* 0x0000000000007b1d */ /* 0x000fec0000010000 */
[----:B------:R2:W3:Y:S01]  /*8530*/  @!P0 LDG.E R240, [R6.64] ;  /* 0x0000001a06f08981 */ /* 0x0004e2000c1e1900 */
[----:B------:R-:W-:Y:S01]  /*8540*/  IMAD.MOV R0, RZ, RZ, -R0 ;  /* 0x000000ffff007224 */ /* 0x000fe200078e0a00 */
[----:B------:R-:W-:Y:S01]  /*8550*/  UIMAD.WIDE.U32 UR8, UR17, UR6, URZ ;  /* 0x00000006110872a5 */ /* 0x000fe2000f8e003f */
[----:B------:R-:W-:Y:S01]  /*8560*/  LEA.HI R206, R210, R209, RZ, 0x5 ;  /* 0x000000d1d2ce7211 */ /* 0x000fe200078f28ff */
[----:B------:R-:W-:Y:S01]  /*8570*/  UIMAD UR5, UR17, UR7, UR5 ;  /* 0x00000007110572a4 */ /* 0x000fe2000f8e0205 */
[----:B------:R-:W-:Y:S01]  /*8580*/  IMAD R91, R0, c[0x0][0x2b8], R10 ;  /* 0x0000ae00005b7a24 */ /* 0x000fe200078e020a */
[----:B------:R-:W-:Y:S01]  /*8590*/  UIADD3 UR14, UR15, UR38, URZ ;  /* 0x000000260f0e7290 */ /* 0x000fe2000fffe03f */
[----:B------:R-:W-:Y:S01]  /*85a0*/  SHF.R.S32.HI R207, RZ, 0x5, R206 ;  /* 0x00000005ffcf7819 */ /* 0x000fe200000114ce */
[----:B------:R-:W-:-:S02]  /*85b0*/  UIADD3 UR5, UR9, UR5, URZ ;  /* 0x0000000509057290 */ /* 0x000fc4000fffe03f */
[----:B------:R-:W-:Y:S01]  /*85c0*/  SHF.R.S32.HI R88, RZ, 0x1f, R91 ;  /* 0x0000001fff587819 */ /* 0x000fe2000001145b */
[----:B------:R-:W-:Y:S01]  /*85d0*/  STL [R1], R91 ;  /* 0x0000005b01007387 */ /* 0x000fe20000100800 */
[----:B------:R-:W-:Y:S01]  /*85e0*/  IADD3 R68, -R76, UR14, RZ ;  /* 0x0000000e4c447c10 */ /* 0x000fe2000fffe1ff */
[----:B------:R-:W-:Y:S02]  /*85f0*/  ULDC.64 UR6, c[0x0][0x210] ;  /* 0x0000840000067ab9 */ /* 0x000fe40000000a00 */
[----:B------:R-:W-:Y:S01]  /*8600*/  IMAD R0, R88, c[0x0][0x1e0], RZ ;  /* 0x0000780058007a24 */ /* 0x000fe200078e02ff */
[C---:B------:R-:W-:Y:S01]  /*8610*/  ISETP.GE.AND P1, PT, R68.reuse, 0x1, PT ;  /* 0x000000014400780c */ /* 0x040fe20003f26270 */
[----:B------:R-:W-:Y:S01]  /*8620*/  UIMAD UR16, UR16, UR6, URZ ;  /* 0x00000006101072a4 */ /* 0x000fe2000f8e023f */
[----:B------:R-:W-:Y:S01]  /*8630*/  ISETP.GE.AND P3, PT, R68, 0x21, PT ;  /* 0x000000214400780c */ /* 0x000fe20003f66270 */
[----:B------:R-:W-:Y:S01]  /*8640*/  IMAD R0, R91, c[0x0][0x1e4], R0 ;  /* 0x000079005b007a24 */ /* 0x000fe200078e0200 */
[----:B------:R-:W-:-:S02]  /*8650*/  UIMAD.WIDE.U32 UR44, UR17, UR6, URZ ;  /* 0x00000006112c72a5 */ /* 0x000fc4000f8e003f */
[----:B------:R-:W-:Y:S02]  /*8660*/  UIMAD UR6, UR17, UR7, UR16 ;  /* 0x00000007110672a4 */ /* 0x000fe4000f8e0210 */
[----:B------:R-:W-:Y:S01]  /*8670*/  UIADD3 UR16, UR12, -0x1, URZ ;  /* 0xffffffff0c107890 */ /* 0x000fe2000fffe03f */
[----:B--2---:R-:W-:Y:S01]  /*8680*/  IMAD.WIDE.U32 R6, R91, c[0x0][0x1e0], RZ ;  /* 0x000078005b067a25 */ /* 0x004fe200078e00ff */
[----:B------:R-:W-:-:S03]  /*8690*/  UIADD3 UR6, UR45, UR6, URZ ;  /* 0x000000062d067290 */ /* 0x000fc6000fffe03f */
[----:B------:R-:W-:Y:S02]  /*86a0*/  IMAD.IADD R7, R7, 0x1, R0 ;  /* 0x0000000107077824 */ /* 0x000fe400078e0200 */
[----:B------:R-:W-:Y:S01]  /*86b0*/  @P1 IMAD.SHL.U32 R10, R58, 0x2, RZ ;  /* 0x000000023a0a1824 */ /* 0x000fe200078e00ff */
[----:B---3--:R-:W-:Y:S01]  /*86c0*/  SHF.R.S32.HI R89, RZ, 0x1f, R240 ;  /* 0x0000001fff597819 */ /* 0x008fe200000114f0 */
[----:B------:R-:W-:-:S04]  /*86d0*/  IMAD.WIDE.U32 R6, R240, c[0x0][0x1f0], R6 ;  /* 0x00007c00f0067a25 */ /* 0x000fc800078e0006 */
[----:B------:R-:W-:Y:S01]  /*86e0*/  IMAD R3, R89, c[0x0][0x1f0], RZ ;  /* 0x00007c0059037a24 */ /* 0x000fe200078e02ff */
[----:B------:R-:W-:-:S03]  /*86f0*/  IADD3 R0, P0, R6, UR8, RZ ;  /* 0x0000000806007c10 */ /* 0x000fc6000ff1e0ff */
[----:B------:R-:W-:-:S05]  /*8700*/  IMAD R3, R240, c[0x0][0x1f4], R3 ;  /* 0x00007d00f0037a24 */ /* 0x000fca00078e0203 */
[----:B------:R-:W-:Y:S02]  /*8710*/  IADD3.X R6, R7, UR5, R3, P0, !PT ;  /* 0x0000000507067c10 */ /* 0x000fe400087fe403 */
[----:B------:R-:W-:-:S04]  /*8720*/  LEA R3, P0, R0, c[0x0][0x1c8], 0x1 ;  /* 0x0000720000037a11 */ /* 0x000fc800078008ff */
[----:B------:R-:W-:Y:S01]  /*8730*/  LEA.HI.X R0, R0, c[0x0][0x1cc], R6, 0x1, P0 ;  /* 0x0000730000007a11 */ /* 0x000fe200000f0c06 */
[----:B-1----:R-:W1:Y:S01]  /*8740*/  SHFL.IDX PT, R8, R3, RZ, 0x181f ;  /* 0x00181fff03087589 */ /* 0x002e6200000e0000 */
[----:B------:R-:W-:-:S03]  /*8750*/  ISETP.GE.AND P0, PT, R68, 0x11, PT ;  /* 0x000000114400780c */ /* 0x000fc60003f06270 */
[----:B------:R-:W2:Y:S04]  /*8760*/  SHFL.IDX PT, R6, R3, 0x1, 0x181f ;  /* 0x00381f0003067f89 */ /* 0x000ea800000e0000 */
[----:B------:R-:W3:Y:S04]  /*8770*/  SHFL.IDX PT, R9, R0, RZ, 0x181f ;  /* 0x00181fff00097589 */ /* 0x000ee800000e0000 */
[----:B------:R-:W4:Y:S02]  /*8780*/  SHFL.IDX PT, R7, R0, 0x1, 0x181f ;  /* 0x00381f0000077f89 */ /* 0x000f2400000e0000 */
[----:B------:R-:W-:-:S02]  /*8790*/  @P0 IMAD.SHL.U32 R5, R58, 0x2, RZ ;  /* 0x000000023a050824 */ /* 0x000fc400078e00ff */
[----:B------:R-:W-:Y:S04]  /*87a0*/  SHFL.IDX PT, R11, R3, 0x2, 0x181f ;  /* 0x00581f00030b7f89 */ /* 0x000fe800000e0000 */
[----:B------:R-:W-:Y:S04]  /*87b0*/  SHFL.IDX PT, R13, R0, 0x2, 0x181f ;  /* 0x00581f00000d7f89 */ /* 0x000fe800000e0000 */
[----:B------:R-:W4:Y:S01]  /*87c0*/  SHFL.IDX PT, R14, R3, 0x3, 0x181f ;  /* 0x00781f00030e7f89 */ /* 0x000f2200000e0000 */
[----:B-1----:R-:W-:-:S03]  /*87d0*/  @P1 LEA R8, P4, R90, R8, 0x1 ;  /* 0x000000085a081211 */ /* 0x002fc600078808ff */
[----:B------:R-:W-:Y:S01]  /*87e0*/  SHFL.IDX PT, R15, R3, 0x4, 0x181f ;  /* 0x00981f00030f7f89 */ /* 0x000fe200000e0000 */
[----:B--2---:R-:W-:-:S03]  /*87f0*/  @P0 LEA R6, P2, R90, R6, 0x1 ;  /* 0x000000065a060211 */ /* 0x004fc600078408ff */
[----:B------:R-:W-:Y:S01]  /*8800*/  SHFL.IDX PT, R3, R3, 0x5, 0x181f ;  /* 0x00b81f0003037f89 */ /* 0x000fe200000e0000 */
[----:B---3--:R-:W-:-:S03]  /*8810*/  @P1 LEA.HI.X R9, R90, R9, R225, 0x1, P4 ;  /* 0x000000095a091211 */ /* 0x008fc600020f0ce1 */
[----:B------:R-:W1:Y:S01]  /*8820*/  SHFL.IDX PT, R17, R0, 0x3, 0x181f ;  /* 0x00781f0000117f89 */ /* 0x000e6200000e0000 */
[----:B----4-:R-:W-:Y:S02]  /*8830*/  @P0 LEA.HI.X R7, R90, R7, R225, 0x1, P2 ;  /* 0x000000075a070211 */ /* 0x010fe400010f0ce1 */
[C---:B------:R-:W-:Y:S01]  /*8840*/  ISETP.GE.AND P2, PT, R68.reuse, 0x31, PT ;  /* 0x000000314400780c */ /* 0x040fe20003f46270 */
[----:B------:R-:W2:Y:S04]  /*8850*/  SHFL.IDX PT, R18, R0, 0x4, 0x181f ;  /* 0x00981f0000127f89 */ /* 0x000ea800000e0000 */
[----:B------:R3:W4:Y:S04]  /*8860*/  SHFL.IDX PT, R16, R0, 0x5, 0x181f ;  /* 0x00b81f0000107f89 */ /* 0x00072800000e0000 */
[----:B------:R1:W-:Y:S01]  /*8870*/  @P1 LDGSTS.E.BYPASS.LTC128B.128 [R10+0x3100], [R8.64], !P6 ;  /* 0x03100000080a1fae */ /* 0x0003e2000f101d5a */
[----:B------:R-:W-:-:S03]  /*8880*/  ISETP.GE.AND P1, PT, R68, 0x41, PT ;  /* 0x000000414400780c */ /* 0x000fc60003f26270 */
[----:B------:R2:W-:Y:S01]  /*8890*/  @P0 LDGSTS.E.BYPASS.LTC128B.128 [R5+0x3900], [R6.64], !P6 ;  /* 0x0390000006050fae */ /* 0x0005e2000f101d5a */
[----:B------:R-:W-:Y:S01]  /*88a0*/  ISETP.GE.AND P0, PT, R68, 0x51, PT ;  /* 0x000000514400780c */ /* 0x000fe20003f06270 */
[----:B---3--:R-:W-:Y:S01]  /*88b0*/  @P3 IMAD.SHL.U32 R0, R58, 0x2, RZ ;  /* 0x000000023a003824 */ /* 0x008fe200078e00ff */
[C---:B-1----:R-:W-:Y:S02]  /*88c0*/  @P2 LEA R10, P5, R90.reuse, R14, 0x1 ;  /* 0x0000000e5a0a2211 */ /* 0x042fe400078a08ff */
[----:B--2---:R-:W-:Y:S01]  /*88d0*/  @P3 LEA R6, P4, R90, R11, 0x1 ;  /* 0x0000000b5a063211 */ /* 0x004fe200078808ff */
[----:B------:R-:W-:Y:S01]  /*88e0*/  @P2 IMAD.SHL.U32 R5, R58, 0x2, RZ ;  /* 0x000000023a052824 */ /* 0x000fe200078e00ff */
[C-C-:B------:R-:W-:Y:S02]  /*88f0*/  @P2 LEA.HI.X R11, R90.reuse, R17, R225.reuse, 0x1, P5 ;  /* 0x000000115a0b2211 */ /* 0x140fe400028f0ce1 */
[C---:B------:R-:W-:Y:S02]  /*8900*/  @P3 LEA.HI.X R7, R90.reuse, R13, R225, 0x1, P4 ;  /* 0x0000000d5a073211 */ /* 0x040fe400020f0ce1 */
[----:B------:R-:W-:-:S02]  /*8910*/  @P1 LEA R8, P4, R90, R15, 0x1 ;  /* 0x0000000f5a081211 */ /* 0x000fc400078808ff */
[----:B------:R-:W-:Y:S01]  /*8920*/  ISETP.GT.AND P5, PT, R227, 0x5f, PT ;  /* 0x0000005fe300780c */ /* 0x000fe20003fa4270 */
[----:B------:R1:W-:Y:S01]  /*8930*/  @P3 LDGSTS.E.BYPASS.LTC128B.128 [R0+0x4100], [R6.64], !P6 ;  /* 0x0410000006003fae */ /* 0x0003e2000f101d5a */
[----:B------:R-:W-:-:S03]  /*8940*/  @P1 LEA.HI.X R9, R90, R18, R225, 0x1, P4 ;  /* 0x000000125a091211 */ /* 0x000fc600020f0ce1 */
[----:B------:R2:W-:Y:S01]  /*8950*/  @P2 LDGSTS.E.BYPASS.LTC128B.128 [R5+0x4900], [R10.64], !P6 ;  /* 0x049000000a052fae */ /* 0x0005e2000f101d5a */
[----:B-1----:R-:W-:Y:S01]  /*8960*/  @P0 LEA R6, P3, R90, R3, 0x1 ;  /* 0x000000035a060211 */ /* 0x002fe200078608ff */
[C---:B------:R-:W-:Y:S02]  /*8970*/  @P1 IMAD.SHL.U32 R3, R58.reuse, 0x2, RZ ;  /* 0x000000023a031824 */ /* 0x040fe400078e00ff */
[----:B------:R-:W-:Y:S01]  /*8980*/  @P0 IMAD.SHL.U32 R0, R58, 0x2, RZ ;  /* 0x000000023a000824 */ /* 0x000fe200078e00ff */
[----:B----4-:R-:W-:Y:S02]  /*8990*/  @P0 LEA.HI.X R7, R90, R16, R225, 0x1, P3 ;  /* 0x000000105a070211 */ /* 0x010fe400018f0ce1 */
[----:B------:R2:W-:Y:S04]  /*89a0*/  @P1 LDGSTS.E.BYPASS.LTC128B.128 [R3+0x5100], [R8.64], !P6 ;  /* 0x0510000008031fae */ /* 0x0005e8000f101d5a */
[----:B------:R2:W-:Y:S01]  /*89b0*/  @P0 LDGSTS.E.BYPASS.LTC128B.128 [R0+0x5900], [R6.64], !P6 ;  /* 0x0590000006000fae */ /* 0x0005e2000f101d5a */
[----:B------:R-:W-:-:S03]  /*89c0*/  ISETP.LT.AND P0, PT, RZ, c[0x0][0x27c], PT ;  /* 0x00009f00ff007a0c */ /* 0x000fc60003f01270 */
[----:B------:R-:W0:Y:S10]  /*89d0*/  LDGDEPBAR ;  /* 0x00000000000079af */ /* 0x000e340000000000 */
[----:B------:R-:W-:Y:S05]  /*89e0*/  @P0 BRA `(.L_x_398) ;  /* 0x0000002000000947 */ /* 0x000fea0003800000 */
[----:B------:R-:W-:-:S04]  /*89f0*/  DEPBAR.LE SB0, 0x1 ;  /* 0x000080400000791a */ /* 0x000fc80000000000 */
[----:B------:R-:W-:Y:S05]  /*8a00*/  BRA `(.L_x_399) ;  /* 0x00004ba000007947 */ /* 0x000fea0003800000 */
.L_x_398:
[----:B------:R-:W-:Y:S01]  /*8a10*/  ULDC.U8 UR7, c[0x0][0x298] ;  /* 0x0000a60000077ab9 */ /* 0x000fe20000000000 */
[----:B--2---:R-:W-:Y:S01]  /*8a20*/  SHF.R.S32.HI R0, RZ, 0x1f, R133 ;  /* 0x0000001fff007819 */ /* 0x004fe20000011485 */
[C---:B------:R-:W-:Y:S01]  /*8a30*/  IMAD.WIDE.U32 R12, R133.reuse, c[0x0][0x280], RZ ;  /* 0x0000a000850c7a25 */ /* 0x040fe200078e00ff */
[----:B------:R-:W-:Y:S01]  /*8a40*/  ISETP.NE.AND P0, PT, RZ, UR7, PT ;  /* 0x00000007ff007c0c */ /* 0x000fe2000bf05270 */
[----:B------:R-:W-:Y:S01]  /*8a50*/  BSSY B2, `(.L_x_399) ;  /* 0x00004b5000027945 */ /* 0x000fe20003800000 */
[-C--:B------:R-:W-:Y:S01]  /*8a60*/  LEA.HI R6, R210, R209.reuse, RZ, 0x2 ;  /* 0x000000d1d2067211 */ /* 0x080fe200078f10ff */
[C---:B------:R-:W-:Y:S02]  /*8a70*/  IMAD R3, R0.reuse, c[0x0][0x280], RZ ;  /* 0x0000a00000037a24 */ /* 0x040fe400078e02ff */
[----:B------:R-:W-:Y:S01]  /*8a80*/  IMAD R0, R0, c[0x0][0x290], RZ ;  /* 0x0000a40000007a24 */ /* 0x000fe200078e02ff */
[----:B------:R-:W-:Y:S01]  /*8a90*/  LOP3.LUT R5, R6, 0xfffffffc, RZ, 0xc0, !PT ;  /* 0xfffffffc06057812 */ /* 0x000fe200078ec0ff */
[C---:B------:R-:W-:Y:S01]  /*8aa0*/  IMAD R3, R133.reuse, c[0x0][0x284], R3 ;  /* 0x0000a10085037a24 */ /* 0x040fe200078e0203 */
[----:B------:R-:W-:Y:S01]  /*8ab0*/  SHF.R.S32.HI R56, RZ, 0x2, R6 ;  /* 0x00000002ff387819 */ /* 0x000fe20000011406 */
[----:B------:R-:W-:Y:S01]  /*8ac0*/  IMAD R0, R133, c[0x0][0x294], R0 ;  /* 0x0000a50085007a24 */ /* 0x000fe200078e0200 */
[----:B------:R-:W-:Y:S01]  /*8ad0*/  IADD3 R14, -R5, R209, RZ ;  /* 0x000000d1050e7210 */ /* 0x000fe20007ffe1ff */
[----:B------:R-:W-:Y:S01]  /*8ae0*/  IMAD.WIDE.U32 R10, R133, c[0x0][0x290], RZ ;  /* 0x0000a400850a7a25 */ /* 0x000fe200078e00ff */
[----:B------:R-:W-:-:S02]  /*8af0*/  IADD3 R24, R56, UR18, RZ ;  /* 0x0000001238187c10 */ /* 0x000fc4000fffe0ff */
[----:B------:R-:W-:Y:S01]  /*8b00*/  IADD3 R9, R3, R13, RZ ;  /* 0x0000000d03097210 */ /* 0x000fe20007ffe0ff */
[----:B------:R-:W-:Y:S01]  /*8b10*/  IMAD.IADD R7, R0, 0x1, R11 ;  /* 0x0000000100077824 */ /* 0x000fe200078e020b */
[C---:B------:R-:W-:Y:S01]  /*8b20*/  SHF.L.U32 R25, R14.reuse, 0x3, RZ ;  /* 0x000000030e197819 */ /* 0x040fe200000006ff */
[----:B------:R-:W-:Y:S01]  /*8b30*/  IMAD R0, R14, 0x20, R24 ;  /* 0x000000200e007824 */ /* 0x000fe200078e0218 */
[----:B------:R-:W-:Y:S05]  /*8b40*/  @!P0 BRA `(.L_x_400) ;  /* 0x0000260000008947 */ /* 0x000fea0003800000 */
[----:B------:R-:W-:Y:S01]  /*8b50*/  UISETP.NE.AND UP0, UPT, UR24, URZ, UPT ;  /* 0x0000003f1800728c */ /* 0x000fe2000bf05270 */
[----:B------:R-:W-:Y:S01]  /*8b60*/  MOV R6, R10 ;  /* 0x0000000a00067202 */ /* 0x000fe20000000f00 */
[----:B------:R-:W-:Y:S01]  /*8b70*/  IMAD.MOV.U32 R8, RZ, RZ, R12 ;  /* 0x000000ffff087224 */ /* 0x000fe200078e000c */
[----:B------:R-:W-:Y:S01]  /*8b80*/  BSSY B0, `(.L_x_401) ;  /* 0x0000030000007945 */ /* 0x000fe20003800000 */
[----:B------:R-:W-:Y:S01]  /*8b90*/  IMAD.SHL.U32 R16, R14, 0x4, RZ ;  /* 0x000000040e107824 */ /* 0x000fe200078e00ff */
[----:B------:R-:W-:Y:S01]  /*8ba0*/  CS2R R36, SRZ ;  /* 0x0000000000247805 */ /* 0x000fe2000001ff00 */
[----:B------:R-:W-:Y:S01]  /*8bb0*/  PLOP3.LUT P1, PT, PT, PT, UP0, 0x80, 0x0 ;  /* 0x000000000000781c */ /* 0x000fe20003f2f008 */
[----:B------:R-:W-:Y:S01]  /*8bc0*/  CS2R R26, SRZ ;  /* 0x00000000001a7805 */ /* 0x000fe2000001ff00 */
[----:B------:R-:W-:Y:S01]  /*8bd0*/  PLOP3.LUT P0, PT, PT, PT, UP0, 0x80, 0x0 ;  /* 0x000000000000781c */ /* 0x000fe20003f0f008 */
[----:B------:R-:W-:Y:S01]  /*8be0*/  CS2R R14, SRZ ;  /* 0x00000000000e7805 */ /* 0x000fe2000001ff00 */
[----:B------:R-:W-:Y:S01]  /*8bf0*/  CS2R R28, SRZ ;  /* 0x00000000001c7805 */ /* 0x000fe2000001ff00 */
[----:B------:R-:W-:-:S08]  /*8c00*/  CS2R R18, SRZ ;  /* 0x0000000000127805 */ /* 0x000fd0000001ff00 */
[----:B------:R-:W-:-:S05]  /*8c10*/  @P1 IMAD.HI.U32 R3, R0, c[0x0][0x2c8], RZ ;  /* 0x0000b20000031a27 */ /* 0x000fca00078e00ff */
[----:B------:R-:W-:-:S04]  /*8c20*/  @P0 SHF.R.U32.HI R0, RZ, c[0x0][0x2cc], R3 ;  /* 0x0000b300ff000a19 */ /* 0x000fc80000011603 */
[----:B------:R-:W-:Y:S01]  /*8c30*/  SHF.R.S32.HI R3, RZ, 0x1f, R0 ;  /* 0x0000001fff037819 */ /* 0x000fe20000011400 */
[----:B------:R-:W-:-:S04]  /*8c40*/  IMAD.WIDE.U32 R8, R0, c[0x0][0x280], R8 ;  /* 0x0000a00000087a25 */ /* 0x000fc800078e0008 */
[C---:B------:R-:W-:Y:S01]  /*8c50*/  IMAD R10, R3.reuse, c[0x0][0x280], RZ ;  /* 0x0000a000030a7a24 */ /* 0x040fe200078e02ff */
[----:B------:R-:W-:Y:S01]  /*8c60*/  LEA R21, P1, R8, c[0x0][0x270], 0x1 ;  /* 0x00009c0008157a11 */ /* 0x000fe200078208ff */
[----:B------:R-:W-:Y:S02]  /*8c70*/  IMAD R5, R3, c[0x0][0x290], RZ ;  /* 0x0000a40003057a24 */ /* 0x000fe400078e02ff */
[----:B------:R-:W-:-:S04]  /*8c80*/  IMAD.WIDE.U32 R6, R0, c[0x0][0x290], R6 ;  /* 0x0000a40000067a25 */ /* 0x000fc800078e0006 */
[----:B------:R-:W-:Y:S01]  /*8c90*/  IMAD R3, R0, c[0x0][0x284], R10 ;  /* 0x0000a10000037a24 */ /* 0x000fe200078e020a */
[----:B------:R-:W-:Y:S01]  /*8ca0*/  LEA R22, P0, R6, c[0x0][0x288], 0x1 ;  /* 0x0000a20006167a11 */ /* 0x000fe200078008ff */
[----:B------:R-:W-:Y:S02]  /*8cb0*/  IMAD R0, R0, c[0x0][0x294], R5 ;  /* 0x0000a50000007a24 */ /* 0x000fe400078e0205 */
[----:B------:R-:W-:-:S03]  /*8cc0*/  IMAD.IADD R3, R9, 0x1, R3 ;  /* 0x0000000109037824 */ /* 0x000fc600078e0203 */
[----:B------:R-:W-:Y:S02]  /*8cd0*/  IADD3 R0, R7, R0, RZ ;  /* 0x0000000007007210 */ /* 0x000fe40007ffe0ff */
[----:B------:R-:W-:Y:S02]  /*8ce0*/  LEA.HI.X R20, R8, c[0x0][0x274], R3, 0x1, P1 ;  /* 0x00009d0008147a11 */ /* 0x000fe400008f0c03 */
[----:B------:R-:W-:Y:S01]  /*8cf0*/  LEA.HI.X R17, R6, c[0x0][0x28c], R0, 0x1, P0 ;  /* 0x0000a30006117a11 */ /* 0x000fe200000f0c00 */
[----:B------:R1:W2:Y:S01]  /*8d00*/  SHFL.IDX PT, R8, R21, RZ, 0x1c1f ;  /* 0x001c1fff15087589 */ /* 0x0002a200000e0000 */
[----:B------:R-:W-:-:S03]  /*8d10*/  ISETP.GE.AND P0, PT, R24, UR11, PT ;  /* 0x0000000b18007c0c */ /* 0x000fc6000bf06270 */
[----:B------:R1:W3:Y:S04]  /*8d20*/  SHFL.IDX PT, R6, R22, RZ, 0x1c1f ;  /* 0x001c1fff16067589 */ /* 0x0002e800000e0000 */
[----:B------:R1:W4:Y:S04]  /*8d30*/  SHFL.IDX PT, R9, R20, RZ, 0x1c1f ;  /* 0x001c1fff14097589 */ /* 0x00032800000e0000 */
[----:B------:R1:W1:Y:S02]  /*8d40*/  SHFL.IDX PT, R7, R17, RZ, 0x1c1f ;  /* 0x001c1fff11077589 */ /* 0x00026400000e0000 */
[----:B------:R-:W-:Y:S05]  /*8d50*/  @P0 BRA `(.L_x_402) ;  /* 0x0000012000000947 */ /* 0x000fea0003800000 */
[C---:B------:R-:W-:Y:S01]  /*8d60*/  IADD3 R3, R16.reuse, 0x10, RZ ;  /* 0x0000001010037810 */ /* 0x040fe20007ffe0ff */
[----:B------:R-:W-:Y:S01]  /*8d70*/  CS2R R14, SRZ ;  /* 0x00000000000e7805 */ /* 0x000fe2000001ff00 */
[----:B------:R-:W-:Y:S01]  /*8d80*/  ISETP.GE.AND P1, PT, R16, c[0x0][0x27c], PT ;  /* 0x00009f0010007a0c */ /* 0x000fe20003f26270 */
[----:B------:R-:W-:Y:S01]  /*8d90*/  CS2R R18, SRZ ;  /* 0x0000000000127805 */ /* 0x000fe2000001ff00 */
[----:B------:R-:W-:Y:S01]  /*8da0*/  ISETP.GE.AND P0, PT, R3, c[0x0][0x27c], PT ;  /* 0x00009f0003007a0c */ /* 0x000fe20003f06270 */
[----:B------:R-:W-:Y:S01]  /*8db0*/  CS2R R26, SRZ ;  /* 0x00000000001a7805 */ /* 0x000fe2000001ff00 */
[----:B------:R-:W-:-:S09]  /*8dc0*/  CS2R R28, SRZ ;  /* 0x00000000001c7805 */ /* 0x000fd2000001ff00 */
[----:B--2-4-:R-:W-:Y:S02]  /*8dd0*/  @!P1 IMAD.WIDE R12, R16, 0x2, R8 ;  /* 0x00000002100c9825 */ /* 0x014fe400078e0208 */
[----:B------:R-:W-:-:S03]  /*8de0*/  @!P0 SHF.R.S32.HI R0, RZ, 0x1f, R3 ;  /* 0x0000001fff008819 */ /* 0x000fc60000011403 */
[----:B------:R2:W5:Y:S01]  /*8df0*/  @!P1 LD.E.64 R14, [R12.64] ;  /* 0x0000001a0c0e9980 */ /* 0x000562000c101b00 */
[----:B------:R-:W-:-:S04]  /*8e00*/  @!P0 LEA.HI R0, R0, R3, RZ, 0x2 ;  /* 0x0000000300008211 */ /* 0x000fc800078f10ff */
[----:B------:R-:W-:-:S05]  /*8e10*/  @!P0 LOP3.LUT R0, R0, 0xfffffffc, RZ, 0xc0, !PT ;  /* 0xfffffffc00008812 */ /* 0x000fca00078ec0ff */
[----:B------:R-:W-:-:S04]  /*8e20*/  @!P0 IMAD.WIDE R10, R0, 0x2, R8 ;  /* 0x00000002000a8825 */ /* 0x000fc800078e0208 */
[--C-:B-1-3--:R-:W-:Y:S01]  /*8e30*/  @!P0 IMAD.WIDE R8, R0, 0x2, R6.reuse ;  /* 0x0000000200088825 */ /* 0x10afe200078e0206 */
[----:B------:R2:W5:Y:S03]  /*8e40*/  @!P0 LD.E.64 R26, [R10.64] ;  /* 0x0000001a0a1a8980 */ /* 0x000566000c101b00 */
[----:B------:R-:W-:Y:S01]  /*8e50*/  @!P1 IMAD.WIDE R6, R16, 0x2, R6 ;  /* 0x0000000210069825 */ /* 0x000fe200078e0206 */
[----:B------:R2:W5:Y:S04]  /*8e60*/  @!P0 LD.E.64 R28, [R8.64] ;  /* 0x0000001a081c8980 */ /* 0x000568000c101b00 */
[----:B------:R2:W5:Y:S02]  /*8e70*/  @!P1 LD.E.64 R18, [R6.64] ;  /* 0x0000001a06129980 */ /* 0x000564000c101b00 */
.L_x_402:
[----:B------:R-:W-:Y:S05]  /*8e80*/  BSYNC B0 ;  /* 0x0000000000007941 */ /* 0x000fea0003800000 */
.L_x_401:
[----:B------:R-:W-:Y:S01]  /*8e90*/  IADD3 R0, R24, 0x20, RZ ;  /* 0x0000002018007810 */ /* 0x000fe20007ffe0ff */
[----:B--2--5:R-:W-:Y:S01]  /*8ea0*/  IMAD.MOV.U32 R10, RZ, RZ, R26 ;  /* 0x000000ffff0a7224 */ /* 0x024fe200078e001a */
[----:B----4-:R2:W4:Y:S01]  /*8eb0*/  SHFL.IDX PT, R9, R20, 0x1, 0x1c1f ;  /* 0x003c1f0014097f89 */ /* 0x01052200000e0000 */
[----:B------:R-:W-:Y:S01]  /*8ec0*/  IMAD.MOV.U32 R5, RZ, RZ, R27 ;  /* 0x000000ffff057224 */ /* 0x000fe200078e001b */
[----:B------:R-:W-:Y:S01]  /*8ed0*/  ISETP.GE.AND P0, PT, R0, UR11, PT ;  /* 0x0000000b00007c0c */ /* 0x000fe2000bf06270 */
[----:B------:R-:W-:Y:S01]  /*8ee0*/  IMAD.MOV.U32 R3, RZ, RZ, R14 ;  /* 0x000000ffff037224 */ /* 0x000fe200078e000e */
[----:B------:R-:W-:Y:S01]  /*8ef0*/  PRMT R55, R55, 0x5410, R10 ;  /* 0x0000541037377816 */ /* 0x000fe2000000000a */
[----:B------:R-:W-:Y:S01]  /*8f00*/  IMAD.MOV.U32 R0, RZ, RZ, R15 ;  /* 0x000000ffff007224 */ /* 0x000fe200078e000f */
[----:B------:R-:W-:Y:S01]  /*8f10*/  PRMT R57, R57, 0x5410, R5 ;  /* 0x0000541039397816 */ /* 0x000fe20000000005 */
[----:B------:R-:W-:Y:S01]  /*8f20*/  IMAD.MOV.U32 R10, RZ, RZ, R28 ;  /* 0x000000ffff0a7224 */ /* 0x000fe200078e001c */
[----:B------:R-:W-:Y:S01]  /*8f30*/  PRMT R23, R23, 0x5410, R3 ;  /* 0x0000541017177816 */ /* 0x000fe20000000003 */
[----:B------:R-:W-:Y:S01]  /*8f40*/  IMAD.MOV.U32 R5, RZ, RZ, R29 ;  /* 0x000000ffff057224 */ /* 0x000fe200078e001d */
[----:B------:R-:W-:Y:S01]  /*8f50*/  PRMT R54, R54, 0x5410, R0 ;  /* 0x0000541036367816 */ /* 0x000fe20000000000 */
[----:B------:R-:W-:Y:S01]  /*8f60*/  IMAD.MOV.U32 R3, RZ, RZ, R18 ;  /* 0x000000ffff037224 */ /* 0x000fe200078e0012 */
[----:B------:R2:W3:Y:S01]  /*8f70*/  SHFL.IDX PT, R8, R21, 0x1, 0x1c1f ;  /* 0x003c1f0015087f89 */ /* 0x0004e200000e0000 */
[----:B------:R-:W-:Y:S01]  /*8f80*/  IMAD.MOV.U32 R0, RZ, RZ, R19 ;  /* 0x000000ffff007224 */ /* 0x000fe200078e0013 */
[----:B------:R-:W-:Y:S01]  /*8f90*/  BSSY B0, `(.L_x_403) ;  /* 0x000001d000007945 */ /* 0x000fe20003800000 */
[----:B------:R-:W-:Y:S01]  /*8fa0*/  PRMT R55, R10, 0x7610, R55 ;  /* 0x000076100a377816 */ /* 0x000fe20000000037 */
[----:B-1----:R2:W1:Y:S01]  /*8fb0*/  SHFL.IDX PT, R7, R17, 0x1, 0x1c1f ;  /* 0x003c1f0011077f89 */ /* 0x00246200000e0000 */
[----:B------:R-:W-:Y:S01]  /*8fc0*/  PRMT R57, R5, 0x7610, R57 ;  /* 0x0000761005397816 */ /* 0x000fe20000000039 */
[----:B------:R-:W-:Y:S01]  /*8fd0*/  CS2R R30, SRZ ;  /* 0x00000000001e7805 */ /* 0x000fe2000001ff00 */
[----:B------:R-:W-:Y:S01]  /*8fe0*/  PRMT R23, R3, 0x7610, R23 ;  /* 0x0000761003177816 */ /* 0x000fe20000000017 */
[----:B---3--:R2:W3:Y:S01]  /*8ff0*/  SHFL.IDX PT, R6, R22, 0x1, 0x1c1f ;  /* 0x003c1f0016067f89 */ /* 0x0084e200000e0000 */
[----:B------:R-:W-:Y:S01]  /*9000*/  PRMT R54, R0, 0x7610, R54 ;  /* 0x0000761000367816 */ /* 0x000fe20000000036 */
[----:B------:R-:W-:Y:S01]  /*9010*/  CS2R R34, SRZ ;  /* 0x0000000000227805 */ /* 0x000fe2000001ff00 */
[----:B------:R-:W-:Y:S01]  /*9020*/  CS2R R32, SRZ ;  /* 0x0000000000207805 */ /* 0x000fe2000001ff00 */
[----:B------:R-:W-:Y:S05]  /*9030*/  @P0 BRA `(.L_x_404) ;  /* 0x0000012000000947 */ /* 0x000fea0003800000 */
[C---:B----4-:R-:W-:Y:S01]  /*9040*/  IADD3 R3, R16.reuse, 0x10, RZ ;  /* 0x0000001010037810 */ /* 0x050fe20007ffe0ff */
[----:B------:R-:W-:Y:S01]  /*9050*/  CS2R R30, SRZ ;  /* 0x00000000001e7805 */ /* 0x000fe2000001ff00 */
[----:B------:R-:W-:Y:S01]  /*9060*/  ISETP.GE.AND P1, PT, R16, c[0x0][0x27c], PT ;  /* 0x00009f0010007a0c */ /* 0x000fe20003f26270 */
[----:B------:R-:W-:Y:S01]  /*9070*/  CS2R R32, SRZ ;  /* 0x0000000000207805 */ /* 0x000fe2000001ff00 */
[----:B------:R-:W-:Y:S01]  /*9080*/  ISETP.GE.AND P0, PT, R3, c[0x0][0x27c], PT ;  /* 0x00009f0003007a0c */ /* 0x000fe20003f06270 */
[----:B------:R-:W-:Y:S01]  /*9090*/  CS2R R36, SRZ ;  /* 0x0000000000247805 */ /* 0x000fe2000001ff00 */
[----:B------:R-:W-:-:S09]  /*90a0*/  CS2R R34, SRZ ;  /* 0x0000000000227805 */ /* 0x000fd2000001ff00 */
[----:B------:R-:W-:Y:S02]  /*90b0*/  @!P1 IMAD.WIDE R12, R16, 0x2, R8 ;  /* 0x00000002100c9825 */ /* 0x000fe400078e0208 */
        /* <DEDUP_REMOVED lines=10> */
.L_x_404:
[----:B----4-:R-:W-:Y:S05]  /*9160*/  BSYNC B0 ;  /* 0x0000000000007941 */ /* 0x010fea0003800000 */
.L_x_403:
[----:B------:R-:W-:Y:S01]  /*9170*/  IADD3 R0, R24, 0x40, RZ ;  /* 0x0000004018007810 */ /* 0x000fe20007ffe0ff */
[----:B-----5:R-:W-:Y:S01]  /*9180*/  IMAD.MOV.U32 R10, RZ, RZ, R36 ;  /* 0x000000ffff0a7224 */ /* 0x020fe200078e0024 */
[----:B------:R4:W2:Y:S01]  /*9190*/  SHFL.IDX PT, R9, R20, 0x2, 0x1c1f ;  /* 0x005c1f0014097f89 */ /* 0x0008a200000e0000 */
        /* <DEDUP_REMOVED lines=23> */
[----:B------:R-:W-:Y:S01]  /*9310*/  CS2R R44, SRZ ;  /* 0x00000000002c7805 */ /* 0x000fe2000001ff00 */
[----:B------:R-:W-:Y:S01]  /*9320*/  CS2R R40, SRZ ;  /* 0x0000000000287805 */ /* 0x000fe2000001ff00 */
[----:B------:R-:W-:Y:S05]  /*9330*/  @P0 BRA `(.L_x_406) ;  /* 0x0000012000000947 */ /* 0x000fea0003800000 */
[C---:B--2---:R-:W-:Y:S01]  /*9340*/  IADD3 R3, R16.reuse, 0x10, RZ ;  /* 0x0000001010037810 */ /* 0x044fe20007ffe0ff */
        /* <DEDUP_REMOVED lines=17> */
.L_x_406:
[----:B--2---:R-:W-:Y:S05]  /*9460*/  BSYNC B0 ;  /* 0x0000000000007941 */ /* 0x004fea0003800000 */
.L_x_405:
[----:B------:R-:W-:Y:S01]  /*9470*/  IADD3 R0, R24, 0x60, RZ ;  /* 0x0000006018007810 */ /* 0x000fe20007ffe0ff */
[----:B-----5:R-:W-:Y:S01]  /*9480*/  IMAD.MOV.U32 R10, RZ, RZ, R42 ;  /* 0x000000ffff0a7224 */ /* 0x020fe200078e002a */
[----:B------:R2:W4:Y:S01]  /*9490*/  SHFL.IDX PT, R9, R20, 0x3, 0x1c1f ;  /* 0x007c1f0014097f89 */ /* 0x00052200000e0000 */
        /* <DEDUP_REMOVED lines=42> */
.L_x_408:
[----:B----4-:R-:W-:Y:S05]  /*9740*/  BSYNC B0 ;  /* 0x0000000000007941 */ /* 0x010fea0003800000 */
.L_x_407:
[----:B------:R-:W-:Y:S01]  /*9750*/  SHF.R.S32.HI R0, RZ, 0x1f, R56 ;  /* 0x0000001fff007819 */ /* 0x000fe20000011438 */
[----:B---3-5:R-:W-:Y:S01]  /*9760*/  IMAD.MOV.U32 R6, RZ, RZ, R52 ;  /* 0x000000ffff067224 */ /* 0x028fe200078e0034 */
[----:B------:R-:W-:Y:S01]  /*9770*/  UIADD3 UR7, -UR18, UR11, URZ ;  /* 0x0000000b12077290 */ /* 0x000fe2000fffe13f */
[----:B------:R-:W-:Y:S01]  /*9780*/  IMAD.MOV.U32 R5, RZ, RZ, R53 ;  /* 0x000000ffff057224 */ /* 0x000fe200078e0035 */
[----:B------:R-:W-:Y:S01]  /*9790*/  LEA.HI R0, R0, R56, RZ, 0x3 ;  /* 0x0000003800007211 */ /* 0x000fe200078f18ff */
[----:B------:R-:W-:Y:S01]  /*97a0*/  IMAD.MOV.U32 R3, RZ, RZ, R46 ;  /* 0x000000ffff037224 */ /* 0x000fe200078e002e */
[----:B------:R-:W-:Y:S01]  /*97b0*/  UISETP.LT.AND UP0, UPT, UR7, 0x80, UPT ;  /* 0x000000800700788c */ /* 0x000fe2000bf01270 */
[----:B-1----:R-:W-:Y:S01]  /*97c0*/  IMAD.MOV.U32 R7, RZ, RZ, R51 ;  /* 0x000000ffff077224 */ /* 0x002fe200078e0033 */
[----:B------:R-:W-:Y:S01]  /*97d0*/  LOP3.LUT R0, R0, 0xfffffff8, RZ, 0xc0, !PT ;  /* 0xfffffff800007812 */ /* 0x000fe200078ec0ff */
[----:B------:R-:W-:-:S04]  /*97e0*/  DEPBAR.LE SB0, 0x1 ;  /* 0x000080400000791a */ /* 0x000fc80000000000 */
[----:B------:R-:W-:Y:S01]  /*97f0*/  IMAD.IADD R0, R56, 0x1, -R0 ;  /* 0x0000000138007824 */ /* 0x000fe200078e0a00 */
[----:B------:R-:W-:Y:S01]  /*9800*/  PRMT R70, R6, 0x5410, R5 ;  /* 0x0000541006467816 */ /* 0x000fe20000000005 */
[----:B------:R-:W-:Y:S01]  /*9810*/  USEL UR7, UR7, 0x80, UP0 ;  /* 0x0000008007077887 */ /* 0x000fe20008000000 */
[----:B------:R-:W-:Y:S01]  /*9820*/  PRMT R66, R3, 0x7610, R66 ;  /* 0x0000761003427816 */ /* 0x000fe20000000042 */
[C---:B------:R-:W-:Y:S01]  /*9830*/  IMAD.SHL.U32 R6, R0.reuse, 0x40, RZ ;  /* 0x0000004000067824 */ /* 0x040fe200078e00ff */
[----:B------:R-:W-:Y:S01]  /*9840*/  BAR.SYNC.DEFER_BLOCKING 0x0 ;  /* 0x0000000000007b1d */ /* 0x000fe20000010000 */
[----:B------:R-:W-:Y:S01]  /*9850*/  LOP3.LUT P1, RZ, R0, 0x4, RZ, 0xc0, !PT ;  /* 0x0000000400ff7812 */ /* 0x000fe2000782c0ff */
[----:B------:R-:W-:Y:S01]  /*9860*/  IMAD.MOV.U32 R5, RZ, RZ, R47 ;  /* 0x000000ffff057224 */ /* 0x000fe200078e002f */
[----:B------:R-:W-:Y:S02]  /*9870*/  ISETP.GE.AND P0, PT, R56, UR7, PT ;  /* 0x0000000738007c0c */ /* 0x000fe4000bf06270 */
[----:B------:R-:W-:Y:S01]  /*9880*/  LOP3.LUT R0, R6, 0x1c0, RZ, 0xc0, !PT ;  /* 0x000001c006007812 */ /* 0x000fe200078ec0ff */
[----:B------:R-:W-:Y:S01]  /*9890*/  IMAD.MOV.U32 R6, RZ, RZ, R48 ;  /* 0x000000ffff067224 */ /* 0x000fe200078e0030 */
[----:B------:R-:W-:Y:S01]  /*98a0*/  PRMT R66, R66, 0x5410, R5 ;  /* 0x0000541042427816 */ /* 0x000fe20000000005 */
[----:B------:R-:W-:Y:S01]  /*98b0*/  IMAD.MOV.U32 R5, RZ, RZ, R49 ;  /* 0x000000ffff057224 */ /* 0x000fe200078e0031 */
[----:B------:R-:W-:Y:S01]  /*98c0*/  LOP3.LUT R3, R0, 0x18, R25, 0xf8, !PT ;  /* 0x0000001800037812 */ /* 0x000fe200078ef819 */
[----:B------:R-:W-:Y:S01]  /*98d0*/  BSSY B1, `(.L_x_409) ;  /* 0x0000068000017945 */ /* 0x000fe20003800000 */
[----:B------:R-:W-:-:S02]  /*98e0*/  SHF.R.U32.HI R0, RZ, 0x3, R0 ;  /* 0x00000003ff007819 */ /* 0x000fc40000011600 */
[----:B------:R-:W-:Y:S02]  /*98f0*/  PRMT R25, R6, 0x5410, R5 ;  /* 0x0000541006197816 */ /* 0x000fe40000000005 */
[----:B------:R-:W-:Y:S01]  /*9900*/  LOP3.LUT R0, R3, R0, RZ, 0x3c, !PT ;  /* 0x0000000003007212 */ /* 0x000fe200078e3cff */
[----:B------:R-:W-:-:S04]  /*9910*/  IMAD.MOV.U32 R3, RZ, RZ, R50 ;  /* 0x000000ffff037224 */ /* 0x000fc800078e0032 */
[----:B------:R-:W-:Y:S01]  /*9920*/  IMAD R0, R207, 0x200, R0 ;  /* 0x00000200cf007824 */ /* 0x000fe200078e0200 */
[----:B------:R-:W-:-:S04]  /*9930*/  PRMT R67, R3, 0x7610, R67 ;  /* 0x0000761003437816 */ /* 0x000fc80000000043 */
[C---:B------:R-:W-:Y:S02]  /*9940*/  IADD3 R3, R0.reuse, 0x20, RZ ;  /* 0x0000002000037810 */ /* 0x040fe40007ffe0ff */
[C---:B------:R-:W-:Y:S02]  /*9950*/  @P1 IADD3 R3, R0.reuse, -0x20, RZ ;  /* 0xffffffe000031810 */ /* 0x040fe40007ffe0ff */
[----:B------:R-:W-:Y:S02]  /*9960*/  PRMT R67, R67, 0x5410, R7 ;  /* 0x0000541043437816 */ /* 0x000fe40000000007 */
[----:B--2---:R-:W-:Y:S02]  /*9970*/  LEA R21, R0, 0x6100, 0x1 ;  /* 0x0000610000157811 */ /* 0x004fe400078e08ff */
[----:B------:R-:W-:Y:S01]  /*9980*/  LEA R22, R3, 0x6100, 0x1 ;  /* 0x0000610003167811 */ /* 0x000fe200078e08ff */
[----:B------:R-:W-:Y:S05]  /*9990*/  @P0 BRA `(.L_x_410) ;  /* 0x000005b000000947 */ /* 0x000fea0003800000 */
[----:B------:R-:W-:Y:S01]  /*99a0*/  ISETP.GE.AND P0, PT, R16, c[0x0][0x27c], PT ;  /* 0x00009f0010007a0c */ /* 0x000fe20003f06270 */
[----:B------:R-:W-:-:S12]  /*99b0*/  BSSY B0, `(.L_x_411) ;  /* 0x000002c000007945 */ /* 0x000fd80003800000 */
[----:B------:R-:W-:Y:S05]  /*99c0*/  @P0 BRA `(.L_x_412) ;  /* 0x000002a000000947 */ /* 0x000fea0003800000 */
[----:B------:R-:W1:Y:S01]  /*99d0*/  LDS.128 R8, [R21] ;  /* 0x0000000015087984 */ /* 0x000e620000000c00 */
[----:B------:R-:W-:Y:S02]  /*99e0*/  SHF.R.U32.HI R0, RZ, 0x10, R19 ;  /* 0x00000010ff007819 */ /* 0x000fe40000011613 */
[----:B------:R-:W-:Y:S02]  /*99f0*/  SHF.R.U32.HI R3, RZ, 0x10, R15 ;  /* 0x00000010ff037819 */ /* 0x000fe4000001160f */
[----:B------:R-:W-:Y:S02]  /*9a00*/  SHF.R.U64 R18, R18, 0x10, R19 ;  /* 0x0000001012127819 */ /* 0x000fe40000001213 */
[----:B------:R-:W-:Y:S01]  /*9a10*/  SHF.R.U64 R20, R14, 0x10, R15 ;  /* 0x000000100e147819 */ /* 0x000fe2000000120f */
[----:B------:R-:W-:Y:S02]  /*9a20*/  HADD2.F32 R19, -RZ, R3.H0_H0 ;  /* 0x20000003ff137230 */ /* 0x000fe40000004100 */
[----:B------:R-:W-:-:S02]  /*9a30*/  HADD2.F32 R3, -RZ, R23.H1_H1 ;  /* 0x30000017ff037230 */ /* 0x000fc40000004100 */
[----:B------:R-:W-:Y:S02]  /*9a40*/  HADD2.F32 R20, -RZ, R20.H0_H0 ;  /* 0x20000014ff147230 */ /* 0x000fe40000004100 */
[--C-:B-1----:R-:W-:Y:S02]  /*9a50*/  HADD2.F32 R5, -RZ, R11.reuse.H0_H0 ;  /* 0x2000000bff057230 */ /* 0x102fe40000004100 */
[--C-:B------:R-:W-:Y:S02]  /*9a60*/  HADD2.F32 R13, -RZ, R10.reuse.H0_H0 ;  /* 0x2000000aff0d7230 */ /* 0x100fe40000004100 */
[----:B------:R-:W-:Y:S02]  /*9a70*/  HADD2.F32 R12, -RZ, R10.H1_H1 ;  /* 0x3000000aff0c7230 */ /* 0x000fe40000004100 */
[----:B------:R-:W-:Y:S02]  /*9a80*/  HADD2.F32 R11, -RZ, R11.H1_H1 ;  /* 0x3000000bff0b7230 */ /* 0x000fe40000004100 */
[----:B------:R-:W-:-:S02]  /*9a90*/  HADD2.F32 R10, -RZ, R0.H0_H0 ;  /* 0x20000000ff0a7230 */ /* 0x000fc40000004100 */
[--C-:B------:R-:W-:Y:S02]  /*9aa0*/  HADD2.F32 R6, -RZ, R8.reuse.H0_H0 ;  /* 0x20000008ff067230 */ /* 0x100fe40000004100 */
[----:B------:R-:W-:Y:S01]  /*9ab0*/  HADD2.F32 R8, -RZ, R8.H1_H1 ;  /* 0x30000008ff087230 */ /* 0x000fe20000004100 */
[-C--:B------:R-:W-:Y:S01]  /*9ac0*/  FMUL.FTZ R7, R11, R10.reuse ;  /* 0x0000000a0b077220 */ /* 0x080fe20000410000 */
[--C-:B------:R-:W-:Y:S02]  /*9ad0*/  HADD2.F32 R15, -RZ, R9.reuse.H0_H0 ;  /* 0x20000009ff0f7230 */ /* 0x100fe40000004100 */
[----:B------:R-:W-:Y:S01]  /*9ae0*/  HADD2.F32 R14, -RZ, R9.H1_H1 ;  /* 0x30000009ff0e7230 */ /* 0x000fe20000004100 */
[C---:B------:R-:W-:Y:S01]  /*9af0*/  FMUL.FTZ R9, R5.reuse, R10 ;  /* 0x0000000a05097220 */ /* 0x040fe20000410000 */
[----:B------:R-:W-:Y:S01]  /*9b00*/  HADD2.F32 R0, -RZ, R23.H0_H0 ;  /* 0x20000017ff007230 */ /* 0x000fe20000004100 */
[-C--:B------:R-:W-:Y:S02]  /*9b10*/  FFMA.FTZ R17, R5, R19.reuse, -R7 ;  /* 0x0000001305117223 */ /* 0x080fe40000010807 */
[----:B------:R-:W-:Y:S01]  /*9b20*/  FFMA.FTZ R11, R11, R19, R9 ;  /* 0x000000130b0b7223 */ /* 0x000fe20000010009 */
[----:B------:R-:W-:Y:S01]  /*9b30*/  HADD2.F32 R9, -RZ, R18.H0_H0 ;  /* 0x20000012ff097230 */ /* 0x000fe20000004100 */
[----:B------:R-:W-:-:S02]  /*9b40*/  FMUL.FTZ R10, R8, R0 ;  /* 0x00000000080a7220 */ /* 0x000fc40000410000 */
[C---:B------:R-:W-:Y:S01]  /*9b50*/  FMUL.FTZ R5, R6.reuse, R0 ;  /* 0x0000000006057220 */ /* 0x040fe20000410000 */
[--C-:B------:R-:W-:Y:S01]  /*9b60*/  HADD2.F32 R0, -RZ, R54.reuse.H0_H0 ;  /* 0x20000036ff007230 */ /* 0x100fe20000004100 */
[----:B------:R-:W-:Y:S01]  /*9b70*/  FFMA.FTZ R7, R6, R3, -R10 ;  /* 0x0000000306077223 */ /* 0x000fe2000001080a */
[----:B------:R-:W-:Y:S01]  /*9b80*/  F2FP.PACK_AB R11, R11, R17 ;  /* 0x000000110b0b723e */ /* 0x000fe200000000ff */
[----:B------:R-:W-:Y:S01]  /*9b90*/  FFMA.FTZ R8, R8, R3, R5 ;  /* 0x0000000308087223 */ /* 0x000fe20000010005 */
[----:B------:R-:W-:Y:S01]  /*9ba0*/  HADD2.F32 R3, -RZ, R54.H1_H1 ;  /* 0x30000036ff037230 */ /* 0x000fe20000004100 */
[-C--:B------:R-:W-:Y:S02]  /*9bb0*/  FMUL.FTZ R5, R12, R0.reuse ;  /* 0x000000000c057220 */ /* 0x080fe40000410000 */
[----:B------:R-:W-:Y:S01]  /*9bc0*/  FMUL.FTZ R6, R14, R9 ;  /* 0x000000090e067220 */ /* 0x000fe20000410000 */
[----:B------:R-:W-:Y:S01]  /*9bd0*/  F2FP.PACK_AB R8, R8, R7 ;  /* 0x000000070808723e */ /* 0x000fe200000000ff */
[----:B------:R-:W-:-:S02]  /*9be0*/  FMUL.FTZ R0, R13, R0 ;  /* 0x000000000d007220 */ /* 0x000fc40000410000 */
[----:B------:R-:W-:Y:S02]  /*9bf0*/  FMUL.FTZ R9, R15, R9 ;  /* 0x000000090f097220 */ /* 0x000fe40000410000 */
[-C--:B------:R-:W-:Y:S02]  /*9c00*/  FFMA.FTZ R5, R13, R3.reuse, -R5 ;  /* 0x000000030d057223 */ /* 0x080fe40000010805 */
[----:B------:R-:W-:Y:S02]  /*9c10*/  FFMA.FTZ R3, R12, R3, R0 ;  /* 0x000000030c037223 */ /* 0x000fe40000010000 */
[-C--:B------:R-:W-:Y:S02]  /*9c20*/  FFMA.FTZ R6, R15, R20.reuse, -R6 ;  /* 0x000000140f067223 */ /* 0x080fe40000010806 */
[----:B------:R-:W-:Y:S01]  /*9c30*/  FFMA.FTZ R9, R14, R20, R9 ;  /* 0x000000140e097223 */ /* 0x000fe20000010009 */
[----:B------:R-:W-:-:S04]  /*9c40*/  F2FP.PACK_AB R10, R3, R5 ;  /* 0x00000005030a723e */ /* 0x000fc800000000ff */
[----:B------:R-:W-:-:S05]  /*9c50*/  F2FP.PACK_AB R9, R9, R6 ;  /* 0x000000060909723e */ /* 0x000fca00000000ff */
[----:B------:R1:W-:Y:S02]  /*9c60*/  STS.128 [R21], R8 ;  /* 0x0000000815007388 */ /* 0x0003e40000000c00 */
.L_x_412:
[----:B------:R-:W-:Y:S05]  /*9c70*/  BSYNC B0 ;  /* 0x0000000000007941 */ /* 0x000fea0003800000 */
.L_x_411:
[----:B------:R-:W-:-:S04]  /*9c80*/  IADD3 R0, R16, 0x10, RZ ;  /* 0x0000001010007810 */ /* 0x000fc80007ffe0ff */
[----:B------:R-:W-:-:S13]  /*9c90*/  ISETP.GE.AND P0, PT, R0, c[0x0][0x27c], PT ;  /* 0x00009f0000007a0c */ /* 0x000fda0003f06270 */
[----:B------:R-:W-:Y:S05]  /*9ca0*/  @P0 BRA `(.L_x_410) ;  /* 0x000002a000000947 */ /* 0x000fea0003800000 */
[----:B-1----:R-:W1:Y:S01]  /*9cb0*/  LDS.128 R8, [R22] ;  /* 0x0000000016087984 */ /* 0x002e620000000c00 */
        /* <DEDUP_REMOVED lines=25> */
[-C--:B------:R-:W-:Y:S01]  /*9e50*/  FFMA.FTZ R7, R6, R3.reuse, -R10 ;  /* 0x0000000306077223 */ /* 0x080fe2000001080a */
        /* <DEDUP_REMOVED lines=15> */
.L_x_410:
[----:B------:R-:W-:Y:S05]  /*9f50*/  BSYNC B1 ;  /* 0x0000000000017941 */ /* 0x000fea0003800000 */
.L_x_409:
        /* <DEDUP_REMOVED lines=48> */
[----:B------:R1:W-:Y:S02]  /*a260*/  STS.128 [R21+0x1000], R8 ;  /* 0x0010000815007388 */ /* 0x0003e40000000c00 */
.L_x_416:
[----:B------:R-:W-:Y:S05]  /*a270*/  BSYNC B0 ;  /* 0x0000000000007941 */ /* 0x000fea0003800000 */
.L_x_415:
[----:B------:R-:W-:-:S04]  /*a280*/  IADD3 R0, R16, 0x10, RZ ;  /* 0x0000001010007810 */ /* 0x000fc80007ffe0ff */
[----:B------:R-:W-:-:S13]  /*a290*/  ISETP.GE.AND P0, PT, R0, c[0x0][0x27c], PT ;  /* 0x00009f0000007a0c */ /* 0x000fda0003f06270 */
        /* <DEDUP_REMOVED lines=43> */
.L_x_414:
[----:B------:R-:W-:Y:S05]  /*a550*/  BSYNC B1 ;  /* 0x0000000000017941 */ /* 0x000fea0003800000 */
.L_x_413:
        /* <DEDUP_REMOVED lines=49> */
.L_x_420:
[----:B------:R-:W-:Y:S05]  /*a870*/  BSYNC B0 ;  /* 0x0000000000007941 */ /* 0x000fea0003800000 */
.L_x_419:
        /* <DEDUP_REMOVED lines=45> */
.L_x_418:
[----:B------:R-:W-:Y:S05]  /*ab50*/  BSYNC B1 ;  /* 0x0000000000017941 */ /* 0x000fea0003800000 */
.L_x_417:
[----:B------:R-:W-:-:S04]  /*ab60*/  IADD3 R0, R56, 0x60, RZ ;  /* 0x0000006038007810 */ /* 0x000fc80007ffe0ff */
        /* <DEDUP_REMOVED lines=11> */
[----:B------:R-:W-:-:S02]  /*ac20*/  HADD2.F32 R3, -RZ, R66.H0_H0 ;  /* 0x20000042ff037230 */ /* 0x000fc40000004100 */
        /* <DEDUP_REMOVED lines=18> */
[----:B------:R-:W-:Y:S01]  /*ad50*/  HADD2.F32 R0, -RZ, R25.H1_H1 ;  /* 0x30000019ff007230 */ /* 0x000fe20000004100 */
        /* <DEDUP_REMOVED lines=16> */
.L_x_423:
[----:B------:R-:W-:Y:S05]  /*ae60*/  BSYNC B0 ;  /* 0x0000000000007941 */ /* 0x000fea0003800000 */
.L_x_422:
        /* <DEDUP_REMOVED lines=44> */
[----:B------:R1:W-:Y:S01]  /*b130*/  STS.128 [R22+0x3000], R8 ;  /* 0x0030000816007388 */ /* 0x0003e20000000c00 */
[----:B------:R-:W-:Y:S05]  /*b140*/  BRA `(.L_x_421) ;  /* 0x0000245000007947 */ /* 0x000fea0003800000 */
.L_x_400:
[----:B------:R-:W-:Y:S01]  /*b150*/  UISETP.NE.AND UP0, UPT, UR24, URZ, UPT ;  /* 0x0000003f1800728c */ /* 0x000fe2000bf05270 */
[----:B------:R-:W-:Y:S01]  /*b160*/  IMAD.MOV.U32 R8, RZ, RZ, R12 ;  /* 0x000000ffff087224 */ /* 0x000fe200078e000c */
[----:B------:R-:W-:Y:S01]  /*b170*/  ISETP.GE.AND P2, PT, R25, c[0x0][0x27c], PT ;  /* 0x00009f0019007a0c */ /* 0x000fe20003f46270 */
[----:B------:R-:W-:Y:S01]  /*b180*/  IMAD.MOV.U32 R6, RZ, RZ, R10 ;  /* 0x000000ffff067224 */ /* 0x000fe200078e000a */
[----:B------:R-:W-:Y:S01]  /*b190*/  SHF.R.S32.HI R26, RZ, 0x1f, R25 ;  /* 0x0000001fff1a7819 */ /* 0x000fe20000011419 */
[----:B------:R-:W-:Y:S01]  /*b1a0*/  CS2R R22, SRZ ;  /* 0x0000000000167805 */ /* 0x000fe2000001ff00 */
[----:B------:R-:W-:Y:S01]  /*b1b0*/  PLOP3.LUT P1, PT, PT, PT, UP0, 0x80, 0x0 ;  /* 0x000000000000781c */ /* 0x000fe20003f2f008 */
[----:B------:R-:W-:Y:S01]  /*b1c0*/  CS2R R20, SRZ ;  /* 0x0000000000147805 */ /* 0x000fe2000001ff00 */
[----:B------:R-:W-:-:S11]  /*b1d0*/  PLOP3.LUT P0, PT, PT, PT, UP0, 0x80, 0x0 ;  /* 0x000000000000781c */ /* 0x000fd60003f0f008 */
[----:B------:R-:W-:-:S05]  /*b1e0*/  @P1 IMAD.HI.U32 R3, R0, c[0x0][0x2c8], RZ ;  /* 0x0000b20000031a27 */ /* 0x000fca00078e00ff */
[----:B------:R-:W-:-:S04]  /*b1f0*/  @P0 SHF.R.U32.HI R0, RZ, c[0x0][0x2cc], R3 ;  /* 0x0000b300ff000a19 */ /* 0x000fc80000011603 */
[----:B------:R-:W-:Y:S01]  /*b200*/  SHF.R.S32.HI R3, RZ, 0x1f, R0 ;  /* 0x0000001fff037819 */ /* 0x000fe20000011400 */
[----:B------:R-:W-:-:S04]  /*b210*/  IMAD.WIDE.U32 R8, R0, c[0x0][0x280], R8 ;  /* 0x0000a00000087a25 */ /* 0x000fc800078e0008 */
[C---:B------:R-:W-:Y:S01]  /*b220*/  IMAD R5, R3.reuse, c[0x0][0x280], RZ ;  /* 0x0000a00003057a24 */ /* 0x040fe200078e02ff */
[----:B------:R-:W-:Y:S01]  /*b230*/  LEA R14, P0, R8, c[0x0][0x270], 0x1 ;  /* 0x00009c00080e7a11 */ /* 0x000fe200078008ff */
[----:B------:R-:W-:Y:S02]  /*b240*/  IMAD R3, R3, c[0x0][0x290], RZ ;  /* 0x0000a40003037a24 */ /* 0x000fe400078e02ff */
[C---:B------:R-:W-:Y:S02]  /*b250*/  IMAD R5, R0.reuse, c[0x0][0x284], R5 ;  /* 0x0000a10000057a24 */ /* 0x040fe400078e0205 */
[----:B------:R-:W-:-:S04]  /*b260*/  IMAD.WIDE.U32 R6, R0, c[0x0][0x290], R6 ;  /* 0x0000a40000067a25 */ /* 0x000fc800078e0006 */
[----:B------:R-:W-:Y:S02]  /*b270*/  IMAD.IADD R5, R9, 0x1, R5 ;  /* 0x0000000109057824 */ /* 0x000fe400078e0205 */
[----:B------:R-:W-:-:S03]  /*b280*/  IMAD R0, R0, c[0x0][0x294], R3 ;  /* 0x0000a50000007a24 */ /* 0x000fc600078e0203 */
[----:B------:R-:W-:Y:S01]  /*b290*/  LEA.HI.X R12, R8, c[0x0][0x274], R5, 0x1, P0 ;  /* 0x00009d00080c7a11 */ /* 0x000fe200000f0c05 */
[----:B------:R-:W-:Y:S01]  /*b2a0*/  IMAD.IADD R0, R7, 0x1, R0 ;  /* 0x0000000107007824 */ /* 0x000fe200078e0200 */
[----:B------:R-:W1:Y:S01]  /*b2b0*/  SHFL.IDX PT, R8, R14, RZ, 0x1c1f ;  /* 0x001c1fff0e087589 */ /* 0x000e6200000e0000 */
[----:B------:R-:W-:-:S03]  /*b2c0*/  LEA R13, P0, R6, c[0x0][0x288], 0x1 ;  /* 0x0000a200060d7a11 */ /* 0x000fc600078008ff */
[----:B------:R-:W2:Y:S01]  /*b2d0*/  SHFL.IDX PT, R7, R12, RZ, 0x1c1f ;  /* 0x001c1fff0c077589 */ /* 0x000ea200000e0000 */
[----:B------:R-:W-:Y:S02]  /*b2e0*/  LEA.HI.X R11, R6, c[0x0][0x28c], R0, 0x1, P0 ;  /* 0x0000a300060b7a11 */ /* 0x000fe400000f0c00 */
[----:B------:R-:W-:Y:S01]  /*b2f0*/  ISETP.GE.OR P0, PT, R24, UR11, P2 ;  /* 0x0000000b18007c0c */ /* 0x000fe20009706670 */
[----:B------:R-:W3:Y:S04]  /*b300*/  SHFL.IDX PT, R6, R13, RZ, 0x1c1f ;  /* 0x001c1fff0d067589 */ /* 0x000ee800000e0000 */
[----:B------:R-:W4:Y:S08]  /*b310*/  SHFL.IDX PT, R5, R11, RZ, 0x1c1f ;  /* 0x001c1fff0b057589 */ /* 0x000f3000000e0000 */
[C---:B------:R-:W-:Y:S01]  /*b320*/  @!P0 IMAD.SHL.U32 R0, R25.reuse, 0x2, RZ ;  /* 0x0000000219008824 */ /* 0x040fe200078e00ff */
[----:B------:R-:W-:-:S04]  /*b330*/  @!P0 SHF.L.U64.HI R3, R25, 0x1, R26 ;  /* 0x0000000119038819 */ /* 0x000fc8000001021a */
[----:B-1----:R-:W-:-:S05]  /*b340*/  @!P0 IADD3 R8, P1, R8, R0, RZ ;  /* 0x0000000008088210 */ /* 0x002fca0007f3e0ff */
[--C-:B--2---:R-:W-:Y:S01]  /*b350*/  @!P0 IMAD.X R9, R7, 0x1, R3.reuse, P1 ;  /* 0x0000000107098824 */ /* 0x104fe200008e0603 */
[----:B---3--:R-:W-:Y:S01]  /*b360*/  @!P0 IADD3 R6, P1, R6, R0, RZ ;  /* 0x0000000006068210 */ /* 0x008fe20007f3e0ff */
[----:B------:R-:W-:Y:S01]  /*b370*/  CS2R R18, SRZ ;  /* 0x0000000000127805 */ /* 0x000fe2000001ff00 */
[----:B------:R-:W-:Y:S02]  /*b380*/  CS2R R16, SRZ ;  /* 0x0000000000107805 */ /* 0x000fe4000001ff00 */
[----:B------:R1:W2:Y:S01]  /*b390*/  @!P0 LD.E.128 R20, [R8.64] ;  /* 0x0000001a08148980 */ /* 0x0002a2000c101d00 */
[----:B----4-:R-:W-:-:S05]  /*b3a0*/  @!P0 IMAD.X R7, R5, 0x1, R3, P1 ;  /* 0x0000000105078824 */ /* 0x010fca00008e0603 */
[----:B------:R3:W4:Y:S01]  /*b3b0*/  @!P0 LD.E.128 R16, [R6.64] ;  /* 0x0000001a06108980 */ /* 0x000722000c101d00 */
[----:B------:R-:W-:Y:S01]  /*b3c0*/  IADD3 R0, R24, 0x20, RZ ;  /* 0x0000002018007810 */ /* 0x000fe20007ffe0ff */
[----:B------:R-:W-:Y:S01]  /*b3d0*/  BSSY B0, `(.L_x_424) ;  /* 0x0000027000007945 */ /* 0x000fe20003800000 */
[----:B------:R-:W-:Y:S01]  /*b3e0*/  CS2R R34, SRZ ;  /* 0x0000000000227805 */ /* 0x000fe2000001ff00 */
[----:B------:R2:W2:Y:S01]  /*b3f0*/  SHFL.IDX PT, R15, R12, 0x1, 0x1c1f ;  /* 0x003c1f000c0f7f89 */ /* 0x0004a200000e0000 */
[----:B------:R-:W-:Y:S01]  /*b400*/  ISETP.GE.AND P0, PT, R0, UR11, PT ;  /* 0x0000000b00007c0c */ /* 0x000fe2000bf06270 */
[----:B------:R-:W-:Y:S01]  /*b410*/  CS2R R32, SRZ ;  /* 0x0000000000207805 */ /* 0x000fe2000001ff00 */
[----:B------:R-:W-:Y:S01]  /*b420*/  CS2R R30, SRZ ;  /* 0x00000000001e7805 */ /* 0x000fe2000001ff00 */
[----:B------:R2:W2:Y:S01]  /*b430*/  SHFL.IDX PT, R10, R11, 0x1, 0x1c1f ;  /* 0x003c1f000b0a7f89 */ /* 0x0004a200000e0000 */
[----:B------:R-:W-:-:S03]  /*b440*/  CS2R R28, SRZ ;  /* 0x00000000001c7805 */ /* 0x000fc6000001ff00 */
[----:B-1----:R1:W1:Y:S04]  /*b450*/  SHFL.IDX PT, R9, R13, 0x1, 0x1c1f ;  /* 0x003c1f000d097f89 */ /* 0x00226800000e0000 */
[----:B---3--:R3:W1:Y:S01]  /*b460*/  SHFL.IDX PT, R7, R14, 0x1, 0x1c1f ;  /* 0x003c1f000e077f89 */ /* 0x00866200000e0000 */
[----:B--2---:R-:W-:Y:S02]  /*b470*/  IMAD.MOV.U32 R6, RZ, RZ, R22 ;  /* 0x000000ffff067224 */ /* 0x004fe400078e0016 */
[----:B------:R-:W-:Y:S02]  /*b480*/  IMAD.MOV.U32 R5, RZ, RZ, R23 ;  /* 0x000000ffff057224 */ /* 0x000fe400078e0017 */
[----:B------:R-:W-:Y:S01]  /*b490*/  IMAD.MOV.U32 R3, RZ, RZ, R20 ;  /* 0x000000ffff037224 */ /* 0x000fe200078e0014 */
[----:B------:R-:W-:Y:S01]  /*b4a0*/  PRMT R65, R6, 0x7610, R65 ;  /* 0x0000761006417816 */ /* 0x000fe20000000041 */
[----:B------:R-:W-:Y:S01]  /*b4b0*/  IMAD.MOV.U32 R0, RZ, RZ, R21 ;  /* 0x000000ffff007224 */ /* 0x000fe200078e0015 */
[----:B------:R-:W-:Y:S01]  /*b4c0*/  PRMT R59, R5, 0x7610, R59 ;  /* 0x00007610053b7816 */ /* 0x000fe2000000003b */
[----:B----4-:R-:W-:Y:S01]  /*b4d0*/  IMAD.MOV.U32 R6, RZ, RZ, R18 ;  /* 0x000000ffff067224 */ /* 0x010fe200078e0012 */
[----:B------:R-:W-:Y:S01]  /*b4e0*/  PRMT R64, R64, 0x5410, R3 ;  /* 0x0000541040407816 */ /* 0x000fe20000000003 */
[----:B------:R-:W-:Y:S01]  /*b4f0*/  IMAD.MOV.U32 R5, RZ, RZ, R19 ;  /* 0x000000ffff057224 */ /* 0x000fe200078e0013 */
[----:B------:R-:W-:Y:S01]  /*b500*/  PRMT R37, R37, 0x5410, R0 ;  /* 0x0000541025257816 */ /* 0x000fe20000000000 */
[----:B------:R-:W-:Y:S01]  /*b510*/  IMAD.MOV.U32 R3, RZ, RZ, R16 ;  /* 0x000000ffff037224 */ /* 0x000fe200078e0010 */
[----:B------:R-:W-:Y:S01]  /*b520*/  PRMT R64, R6, 0x7610, R64 ;  /* 0x0000761006407816 */ /* 0x000fe20000000040 */
[----:B------:R-:W-:Y:S01]  /*b530*/  IMAD.MOV.U32 R0, RZ, RZ, R17 ;  /* 0x000000ffff007224 */ /* 0x000fe200078e0011 */
[----:B------:R-:W-:-:S02]  /*b540*/  PRMT R39, R5, 0x7610, R39 ;  /* 0x0000761005277816 */ /* 0x000fc40000000027 */
[----:B------:R-:W-:Y:S02]  /*b550*/  PRMT R59, R59, 0x5410, R3 ;  /* 0x000054103b3b7816 */ /* 0x000fe40000000003 */
[----:B------:R-:W-:Y:S01]  /*b560*/  PRMT R37, R0, 0x7610, R37 ;  /* 0x0000761000257816 */ /* 0x000fe20000000025 */
[----:B------:R-:W-:Y:S05]  /*b570*/  @P0 BRA `(.L_x_425) ;  /* 0x000000c000000947 */ /* 0x000fea0003800000 */
[----:B-1-3--:R-:W-:Y:S01]  /*b580*/  CS2R R32, SRZ ;  /* 0x0000000000207805 */ /* 0x00afe2000001ff00 */
[----:B------:R-:W-:Y:S01]  /*b590*/  CS2R R30, SRZ ;  /* 0x00000000001e7805 */ /* 0x000fe2000001ff00 */
[----:B------:R-:W-:Y:S01]  /*b5a0*/  CS2R R28, SRZ ;  /* 0x00000000001c7805 */ /* 0x000fe2000001ff00 */
[----:B------:R-:W-:Y:S05]  /*b5b0*/  @P2 BRA `(.L_x_425) ;  /* 0x0000008000002947 */ /* 0x000fea0003800000 */
[C---:B------:R-:W-:Y:S01]  /*b5c0*/  IMAD.SHL.U32 R6, R25.reuse, 0x2, RZ ;  /* 0x0000000219067824 */ /* 0x040fe200078e00ff */
[----:B------:R-:W-:-:S04]  /*b5d0*/  SHF.L.U64.HI R0, R25, 0x1, R26 ;  /* 0x0000000119007819 */ /* 0x000fc8000001021a */
[-C--:B------:R-:W-:Y:S02]  /*b5e0*/  IADD3 R8, P1, R7, R6.reuse, RZ ;  /* 0x0000000607087210 */ /* 0x080fe40007f3e0ff */
[----:B------:R-:W-:-:S03]  /*b5f0*/  IADD3 R6, P0, R9, R6, RZ ;  /* 0x0000000609067210 */ /* 0x000fc60007f1e0ff */
[--C-:B------:R-:W-:Y:S02]  /*b600*/  IMAD.X R9, R15, 0x1, R0.reuse, P1 ;  /* 0x000000010f097824 */ /* 0x100fe400008e0600 */
[----:B------:R-:W-:-:S03]  /*b610*/  IMAD.X R7, R10, 0x1, R0, P0 ;  /* 0x000000010a077824 */ /* 0x000fc600000e0600 */
[----:B------:R1:W5:Y:S04]  /*b620*/  LD.E.128 R32, [R8.64] ;  /* 0x0000001a08207980 */ /* 0x000368000c101d00 */
[----:B------:R1:W5:Y:S02]  /*b630*/  LD.E.128 R28, [R6.64] ;  /* 0x0000001a061c7980 */ /* 0x000364000c101d00 */
.L_x_425:
[----:B-1-3--:R-:W-:Y:S05]  /*b640*/  BSYNC B0 ;  /* 0x0000000000007941 */ /* 0x00afea0003800000 */
.L_x_424:
[----:B------:R-:W1:Y:S01]  /*b650*/  SHFL.IDX PT, R5, R14, 0x2, 0x1c1f ;  /* 0x005c1f000e057f89 */ /* 0x000e6200000e0000 */
[----:B------:R-:W-:Y:S01]  /*b660*/  IADD3 R0, R24, 0x40, RZ ;  /* 0x0000004018007810 */ /* 0x000fe20007ffe0ff */
[----:B------:R-:W-:Y:S01]  /*b670*/  CS2R R50, SRZ ;  /* 0x0000000000327805 */ /* 0x000fe2000001ff00 */
[----:B------:R-:W-:Y:S01]  /*b680*/  CS2R R48, SRZ ;  /* 0x0000000000307805 */ /* 0x000fe2000001ff00 */
[----:B------:R-:W2:Y:S01]  /*b690*/  SHFL.IDX PT, R7, R12, 0x2, 0x1c1f ;  /* 0x005c1f000c077f89 */ /* 0x000ea200000e0000 */
[----:B------:R-:W-:-:S03]  /*b6a0*/  ISETP.GE.OR P0, PT, R0, UR11, P2 ;  /* 0x0000000b00007c0c */ /* 0x000fc60009706670 */
[----:B------:R-:W3:Y:S04]  /*b6b0*/  SHFL.IDX PT, R6, R13, 0x2, 0x1c1f ;  /* 0x005c1f000d067f89 */ /* 0x000ee800000e0000 */
[----:B------:R-:W4:Y:S06]  /*b6c0*/  SHFL.IDX PT, R10, R11, 0x2, 0x1c1f ;  /* 0x005c1f000b0a7f89 */ /* 0x000f2c00000e0000 */
[C---:B------:R-:W-:Y:S01]  /*b6d0*/  @!P0 IMAD.SHL.U32 R0, R25.reuse, 0x2, RZ ;  /* 0x0000000219008824 */ /* 0x040fe200078e00ff */
[----:B------:R-:W-:-:S04]  /*b6e0*/  @!P0 SHF.L.U64.HI R3, R25, 0x1, R26 ;  /* 0x0000000119038819 */ /* 0x000fc8000001021a */
[----:B-1----:R-:W-:-:S05]  /*b6f0*/  @!P0 IADD3 R8, P1, R5, R0, RZ ;  /* 0x0000000005088210 */ /* 0x002fca0007f3e0ff */
[----:B--2---:R-:W-:Y:S01]  /*b700*/  @!P0 IMAD.X R9, R7, 0x1, R3, P1 ;  /* 0x0000000107098824 */ /* 0x004fe200008e0603 */
[----:B---3--:R-:W-:Y:S01]  /*b710*/  @!P0 IADD3 R6, P1, R6, R0, RZ ;  /* 0x0000000006068210 */ /* 0x008fe20007f3e0ff */
[----:B------:R-:W-:-:S03]  /*b720*/  CS2R R46, SRZ ;  /* 0x00000000002e7805 */ /* 0x000fc6000001ff00 */
[----:B------:R1:W2:Y:S01]  /*b730*/  @!P0 LD.E.128 R48, [R8.64] ;  /* 0x0000001a08308980 */ /* 0x0002a2000c101d00 */
[----:B------:R-:W-:Y:S01]  /*b740*/  CS2R R44, SRZ ;  /* 0x00000000002c7805 */ /* 0x000fe2000001ff00 */
[----:B----4-:R-:W-:-:S05]  /*b750*/  @!P0 IMAD.X R7, R10, 0x1, R3, P1 ;  /* 0x000000010a078824 */ /* 0x010fca00008e0603 */
[----:B------:R3:W4:Y:S01]  /*b760*/  @!P0 LD.E.128 R44, [R6.64] ;  /* 0x0000001a062c8980 */ /* 0x000722000c101d00 */
[----:B------:R-:W-:Y:S01]  /*b770*/  IADD3 R0, R24, 0x60, RZ ;  /* 0x0000006018007810 */ /* 0x000fe20007ffe0ff */
[----:B-----5:R-:W-:Y:S01]  /*b780*/  IMAD.MOV.U32 R5, RZ, RZ, R35 ;  /* 0x000000ffff057224 */ /* 0x020fe200078e0023 */
[----:B------:R-:W-:Y:S01]  /*b790*/  BSSY B0, `(.L_x_426) ;  /* 0x0000035000007945 */ /* 0x000fe20003800000 */
        /* <DEDUP_REMOVED lines=10> */
[----:B------:R-:W2:Y:S01]  /*b840*/  SHFL.IDX PT, R12, R12, 0x3, 0x1c1f ;  /* 0x007c1f000c0c7f89 */ /* 0x000ea200000e0000 */
[----:B------:R-:W-:Y:S01]  /*b850*/  PRMT R67, R67, 0x5410, R3 ;  /* 0x0000541043437816 */ /* 0x000fe20000000003 */
[----:B------:R-:W-:Y:S01]  /*b860*/  CS2R R62, SRZ ;  /* 0x00000000003e7805 */ /* 0x000fe2000001ff00 */
[----:B------:R-:W-:Y:S01]  /*b870*/  PRMT R66, R66, 0x5410, R0 ;  /* 0x0000541042427816 */ /* 0x000fe20000000000 */
[----:B-1----:R1:W1:Y:S01]  /*b880*/  SHFL.IDX PT, R9, R13, 0x3, 0x1c1f ;  /* 0x007c1f000d097f89 */ /* 0x00226200000e0000 */
[----:B------:R-:W-:Y:S01]  /*b890*/  CS2R R60, SRZ ;  /* 0x00000000003c7805 */ /* 0x000fe2000001ff00 */
[----:B------:R-:W-:Y:S01]  /*b8a0*/  CS2R R54, SRZ ;  /* 0x0000000000367805 */ /* 0x000fe2000001ff00 */
[----:B------:R-:W-:Y:S01]  /*b8b0*/  CS2R R52, SRZ ;  /* 0x0000000000347805 */ /* 0x000fe2000001ff00 */
[----:B------:R1:W1:Y:S01]  /*b8c0*/  SHFL.IDX PT, R10, R11, 0x3, 0x1c1f ;  /* 0x007c1f000b0a7f89 */ /* 0x00026200000e0000 */
[----:B---3--:R-:W-:-:S03]  /*b8d0*/  IMAD.MOV.U32 R6, RZ, RZ, R34 ;  /* 0x000000ffff067224 */ /* 0x008fc600078e0022 */
[----:B------:R3:W1:Y:S02]  /*b8e0*/  SHFL.IDX PT, R7, R14, 0x3, 0x1c1f ;  /* 0x007c1f000e077f89 */ /* 0x00066400000e0000 */
[----:B------:R-:W-:Y:S01]  /*b8f0*/  PRMT R71, R6, 0x7610, R71 ;  /* 0x0000761006477816 */ /* 0x000fe20000000047 */
[----:B------:R-:W-:-:S05]  /*b900*/  IMAD.MOV.U32 R6, RZ, RZ, R30 ;  /* 0x000000ffff067224 */ /* 0x000fca00078e001e */
[----:B------:R-:W-:Y:S01]  /*b910*/  PRMT R70, R6, 0x7610, R70 ;  /* 0x0000761006467816 */ /* 0x000fe20000000046 */
        /* <DEDUP_REMOVED lines=17> */
[C---:B-1-3--:R-:W-:Y:S01]  /*ba30*/  IMAD.SHL.U32 R3, R25.reuse, 0x2, RZ ;  /* 0x0000000219037824 */ /* 0x04afe200078e00ff */
[----:B------:R-:W-:Y:S01]  /*ba40*/  SHF.L.U64.HI R0, R25, 0x1, R26 ;  /* 0x0000000119007819 */ /* 0x000fe2000001021a */
[----:B------:R-:W-:Y:S01]  /*ba50*/  CS2R R60, SRZ ;  /* 0x00000000003c7805 */ /* 0x000fe2000001ff00 */
[----:B------:R-:W-:Y:S01]  /*ba60*/  CS2R R54, SRZ ;  /* 0x0000000000367805 */ /* 0x000fe2000001ff00 */
[----:B------:R-:W-:Y:S01]  /*ba70*/  CS2R R52, SRZ ;  /* 0x0000000000347805 */ /* 0x000fe2000001ff00 */
[-C--:B------:R-:W-:Y:S02]  /*ba80*/  IADD3 R8, P1, R7, R3.reuse, RZ ;  /* 0x0000000307087210 */ /* 0x080fe40007f3e0ff */
[----:B------:R-:W-:-:S03]  /*ba90*/  IADD3 R6, P0, R9, R3, RZ ;  /* 0x0000000309067210 */ /* 0x000fc60007f1e0ff */
[--C-:B------:R-:W-:Y:S02]  /*baa0*/  IMAD.X R9, R12, 0x1, R0.reuse, P1 ;  /* 0x000000010c097824 */ /* 0x100fe400008e0600 */
[----:B------:R-:W-:-:S03]  /*bab0*/  IMAD.X R7, R10, 0x1, R0, P0 ;  /* 0x000000010a077824 */ /* 0x000fc600000e0600 */
[----:B------:R1:W5:Y:S04]  /*bac0*/  @!P2 LD.E.128 R60, [R8.64] ;  /* 0x0000001a083ca980 */ /* 0x000368000c101d00 */
[----:B------:R1:W5:Y:S02]  /*bad0*/  @!P2 LD.E.128 R52, [R6.64] ;  /* 0x0000001a0634a980 */ /* 0x000364000c101d00 */
.L_x_427:
[----:B-1-3--:R-:W-:Y:S05]  /*bae0*/  BSYNC B0 ;  /* 0x0000000000007941 */ /* 0x00afea0003800000 */
.L_x_426:
[----:B------:R-:W-:Y:S01]  /*baf0*/  UIADD3 UR7, -UR18, UR11, URZ ;  /* 0x0000000b12077290 */ /* 0x000fe2000fffe13f */
[----:B-----5:R-:W-:Y:S01]  /*bb00*/  IMAD.MOV.U32 R0, RZ, RZ, R62 ;  /* 0x000000ffff007224 */ /* 0x020fe200078e003e */
[----:B------:R-:W-:-:S04]  /*bb10*/  DEPBAR.LE SB0, 0x1 ;  /* 0x000080400000791a */ /* 0x000fc80000000000 */
[----:B------:R-:W-:Y:S01]  /*bb20*/  UISETP.LT.AND UP0, UPT, UR7, 0x80, UPT ;  /* 0x000000800700788c */ /* 0x000fe2000bf01270 */
[----:B------:R-:W-:Y:S01]  /*bb30*/  PRMT R80, R0, 0x7610, R80 ;  /* 0x0000761000507816 */ /* 0x000fe20000000050 */
[----:B------:R-:W-:Y:S01]  /*bb40*/  IMAD.MOV.U32 R5, RZ, RZ, R63 ;  /* 0x000000ffff057224 */ /* 0x000fe200078e003f */
[----:B------:R-:W-:Y:S01]  /*bb50*/  BSSY B0, `(.L_x_428) ;  /* 0x0000071000007945 */ /* 0x000fe20003800000 */
[----:B------:R-:W-:Y:S01]  /*bb60*/  USEL UR7, UR7, 0x80, UP0 ;  /* 0x0000008007077887 */ /* 0x000fe20008000000 */
[----:B------:R-:W-:Y:S02]  /*bb70*/  IMAD.MOV.U32 R3, RZ, RZ, R60 ;  /* 0x000000ffff037224 */ /* 0x000fe400078e003c */
[----:B------:R-:W-:Y:S01]  /*bb80*/  IMAD.MOV.U32 R0, RZ, RZ, R61 ;  /* 0x000000ffff007224 */ /* 0x000fe200078e003d */
[----:B------:R-:W-:Y:S01]  /*bb90*/  PRMT R77, R5, 0x7610, R77 ;  /* 0x00007610054d7816 */ /* 0x000fe2000000004d */
[----:B------:R-:W-:Y:S01]  /*bba0*/  IMAD.MOV.U32 R6, RZ, RZ, R54 ;  /* 0x000000ffff067224 */ /* 0x000fe200078e0036 */
[----:B------:R-:W-:Y:S01]  /*bbb0*/  BAR.SYNC.DEFER_BLOCKING 0x0 ;  /* 0x0000000000007b1d */ /* 0x000fe20000010000 */
[----:B------:R-:W-:Y:S01]  /*bbc0*/  ISETP.GE.OR P0, PT, R56, UR7, P2 ;  /* 0x0000000738007c0c */ /* 0x000fe20009706670 */
[----:B------:R-:W-:Y:S01]  /*bbd0*/  IMAD.MOV.U32 R5, RZ, RZ, R55 ;  /* 0x000000ffff057224 */ /* 0x000fe200078e0037 */
[----:B------:R-:W-:Y:S01]  /*bbe0*/  PRMT R79, R79, 0x5410, R3 ;  /* 0x000054104f4f7816 */ /* 0x000fe20000000003 */
[----:B------:R-:W-:Y:S01]  /*bbf0*/  IMAD.MOV.U32 R3, RZ, RZ, R52 ;  /* 0x000000ffff037224 */ /* 0x000fe200078e0034 */
[----:B------:R-:W-:Y:S01]  /*bc00*/  PRMT R78, R0, 0x7610, R78 ;  /* 0x00007610004e7816 */ /* 0x000fe2000000004e */
[----:B------:R-:W-:Y:S01]  /*bc10*/  IMAD.MOV.U32 R0, RZ, RZ, R53 ;  /* 0x000000ffff007224 */ /* 0x000fe200078e0035 */
[----:B------:R-:W-:-:S02]  /*bc20*/  PRMT R79, R6, 0x7610, R79 ;  /* 0x00007610064f7816 */ /* 0x000fc4000000004f */
[----:B------:R-:W-:Y:S02]  /*bc30*/  PRMT R75, R75, 0x5410, R5 ;  /* 0x000054104b4b7816 */ /* 0x000fe40000000005 */
[----:B------:R-:W-:Y:S02]  /*bc40*/  PRMT R78, R78, 0x5410, R3 ;  /* 0x000054104e4e7816 */ /* 0x000fe40000000003 */
[----:B------:R-:W-:Y:S01]  /*bc50*/  PRMT R77, R77, 0x5410, R0 ;  /* 0x000054104d4d7816 */ /* 0x000fe20000000000 */
[----:B------:R-:W-:Y:S05]  /*bc60*/  @P0 BRA `(.L_x_429) ;  /* 0x000005f000000947 */ /* 0x000fea0003800000 */
[----:B------:R-:W-:Y:S02]  /*bc70*/  SHF.L.U32 R0, R56, 0x6, RZ ;  /* 0x0000000638007819 */ /* 0x000fe400000006ff */
[----:B------:R-:W-:Y:S02]  /*bc80*/  IADD3 R5, R25, c[0x0][0x27c], RZ ;  /* 0x00009f0019057a10 */ /* 0x000fe40007ffe0ff */
[----:B------:R-:W-:Y:S02]  /*bc90*/  LOP3.LUT R0, R0, 0x1c0, RZ, 0xc0, !PT ;  /* 0x000001c000007812 */ /* 0x000fe400078ec0ff */
[----:B------:R-:W-:-:S02]  /*bca0*/  SHF.L.U32 R7, R207, 0x9, RZ ;  /* 0x00000009cf077819 */ /* 0x000fc400000006ff */
[C---:B------:R-:W-:Y:S02]  /*bcb0*/  LOP3.LUT R3, R0.reuse, 0x38, R25, 0xf8, !PT ;  /* 0x0000003800037812 */ /* 0x040fe400078ef819 */
[----:B------:R-:W-:Y:S02]  /*bcc0*/  SHF.R.U32.HI R6, RZ, 0x3, R0 ;  /* 0x00000003ff067819 */ /* 0x000fe40000011600 */
[----:B------:R-:W-:Y:S02]  /*bcd0*/  LOP3.LUT R0, R0, 0x38, R5, 0xf8, !PT ;  /* 0x0000003800007812 */ /* 0x000fe400078ef805 */
[C-C-:B------:R-:W-:Y:S02]  /*bce0*/  LOP3.LUT R3, R7.reuse, R3, R6.reuse, 0xf6, !PT ;  /* 0x0000000307037212 */ /* 0x140fe400078ef606 */
[----:B------:R-:W-:Y:S02]  /*bcf0*/  LOP3.LUT R0, R7, R0, R6, 0xf6, !PT ;  /* 0x0000000007007212 */ /* 0x000fe400078ef606 */
[----:B------:R-:W-:Y:S01]  /*bd00*/  SHF.L.U32 R38, R3, 0x1, RZ ;  /* 0x0000000103267819 */ /* 0x000fe200000006ff */
[--C-:B------:R-:W-:Y:S01]  /*bd10*/  HADD2.F32 R3, -RZ, R37.reuse.H1_H1 ;  /* 0x30000025ff037230 */ /* 0x100fe20000004100 */
[----:B------:R-:W-:Y:S01]  /*bd20*/  SHF.L.U32 R36, R0, 0x1, RZ ;  /* 0x0000000100247819 */ /* 0x000fe200000006ff */
[----:B------:R-:W-:Y:S01]  /*bd30*/  HADD2.F32 R0, -RZ, R37.H0_H0 ;  /* 0x20000025ff007230 */ /* 0x000fe20000004100 */
[----:B------:R-:W-:Y:S01]  /*bd40*/  SHF.R.U32.HI R5, RZ, 0x10, R17 ;  /* 0x00000010ff057819 */ /* 0x000fe20000011611 */
[----:B------:R-:W1:Y:S01]  /*bd50*/  LDS.128 R8, [R38+0x6100] ;  /* 0x0061000026087984 */ /* 0x000e620000000c00 */
[----:B------:R-:W-:-:S02]  /*bd60*/  SHF.R.U64 R57, R20, 0x10, R21 ;  /* 0x0000001014397819 */ /* 0x000fc40000001215 */
[----:B------:R-:W-:Y:S01]  /*bd70*/  SHF.R.U32.HI R26, RZ, 0x10, R21 ;  /* 0x00000010ff1a7819 */ /* 0x000fe20000011615 */
[----:B------:R-:W2:Y:S01]  /*bd80*/  LDS.128 R12, [R36+0x6100] ;  /* 0x00610000240c7984 */ /* 0x000ea20000000c00 */
[----:B------:R-:W-:Y:S01]  /*bd90*/  HADD2.F32 R37, -RZ, R5.H0_H0 ;  /* 0x20000005ff257230 */ /* 0x000fe20000004100 */
[----:B------:R-:W-:Y:S02]  /*bda0*/  SHF.R.U64 R42, R16, 0x10, R17 ;  /* 0x00000010102a7819 */ /* 0x000fe40000001211 */
[--C-:B------:R-:W-:Y:S02]  /*bdb0*/  SHF.R.U64 R43, R22, 0x10, R23.reuse ;  /* 0x00000010162b7819 */ /* 0x100fe40000001217 */
[----:B------:R-:W-:Y:S02]  /*bdc0*/  SHF.R.U32.HI R27, RZ, 0x10, R23 ;  /* 0x00000010ff1b7819 */ /* 0x000fe40000011617 */
[--C-:B------:R-:W-:Y:S02]  /*bdd0*/  SHF.R.U64 R41, R18, 0x10, R19.reuse ;  /* 0x0000001012297819 */ /* 0x100fe40000001213 */
[----:B------:R-:W-:Y:S01]  /*bde0*/  SHF.R.U32.HI R21, RZ, 0x10, R19 ;  /* 0x00000010ff157819 */ /* 0x000fe20000011613 */
[----:B-1----:R-:W-:-:S02]  /*bdf0*/  HADD2.F32 R16, -RZ, R9.H0_H0 ;  /* 0x20000009ff107230 */ /* 0x002fc40000004100 */
[--C-:B------:R-:W-:Y:S02]  /*be00*/  HADD2.F32 R19, -RZ, R8.reuse.H0_H0 ;  /* 0x20000008ff137230 */ /* 0x100fe40000004100 */
[----:B--2---:R-:W-:Y:S01]  /*be10*/  HADD2.F32 R5, -RZ, R13.H0_H0 ;  /* 0x2000000dff057230 */ /* 0x004fe20000004100 */
[CC--:B------:R-:W-:Y:S01]  /*be20*/  FMUL.FTZ R7, R16.reuse, R0.reuse ;  /* 0x0000000010077220 */ /* 0x0c0fe20000410000 */
[----:B------:R-:W-:Y:S02]  /*be30*/  HADD2.F32 R23, -RZ, R8.H1_H1 ;  /* 0x30000008ff177230 */ /* 0x000fe40000004100 */
[--C-:B------:R-:W-:Y:S01]  /*be40*/  HADD2.F32 R17, -RZ, R11.reuse.H0_H0 ;  /* 0x2000000bff117230 */ /* 0x100fe20000004100 */
[----:B------:R-:W-:Y:S01]  /*be50*/  FMUL.FTZ R6, R5, R0 ;  /* 0x0000000005067220 */ /* 0x000fe20000410000 */
[----:B------:R-:W-:Y:S02]  /*be60*/  HADD2.F32 R18, -RZ, R11.H1_H1 ;  /* 0x3000000bff127230 */ /* 0x000fe40000004100 */
[--C-:B------:R-:W-:Y:S01]  /*be70*/  HADD2.F32 R20, -RZ, R10.reuse.H0_H0 ;  /* 0x2000000aff147230 */ /* 0x100fe20000004100 */
[----:B------:R-:W-:Y:S01]  /*be80*/  FFMA.FTZ R40, R16, R3, -R6 ;  /* 0x0000000310287223 */ /* 0x000fe20000010806 */
[----:B------:R-:W-:-:S02]  /*be90*/  HADD2.F32 R24, -RZ, R10.H1_H1 ;  /* 0x3000000aff187230 */ /* 0x000fc40000004100 */
[----:B------:R-:W-:Y:S02]  /*bea0*/  HADD2.F32 R8, -RZ, R13.H1_H1 ;  /* 0x3000000dff087230 */ /* 0x000fe40000004100 */
[--C-:B------:R-:W-:Y:S02]  /*beb0*/  HADD2.F32 R11, -RZ, R15.reuse.H0_H0 ;  /* 0x2000000fff0b7230 */ /* 0x100fe40000004100 */
[----:B------:R-:W-:Y:S01]  /*bec0*/  HADD2.F32 R10, -RZ, R15.H1_H1 ;  /* 0x3000000fff0a7230 */ /* 0x000fe20000004100 */
[----:B------:R-:W-:Y:S01]  /*bed0*/  FMUL.FTZ R6, R8, R37 ;  /* 0x0000002508067220 */ /* 0x000fe20000410000 */
[--C-:B------:R-:W-:Y:S02]  /*bee0*/  HADD2.F32 R13, -RZ, R12.reuse.H0_H0 ;  /* 0x2000000cff0d7230 */ /* 0x100fe40000004100 */
[----:B------:R-:W-:Y:S02]  /*bef0*/  HADD2.F32 R15, -RZ, R12.H1_H1 ;  /* 0x3000000cff0f7230 */ /* 0x000fe40000004100 */
[----:B------:R-:W-:-:S02]  /*bf00*/  HADD2.F32 R12, -RZ, R14.H0_H0 ;  /* 0x2000000eff0c7230 */ /* 0x000fc40000004100 */
[----:B------:R-:W-:Y:S02]  /*bf10*/  HADD2.F32 R22, -RZ, R14.H1_H1 ;  /* 0x3000000eff167230 */ /* 0x000fe40000004100 */
[----:B------:R-:W-:Y:S02]  /*bf20*/  HADD2.F32 R9, -RZ, R9.H1_H1 ;  /* 0x30000009ff097230 */ /* 0x000fe40000004100 */
[----:B------:R-:W-:Y:S02]  /*bf30*/  HADD2.F32 R14, -RZ, R26.H0_H0 ;  /* 0x2000001aff0e7230 */ /* 0x000fe40000004100 */
[----:B------:R-:W-:Y:S01]  /*bf40*/  HADD2.F32 R0, -RZ, R39.H0_H0 ;  /* 0x20000027ff007230 */ /* 0x000fe20000004100 */
[----:B------:R-:W-:Y:S01]  /*bf50*/  FFMA.FTZ R39, R5, R3, R7 ;  /* 0x0000000305277223 */ /* 0x000fe20000010007 */
[----:B------:R-:W-:Y:S01]  /*bf60*/  HADD2.F32 R3, -RZ, R59.H0_H0 ;  /* 0x2000003bff037230 */ /* 0x000fe20000004100 */
[C---:B------:R-:W-:Y:S01]  /*bf70*/  FFMA.FTZ R26, R9.reuse, R14, -R6 ;  /* 0x0000000e091a7223 */ /* 0x040fe20000010806 */
[----:B------:R-:W-:Y:S01]  /*bf80*/  HADD2.F32 R7, -RZ, R27.H0_H0 ;  /* 0x2000001bff077230 */ /* 0x000fe20000004100 */
[----:B------:R-:W-:Y:S01]  /*bf90*/  FMUL.FTZ R5, R9, R37 ;  /* 0x0000002509057220 */ /* 0x000fe20000410000 */
[----:B------:R-:W-:Y:S01]  /*bfa0*/  HADD2.F32 R9, -RZ, R21.H0_H0 ;  /* 0x20000015ff097230 */ /* 0x000fe20000004100 */
[----:B------:R-:W-:-:S02]  /*bfb0*/  FMUL.FTZ R6, R11, R0 ;  /* 0x000000000b067220 */ /* 0x000fc40000410000 */
[C---:B------:R-:W-:Y:S02]  /*bfc0*/  FMUL.FTZ R0, R17.reuse, R0 ;  /* 0x0000000011007220 */ /* 0x040fe40000410000 */
[----:B------:R-:W-:Y:S02]  /*bfd0*/  FFMA.FTZ R21, R8, R14, R5 ;  /* 0x0000000e08157223 */ /* 0x000fe40000010005 */
[-C--:B------:R-:W-:Y:S02]  /*bfe0*/  FFMA.FTZ R17, R17, R3.reuse, -R6 ;  /* 0x0000000311117223 */ /* 0x080fe40000010806 */
[----:B------:R-:W-:Y:S01]  /*bff0*/  FFMA.FTZ R16, R11, R3, R0 ;  /* 0x000000030b107223 */ /* 0x000fe20000010000 */
[----:B------:R-:W-:Y:S01]  /*c000*/  HADD2.F32 R3, -RZ, R59.H1_H1 ;  /* 0x3000003bff037230 */ /* 0x000fe20000004100 */
[-C--:B------:R-:W-:Y:S01]  /*c010*/  FMUL.FTZ R6, R10, R9.reuse ;  /* 0x000000090a067220 */ /* 0x080fe20000410000 */
[--C-:B------:R-:W-:Y:S01]  /*c020*/  HADD2.F32 R0, -RZ, R64.reuse.H0_H0 ;  /* 0x20000040ff007230 */ /* 0x100fe20000004100 */
[C---:B------:R-:W-:Y:S01]  /*c030*/  FMUL.FTZ R5, R18.reuse, R9 ;  /* 0x0000000912057220 */ /* 0x040fe20000410000 */
[----:B------:R-:W-:Y:S01]  /*c040*/  HADD2.F32 R9, -RZ, R43.H0_H0 ;  /* 0x2000002bff097230 */ /* 0x000fe20000004100 */
[-C--:B------:R-:W-:Y:S01]  /*c050*/  FFMA.FTZ R18, R18, R7.reuse, -R6 ;  /* 0x0000000712127223 */ /* 0x080fe20000010806 */
[----:B------:R-:W-:Y:S01]  /*c060*/  HADD2.F32 R6, -RZ, R64.H1_H1 ;  /* 0x30000040ff067230 */ /* 0x000fe20000004100 */
[----:B------:R-:W-:Y:S01]  /*c070*/  FFMA.FTZ R11, R10, R7, R5 ;  /* 0x000000070a0b7223 */ /* 0x000fe20000010005 */
[----:B------:R-:W-:Y:S01]  /*c080*/  HADD2.F32 R5, -RZ, R65.H0_H0 ;  /* 0x20000041ff057230 */ /* 0x000fe20000004100 */
[----:B------:R-:W-:-:S02]  /*c090*/  FMUL.FTZ R8, R13, R3 ;  /* 0x000000030d087220 */ /* 0x000fc40000410000 */
[----:B------:R-:W-:Y:S01]  /*c0a0*/  FMUL.FTZ R7, R19, R3 ;  /* 0x0000000313077220 */ /* 0x000fe20000410000 */
[----:B------:R-:W-:Y:S01]  /*c0b0*/  F2FP.PACK_AB R11, R11, R16 ;  /* 0x000000100b0b723e */ /* 0x000fe200000000ff */
[-C--:B------:R-:W-:Y:S02]  /*c0c0*/  FMUL.FTZ R3, R12, R0.reuse ;  /* 0x000000000c037220 */ /* 0x080fe40000410000 */
[C---:B------:R-:W-:Y:S02]  /*c0d0*/  FMUL.FTZ R0, R20.reuse, R0 ;  /* 0x0000000014007220 */ /* 0x040fe40000410000 */
[-C--:B------:R-:W-:Y:S01]  /*c0e0*/  FFMA.FTZ R14, R20, R5.reuse, -R3 ;  /* 0x00000005140e7223 */ /* 0x080fe20000010803 */
[----:B------:R-:W-:Y:S01]  /*c0f0*/  HADD2.F32 R3, -RZ, R42.H0_H0 ;  /* 0x2000002aff037230 */ /* 0x000fe20000004100 */
[----:B------:R-:W-:Y:S01]  /*c100*/  FFMA.FTZ R10, R12, R5, R0 ;  /* 0x000000050c0a7223 */ /* 0x000fe20000010000 */
[----:B------:R-:W-:Y:S01]  /*c110*/  HADD2.F32 R0, -RZ, R41.H0_H0 ;  /* 0x20000029ff007230 */ /* 0x000fe20000004100 */
[----:B------:R-:W-:-:S02]  /*c120*/  FFMA.FTZ R19, R19, R6, -R8 ;  /* 0x0000000613137223 */ /* 0x000fc40000010808 */
[----:B------:R-:W-:Y:S01]  /*c130*/  FFMA.FTZ R8, R13, R6, R7 ;  /* 0x000000060d087223 */ /* 0x000fe20000010007 */
[----:B------:R-:W-:Y:S01]  /*c140*/  HADD2.F32 R7, -RZ, R57.H0_H0 ;  /* 0x20000039ff077230 */ /* 0x000fe20000004100 */
[-C--:B------:R-:W-:Y:S01]  /*c150*/  FMUL.FTZ R6, R15, R3.reuse ;  /* 0x000000030f067220 */ /* 0x080fe20000410000 */
[----:B------:R-:W-:Y:S01]  /*c160*/  F2FP.PACK_AB R13, R26, R40 ;  /* 0x000000281a0d723e */ /* 0x000fe200000000ff */
[C---:B------:R-:W-:Y:S02]  /*c170*/  FMUL.FTZ R5, R23.reuse, R3 ;  /* 0x0000000317057220 */ /* 0x040fe40000410000 */
[-C--:B------:R-:W-:Y:S02]  /*c180*/  FMUL.FTZ R3, R22, R0.reuse ;  /* 0x0000000016037220 */ /* 0x080fe40000410000 */
[----:B------:R-:W-:Y:S02]  /*c190*/  FMUL.FTZ R0, R24, R0 ;  /* 0x0000000018007220 */ /* 0x000fe40000410000 */
[----:B------:R-:W-:-:S02]  /*c1a0*/  FFMA.FTZ R6, R23, R7, -R6 ;  /* 0x0000000717067223 */ /* 0x000fc40000010806 */
[----:B------:R-:W-:Y:S02]  /*c1b0*/  FFMA.FTZ R3, R24, R9, -R3 ;  /* 0x0000000918037223 */ /* 0x000fe40000010803 */
[----:B------:R-:W-:Y:S01]  /*c1c0*/  FFMA.FTZ R5, R15, R7, R5 ;  /* 0x000000070f057223 */ /* 0x000fe20000010005 */
[----:B------:R-:W-:Y:S01]  /*c1d0*/  F2FP.PACK_AB R15, R18, R17 ;  /* 0x00000011120f723e */ /* 0x000fe200000000ff */
[----:B------:R-:W-:Y:S01]  /*c1e0*/  FFMA.FTZ R0, R22, R9, R0 ;  /* 0x0000000916007223 */ /* 0x000fe20000010000 */
[----:B------:R-:W-:Y:S02]  /*c1f0*/  F2FP.PACK_AB R12, R6, R19 ;  /* 0x00000013060c723e */ /* 0x000fe400000000ff */
[----:B------:R-:W-:Y:S02]  /*c200*/  F2FP.PACK_AB R14, R3, R14 ;  /* 0x0000000e030e723e */ /* 0x000fe400000000ff */
[----:B------:R-:W-:Y:S02]  /*c210*/  F2FP.PACK_AB R9, R21, R39 ;  /* 0x000000271509723e */ /* 0x000fe400000000ff */
[----:B------:R-:W-:Y:S01]  /*c220*/  F2FP.PACK_AB R8, R5, R8 ;  /* 0x000000080508723e */ /* 0x000fe200000000ff */
[----:B------:R1:W-:Y:S01]  /*c230*/  STS.128 [R38+0x6100], R12 ;  /* 0x0061000c26007388 */ /* 0x0003e20000000c00 */
[----:B------:R-:W-:-:S05]  /*c240*/  F2FP.PACK_AB R10, R0, R10 ;  /* 0x0000000a000a723e */ /* 0x000fca00000000ff */
[----:B------:R1:W-:Y:S02]  /*c250*/  STS.128 [R36+0x6100], R8 ;  /* 0x0061000824007388 */ /* 0x0003e40000000c00 */
.L_x_429:
[----:B------:R-:W-:Y:S05]  /*c260*/  BSYNC B0 ;  /* 0x0000000000007941 */ /* 0x000fea0003800000 */
.L_x_428:
        /* <DEDUP_REMOVED lines=9> */
[----:B------:R-:W-:-:S02]  /*c300*/  LOP3.LUT R5, R0, 0x38, R25, 0xf8, !PT ;  /* 0x0000003800057812 */ /* 0x000fc400078ef819 */
[----:B------:R-:W-:Y:S02]  /*c310*/  SHF.R.U32.HI R7, RZ, 0x3, R0 ;  /* 0x00000003ff077819 */ /* 0x000fe40000011600 */
[----:B------:R-:W-:Y:S02]  /*c320*/  LOP3.LUT R6, R3, 0xfffffe00, RZ, 0xc0, !PT ;  /* 0xfffffe0003067812 */ /* 0x000fe400078ec0ff */
[----:B-1----:R-:W-:Y:S02]  /*c330*/  SHF.R.U64 R38, R34, 0x10, R35 ;  /* 0x0000001022267819 */ /* 0x002fe40000001223 */
[----:B------:R-:W-:Y:S02]  /*c340*/  LOP3.LUT R3, R6, R5, R7, 0xf6, !PT ;  /* 0x0000000506037212 */ /* 0x000fe400078ef607 */
[----:B------:R-:W-:Y:S02]  /*c350*/  IADD3 R5, R25, c[0x0][0x27c], RZ ;  /* 0x00009f0019057a10 */ /* 0x000fe40007ffe0ff */
[----:B------:R-:W-:Y:S01]  /*c360*/  SHF.L.U32 R37, R3, 0x1, RZ ;  /* 0x0000000103257819 */ /* 0x000fe200000006ff */
[----:B------:R-:W-:Y:S01]  /*c370*/  HADD2.F32 R3, -RZ, R66.H0_H0 ;  /* 0x20000042ff037230 */ /* 0x000fe20000004100 */
[----:B------:R-:W-:-:S02]  /*c380*/  LOP3.LUT R0, R0, 0x38, R5, 0xf8, !PT ;  /* 0x0000003800007812 */ /* 0x000fc400078ef805 */
[----:B------:R-:W-:Y:S01]  /*c390*/  SHF.R.U32.HI R5, RZ, 0x10, R31 ;  /* 0x00000010ff057819 */ /* 0x000fe2000001161f */
[----:B------:R-:W1:Y:S01]  /*c3a0*/  LDS.128 R8, [R37+0x6100] ;  /* 0x0061000025087984 */ /* 0x000e620000000c00 */
[----:B------:R-:W-:Y:S02]  /*c3b0*/  LOP3.LUT R0, R6, R0, R7, 0xf6, !PT ;  /* 0x0000000006007212 */ /* 0x000fe400078ef607 */
[----:B------:R-:W-:Y:S02]  /*c3c0*/  SHF.R.U64 R34, R32, 0x10, R33 ;  /* 0x0000001020227819 */ /* 0x000fe40000001221 */
[----:B------:R-:W-:Y:S01]  /*c3d0*/  SHF.L.U32 R36, R0, 0x1, RZ ;  /* 0x0000000100247819 */ /* 0x000fe200000006ff */
[----:B------:R-:W-:Y:S01]  /*c3e0*/  HADD2.F32 R0, -RZ, R65.H1_H1 ;  /* 0x30000041ff007230 */ /* 0x000fe20000004100 */
[----:B------:R-:W-:Y:S01]  /*c3f0*/  SHF.R.U64 R32, R28, 0x10, R29 ;  /* 0x000000101c207819 */ /* 0x000fe2000000121d */
[----:B------:R-:W-:Y:S01]  /*c400*/  HADD2.F32 R28, -RZ, R5.H0_H0 ;  /* 0x20000005ff1c7230 */ /* 0x000fe20000004100 */
[----:B------:R-:W-:Y:S01]  /*c410*/  SHF.R.U32.HI R19, RZ, 0x10, R35 ;  /* 0x00000010ff137819 */ /* 0x000fe20000011623 */
[----:B------:R-:W2:Y:S01]  /*c420*/  LDS.128 R12, [R36+0x6100] ;  /* 0x00610000240c7984 */ /* 0x000ea20000000c00 */
[----:B------:R-:W-:-:S02]  /*c430*/  SHF.R.U64 R35, R30, 0x10, R31 ;  /* 0x000000101e237819 */ /* 0x000fc4000000121f */
[----:B------:R-:W-:Y:S02]  /*c440*/  SHF.R.U32.HI R22, RZ, 0x10, R29 ;  /* 0x00000010ff167819 */ /* 0x000fe4000001161d */
[----:B------:R-:W-:Y:S01]  /*c450*/  SHF.R.U32.HI R27, RZ, 0x10, R33 ;  /* 0x00000010ff1b7819 */ /* 0x000fe20000011621 */
[----:B-1----:R-:W-:Y:S02]  /*c460*/  HADD2.F32 R16, -RZ, R11.H0_H0 ;  /* 0x2000000bff107230 */ /* 0x002fe40000004100 */
[--C-:B------:R-:W-:Y:S02]  /*c470*/  HADD2.F32 R20, -RZ, R8.reuse.H0_H0 ;  /* 0x20000008ff147230 */ /* 0x100fe40000004100 */
[----:B------:R-:W-:Y:S01]  /*c480*/  HADD2.F32 R24, -RZ, R8.H1_H1 ;  /* 0x30000008ff187230 */ /* 0x000fe20000004100 */
[----:B------:R-:W-:Y:S01]  /*c490*/  FMUL.FTZ R7, R16, R0 ;  /* 0x0000000010077220 */ /* 0x000fe20000410000 */
[--C-:B------:R-:W-:Y:S02]  /*c4a0*/  HADD2.F32 R17, -RZ, R9.reuse.H0_H0 ;  /* 0x20000009ff117230 */ /* 0x100fe40000004100 */
[----:B------:R-:W-:-:S02]  /*c4b0*/  HADD2.F32 R18, -RZ, R9.H1_H1 ;  /* 0x30000009ff127230 */ /* 0x000fc40000004100 */
[--C-:B--2---:R-:W-:Y:S02]  /*c4c0*/  HADD2.F32 R5, -RZ, R15.reuse.H0_H0 ;  /* 0x2000000fff057230 */ /* 0x104fe40000004100 */
[--C-:B------:R-:W-:Y:S02]  /*c4d0*/  HADD2.F32 R21, -RZ, R10.reuse.H0_H0 ;  /* 0x2000000aff157230 */ /* 0x100fe40000004100 */
[----:B------:R-:W-:Y:S01]  /*c4e0*/  HADD2.F32 R26, -RZ, R10.H1_H1 ;  /* 0x3000000aff1a7230 */ /* 0x000fe20000004100 */
[C---:B------:R-:W-:Y:S01]  /*c4f0*/  FMUL.FTZ R6, R5.reuse, R0 ;  /* 0x0000000005067220 */ /* 0x040fe20000410000 */
[----:B------:R-:W-:Y:S01]  /*c500*/  HADD2.F32 R8, -RZ, R15.H1_H1 ;  /* 0x3000000fff087230 */ /* 0x000fe20000004100 */
[-C--:B------:R-:W-:Y:S01]  /*c510*/  FFMA.FTZ R30, R5, R3.reuse, R7 ;  /* 0x00000003051e7223 */ /* 0x080fe20000010007 */
[--C-:B------:R-:W-:Y:S01]  /*c520*/  HADD2.F32 R10, -RZ, R13.reuse.H0_H0 ;  /* 0x2000000dff0a7230 */ /* 0x100fe20000004100 */
[----:B------:R-:W-:Y:S01]  /*c530*/  FFMA.FTZ R31, R16, R3, -R6 ;  /* 0x00000003101f7223 */ /* 0x000fe20000010806 */
[----:B------:R-:W-:Y:S01]  /*c540*/  HADD2.F32 R9, -RZ, R13.H1_H1 ;  /* 0x3000000dff097230 */ /* 0x000fe20000004100 */
[----:B------:R-:W-:Y:S01]  /*c550*/  FMUL.FTZ R6, R8, R28 ;  /* 0x0000001c08067220 */ /* 0x000fe20000410000 */
[----:B------:R-:W-:-:S02]  /*c560*/  HADD2.F32 R13, -RZ, R12.H0_H0 ;  /* 0x2000000cff0d7230 */ /* 0x000fc40000004100 */
[----:B------:R-:W-:Y:S02]  /*c570*/  HADD2.F32 R15, -RZ, R12.H1_H1 ;  /* 0x3000000cff0f7230 */ /* 0x000fe40000004100 */
[--C-:B------:R-:W-:Y:S02]  /*c580*/  HADD2.F32 R12, -RZ, R14.reuse.H0_H0 ;  /* 0x2000000eff0c7230 */ /* 0x100fe40000004100 */
[----:B------:R-:W-:Y:S02]  /*c590*/  HADD2.F32 R23, -RZ, R14.H1_H1 ;  /* 0x3000000eff177230 */ /* 0x000fe40000004100 */
[----:B------:R-:W-:Y:S02]  /*c5a0*/  HADD2.F32 R11, -RZ, R11.H1_H1 ;  /* 0x3000000bff0b7230 */ /* 0x000fe40000004100 */
[----:B------:R-:W-:Y:S02]  /*c5b0*/  HADD2.F32 R14, -RZ, R19.H0_H0 ;  /* 0x20000013ff0e7230 */ /* 0x000fe40000004100 */
[----:B------:R-:W-:Y:S01]  /*c5c0*/  HADD2.F32 R0, -RZ, R66.H1_H1 ;  /* 0x30000042ff007230 */ /* 0x000fe20000004100 */
[C---:B------:R-:W-:Y:S01]  /*c5d0*/  FMUL.FTZ R5, R11.reuse, R28 ;  /* 0x0000001c0b057220 */ /* 0x040fe20000410000 */
[----:B------:R-:W-:Y:S01]  /*c5e0*/  HADD2.F32 R3, -RZ, R67.H0_H0 ;  /* 0x20000043ff037230 */ /* 0x000fe20000004100 */
[----:B------:R-:W-:Y:S01]  /*c5f0*/  FFMA.FTZ R29, R11, R14, -R6 ;  /* 0x0000000e0b1d7223 */ /* 0x000fe20000010806 */
[----:B------:R-:W-:Y:S01]  /*c600*/  HADD2.F32 R11, -RZ, R22.H0_H0 ;  /* 0x20000016ff0b7230 */ /* 0x000fe20000004100 */
[-C--:B------:R-:W-:Y:S01]  /*c610*/  FMUL.FTZ R6, R10, R0.reuse ;  /* 0x000000000a067220 */ /* 0x080fe20000410000 */
[----:B------:R-:W-:Y:S01]  /*c620*/  HADD2.F32 R7, -RZ, R27.H0_H0 ;  /* 0x2000001bff077230 */ /* 0x000fe20000004100 */
[----:B------:R-:W-:-:S02]  /*c630*/  FMUL.FTZ R0, R17, R0 ;  /* 0x0000000011007220 */ /* 0x000fc40000410000 */
[----:B------:R-:W-:Y:S02]  /*c640*/  FFMA.FTZ R28, R8, R14, R5 ;  /* 0x0000000e081c7223 */ /* 0x000fe40000010005 */
[-C--:B------:R-:W-:Y:S02]  /*c650*/  FFMA.FTZ R22, R17, R3.reuse, -R6 ;  /* 0x0000000311167223 */ /* 0x080fe40000010806 */
[----:B------:R-:W-:Y:S01]  /*c660*/  FFMA.FTZ R19, R10, R3, R0 ;  /* 0x000000030a137223 */ /* 0x000fe20000010000 */
[----:B------:R-:W-:Y:S01]  /*c670*/  HADD2.F32 R3, -RZ, R67.H1_H1 ;  /* 0x30000043ff037230 */ /* 0x000fe20000004100 */
[CC--:B------:R-:W-:Y:S01]  /*c680*/  FMUL.FTZ R6, R9.reuse, R11.reuse ;  /* 0x0000000b09067220 */ /* 0x0c0fe20000410000 */
[--C-:B------:R-:W-:Y:S01]  /*c690*/  HADD2.F32 R0, -RZ, R70.reuse.H0_H0 ;  /* 0x20000046ff007230 */ /* 0x100fe20000004100 */
[----:B------:R-:W-:Y:S01]  /*c6a0*/  FMUL.FTZ R5, R18, R11 ;  /* 0x0000000b12057220 */ /* 0x000fe20000410000 */
[----:B------:R-:W-:Y:S01]  /*c6b0*/  F2FP.PACK_AB R11, R28, R30 ;  /* 0x0000001e1c0b723e */ /* 0x000fe200000000ff */
[-C--:B------:R-:W-:Y:S01]  /*c6c0*/  FFMA.FTZ R18, R18, R7.reuse, -R6 ;  /* 0x0000000712127223 */ /* 0x080fe20000010806 */
[----:B------:R-:W-:Y:S01]  /*c6d0*/  HADD2.F32 R6, -RZ, R70.H1_H1 ;  /* 0x30000046ff067230 */ /* 0x000fe20000004100 */
[----:B------:R-:W-:Y:S01]  /*c6e0*/  FFMA.FTZ R9, R9, R7, R5 ;  /* 0x0000000709097223 */ /* 0x000fe20000010005 */
[----:B------:R-:W-:Y:S01]  /*c6f0*/  HADD2.F32 R5, -RZ, R71.H0_H0 ;  /* 0x20000047ff057230 */ /* 0x000fe20000004100 */
[----:B------:R-:W-:-:S02]  /*c700*/  FMUL.FTZ R8, R13, R3 ;  /* 0x000000030d087220 */ /* 0x000fc40000410000 */
[----:B------:R-:W-:Y:S01]  /*c710*/  FMUL.FTZ R7, R20, R3 ;  /* 0x0000000314077220 */ /* 0x000fe20000410000 */
[----:B------:R-:W-:Y:S01]  /*c720*/  F2FP.PACK_AB R9, R9, R19 ;  /* 0x000000130909723e */ /* 0x000fe200000000ff */
[CC--:B------:R-:W-:Y:S02]  /*c730*/  FMUL.FTZ R3, R12.reuse, R0.reuse ;  /* 0x000000000c037220 */ /* 0x0c0fe40000410000 */
[C---:B------:R-:W-:Y:S02]  /*c740*/  FMUL.FTZ R0, R21.reuse, R0 ;  /* 0x0000000015007220 */ /* 0x040fe40000410000 */
[-C--:B------:R-:W-:Y:S01]  /*c750*/  FFMA.FTZ R14, R21, R5.reuse, -R3 ;  /* 0x00000005150e7223 */ /* 0x080fe20000010803 */
[----:B------:R-:W-:Y:S01]  /*c760*/  HADD2.F32 R3, -RZ, R32.H0_H0 ;  /* 0x20000020ff037230 */ /* 0x000fe20000004100 */
[----:B------:R-:W-:Y:S01]  /*c770*/  FFMA.FTZ R10, R12, R5, R0 ;  /* 0x000000050c0a7223 */ /* 0x000fe20000010000 */
[----:B------:R-:W-:Y:S01]  /*c780*/  HADD2.F32 R0, -RZ, R35.H0_H0 ;  /* 0x20000023ff007230 */ /* 0x000fe20000004100 */
[-C--:B------:R-:W-:Y:S01]  /*c790*/  FFMA.FTZ R17, R20, R6.reuse, -R8 ;  /* 0x0000000614117223 */ /* 0x080fe20000010808 */
[----:B------:R-:W-:Y:S01]  /*c7a0*/  HADD2.F32 R8, -RZ, R38.H0_H0 ;  /* 0x20000026ff087230 */ /* 0x000fe20000004100 */
[----:B------:R-:W-:Y:S01]  /*c7b0*/  FFMA.FTZ R16, R13, R6, R7 ;  /* 0x000000060d107223 */ /* 0x000fe20000010007 */
[----:B------:R-:W-:Y:S01]  /*c7c0*/  HADD2.F32 R7, -RZ, R34.H0_H0 ;  /* 0x20000022ff077230 */ /* 0x000fe20000004100 */
[-C--:B------:R-:W-:Y:S01]  /*c7d0*/  FMUL.FTZ R6, R15, R3.reuse ;  /* 0x000000030f067220 */ /* 0x080fe20000410000 */
[----:B------:R-:W-:Y:S01]  /*c7e0*/  F2FP.PACK_AB R13, R18, R22 ;  /* 0x00000016120d723e */ /* 0x000fe200000000ff */
[----:B------:R-:W-:-:S02]  /*c7f0*/  FMUL.FTZ R5, R24, R3 ;  /* 0x0000000318057220 */ /* 0x000fc40000410000 */
[-C--:B------:R-:W-:Y:S02]  /*c800*/  FMUL.FTZ R3, R23, R0.reuse ;  /* 0x0000000017037220 */ /* 0x080fe40000410000 */
[----:B------:R-:W-:Y:S02]  /*c810*/  FMUL.FTZ R0, R26, R0 ;  /* 0x000000001a007220 */ /* 0x000fe40000410000 */
[-C--:B------:R-:W-:Y:S02]  /*c820*/  FFMA.FTZ R6, R24, R7.reuse, -R6 ;  /* 0x0000000718067223 */ /* 0x080fe40000010806 */
[-C--:B------:R-:W-:Y:S02]  /*c830*/  FFMA.FTZ R3, R26, R8.reuse, -R3 ;  /* 0x000000081a037223 */ /* 0x080fe40000010803 */
[----:B------:R-:W-:Y:S01]  /*c840*/  FFMA.FTZ R5, R15, R7, R5 ;  /* 0x000000070f057223 */ /* 0x000fe20000010005 */
[----:B------:R-:W-:Y:S01]  /*c850*/  F2FP.PACK_AB R15, R29, R31 ;  /* 0x0000001f1d0f723e */ /* 0x000fe200000000ff */
[----:B------:R-:W-:Y:S01]  /*c860*/  FFMA.FTZ R0, R23, R8, R0 ;  /* 0x0000000817007223 */ /* 0x000fe20000010000 */
[----:B------:R-:W-:-:S02]  /*c870*/  F2FP.PACK_AB R12, R6, R17 ;  /* 0x00000011060c723e */ /* 0x000fc400000000ff */
[----:B------:R-:W-:Y:S02]  /*c880*/  F2FP.PACK_AB R14, R3, R14 ;  /* 0x0000000e030e723e */ /* 0x000fe400000000ff */
[----:B------:R-:W-:Y:S02]  /*c890*/  F2FP.PACK_AB R8, R5, R16 ;  /* 0x000000100508723e */ /* 0x000fe400000000ff */
[----:B------:R-:W-:Y:S01]  /*c8a0*/  F2FP.PACK_AB R10, R0, R10 ;  /* 0x0000000a000a723e */ /* 0x000fe200000000ff */
[----:B------:R1:W-:Y:S04]  /*c8b0*/  STS.128 [R37+0x6100], R12 ;  /* 0x0061000c25007388 */ /* 0x0003e80000000c00 */
[----:B------:R1:W-:Y:S02]  /*c8c0*/  STS.128 [R36+0x6100], R8 ;  /* 0x0061000824007388 */ /* 0x0003e40000000c00 */
.L_x_431:
[----:B------:R-:W-:Y:S05]  /*c8d0*/  BSYNC B0 ;  /* 0x0000000000007941 */ /* 0x000fea0003800000 */
.L_x_430:
        /* <DEDUP_REMOVED lines=12> */
[----:B------:R-:W-:Y:S02]  /*c9a0*/  SHF.R.U32.HI R19, RZ, 0x10, R51 ;  /* 0x00000010ff137819 */ /* 0x000fe40000011633 */
[----:B------:R-:W-:Y:S02]  /*c9b0*/  LOP3.LUT R3, R6, R5, R7, 0xf6, !PT ;  /* 0x0000000506037212 */ /* 0x000fe400078ef607 */
[----:B------:R-:W-:Y:S02]  /*c9c0*/  IADD3 R5, R25, c[0x0][0x27c], RZ ;  /* 0x00009f0019057a10 */ /* 0x000fe40007ffe0ff */
[----:B------:R-:W-:Y:S01]  /*c9d0*/  SHF.L.U32 R31, R3, 0x1, RZ ;  /* 0x00000001031f7819 */ /* 0x000fe200000006ff */
[----:B------:R-:W-:Y:S01]  /*c9e0*/  HADD2.F32 R3, -RZ, R72.H0_H0 ;  /* 0x20000048ff037230 */ /* 0x000fe20000004100 */
[----:B------:R-:W-:-:S02]  /*c9f0*/  LOP3.LUT R0, R0, 0x38, R5, 0xf8, !PT ;  /* 0x0000003800007812 */ /* 0x000fc400078ef805 */
[----:B------:R-:W-:Y:S01]  /*ca00*/  SHF.R.U32.HI R5, RZ, 0x10, R47 ;  /* 0x00000010ff057819 */ /* 0x000fe2000001162f */
[----:B-1----:R-:W1:Y:S01]  /*ca10*/  LDS.128 R8, [R31+0x6100] ;  /* 0x006100001f087984 */ /* 0x002e620000000c00 */
[----:B------:R-:W-:Y:S02]  /*ca20*/  LOP3.LUT R0, R6, R0, R7, 0xf6, !PT ;  /* 0x0000000006007212 */ /* 0x000fe400078ef607 */
[----:B------:R-:W-:Y:S01]  /*ca30*/  SHF.R.U32.HI R22, RZ, 0x10, R45 ;  /* 0x00000010ff167819 */ /* 0x000fe2000001162d */
[----:B------:R-:W-:Y:S01]  /*ca40*/  HADD2.F32 R28, -RZ, R5.H0_H0 ;  /* 0x20000005ff1c7230 */ /* 0x000fe20000004100 */
[----:B------:R-:W-:Y:S01]  /*ca50*/  SHF.L.U32 R29, R0, 0x1, RZ ;  /* 0x00000001001d7819 */ /* 0x000fe200000006ff */
[----:B------:R-:W-:Y:S01]  /*ca60*/  HADD2.F32 R0, -RZ, R71.H1_H1 ;  /* 0x30000047ff007230 */ /* 0x000fe20000004100 */
[----:B------:R-:W-:Y:S02]  /*ca70*/  SHF.R.U32.HI R24, RZ, 0x10, R49 ;  /* 0x00000010ff187819 */ /* 0x000fe40000011631 */
[----:B------:R-:W-:Y:S01]  /*ca80*/  SHF.R.U64 R33, R44, 0x10, R45 ;  /* 0x000000102c217819 */ /* 0x000fe2000000122d */
[----:B------:R-:W2:Y:S01]  /*ca90*/  LDS.128 R12, [R29+0x6100] ;  /* 0x006100001d0c7984 */ /* 0x000ea20000000c00 */
[----:B------:R-:W-:-:S02]  /*caa0*/  SHF.R.U64 R35, R46, 0x10, R47 ;  /* 0x000000102e237819 */ /* 0x000fc4000000122f */
[----:B------:R-:W-:Y:S02]  /*cab0*/  SHF.R.U64 R36, R50, 0x10, R51 ;  /* 0x0000001032247819 */ /* 0x000fe40000001233 */
[----:B------:R-:W-:Y:S01]  /*cac0*/  SHF.R.U64 R37, R48, 0x10, R49 ;  /* 0x0000001030257819 */ /* 0x000fe20000001231 */
        /* <DEDUP_REMOVED lines=59> */
[C---:B------:R-:W-:Y:S02]  /*ce80*/  FMUL.FTZ R0, R27.reuse, R0 ;  /* 0x000000001b007220 */ /* 0x040fe40000410000 */
[-C--:B------:R-:W-:Y:S02]  /*ce90*/  FFMA.FTZ R6, R26, R7.reuse, -R6 ;  /* 0x000000071a067223 */ /* 0x080fe40000010806 */
[----:B------:R-:W-:Y:S02]  /*cea0*/  FFMA.FTZ R3, R27, R8, -R3 ;  /* 0x000000081b037223 */ /* 0x000fe40000010803 */
        /* <DEDUP_REMOVED lines=9> */
.L_x_433:
[----:B------:R-:W-:Y:S05]  /*cf40*/  BSYNC B0 ;  /* 0x0000000000007941 */ /* 0x000fea0003800000 */
.L_x_432:
        /* <DEDUP_REMOVED lines=13> */
[----:B------:R-:W-:Y:S01]  /*d020*/  IADD3 R5, R25, c[0x0][0x27c], RZ ;  /* 0x00009f0019057a10 */ /* 0x000fe20007ffe0ff */
[----:B------:R-:W-:Y:S01]  /*d030*/  HADD2.F32 R19, -RZ, R19.H0_H0 ;  /* 0x20000013ff137230 */ /* 0x000fe20000004100 */
        /* <DEDUP_REMOVED lines=16> */
[--C-:B-1----:R-:W-:Y:S02]  /*d140*/  HADD2.F32 R16, -RZ, R11.reuse.H0_H0 ;  /* 0x2000000bff107230 */ /* 0x102fe40000004100 */
[----:B------:R-:W-:Y:S02]  /*d150*/  HADD2.F32 R11, -RZ, R11.H1_H1 ;  /* 0x3000000bff0b7230 */ /* 0x000fe40000004100 */
[--C-:B------:R-:W-:Y:S01]  /*d160*/  HADD2.F32 R20, -RZ, R8.reuse.H0_H0 ;  /* 0x20000008ff147230 */ /* 0x100fe20000004100 */
[----:B------:R-:W-:Y:S01]  /*d170*/  FMUL.FTZ R7, R16, R0 ;  /* 0x0000000010077220 */ /* 0x000fe20000410000 */
[----:B------:R-:W-:Y:S02]  /*d180*/  HADD2.F32 R26, -RZ, R8.H1_H1 ;  /* 0x30000008ff1a7230 */ /* 0x000fe40000004100 */
[----:B------:R-:W-:-:S02]  /*d190*/  HADD2.F32 R17, -RZ, R9.H0_H0 ;  /* 0x20000009ff117230 */ /* 0x000fc40000004100 */
[--C-:B--2---:R-:W-:Y:S02]  /*d1a0*/  HADD2.F32 R5, -RZ, R15.reuse.H0_H0 ;  /* 0x2000000fff057230 */ /* 0x104fe40000004100 */
[----:B------:R-:W-:Y:S02]  /*d1b0*/  HADD2.F32 R15, -RZ, R15.H1_H1 ;  /* 0x3000000fff0f7230 */ /* 0x000fe40000004100 */
[----:B------:R-:W-:Y:S01]  /*d1c0*/  HADD2.F32 R8, -RZ, R13.H0_H0 ;  /* 0x2000000dff087230 */ /* 0x000fe20000004100 */
[C---:B------:R-:W-:Y:S01]  /*d1d0*/  FMUL.FTZ R6, R5.reuse, R0 ;  /* 0x0000000005067220 */ /* 0x040fe20000410000 */
[----:B------:R-:W-:Y:S01]  /*d1e0*/  HADD2.F32 R0, -RZ, R77.H1_H1 ;  /* 0x3000004dff007230 */ /* 0x000fe20000004100 */
[-C--:B------:R-:W-:Y:S01]  /*d1f0*/  FFMA.FTZ R31, R5, R3.reuse, R7 ;  /* 0x00000003051f7223 */ /* 0x080fe20000010007 */
[----:B------:R-:W-:Y:S01]  /*d200*/  HADD2.F32 R13, -RZ, R13.H1_H1 ;  /* 0x3000000dff0d7230 */ /* 0x000fe20000004100 */
[----:B------:R-:W-:Y:S01]  /*d210*/  FFMA.FTZ R33, R16, R3, -R6 ;  /* 0x0000000310217223 */ /* 0x000fe20000010806 */
[----:B------:R-:W-:Y:S01]  /*d220*/  HADD2.F32 R3, -RZ, R78.H0_H0 ;  /* 0x2000004eff037230 */ /* 0x000fe20000004100 */
[-C--:B------:R-:W-:Y:S01]  /*d230*/  FMUL.FTZ R6, R15, R28.reuse ;  /* 0x0000001c0f067220 */ /* 0x080fe20000410000 */
[----:B------:R-:W-:Y:S01]  /*d240*/  HADD2.F32 R9, -RZ, R9.H1_H1 ;  /* 0x30000009ff097230 */ /* 0x000fe20000004100 */
[C---:B------:R-:W-:Y:S01]  /*d250*/  FMUL.FTZ R5, R11.reuse, R28 ;  /* 0x0000001c0b057220 */ /* 0x040fe20000410000 */
[----:B------:R-:W-:Y:S01]  /*d260*/  HADD2.F32 R7, -RZ, R25.H0_H0 ;  /* 0x20000019ff077230 */ /* 0x000fe20000004100 */
[-C--:B------:R-:W-:Y:S01]  /*d270*/  FFMA.FTZ R28, R11, R19.reuse, -R6 ;  /* 0x000000130b1c7223 */ /* 0x080fe20000010806 */
[----:B------:R-:W-:Y:S01]  /*d280*/  HADD2.F32 R11, -RZ, R22.H0_H0 ;  /* 0x20000016ff0b7230 */ /* 0x000fe20000004100 */
[CC--:B------:R-:W-:Y:S01]  /*d290*/  FMUL.FTZ R6, R8.reuse, R0.reuse ;  /* 0x0000000008067220 */ /* 0x0c0fe20000410000 */
[--C-:B------:R-:W-:Y:S01]  /*d2a0*/  HADD2.F32 R21, -RZ, R10.reuse.H0_H0 ;  /* 0x2000000aff157230 */ /* 0x100fe20000004100 */
[----:B------:R-:W-:Y:S01]  /*d2b0*/  FMUL.FTZ R0, R17, R0 ;  /* 0x0000000011007220 */ /* 0x000fe20000410000 */
[----:B------:R-:W-:Y:S01]  /*d2c0*/  HADD2.F32 R27, -RZ, R10.H1_H1 ;  /* 0x3000000aff1b7230 */ /* 0x000fe20000004100 */
[----:B------:R-:W-:Y:S01]  /*d2d0*/  FFMA.FTZ R22, R15, R19, R5 ;  /* 0x000000130f167223 */ /* 0x000fe20000010005 */
[----:B------:R-:W-:Y:S01]  /*d2e0*/  HADD2.F32 R18, -RZ, R12.H0_H0 ;  /* 0x2000000cff127230 */ /* 0x000fe20000004100 */
[----:B------:R-:W-:Y:S01]  /*d2f0*/  FFMA.FTZ R19, R17, R3, -R6 ;  /* 0x0000000311137223 */ /* 0x000fe20000010806 */
[--C-:B------:R-:W-:Y:S01]  /*d300*/  HADD2.F32 R10, -RZ, R14.reuse.H0_H0 ;  /* 0x2000000eff0a7230 */ /* 0x100fe20000004100 */
[----:B------:R-:W-:Y:S01]  /*d310*/  FMUL.FTZ R6, R13, R11 ;  /* 0x0000000b0d067220 */ /* 0x000fe20000410000 */
[----:B------:R-:W-:Y:S01]  /*d320*/  HADD2.F32 R24, -RZ, R14.H1_H1 ;  /* 0x3000000eff187230 */ /* 0x000fe20000004100 */
[----:B------:R-:W-:Y:S01]  /*d330*/  FFMA.FTZ R17, R8, R3, R0 ;  /* 0x0000000308117223 */ /* 0x000fe20000010000 */
[----:B------:R-:W-:Y:S01]  /*d340*/  HADD2.F32 R3, -RZ, R78.H1_H1 ;  /* 0x3000004eff037230 */ /* 0x000fe20000004100 */
[C---:B------:R-:W-:Y:S01]  /*d350*/  FMUL.FTZ R5, R9.reuse, R11 ;  /* 0x0000000b09057220 */ /* 0x040fe20000410000 */
[--C-:B------:R-:W-:Y:S01]  /*d360*/  HADD2.F32 R0, -RZ, R79.reuse.H0_H0 ;  /* 0x2000004fff007230 */ /* 0x100fe20000004100 */
[-C--:B------:R-:W-:Y:S01]  /*d370*/  FFMA.FTZ R16, R9, R7.reuse, -R6 ;  /* 0x0000000709107223 */ /* 0x080fe20000010806 */
[----:B------:R-:W-:Y:S01]  /*d380*/  HADD2.F32 R6, -RZ, R79.H1_H1 ;  /* 0x3000004fff067230 */ /* 0x000fe20000004100 */
[----:B------:R-:W-:Y:S01]  /*d390*/  FFMA.FTZ R9, R13, R7, R5 ;  /* 0x000000070d097223 */ /* 0x000fe20000010005 */
[----:B------:R-:W-:Y:S01]  /*d3a0*/  HADD2.F32 R5, -RZ, R80.H0_H0 ;  /* 0x20000050ff057230 */ /* 0x000fe20000004100 */
[-C--:B------:R-:W-:Y:S01]  /*d3b0*/  FMUL.FTZ R8, R18, R3.reuse ;  /* 0x0000000312087220 */ /* 0x080fe20000410000 */
[----:B------:R-:W-:Y:S01]  /*d3c0*/  HADD2.F32 R23, -RZ, R12.H1_H1 ;  /* 0x3000000cff177230 */ /* 0x000fe20000004100 */
[----:B------:R-:W-:Y:S01]  /*d3d0*/  FMUL.FTZ R7, R20, R3 ;  /* 0x0000000314077220 */ /* 0x000fe20000410000 */
[----:B------:R-:W-:Y:S01]  /*d3e0*/  F2FP.PACK_AB R15, R28, R33 ;  /* 0x000000211c0f723e */ /* 0x000fe200000000ff */
[-C--:B------:R-:W-:Y:S01]  /*d3f0*/  FMUL.FTZ R3, R10, R0.reuse ;  /* 0x000000000a037220 */ /* 0x080fe20000410000 */
[----:B------:R-:W-:Y:S01]  /*d400*/  F2FP.PACK_AB R13, R16, R19 ;  /* 0x00000013100d723e */ /* 0x000fe200000000ff */
[C---:B------:R-:W-:Y:S01]  /*d410*/  FMUL.FTZ R0, R21.reuse, R0 ;  /* 0x0000000015007220 */ /* 0x040fe20000410000 */
[----:B------:R-:W-:Y:S01]  /*d420*/  F2FP.PACK_AB R11, R22, R31 ;  /* 0x0000001f160b723e */ /* 0x000fe200000000ff */
        /* <DEDUP_REMOVED lines=8> */
[----:B------:R-:W-:Y:S01]  /*d4b0*/  FMUL.FTZ R6, R23, R3 ;  /* 0x0000000317067220 */ /* 0x000fe20000410000 */
        /* <DEDUP_REMOVED lines=11> */
[----:B------:R-:W-:Y:S01]  /*d570*/  F2FP.PACK_AB R10, R0, R10 ;  /* 0x0000000a000a723e */ /* 0x000fe200000000ff */
[----:B------:R1:W-:Y:S04]  /*d580*/  STS.128 [R30+0x6100], R12 ;  /* 0x0061000c1e007388 */ /* 0x0003e80000000c00 */
[----:B------:R1:W-:Y:S02]  /*d590*/  STS.128 [R29+0x6100], R8 ;  /* 0x006100081d007388 */ /* 0x0003e40000000c00 */
.L_x_421:
[----:B------:R-:W-:Y:S05]  /*d5a0*/  BSYNC B2 ;  /* 0x0000000000027941 */ /* 0x000fea0003800000 */
.L_x_399:
[----:B--2---:R-:W-:Y:S01]  /*d5b0*/  SHF.R.S32.HI R7, RZ, 0x4, R83 ;  /* 0x00000004ff077819 */ /* 0x004fe20000011453 */
[----:B------:R-:W-:Y:S01]  /*d5c0*/  IMAD.SHL.U32 R6, R69, 0x40, RZ ;  /* 0x0000004045067824 */ /* 0x000fe200078e00ff */
[----:B------:R-:W-:-:S04]  /*d5d0*/  DEPBAR.LE SB0, 0x0 ;  /* 0x000080000000791a */ /* 0x000fc80000000000 */
[----:B------:R-:W-:Y:S01]  /*d5e0*/  LEA.HI R0, R83, R7, RZ, 0x1 ;  /* 0x0000000753007211 */ /* 0x000fe200078f08ff */
[----:B------:R-:W-:Y:S01]  /*d5f0*/  IMAD.SHL.U32 R3, R81, 0x40, RZ ;  /* 0x0000004051037824 */ /* 0x000fe200078e00ff */
[----:B------:R-:W-:Y:S01]  /*d600*/  LOP3.LUT P1, RZ, R69, 0x2, RZ, 0xc0, !PT ;  /* 0x0000000245ff7812 */ /* 0x000fe2000782c0ff */
[----:B------:R-:W-:Y:S01]  /*d610*/  IMAD.SHL.U32 R5, R82, 0x40, RZ ;  /* 0x0000004052057824 */ /* 0x000fe200078e00ff */
[----:B------:R-:W-:Y:S01]  /*d620*/  LOP3.LUT R0, R0, 0xfffffffe, RZ, 0xc0, !PT ;  /* 0xfffffffe00007812 */ /* 0x000fe200078ec0ff */
[----:B-1----:R-:W-:Y:S01]  /*d630*/  IMAD.SHL.U32 R8, R76, 0x8, RZ ;  /* 0x000000084c087824 */ /* 0x002fe200078e00ff */
[----:B------:R-:W-:Y:S01]  /*d640*/  LOP3.LUT R3, R3, 0x1c0, RZ, 0xc0, !PT ;  /* 0x000001c003037812 */ /* 0x000fe200078ec0ff */
[----:B------:R-:W-:Y:S01]  /*d650*/  IMAD.SHL.U32 R212, R90, 0x2, RZ ;  /* 0x000000025ad47824 */ /* 0x000fe200078e00ff */
[----:B------:R-:W-:Y:S01]  /*d660*/  LOP3.LUT R205, R5, 0xfffffe00, RZ, 0xc0, !PT ;  /* 0xfffffe0005cd7812 */ /* 0x000fe200078ec0ff */
[----:B------:R-:W-:Y:S01]  /*d670*/  IMAD.IADD R7, R7, 0x1, -R0 ;  /* 0x0000000107077824 */ /* 0x000fe200078e0a00 */
[----:B------:R-:W-:Y:S01]  /*d680*/  LOP3.LUT R0, R6, 0x1c0, RZ, 0xc0, !PT ;  /* 0x000001c006007812 */ /* 0x000fe200078ec0ff */
[----:B------:R-:W-:Y:S01]  /*d690*/  IMAD.SHL.U32 R211, R58, 0x2, RZ ;  /* 0x000000023ad37824 */ /* 0x000fe200078e00ff */
[----:B------:R-:W-:Y:S01]  /*d6a0*/  SHF.L.U64.HI R225, R90, 0x1, R225 ;  /* 0x000000015ae17819 */ /* 0x000fe200000102e1 */
[----:B------:R-:W-:Y:S01]  /*d6b0*/  IMAD.SHL.U32 R6, R7, 0x8, RZ ;  /* 0x0000000807067824 */ /* 0x000fe200078e00ff */
[----:B------:R-:W-:Y:S01]  /*d6c0*/  LOP3.LUT R5, R0, 0x8, R8, 0xf8, !PT ;  /* 0x0000000800057812 */ /* 0x000fe200078ef808 */
[----:B------:R-:W-:Y:S01]  /*d6d0*/  STL [R1+0x38], R212 ;  /* 0x000038d401007387 */ /* 0x000fe20000100800 */
[----:B------:R-:W-:Y:S01]  /*d6e0*/  SHF.R.U32.HI R0, RZ, 0x3, R0 ;  /* 0x00000003ff007819 */ /* 0x000fe20000011600 */
[----:B------:R-:W-:Y:S01]  /*d6f0*/  UISETP.GT.AND UP0, UPT, UR16, UR4, UPT ;  /* 0x000000041000728c */ /* 0x000fe2000bf04270 */
[----:B------:R-:W-:Y:S01]  /*d700*/  LOP3.LUT R8, R3, 0x8, R6, 0xf8, !PT ;  /* 0x0000000803087812 */ /* 0x000fe200078ef806 */
[----:B------:R-:W-:Y:S01]  /*d710*/  STL [R1+0x4], R211 ;  /* 0x000004d301007387 */ /* 0x000fe20000100800 */
[----:B------:R-:W-:Y:S01]  /*d720*/  SHF.R.U32.HI R6, RZ, 0x3, R3 ;  /* 0x00000003ff067819 */ /* 0x000fe20000011603 */
[----:B------:R-:W-:Y:S01]  /*d730*/  IMAD R3, R207, 0x400, R205 ;  /* 0x00000400cf037824 */ /* 0x000fe200078e02cd */
[----:B------:R-:W-:-:S02]  /*d740*/  LOP3.LUT R0, R5, R0, RZ, 0x3c, !PT ;  /* 0x0000000005007212 */ /* 0x000fc400078e3cff */
[----:B------:R-:W-:-:S03]  /*d750*/  LOP3.LUT R204, R8, R6, RZ, 0x3c, !PT ;  /* 0x0000000608cc7212 */ /* 0x000fc600078e3cff */
[----:B------:R-:W-:Y:S02]  /*d760*/  IMAD R0, R7, 0x200, R0 ;  /* 0x0000020007007824 */ /* 0x000fe400078e0200 */
[----:B------:R-:W-:Y:S02]  /*d770*/  IMAD.IADD R3, R204, 0x1, R3 ;  /* 0x00000001cc037824 */ /* 0x000fe400078e0203 */
[----:B------:R-:W-:Y:S01]  /*d780*/  IMAD.SHL.U32 R208, R0, 0x2, RZ ;  /* 0x0000000200d07824 */ /* 0x000fe200078e00ff */
[----:B------:R-:W-:Y:S01]  /*d790*/  BAR.SYNC.DEFER_BLOCKING 0x0 ;  /* 0x0000000000007b1d */ /* 0x000fe20000010000 */
[----:B------:R-:W-:Y:S02]  /*d7a0*/  IMAD.SHL.U32 R215, R3, 0x2, RZ ;  /* 0x0000000203d77824 */ /* 0x000fe400078e00ff */
[----:B------:R-:W-:Y:S01]  /*d7b0*/  IMAD R0, R88, c[0x0][0x208], RZ ;  /* 0x0000820058007a24 */ /* 0x000fe200078e02ff */
[C---:B------:R-:W-:Y:S01]  /*d7c0*/  IADD3 R5, R208.reuse, 0x3100, RZ ;  /* 0x00003100d0057810 */ /* 0x040fe20007ffe0ff */
[----:B------:R-:W-:Y:S01]  /*d7d0*/  IMAD.WIDE.U32 R6, R91, c[0x0][0x208], RZ ;  /* 0x000082005b067a25 */ /* 0x000fe200078e00ff */
[----:B------:R-:W-:-:S02]  /*d7e0*/  IADD3 R219, R208, 0x3120, RZ ;  /* 0x00003120d0db7810 */ /* 0x000fc40007ffe0ff */
[----:B------:R-:W-:Y:S01]  /*d7f0*/  @P1 IADD3 R219, R5, -0x20, RZ ;  /* 0xffffffe005db1810 */ /* 0x000fe20007ffe0ff */
[----:B------:R-:W-:Y:S01]  /*d800*/  IMAD R0, R91, c[0x0][0x20c], R0 ;  /* 0x000083005b007a24 */ /* 0x000fe200078e0200 */
[----:B------:R-:W-:Y:S01]  /*d810*/  ISETP.GE.AND P1, PT, R90, c[0x0][0x1d4], PT ;  /* 0x000075005a007a0c */ /* 0x000fe20003f26270 */
[----:B------:R-:W-:Y:S01]  /*d820*/  IMAD R3, R89, c[0x0][0x218], RZ ;  /* 0x0000860059037a24 */ /* 0x000fe200078e02ff */
[----:B------:R-:W-:Y:S01]  /*d830*/  IADD3 R224, R219, 0x800, RZ ;  /* 0x00000800dbe07810 */ /* 0x000fe20007ffe0ff */
[----:B------:R-:W-:Y:S01]  /*d840*/  IMAD.IADD R7, R7, 0x1, R0 ;  /* 0x0000000107077824 */ /* 0x000fe200078e0200 */
[----:B------:R-:W-:Y:S01]  /*d850*/  ISETP.LT.OR P3, PT, R68, 0x1, P1 ;  /* 0x000000014400780c */ /* 0x000fe20000f61670 */
[----:B------:R-:W-:Y:S01]  /*d860*/  IMAD R3, R240, c[0x0][0x21c], R3 ;  /* 0x00008700f0037a24 */ /* 0x000fe200078e0203 */
[----:B------:R-:W-:Y:S01]  /*d870*/  ISETP.LT.OR P4, PT, R68, 0x11, P1 ;  /* 0x000000114400780c */ /* 0x000fe20000f81670 */
[----:B------:R-:W-:Y:S01]  /*d880*/  IMAD.WIDE.U32 R6, R240, c[0x0][0x218], R6 ;  /* 0x00008600f0067a25 */ /* 0x000fe200078e0006 */
[----:B------:R-:W-:-:S02]  /*d890*/  IADD3 R223, R219, 0x1000, RZ ;  /* 0x00001000dbdf7810 */ /* 0x000fc40007ffe0ff */
[C---:B------:R-:W-:Y:S01]  /*d8a0*/  IADD3 R222, R219.reuse, 0x1800, RZ ;  /* 0x00001800dbde7810 */ /* 0x040fe20007ffe0ff */
[--C-:B------:R-:W-:Y:S01]  /*d8b0*/  IMAD R218, R2, 0x2, R215.reuse ;  /* 0x0000000202da7824 */ /* 0x100fe200078e02d7 */
[----:B------:R-:W-:Y:S01]  /*d8c0*/  IADD3 R0, P0, R6, UR44, RZ ;  /* 0x0000002c06007c10 */ /* 0x000fe2000ff1e0ff */
[----:B------:R-:W-:Y:S01]  /*d8d0*/  IMAD R216, R4, 0x2, R215 ;  /* 0x0000000204d87824 */ /* 0x000fe200078e02d7 */
[----:B------:R-:W-:Y:S01]  /*d8e0*/  LDSM.16.M88.4 R20, [R208+0x3100] ;  /* 0x00310000d014783b */ /* 0x000fe20000000200 */
[----:B------:R-:W-:Y:S02]  /*d8f0*/  IADD3 R221, R219, 0x2000, RZ ;  /* 0x00002000dbdd7810 */ /* 0x000fe40007ffe0ff */
[----:B------:R-:W-:Y:S01]  /*d900*/  IADD3.X R6, R7, UR6, R3, P0, !PT ;  /* 0x0000000607067c10 */ /* 0x000fe200087fe403 */
[----:B------:R-:W1:Y:S01]  /*d910*/  LDSM.16.M88.4 R8, [R215+0x8100] ;  /* 0x00810000d708783b */ /* 0x000e620000000200 */
[----:B------:R-:W-:Y:S01]  /*d920*/  LEA R3, P0, R0, c[0x0][0x1f8], 0x1 ;  /* 0x00007e0000037a11 */ /* 0x000fe200078008ff */
[----:B------:R-:W-:Y:S01]  /*d930*/  IMAD R217, R2, 0x2, R216 ;  /* 0x0000000202d97824 */ /* 0x000fe200078e02d8 */
[----:B------:R-:W-:Y:S01]  /*d940*/  IADD3 R220, R219, 0x2800, RZ ;  /* 0x00002800dbdc7810 */ /* 0x000fe20007ffe0ff */
[----:B------:R-:W2:Y:S01]  /*d950*/  LDSM.16.M88.4 R16, [R208+0x3900] ;  /* 0x00390000d010783b */ /* 0x000ea20000000200 */
[----:B------:R-:W-:-:S03]  /*d960*/  LEA.HI.X R0, R0, c[0x0][0x1fc], R6, 0x1, P0 ;  /* 0x00007f0000007a11 */ /* 0x000fc600000f0c06 */
[----:B------:R-:W-:Y:S04]  /*d970*/  LDSM.16.M88.4 R24, [R208+0x4100] ;  /* 0x00410000d018783b */ /* 0x000fe80000000200 */
[----:B------:R-:W-:Y:S04]  /*d980*/  LDSM.16.M88.4 R28, [R208+0x4900] ;  /* 0x00490000d01c783b */ /* 0x000fe80000000200 */
[----:B------:R-:W-:Y:S04]  /*d990*/  LDSM.16.M88.4 R32, [R208+0x5100] ;  /* 0x00510000d020783b */ /* 0x000fe80000000200 */
[----:B------:R-:W-:Y:S04]  /*d9a0*/  LDSM.16.M88.4 R36, [R208+0x5900] ;  /* 0x00590000d024783b */ /* 0x000fe80000000200 */
[----:B------:R-:W-:Y:S04]  /*d9b0*/  LDSM.16.M88.4 R12, [R215+0x6100] ;  /* 0x00610000d70c783b */ /* 0x000fe80000000200 */
[----:B------:R-:W3:Y:S04]  /*d9c0*/  SHFL.IDX PT, R6, R3, RZ, 0x181f ;  /* 0x00181fff03067589 */ /* 0x000ee800000e0000 */
[----:B------:R-:W-:Y:S04]  /*d9d0*/  SHFL.IDX PT, R5, R3, 0x1, 0x181f ;  /* 0x00381f0003057f89 */ /* 0x000fe800000e0000 */
[----:B------:R-:W4:Y:S01]  /*d9e0*/  SHFL.IDX PT, R7, R0, RZ, 0x181f ;  /* 0x00181fff00077589 */ /* 0x000f2200000e0000 */
[C---:B-1----:R-:W-:Y:S03]  /*d9f0*/  HMMA.16816.F32 R84, R8.reuse, R20, RZ ;  /* 0x000000140854723c */ /* 0x042fe600000018ff */
[----:B------:R-:W-:Y:S04]  /*da00*/  LDSM.16.M88.4 R44, [R219] ;  /* 0x00000000db2c783b */ /* 0x000fe80000000200 */
[----:B------:R-:W-:Y:S01]  /*da10*/  LDSM.16.M88.4 R40, [R219+0x800] ;  /* 0x00080000db28783b */ /* 0x000fe20000000200 */
[----:B--2---:R-:W-:Y:S01]  /*da20*/  HMMA.16816.F32 R80, R8, R16, RZ ;  /* 0x000000100850723c */ /* 0x004fe200000018ff */
[----:B---3--:R-:W-:-:S07]  /*da30*/  IADD3 R6, P2, R6, R212, RZ ;  /* 0x000000d406067210 */ /* 0x008fce0007f5e0ff */
[----:B------:R-:W-:Y:S01]  /*da40*/  HMMA.16816.F32 R72, R8, R24, RZ ;  /* 0x000000180848723c */ /* 0x000fe200000018ff */
[----:B----4-:R-:W-:Y:S01]  /*da50*/  IMAD.X R7, R7, 0x1, R225, P2 ;  /* 0x0000000107077824 */ /* 0x010fe200010e06e1 */
[----:B------:R-:W-:-:S06]  /*da60*/  ISETP.LT.OR P2, PT, R68, 0x21, P1 ;  /* 0x000000214400780c */ /* 0x000fcc0000f41670 */
[C---:B------:R-:W-:Y:S08]  /*da70*/  HMMA.16816.F32 R64, R8.reuse, R28, RZ ;  /* 0x0000001c0840723c */ /* 0x040ff000000018ff */
[C---:B------:R-:W-:Y:S08]  /*da80*/  HMMA.16816.F32 R48, R8.reuse, R32, RZ ;  /* 0x000000200830723c */ /* 0x040ff000000018ff */
[C---:B------:R-:W-:Y:S08]  /*da90*/  HMMA.16816.F32 R76, R8.reuse, R36, RZ ;  /* 0x00000024084c723c */ /* 0x040ff000000018ff */
[C---:B------:R-:W-:Y:S08]  /*daa0*/  HMMA.16816.F32 R92, R8.reuse, R22, RZ ;  /* 0x00000016085c723c */ /* 0x040ff000000018ff */
[C---:B------:R-:W-:Y:S08]  /*dab0*/  HMMA.16816.F32 R100, R8.reuse, R18, RZ ;  /* 0x000000120864723c */ /* 0x040ff000000018ff */
[C---:B------:R-:W-:Y:S08]  /*dac0*/  HMMA.16816.F32 R96, R8.reuse, R26, RZ ;  /* 0x0000001a0860723c */ /* 0x040ff000000018ff */
[C---:B------:R-:W-:Y:S08]  /*dad0*/  HMMA.16816.F32 R128, R8.reuse, R30, RZ ;  /* 0x0000001e0880723c */ /* 0x040ff000000018ff */
[C---:B------:R-:W-:Y:S08]  /*dae0*/  HMMA.16816.F32 R136, R8.reuse, R34, RZ ;  /* 0x000000220888723c */ /* 0x040ff000000018ff */
[----:B------:R-:W-:Y:S01]  /*daf0*/  HMMA.16816.F32 R172, R8, R38, RZ ;  /* 0x0000002608ac723c */ /* 0x000fe200000018ff */
[----:B------:R-:W-:Y:S04]  /*db00*/  SHFL.IDX PT, R9, R0, 0x1, 0x181f ;  /* 0x00381f0000097f89 */ /* 0x000fe800000e0000 */
[----:B------:R-:W-:Y:S03]  /*db10*/  SHFL.IDX PT, R8, R3, 0x2, 0x181f ;  /* 0x00581f0003087f89 */ /* 0x000fe600000e0000 */
[C---:B------:R-:W-:Y:S01]  /*db20*/  HMMA.16816.F32 R176, R12.reuse, R20, RZ ;  /* 0x000000140cb0723c */ /* 0x040fe200000018ff */
[----:B------:R-:W-:Y:S04]  /*db30*/  SHFL.IDX PT, R20, R3, 0x3, 0x181f ;  /* 0x00781f0003147f89 */ /* 0x000fe800000e0000 */
[----:B------:R-:W-:Y:S03]  /*db40*/  SHFL.IDX PT, R21, R3, 0x4, 0x181f ;  /* 0x00981f0003157f89 */ /* 0x000fe600000e0000 */
[C---:B------:R-:W-:Y:S01]  /*db50*/  HMMA.16816.F32 R144, R12.reuse, R22, RZ ;  /* 0x000000160c90723c */ /* 0x040fe200000018ff */
[----:B------:R-:W-:Y:S04]  /*db60*/  SHFL.IDX PT, R23, R0, 0x3, 0x181f ;  /* 0x00781f0000177f89 */ /* 0x000fe800000e0000 */
[----:B------:R-:W-:Y:S03]  /*db70*/  SHFL.IDX PT, R22, R0, 0x4, 0x181f ;  /* 0x00981f0000167f89 */ /* 0x000fe600000e0000 */
[C---:B------:R-:W-:Y:S01]  /*db80*/  HMMA.16816.F32 R132, R12.reuse, R16, RZ ;  /* 0x000000100c84723c */ /* 0x040fe200000018ff */
[----:B------:R-:W-:Y:S07]  /*db90*/  SHFL.IDX PT, R3, R3, 0x5, 0x181f ;  /* 0x00b81f0003037f89 */ /* 0x000fee00000e0000 */
[C---:B------:R-:W-:Y:S01]  /*dba0*/  HMMA.16816.F32 R140, R12.reuse, R18, RZ ;  /* 0x000000120c8c723c */ /* 0x040fe200000018ff */
[----:B------:R-:W1:Y:S07]  /*dbb0*/  LDSM.16.M88.4 R16, [R218+0x8100] ;  /* 0x00810000da10783b */ /* 0x000e6e0000000200 */
[C---:B------:R-:W-:Y:S08]  /*dbc0*/  HMMA.16816.F32 R124, R12.reuse, R24, RZ ;  /* 0x000000180c7c723c */ /* 0x040ff000000018ff */
[C---:B------:R-:W-:Y:S01]  /*dbd0*/  HMMA.16816.F32 R148, R12.reuse, R26, RZ ;  /* 0x0000001a0c94723c */ /* 0x040fe200000018ff */
[----:B------:R-:W-:Y:S07]  /*dbe0*/  LDSM.16.M88.4 R24, [R219+0x2800] ;  /* 0x00280000db18783b */ /* 0x000fee0000000200 */
[C---:B------:R-:W-:Y:S08]  /*dbf0*/  HMMA.16816.F32 R120, R12.reuse, R28, RZ ;  /* 0x0000001c0c78723c */ /* 0x040ff000000018ff */
[C---:B------:R-:W-:Y:S01]  /*dc00*/  HMMA.16816.F32 R164, R12.reuse, R30, RZ ;  /* 0x0000001e0ca4723c */ /* 0x040fe200000018ff */
[----:B------:R-:W-:Y:S07]  /*dc10*/  LDSM.16.M88.4 R28, [R219+0x2000] ;  /* 0x00200000db1c783b */ /* 0x000fee0000000200 */
[C---:B------:R-:W-:Y:S08]  /*dc20*/  HMMA.16816.F32 R116, R12.reuse, R32, RZ ;  /* 0x000000200c74723c */ /* 0x040ff000000018ff */
[C---:B------:R-:W-:Y:S01]  /*dc30*/  HMMA.16816.F32 R112, R12.reuse, R34, RZ ;  /* 0x000000220c70723c */ /* 0x040fe200000018ff */
[----:B------:R-:W-:Y:S07]  /*dc40*/  LDSM.16.M88.4 R32, [R219+0x1800] ;  /* 0x00180000db20783b */ /* 0x000fee0000000200 */
[C---:B------:R-:W-:Y:S08]  /*dc50*/  HMMA.16816.F32 R108, R12.reuse, R36, RZ ;  /* 0x000000240c6c723c */ /* 0x040ff000000018ff */
[----:B------:R-:W-:Y:S01]  /*dc60*/  HMMA.16816.F32 R104, R12, R38, RZ ;  /* 0x000000260c68723c */ /* 0x000fe200000018ff */
[----:B------:R-:W2:Y:S04]  /*dc70*/  SHFL.IDX PT, R15, R0, 0x2, 0x181f ;  /* 0x00581f00000f7f89 */ /* 0x000ea800000e0000 */
[----:B------:R-:W3:Y:S02]  /*dc80*/  LDSM.16.M88.4 R36, [R219+0x1000] ;  /* 0x00100000db24783b */ /* 0x000ee40000000200 */
[-C--:B------:R-:W-:Y:S01]  /*dc90*/  IADD3 R12, P0, R5, R212.reuse, RZ ;  /* 0x000000d4050c7210 */ /* 0x080fe20007f1e0ff */
[----:B-1----:R-:W-:Y:S01]  /*dca0*/  HMMA.16816.F32 R84, R16, R44, R84 ;  /* 0x0000002c1054723c */ /* 0x002fe20000001854 */
[----:B------:R1:W4:Y:S03]  /*dcb0*/  SHFL.IDX PT, R5, R0, 0x5, 0x181f ;  /* 0x00b81f0000057f89 */ /* 0x00032600000e0000 */
[----:B------:R-:W-:Y:S01]  /*dcc0*/  IMAD.X R13, R9, 0x1, R225, P0 ;  /* 0x00000001090d7824 */ /* 0x000fe200000e06e1 */
[----:B------:R-:W-:-:S02]  /*dcd0*/  IADD3 R14, P0, R8, R212, RZ ;  /* 0x000000d4080e7210 */ /* 0x000fc40007f1e0ff */
[----:B------:R-:W5:Y:S01]  /*dce0*/  LDSM.16.M88.4 R8, [R218+0x6100] ;  /* 0x00610000da08783b */ /* 0x000f620000000200 */
[----:B------:R-:W-:Y:S03]  /*dcf0*/  HMMA.16816.F32 R80, R16, R40, R80 ;  /* 0x000000281050723c */ /* 0x000fe60000001850 */
[----:B------:R-:W-:Y:S01]  /*dd00*/  @!PT LDS RZ, [RZ] ;  /* 0x00000000fffff984 */ /* 0x000fe20000000800 */
[----:B------:R-:W-:Y:S01]  /*dd10*/  @!PT LDS RZ, [RZ] ;  /* 0x00000000fffff984 */ /* 0x000fe20000000800 */
[----:B------:R-:W-:Y:S01]  /*dd20*/  @!PT LDS RZ, [RZ] ;  /* 0x00000000fffff984 */ /* 0x000fe20000000800 */
[----:B------:R3:W-:Y:S01]  /*dd30*/  LDGSTS.E.BYPASS.LTC128B.128 [R211+0x100], [R6.64], !P3 ;  /* 0x0010000006d37fae */ /* 0x0007e2000d901d5a */
[----:B------:R-:W-:-:S03]  /*dd40*/  ISETP.LT.OR P3, PT, R68, 0x41, P1 ;  /* 0x000000414400780c */ /* 0x000fc60000f61670 */
[----:B------:R4:W-:Y:S01]  /*dd50*/  LDGSTS.E.BYPASS.LTC128B.128 [R211+0x900], [R12.64], !P4 ;  /* 0x009000000cd37fae */ /* 0x0009e2000e101d5a */
[C---:B------:R-:W-:Y:S01]  /*dd60*/  ISETP.LT.OR P4, PT, R68.reuse, 0x31, P1 ;  /* 0x000000314400780c */ /* 0x040fe20000f81670 */
[----:B--2---:R-:W-:Y:S01]  /*dd70*/  IMAD.X R15, R15, 0x1, R225, P0 ;  /* 0x000000010f0f7824 */ /* 0x004fe200000e06e1 */
[----:B------:R-:W-:Y:S01]  /*dd80*/  ISETP.LT.OR P1, PT, R68, 0x51, P1 ;  /* 0x000000514400780c */ /* 0x000fe20000f21670 */
[----:B------:R-:W-:Y:S03]  /*dd90*/  HMMA.16816.F32 R64, R16, R32, R64 ;  /* 0x000000201040723c */ /* 0x000fe60000001840 */
[----:B------:R2:W-:Y:S01]  /*dda0*/  LDGSTS.E.BYPASS.LTC128B.128 [R211+0x1100], [R14.64], !P2 ;  /* 0x011000000ed37fae */ /* 0x0005e2000d101d5a */
[----:B------:R-:W-:Y:S01]  /*ddb0*/  LOP3.LUT P2, RZ, R69, 0x4, RZ, 0xc0, !PT ;  /* 0x0000000445ff7812 */ /* 0x000fe2000784c0ff */
[----:B-1----:R-:W-:-:S03]  /*ddc0*/  IMAD.MOV.U32 R0, RZ, RZ, 0x40 ;  /* 0x00000040ff007424 */ /* 0x002fc600078e00ff */
[----:B------:R-:W-:Y:S02]  /*ddd0*/  HMMA.16816.F32 R76, R16, R24, R76 ;  /* 0x00000018104c723c */ /* 0x000fe4000000184c */
[----:B------:R-:W-:-:S05]  /*dde0*/  SEL R0, R0, 0xffffffc0, !P2 ;  /* 0xffffffc000007807 */ /* 0x000fca0005000000 */
[----:B------:R-:W-:Y:S01]  /*ddf0*/  IMAD.IADD R214, R208, 0x1, R0 ;  /* 0x00000001d0d67824 */ /* 0x000fe200078e0200 */
[----:B------:R-:W-:Y:S01]  /*de00*/  HMMA.16816.F32 R92, R16, R46, R92 ;  /* 0x0000002e105c723c */ /* 0x000fe2000000185c */
[----:B------:R-:W-:Y:S01]  /*de10*/  IMAD.IADD R213, R0, 0x1, R219 ;  /* 0x0000000100d57824 */ /* 0x000fe200078e02db */
[----:B------:R-:W-:Y:S02]  /*de20*/  LOP3.LUT R0, R204, R205, RZ, 0xfc, !PT ;  /* 0x000000cdcc007212 */ /* 0x000fe400078efcff */
[----:B---3--:R-:W-:-:S04]  /*de30*/  IADD3 R6, P0, R20, R212, RZ ;  /* 0x000000d414067210 */ /* 0x008fc80007f1e0ff */
[----:B------:R-:W-:Y:S01]  /*de40*/  HMMA.16816.F32 R72, R16, R36, R72 ;  /* 0x000000241048723c */ /* 0x000fe20000001848 */
[----:B------:R-:W-:Y:S01]  /*de50*/  IMAD.X R7, R23, 0x1, R225, P0 ;  /* 0x0000000117077824 */ /* 0x000fe200000e06e1 */
[----:B----4-:R-:W-:-:S04]  /*de60*/  IADD3 R12, P0, R21, R212, RZ ;  /* 0x000000d4150c7210 */ /* 0x010fc80007f1e0ff */
[----:B------:R1:W-:Y:S01]  /*de70*/  LDGSTS.E.BYPASS.LTC128B.128 [R211+0x1900], [R6.64], !P4 ;  /* 0x0190000006d37fae */ /* 0x0003e2000e101d5a */
[----:B------:R-:W-:Y:S01]  /*de80*/  IMAD.X R13, R22, 0x1, R225, P0 ;  /* 0x00000001160d7824 */ /* 0x000fe200000e06e1 */
[C---:B------:R-:W-:Y:S04]  /*de90*/  HMMA.16816.F32 R100, R16.reuse, R42, R100 ;  /* 0x0000002a1064723c */ /* 0x040fe80000001864 */
[----:B------:R2:W-:Y:S04]  /*dea0*/  LDGSTS.E.BYPASS.LTC128B.128 [R211+0x2100], [R12.64], !P3 ;  /* 0x021000000cd37fae */ /* 0x0005e8000d901d5a */
[C---:B------:R-:W-:Y:S08]  /*deb0*/  HMMA.16816.F32 R96, R16.reuse, R38, R96 ;  /* 0x000000261060723c */ /* 0x040ff00000001860 */
[C---:B------:R-:W-:Y:S08]  /*dec0*/  HMMA.16816.F32 R128, R16.reuse, R34, R128 ;  /* 0x000000221080723c */ /* 0x040ff00000001880 */
[----:B------:R-:W-:Y:S01]  /*ded0*/  HMMA.16816.F32 R188, R16, R30, R136 ;  /* 0x0000001e10bc723c */ /* 0x000fe20000001888 */
[----:B-1----:R-:W-:-:S02]  /*dee0*/  IADD3 R6, P0, R3, R212, RZ ;  /* 0x000000d403067210 */ /* 0x002fc40007f1e0ff */
[----:B------:R-:W-:-:S03]  /*def0*/  IADD3 R3, R211, 0x100, RZ ;  /* 0x00000100d3037810 */ /* 0x000fc60007ffe0ff */
[----:B------:R-:W-:Y:S01]  /*df00*/  IMAD.X R7, R5, 0x1, R225, P0 ;  /* 0x0000000105077824 */ /* 0x000fe200000e06e1 */
[----:B------:R-:W-:Y:S01]  /*df10*/  PLOP3.LUT P0, PT, PT, PT, UP0, 0x80, 0x0 ;  /* 0x000000000000781c */ /* 0x000fe20003f0f008 */
[C---:B--2---:R-:W-:Y:S01]  /*df20*/  HMMA.16816.F32 R12, R16.reuse, R28, R48 ;  /* 0x0000001c100c723c */ /* 0x044fe20000001830 */
[----:B------:R-:W-:Y:S04]  /*df30*/  STL [R1+0x8], R3 ;  /* 0x0000080301007387 */ /* 0x000fe80000100800 */
[----:B------:R1:W-:Y:S03]  /*df40*/  LDGSTS.E.BYPASS.LTC128B.128 [R211+0x2900], [R6.64], !P1 ;  /* 0x0290000006d37fae */ /* 0x0003e6000c901d5a */
[----:B------:R-:W-:Y:S01]  /*df50*/  HMMA.16816.F32 R172, R16, R26, R172 ;  /* 0x0000001a10ac723c */ /* 0x000fe200000018ac */
[----:B------:R-:W-:Y:S04]  /*df60*/  LDSM.16.M88.4 R20, [R216+0x8100] ;  /* 0x00810000d814783b */ /* 0x000fe80000000200 */
[----:B------:R-:W2:Y:S03]  /*df70*/  LDSM.16.M88.4 R68, [R214+0x5100] ;  /* 0x00510000d644783b */ /* 0x000ea60000000200 */
[C---:B-----5:R-:W-:Y:S01]  /*df80*/  HMMA.16816.F32 R192, R8.reuse, R32, R120 ;  /* 0x0000002008c0723c */ /* 0x060fe20000001878 */
[----:B------:R-:W3:Y:S04]  /*df90*/  LDSM.16.M88.4 R60, [R214+0x3100] ;  /* 0x00310000d63c783b */ /* 0x000ee80000000200 */
[----:B------:R-:W4:Y:S03]  /*dfa0*/  LDSM.16.M88.4 R56, [R214+0x3900] ;  /* 0x00390000d638783b */ /* 0x000f260000000200 */
[C---:B------:R-:W-:Y:S01]  /*dfb0*/  HMMA.16816.F32 R176, R8.reuse, R44, R176 ;  /* 0x0000002c08b0723c */ /* 0x040fe200000018b0 */
[----:B------:R-:W-:Y:S04]  /*dfc0*/  LDSM.16.M88.4 R52, [R214+0x4100] ;  /* 0x00410000d634783b */ /* 0x000fe80000000200 */
[----:B------:R-:W5:Y:S03]  /*dfd0*/  LDSM.16.M88.4 R88, [R214+0x5900] ;  /* 0x00590000d658783b */ /* 0x000f660000000200 */
[C---:B------:R-:W-:Y:S01]  /*dfe0*/  HMMA.16816.F32 R180, R8.reuse, R40, R132 ;  /* 0x0000002808b4723c */ /* 0x040fe20000001884 */
[----:B------:R-:W1:Y:S04]  /*dff0*/  LDSM.16.M88.4 R48, [R214+0x4900] ;  /* 0x00490000d630783b */ /* 0x000e680000000200 */
[----:B------:R-:W1:Y:S03]  /*e000*/  LDSM.16.M88.4 R16, [R216+0x6100] ;  /* 0x00610000d810783b */ /* 0x000e660000000200 */
[C---:B------:R-:W-:Y:S01]  /*e010*/  HMMA.16816.F32 R120, R8.reuse, R46, R144 ;  /* 0x0000002e0878723c */ /* 0x040fe20000001890 */
[----:B------:R-:W-:Y:S04]  /*e020*/  LDSM.16.M88.4 R44, [R213] ;  /* 0x00000000d52c783b */ /* 0x000fe80000000200 */
[----:B------:R-:W0:Y:S03]  /*e030*/  LDGDEPBAR ;  /* 0x00000000000079af */ /* 0x000e260000000000 */
[C---:B------:R-:W-:Y:S01]  /*e040*/  HMMA.16816.F32 R140, R8.reuse, R42, R140 ;  /* 0x0000002a088c723c */ /* 0x040fe2000000188c */
[----:B------:R-:W-:Y:S07]  /*e050*/  LDSM.16.M88.4 R40, [R213+0x800] ;  /* 0x00080000d528783b */ /* 0x000fee0000000200 */
        /* <DEDUP_REMOVED lines=11> */
[----:B------:R-:W1:Y:S03]  /*e110*/  LDSM.16.M88.4 R24, [R213+0x2800] ;  /* 0x00280000d518783b */ /* 0x000e660000000200 */
[----:B--2---:R-:W-:Y:S01]  /*e120*/  HMMA.16816.F32 R132, R20, R68, R12 ;  /* 0x000000441484723c */ /* 0x004fe2000000180c */
[----:B------:R-:W2:Y:S01]  /*e130*/  LDSM.16.M88.4 R12, [R217+0x6100] ;  /* 0x00610000d90c783b */ /* 0x000ea20000000200 */
[----:B------:R-:W-:-:S06]  /*e140*/  DEPBAR.LE SB0, 0x0 ;  /* 0x000080000000791a */ /* 0x000fcc0000000000 */
[C---:B---3--:R-:W-:Y:S08]  /*e150*/  HMMA.16816.F32 R156, R20.reuse, R60, R84 ;  /* 0x0000003c149c723c */ /* 0x048ff00000001854 */
[C---:B----4-:R-:W-:Y:S08]  /*e160*/  HMMA.16816.F32 R152, R20.reuse, R56, R80 ;  /* 0x000000381498723c */ /* 0x050ff00000001850 */
[C---:B-----5:R-:W-:Y:S08]  /*e170*/  HMMA.16816.F32 R124, R20.reuse, R88, R76 ;  /* 0x00000058147c723c */ /* 0x060ff0000000184c */
[C---:B------:R-:W-:Y:S08]  /*e180*/  HMMA.16816.F32 R116, R20.reuse, R62, R92 ;  /* 0x0000003e1474723c */ /* 0x040ff0000000185c */
[C---:B------:R-:W-:Y:S08]  /*e190*/  HMMA.16816.F32 R108, R20.reuse, R54, R96 ;  /* 0x00000036146c723c */ /* 0x040ff00000001860 */
[C---:B------:R-:W-:Y:S08]  /*e1a0*/  HMMA.16816.F32 R144, R20.reuse, R52, R72 ;  /* 0x000000341490723c */ /* 0x040ff00000001848 */
[C---:B-1----:R-:W-:Y:S08]  /*e1b0*/  HMMA.16816.F32 R136, R20.reuse, R48, R64 ;  /* 0x000000301488723c */ /* 0x042ff00000001840 */
[C---:B------:R-:W-:Y:S08]  /*e1c0*/  HMMA.16816.F32 R112, R20.reuse, R58, R100 ;  /* 0x0000003a1470723c */ /* 0x040ff00000001864 */
[----:B------:R-:W-:Y:S08]  /*e1d0*/  HMMA.16816.F32 R96, R20, R90, R172 ;  /* 0x0000005a1460723c */ /* 0x000ff000000018ac */
[C---:B------:R-:W-:Y:S08]  /*e1e0*/  HMMA.16816.F32 R92, R16.reuse, R60, R176 ;  /* 0x0000003c105c723c */ /* 0x040ff000000018b0 */
[C---:B------:R-:W-:Y:S08]  /*e1f0*/  HMMA.16816.F32 R84, R16.reuse, R62, R120 ;  /* 0x0000003e1054723c */ /* 0x040ff00000001878 */
[C---:B------:R-:W-:Y:S08]  /*e200*/  HMMA.16816.F32 R80, R16.reuse, R56, R180 ;  /* 0x000000381050723c */ /* 0x040ff000000018b4 */
[----:B------:R-:W-:Y:S08]  /*e210*/  HMMA.16816.F32 R76, R16, R58, R140 ;  /* 0x0000003a104c723c */ /* 0x000ff0000000188c */
[C---:B------:R-:W-:Y:S08]  /*e220*/  HMMA.16816.F32 R104, R20.reuse, R50, R128 ;  /* 0x000000321468723c */ /* 0x040ff00000001880 */
        /* <DEDUP_REMOVED lines=15> */
[C---:B--2---:R-:W-:Y:S08]  /*e320*/  HMMA.16816.F32 R108, R12.reuse, R44, R92 ;  /* 0x0000002c0c6c723c */ /* 0x044ff0000000185c */
[----:B------:R-:W-:Y:S08]  /*e330*/  HMMA.16816.F32 R96, R12, R40, R80 ;  /* 0x000000280c60723c */ /* 0x000ff00000001850 */
[----:B------:R-:W-:Y:S08]  /*e340*/  HMMA.16816.F32 R184, R8, R44, R156 ;  /* 0x0000002c08b8723c */ /* 0x000ff0000000189c */
        /* <DEDUP_REMOVED lines=17> */
[----:B------:R-:W-:Y:S01]  /*e460*/  IMAD.U32 R3, RZ, RZ, UR19 ;  /* 0x00000013ff037e24 */ /* 0x000fe2000f8e00ff */
[----:B------:R-:W-:Y:S01]  /*e470*/  ISETP.NE.AND P4, PT, R230, 0x1, PT ;  /* 0x00000001e600780c */ /* 0x000fe20003f85270 */
[----:B------:R-:W-:-:S03]  /*e480*/  IMAD.MOV.U32 R240, RZ, RZ, RZ ;  /* 0x000000fffff07224 */ /* 0x000fc600078e00ff */
[----:B------:R-:W-:-:S04]  /*e490*/  IADD3 R3, R227, UR10, R3 ;  /* 0x0000000ae3037c10 */ /* 0x000fc8000fffe003 */
[----:B------:R-:W-:-:S05]  /*e4a0*/  IADD3 R5, R3, -0x60, RZ ;  /* 0xffffffa003057810 */ /* 0x000fca0007ffe0ff */
[----:B------:R-:W-:-:S04]  /*e4b0*/  @P4 IMAD.HI.U32 R6, R5, c[0x0][0x2bc], RZ ;  /* 0x0000af0005064a27 */ /* 0x000fc800078e00ff */
[----:B------:R-:W-:Y:S01]  /*e4c0*/  IMAD.MOV.U32 R3, RZ, RZ, R5 ;  /* 0x000000ffff037224 */ /* 0x000fe200078e0005 */
[----:B------:R-:W-:-:S04]  /*e4d0*/  @P4 SHF.R.U32.HI R3, RZ, c[0x0][0x2c0], R6 ;  /* 0x0000b000ff034a19 */ /* 0x000fc80000011606 */
[----:B------:R-:W-:-:S04]  /*e4e0*/  @!P5 IADD3 R7, P0, R3, R228, RZ ;  /* 0x000000e40307d210 */ /* 0x000fc80007f1e0ff */
[----:B------:R-:W-:Y:S02]  /*e4f0*/  @!P5 LEA.HI.X.SX32 R8, R3, R226, 0x1, P0 ;  /* 0x000000e20308d211 */ /* 0x000fe400000f0eff */
[----:B------:R-:W-:-:S04]  /*e500*/  @!P5 LEA R6, P0, R7, c[0x0][0x2a0], 0x2 ;  /* 0x0000a8000706da11 */ /* 0x000fc800078010ff */
[----:B------:R-:W-:-:S05]  /*e510*/  @!P5 LEA.HI.X R7, R7, c[0x0][0x2a4], R8, 0x2, P0 ;  /* 0x0000a9000707da11 */ /* 0x000fca00000f1408 */
[----:B------:R1:W2:Y:S01]  /*e520*/  @!P5 LDG.E R240, [R6.64] ;  /* 0x0000001a06f0d981 */ /* 0x0002a2000c1e1900 */
[----:B------:R-:W-:-:S04]  /*e530*/  IMAD.MOV R3, RZ, RZ, -R3 ;  /* 0x000000ffff037224 */ /* 0x000fc800078e0a03 */
[----:B------:R-:W-:-:S05]  /*e540*/  IMAD R5, R3, c[0x0][0x2b8], R5 ;  /* 0x0000ae0003057a24 */ /* 0x000fca00078e0205 */
[----:B------:R-:W-:Y:S01]  /*e550*/  SHF.R.S32.HI R3, RZ, 0x1f, R5 ;  /* 0x0000001fff037819 */ /* 0x000fe20000011405 */
[----:B------:R3:W-:Y:S04]  /*e560*/  STL [R1], R5 ;  /* 0x0000000501007387 */ /* 0x0007e80000100800 */
[----:B------:R-:W-:-:S04]  /*e570*/  IMAD R3, R3, c[0x0][0x1e0], RZ ;  /* 0x0000780003037a24 */ /* 0x000fc800078e02ff */
[C---:B------:R-:W-:Y:S02]  /*e580*/  IMAD R3, R5.reuse, c[0x0][0x1e4], R3 ;  /* 0x0000790005037a24 */ /* 0x040fe400078e0203 */
[----:B-1----:R-:W-:-:S04]  /*e590*/  IMAD.WIDE.U32 R6, R5, c[0x0][0x1e0], RZ ;  /* 0x0000780005067a25 */ /* 0x002fc800078e00ff */
[----:B------:R-:W-:Y:S01]  /*e5a0*/  IMAD.IADD R7, R7, 0x1, R3 ;  /* 0x0000000107077824 */ /* 0x000fe200078e0203 */
[----:B--2---:R-:W-:-:S03]  /*e5b0*/  SHF.R.S32.HI R3, RZ, 0x1f, R240 ;  /* 0x0000001fff037819 */ /* 0x004fc600000114f0 */
[----:B------:R-:W-:-:S04]  /*e5c0*/  IMAD.WIDE.U32 R6, R240, c[0x0][0x1f0], R6 ;  /* 0x00007c00f0067a25 */ /* 0x000fc800078e0006 */
[----:B------:R-:W-:-:S04]  /*e5d0*/  IMAD R3, R3, c[0x0][0x1f0], RZ ;  /* 0x00007c0003037a24 */ /* 0x000fc800078e02ff */
[----:B---3--:R-:W-:Y:S01]  /*e5e0*/  IMAD R5, R240, c[0x0][0x1f4], R3 ;  /* 0x00007d00f0057a24 */ /* 0x008fe200078e0203 */
        /* <DEDUP_REMOVED lines=34> */
.L_x_434:
[----:B------:R-:W-:Y:S01]  /*e810*/  FMUL.FTZ R3, R104, c[0x0][0x320] ;  /* 0x0000c80068037a20 */ /* 0x000fe20000410000 */
[----:B-1----:R-:W-:Y:S01]  /*e820*/  SHF.R.S32.HI R7, RZ, 0x1f, R207 ;  /* 0x0000001fff077819 */ /* 0x002fe200000114cf */
[----:B------:R-:W-:Y:S01]  /*e830*/  FMUL.FTZ R5, R68, c[0x0][0x320] ;  /* 0x0000c80044057a20 */ /* 0x000fe20000410000 */
[----:B------:R-:W-:Y:S01]  /*e840*/  LEA.HI R6, R210, R209, RZ, 0x2 ;  /* 0x000000d1d2067211 */ /* 0x000fe200078f10ff */
[----:B------:R1:W2:Y:S01]  /*e850*/  MUFU.TANH R55, R3 ;  /* 0x0000000300377308 */ /* 0x0002a20000002400 */
[----:B------:R-:W-:Y:S01]  /*e860*/  FMUL.FTZ R9, R69, c[0x0][0x320] ;  /* 0x0000c80045097a20 */ /* 0x000fe20000410000 */
[----:B------:R-:W-:Y:S01]  /*e870*/  UISETP.NE.AND UP1, UPT, UR24, URZ, UPT ;  /* 0x0000003f1800728c */ /* 0x000fe2000bf25270 */
[----:B------:R-:W-:Y:S01]  /*e880*/  LOP3.LUT R6, R6, 0xfffffffc, RZ, 0xc0, !PT ;  /* 0xfffffffc06067812 */ /* 0x000fe200078ec0ff */
[----:B------:R-:W-:Y:S01]  /*e890*/  FMUL.FTZ R10, R84, c[0x0][0x320] ;  /* 0x0000c800540a7a20 */ /* 0x000fe20000410000 */
[----:B------:R-:W-:Y:S01]  /*e8a0*/  UISETP.NE.AND UP0, UPT, UR23, URZ, UPT ;  /* 0x0000003f1700728c */ /* 0x000fe2000bf05270 */
[----:B------:R-:W0:Y:S01]  /*e8b0*/  LDGDEPBAR ;  /* 0x00000000000079af */ /* 0x000e220000000000 */
[----:B------:R-:W-:Y:S01]  /*e8c0*/  ULDC UR7, c[0x0][0x324] ;  /* 0x0000c90000077ab9 */ /* 0x000fe20000000800 */
[----:B------:R3:W4:Y:S01]  /*e8d0*/  MUFU.TANH R17, R5 ;  /* 0x0000000500117308 */ /* 0x0007220000002400 */
[----:B------:R-:W-:Y:S01]  /*e8e0*/  PLOP3.LUT P1, PT, PT, PT, UP1, 0x80, 0x0 ;  /* 0x000000000000781c */ /* 0x000fe20003f2f018 */
[----:B------:R-:W-:Y:S01]  /*e8f0*/  ULOP3.LUT UR7, URZ, UR7, URZ, 0x33, !UPT ;  /* 0x000000073f077292 */ /* 0x000fe2000f8e333f */
[----:B------:R-:W-:Y:S01]  /*e900*/  PLOP3.LUT P0, PT, PT, PT, UP1, 0x80, 0x0 ;  /* 0x000000000000781c */ /* 0x000fe20003f0f018 */
[----:B-1----:R-:W-:-:S04]  /*e910*/  FMUL.FTZ R3, R105, c[0x0][0x320] ;  /* 0x0000c80069037a20 */ /* 0x002fc80000410000 */
[----:B------:R1:W1:Y:S01]  /*e920*/  MUFU.TANH R16, R9 ;  /* 0x0000000900107308 */ /* 0x0002620000002400 */
[----:B---3--:R-:W-:-:S07]  /*e930*/  LEA.HI R5, R7, R207, RZ, 0x2 ;  /* 0x000000cf07057211 */ /* 0x008fce00078f10ff */
[----:B------:R3:W2:Y:S01]  /*e940*/  MUFU.TANH R54, R3 ;  /* 0x0000000300367308 */ /* 0x0006a20000002400 */
[----:B------:R-:W-:Y:S02]  /*e950*/  LOP3.LUT R8, R5, 0xffffffc, RZ, 0xc0, !PT ;  /* 0x0ffffffc05087812 */ /* 0x000fe400078ec0ff */
[----:B------:R-:W-:-:S03]  /*e960*/  IADD3 R5, -R6, R209, RZ ;  /* 0x000000d106057210 */ /* 0x000fc60007ffe1ff */
[----:B-1----:R-:W-:Y:S01]  /*e970*/  IMAD.IADD R9, R207, 0x1, -R8 ;  /* 0x00000001cf097824 */ /* 0x002fe200078e0a08 */
[----:B------:R-:W-:Y:S01]  /*e980*/  LEA.HI R6, R5, R5, RZ, 0x1 ;  /* 0x0000000505067211 */ /* 0x000fe200078f08ff */
[----:B------:R1:W1:Y:S01]  /*e990*/  MUFU.TANH R15, R10 ;  /* 0x0000000a000f7308 */ /* 0x0002620000002400 */
[----:B---3--:R-:W-:-:S07]  /*e9a0*/  FMUL.FTZ R3, R96, c[0x0][0x320] ;  /* 0x0000c80060037a20 */ /* 0x008fce0000410000 */
[----:B------:R3:W2:Y:S01]  /*e9b0*/  MUFU.TANH R53, R3 ;  /* 0x0000000300357308 */ /* 0x0006a20000002400 */
[----:B-1----:R-:W-:-:S07]  /*e9c0*/  FMUL.FTZ R10, R85, c[0x0][0x320] ;  /* 0x0000c800550a7a20 */ /* 0x002fce0000410000 */
        /* <DEDUP_REMOVED lines=37> */
[----:B------:R-:W-:-:S03]  /*ec20*/  IADD3 R8, R5, -R9, RZ ;  /* 0x8000000905087210 */ /* 0x000fc60007ffe0ff */
[----:B------:R-:W-:-:S05]  /*ec30*/  IMAD.IADD R5, R6, 0x1, R11 ;  /* 0x0000000106057824 */ /* 0x000fca00078e020b */
[----:B------:R-:W-:Y:S01]  /*ec40*/  LEA R12, R8, R5, 0x3 ;  /* 0x00000005080c7211 */ /* 0x000fe200078e18ff */
[----:B------:R-:W-:Y:S01]  /*ec50*/  FMUL.FTZ R5, R76, c[0x0][0x320] ;  /* 0x0000c8004c057a20 */ /* 0x000fe20000410000 */
[----:B------:R-:W-:Y:S01]  /*ec60*/  SHF.L.U32 R8, R7, 0x1, RZ ;  /* 0x0000000107087819 */ /* 0x000fe200000006ff */
[----:B------:R-:W-:Y:S02]  /*ec70*/  FMUL.FTZ R7, R88, c[0x0][0x320] ;  /* 0x0000c80058077a20 */ /* 0x000fe40000410000 */
[----:B------:R-:W-:Y:S01]  /*ec80*/  @P1 IMAD.HI.U32 R6, R12, c[0x0][0x2c8], RZ ;  /* 0x0000b2000c061a27 */ /* 0x000fe200078e00ff */
[----:B------:R3:W1:Y:S01]  /*ec90*/  MUFU.TANH R13, R5 ;  /* 0x00000005000d7308 */ /* 0x0006620000002400 */
[----:B------:R5:W-:Y:S01]  /*eca0*/  STL [R1+0x28], R12 ;  /* 0x0000280c01007387 */ /* 0x000be20000100800 */
[----:B------:R-:W-:Y:S01]  /*ecb0*/  IADD3 R3, -R8, 0x1, R3 ;  /* 0x0000000108037810 */ /* 0x000fe20007ffe103 */
[----:B------:R-:W-:Y:S01]  /*ecc0*/  IMAD.MOV.U32 R19, RZ, RZ, R12 ;  /* 0x000000ffff137224 */ /* 0x000fe200078e000c */
[----:B------:R-:W-:Y:S01]  /*ecd0*/  @P0 SHF.R.U32.HI R19, RZ, c[0x0][0x2cc], R6 ;  /* 0x0000b300ff130a19 */ /* 0x000fe20000011606 */
[----:B------:R-:W-:Y:S01]  /*ece0*/  STL [R1+0x10], R8 ;  /* 0x0000100801007387 */ /* 0x000fe20000100800 */
[----:B------:R-:W-:-:S02]  /*ecf0*/  PLOP3.LUT P0, PT, PT, PT, UP0, 0x40, 0x0 ;  /* 0x000000000000781c */ /* 0x000fc40003f0e808 */
[----:B------:R-:W-:Y:S01]  /*ed00*/  IADD3 R3, R3, -UR21, RZ ;  /* 0x8000001503037c10 */ /* 0x000fe2000fffe0ff */
[----:B------:R-:W1:Y:S01]  /*ed10*/  SHFL.IDX PT, R6, R19, RZ, 0x1c1f ;  /* 0x001c1fff13067589 */ /* 0x000e6200000e0000 */
[----:B------:R-:W1:Y:S01]  /*ed20*/  MUFU.TANH R9, R7 ;  /* 0x0000000700097308 */ /* 0x000e620000002400 */
[----:B------:R-:W-:Y:S02]  /*ed30*/  IADD3 R23, -R8, UR38, RZ ;  /* 0x0000002608177c10 */ /* 0x000fe4000fffe1ff */
[C---:B------:R-:W-:Y:S02]  /*ed40*/  IADD3 R20, R3.reuse, c[0x0][0x328], RZ ;  /* 0x0000ca0003147a10 */ /* 0x040fe40007ffe0ff */
[----:B------:R-:W-:Y:S01]  /*ed50*/  IADD3 R22, R3, UR7, RZ ;  /* 0x0000000703167c10 */ /* 0x000fe2000fffe0ff */
[----:B---3--:R-:W-:-:S04]  /*ed60*/  FMUL.FTZ R5, R77, c[0x0][0x320] ;  /* 0x0000c8004d057a20 */ /* 0x008fc80000410000 */
[----:B-----5:R3:W2:Y:S01]  /*ed70*/  MUFU.TANH R12, R5 ;  /* 0x00000005000c7308 */ /* 0x0206a20000002400 */
[----:B-1----:R-:W-:Y:S02]  /*ed80*/  IMAD.IADD R3, R22, 0x1, R6 ;  /* 0x0000000116037824 */ /* 0x002fe400078e0206 */
[----:B---3--:R-:W-:-:S05]  /*ed90*/  FMUL.FTZ R5, R108, c[0x0][0x320] ;  /* 0x0000c8006c057a20 */ /* 0x008fca0000410000 */
[----:B------:R1:W3:Y:S02]  /*eda0*/  MUFU.TANH R11, R5 ;  /* 0x00000005000b7308 */ /* 0x0002e40000002400 */
        /* <DEDUP_REMOVED lines=19> */
.L_x_437:
[----:B------:R-:W-:-:S04]  /*eee0*/  MOV R7, c[0x0][0x32c] ;  /* 0x0000cb0000077a02 */ /* 0x000fc80000000f00 */
[----:B------:R-:W-:-:S13]  /*eef0*/  ISETP.NE.AND P0, PT, R7, 0x1, PT ;  /* 0x000000010700780c */ /* 0x000fda0003f05270 */
[----:B------:R-:W-:-:S05]  /*ef00*/  @P0 IMAD.HI.U32 R7, R6, c[0x0][0x330], RZ ;  /* 0x0000cc0006070a27 */ /* 0x000fca00078e00ff */
[----:B------:R-:W-:Y:S02]  /*ef10*/  @P0 SHF.R.U32.HI R6, RZ, c[0x0][0x334], R7 ;  /* 0x0000cd00ff060a19 */ /* 0x000fe40000011607 */
.L_x_438:
[----:B------:R-:W-:Y:S05]  /*ef20*/  BSYNC B0 ;  /* 0x0000000000007941 */ /* 0x000fea0003800000 */
.L_x_436:
[----:B------:R-:W-:-:S05]  /*ef30*/  IMAD R6, R6, c[0x0][0x32c], R23 ;  /* 0x0000cb0006067a24 */ /* 0x000fca00078e0217 */
[----:B------:R-:W-:Y:S02]  /*ef40*/  IADD3 R7, R6, c[0x0][0x32c], RZ ;  /* 0x0000cb0006077a10 */ /* 0x000fe40007ffe0ff */
[----:B------:R-:W-:Y:S02]  /*ef50*/  IMNMX R3, R3, R6, !PT ;  /* 0x0000000603037217 */ /* 0x000fe40007800200 */
[----:B------:R-:W-:Y:S02]  /*ef60*/  IMNMX R5, R5, R7, PT ;  /* 0x0000000705057217 */ /* 0x000fe40003800200 */
.L_x_435:
[----:B--234-:R-:W-:Y:S01]  /*ef70*/  FMUL.FTZ R6, R95, c[0x0][0x320] ;  /* 0x0000c8005f067a20 */ /* 0x01cfe20000410000 */
[----:B------:R-:W-:Y:S01]  /*ef80*/  UISETP.GE.AND UP0, UPT, UR38, 0x1, UPT ;  /* 0x000000012600788c */ /* 0x000fe2000bf06270 */
[----:B------:R-:W-:Y:S01]  /*ef90*/  FMUL.FTZ R8, R107, c[0x0][0x320] ;  /* 0x0000c8006b087a20 */ /* 0x000fe20000410000 */
[----:B------:R-:W-:Y:S01]  /*efa0*/  UISETP.GE.AND UP3, UPT, UR38, 0x2, UPT ;  /* 0x000000022600788c */ /* 0x000fe2000bf66270 */
[----:B------:R1:W2:Y:S01]  /*efb0*/  MUFU.TANH R64, R6 ;  /* 0x0000000600407308 */ /* 0x0002a20000002400 */
[----:B------:R-:W-:Y:S01]  /*efc0*/  UISETP.GE.AND UP2, UPT, UR38, 0x9, UPT ;  /* 0x000000092600788c */ /* 0x000fe2000bf46270 */
[----:B------:R-:W-:Y:S01]  /*efd0*/  FMUL.FTZ R7, R94, c[0x0][0x320] ;  /* 0x0000c8005e077a20 */ /* 0x000fe20000410000 */
[----:B------:R-:W-:Y:S01]  /*efe0*/  UP2UR UR37, UPR, URZ, 0x1 ;  /* 0x000000013f257883 */ /* 0x000fe20008000000 */
[----:B------:R-:W-:Y:S01]  /*eff0*/  PLOP3.LUT P0, PT, PT, PT, UP0, 0x40, 0x0 ;  /* 0x000000000000781c */ /* 0x000fe20003f0e808 */
[----:B------:R-:W-:Y:S01]  /*f000*/  UISETP.GE.AND UP0, UPT, UR38, 0x11, UPT ;  /* 0x000000112600788c */ /* 0x000fe2000bf06270 */
[----:B------:R-:W-:Y:S01]  /*f010*/  PLOP3.LUT P1, PT, PT, PT, UP3, 0x40, 0x0 ;  /* 0x000000000000781c */ /* 0x000fe20003f2e838 */
[----:B------:R-:W-:Y:S01]  /*f020*/  UISETP.GE.AND UP1, UPT, UR38, 0xa, UPT ;  /* 0x0000000a2600788c */ /* 0x000fe2000bf26270 */
[----:B------:R-:W-:Y:S01]  /*f030*/  PLOP3.LUT P3, PT, PT, PT, UP2, 0x40, 0x0 ;  /* 0x000000000000781c */ /* 0x000fe20003f6e828 */
[----:B------:R-:W-:Y:S01]  /*f040*/  UP2UR UR33, UPR, URZ, 0x1 ;  /* 0x000000013f217883 */ /* 0x000fe20008000000 */
[C---:B------:R-:W-:Y:S01]  /*f050*/  ISETP.GT.AND P0, PT, R3.reuse, RZ, P0 ;  /* 0x000000ff0300720c */ /* 0x040fe20000704270 */
[----:B------:R-:W-:Y:S01]  /*f060*/  UISETP.GE.AND UP6, UPT, UR38, 0x42, UPT ;  /* 0x000000422600788c */ /* 0x000fe2000bfc6270 */
[C---:B------:R-:W-:Y:S01]  /*f070*/  ISETP.GT.AND P4, PT, R3.reuse, 0x1, P1 ;  /* 0x000000010300780c */ /* 0x040fe20000f84270 */
[----:B------:R-:W-:Y:S01]  /*f080*/  UISETP.GE.AND UP5, UPT, UR38, 0x49, UPT ;  /* 0x000000492600788c */ /* 0x000fe2000bfa6270 */
[----:B------:R-:W-:Y:S01]  /*f090*/  ISETP.GT.AND P1, PT, R3, 0x8, P3 ;  /* 0x000000080300780c */ /* 0x000fe20001f24270 */
[----:B------:R-:W-:Y:S01]  /*f0a0*/  UISETP.GE.AND UP4, UPT, UR38, 0x4a, UPT ;  /* 0x0000004a2600788c */ /* 0x000fe2000bf86270 */
[----:B-1----:R-:W-:Y:S01]  /*f0b0*/  FMUL.FTZ R6, R82, c[0x0][0x320] ;  /* 0x0000c80052067a20 */ /* 0x002fe20000410000 */
[----:B------:R-:W-:Y:S01]  /*f0c0*/  PLOP3.LUT P3, PT, PT, PT, UP0, 0x40, 0x0 ;  /* 0x000000000000781c */ /* 0x000fe20003f6e808 */
[----:B------:R-:W-:Y:S01]  /*f0d0*/  UISETP.GE.AND UP0, UPT, UR38, 0x12, UPT ;  /* 0x000000122600788c */ /* 0x000fe2000bf06270 */
[C---:B------:R-:W-:Y:S01]  /*f0e0*/  ISETP.LT.OR P2, PT, R5.reuse, 0x1, P0 ;  /* 0x000000010500780c */ /* 0x040fe20000741670 */
[----:B------:R1:W3:Y:S01]  /*f0f0*/  MUFU.TANH R63, R6 ;  /* 0x00000006003f7308 */ /* 0x0002e20000002400 */
[----:B------:R-:W-:Y:S01]  /*f100*/  PLOP3.LUT P0, PT, PT, PT, UP1, 0x40, 0x0 ;  /* 0x000000000000781c */ /* 0x000fe20003f0e818 */
[----:B------:R-:W-:Y:S01]  /*f110*/  UP2UR UR32, UPR, URZ, 0x1 ;  /* 0x000000013f207883 */ /* 0x000fe20008000000 */
[----:B------:R-:W-:Y:S01]  /*f120*/  ISETP.LT.OR P5, PT, R5, 0x2, P4 ;  /* 0x000000020500780c */ /* 0x000fe200027a1670 */
[----:B------:R-:W-:Y:S01]  /*f130*/  UP2UR UR35, UPR, URZ, 0x4 ;  /* 0x000000043f237883 */ /* 0x000fe20008000000 */
[----:B------:R-:W-:Y:S01]  /*f140*/  ISETP.GT.AND P4, PT, R3, 0x9, P0 ;  /* 0x000000090300780c */ /* 0x000fe20000784270 */
[----:B------:R-:W-:Y:S01]  /*f150*/  UP2UR UR34, UPR, URZ, 0x2 ;  /* 0x000000023f227883 */ /* 0x000fe20008000000 */
[----:B------:R-:W-:Y:S01]  /*f160*/  PLOP3.LUT P0, PT, PT, PT, UP0, 0x40, 0x0 ;  /* 0x000000000000781c */ /* 0x000fe20003f0e808 */
[----:B------:R-:W-:Y:S01]  /*f170*/  UISETP.GE.AND UP0, UPT, UR38, 0x19, UPT ;  /* 0x000000192600788c */ /* 0x000fe2000bf06270 */
[----:B------:R-:W4:Y:S01]  /*f180*/  MUFU.TANH R18, R8 ;  /* 0x0000000800127308 */ /* 0x000f220000002400 */
[----:B------:R-:W-:-:S02]  /*f190*/  UISETP.GE.AND UP2, UPT, UR38, 0x52, UPT ;  /* 0x000000522600788c */ /* 0x000fc4000bf46270 */
[----:B------:R-:W-:Y:S02]  /*f1a0*/  UP2UR UR31, UPR, URZ, 0x1 ;  /* 0x000000013f1f7883 */ /* 0x000fe40008000000 */
[----:B------:R-:W-:Y:S01]  /*f1b0*/  UISETP.GE.AND UP1, UPT, UR38, 0x59, UPT ;  /* 0x000000592600788c */ /* 0x000fe2000bf26270 */
[----:B-1----:R-:W-:Y:S01]  /*f1c0*/  FMUL.FTZ R6, R83, c[0x0][0x320] ;  /* 0x0000c80053067a20 */ /* 0x002fe20000410000 */
[----:B------:R-:W-:Y:S02]  /*f1d0*/  UP2UR UR39, UPR, URZ, 0x40 ;  /* 0x000000403f277883 */ /* 0x000fe40008000000 */
[----:B------:R-:W-:Y:S01]  /*f1e0*/  UP2UR UR36, UPR, URZ, 0x8 ;  /* 0x000000083f247883 */ /* 0x000fe20008000000 */
[----:B------:R1:W1:Y:S01]  /*f1f0*/  MUFU.TANH R61, R6 ;  /* 0x00000006003d7308 */ /* 0x0002620000002400 */
[----:B------:R-:W-:Y:S01]  /*f200*/  UISETP.GE.AND UP3, UPT, UR38, 0x51, UPT ;  /* 0x000000512600788c */ /* 0x000fe2000bf66270 */
        /* <DEDUP_REMOVED lines=16> */
[----:B------:R-:W-:-:S03]  /*f310*/  ISETP.LT.OR P5, PT, R5, 0xa, P4 ;  /* 0x0000000a0500780c */ /* 0x000fc600027a1670 */
[----:B------:R1:W1:Y:S01]  /*f320*/  MUFU.TANH R47, R6 ;  /* 0x00000006002f7308 */ /* 0x0002620000002400 */
[----:B------:R-:W-:Y:S02]  /*f330*/  ISETP.GT.AND P4, PT, R3, 0x11, P0 ;  /* 0x000000110300780c */ /* 0x000fe40000784270 */
[----:B------:R-:W-:Y:S02]  /*f340*/  FSEL R76, R54, -INF , !P5 ;  /* 0xff800000364c7808 */ /* 0x000fe40006800000 */
[----:B------:R-:W-:-:S04]  /*f350*/  ISETP.LT.OR P5, PT, R5, 0x12, P4 ;  /* 0x000000120500780c */ /* 0x000fc800027a1670 */
[----:B------:R-:W-:Y:S01]  /*f360*/  FSEL R83, R52, -INF , !P5 ;  /* 0xff80000034537808 */ /* 0x000fe20006800000 */
[----:B-1----:R-:W-:-:S04]  /*f370*/  FMUL.FTZ R6, R110, c[0x0][0x320] ;  /* 0x0000c8006e067a20 */ /* 0x002fc80000410000 */
[----:B------:R1:W1:Y:S02]  /*f380*/  MUFU.TANH R28, R6 ;  /* 0x00000006001c7308 */ /* 0x0002640000002400 */
[----:B-1----:R-:W-:Y:S01]  /*f390*/  FMUL.FTZ R6, R70, c[0x0][0x320] ;  /* 0x0000c80046067a20 */ /* 0x002fe20000410000 */
[----:B------:R-:W-:Y:S02]  /*f3a0*/  FSEL R70, R11, -INF , !P2 ;  /* 0xff8000000b467808 */ /* 0x000fe40005000000 */
[----:B------:R-:W-:-:S03]  /*f3b0*/  ISETP.LT.OR P2, PT, R5, 0x9, P1 ;  /* 0x000000090500780c */ /* 0x000fc60000f41670 */
[----:B------:R1:W1:Y:S01]  /*f3c0*/  MUFU.TANH R41, R6 ;  /* 0x0000000600297308 */ /* 0x0002620000002400 */
[----:B------:R-:W-:Y:S02]  /*f3d0*/  ISETP.GT.AND P1, PT, R3, 0x10, P3 ;  /* 0x000000100300780c */ /* 0x000fe40001f24270 */
[----:B------:R-:W-:Y:S01]  /*f3e0*/  PLOP3.LUT P3, PT, PT, PT, UP0, 0x40, 0x0 ;  /* 0x000000000000781c */ /* 0x000fe20003f6e808 */
[----:B------:R-:W-:Y:S01]  /*f3f0*/  UISETP.GE.AND UP0, UPT, UR38, 0x1a, UPT ;  /* 0x0000001a2600788c */ /* 0x000fe2000bf06270 */
[----:B------:R-:W-:Y:S02]  /*f400*/  FSEL R75, R55, -INF , !P2 ;  /* 0xff800000374b7808 */ /* 0x000fe40005000000 */
[----:B------:R-:W-:Y:S01]  /*f410*/  ISETP.LT.OR P2, PT, R5, 0x11, P1 ;  /* 0x000000110500780c */ /* 0x000fe20000f41670 */
[----:B------:R-:W-:Y:S01]  /*f420*/  UP2UR UR30, UPR, URZ, 0x1 ;  /* 0x000000013f1e7883 */ /* 0x000fe20008000000 */
[----:B------:R-:W-:Y:S02]  /*f430*/  ISETP.GT.AND P1, PT, R3, 0x18, P3 ;  /* 0x000000180300780c */ /* 0x000fe40001f24270 */
[----:B------:R-:W-:Y:S01]  /*f440*/  PLOP3.LUT P0, PT, PT, PT, UP0, 0x40, 0x0 ;  /* 0x000000000000781c */ /* 0x000fe20003f0e808 */
[----:B------:R-:W-:Y:S01]  /*f450*/  UISETP.GE.AND UP0, UPT, UR38, 0x21, UPT ;  /* 0x000000212600788c */ /* 0x000fe2000bf06270 */
[----:B------:R-:W-:-:S02]  /*f460*/  FSEL R82, R53, -INF , !P2 ;  /* 0xff80000035527808 */ /* 0x000fc40005000000 */
[----:B------:R-:W-:Y:S01]  /*f470*/  ISETP.GT.AND P4, PT, R3, 0x19, P0 ;  /* 0x000000190300780c */ /* 0x000fe20000784270 */
[----:B------:R-:W-:Y:S01]  /*f480*/  UP2UR UR29, UPR, URZ, 0x1 ;  /* 0x000000013f1d7883 */ /* 0x000fe20008000000 */
[----:B------:R-:W-:Y:S01]  /*f490*/  ISETP.LT.OR P2, PT, R5, 0x19, P1 ;  /* 0x000000190500780c */ /* 0x000fe20000f41670 */
[----:B-1----:R-:W-:Y:S01]  /*f4a0*/  FMUL.FTZ R6, R71, c[0x0][0x320] ;  /* 0x0000c80047067a20 */ /* 0x002fe20000410000 */
        /* <DEDUP_REMOVED lines=32> */
[----:B------:R-:W-:Y:S01]  /*f6b0*/  FSEL R110, R42, -INF , !P2 ;  /* 0xff8000002a6e7808 */ /* 0x000fe20005000000 */
        /* <DEDUP_REMOVED lines=16> */
[----:B------:R-:W-:Y:S01]  /*f7c0*/  PLOP3.LUT P2, PT, PT, PT, UP6, 0x40, 0x0 ;  /* 0x000000000000781c */ /* 0x000fe20003f4e868 */
[----:B-1----:R-:W-:Y:S01]  /*f7d0*/  FMUL.FTZ R6, R86, c[0x0][0x320] ;  /* 0x0000c80056067a20 */ /* 0x002fe20000410000 */
[----:B------:R-:W-:Y:S01]  /*f7e0*/  ISETP.GT.AND P4, PT, R3, 0x39, P0 ;  /* 0x000000390300780c */ /* 0x000fe20000784270 */
[----:B------:R-:W-:Y:S01]  /*f7f0*/  UP2UR UR7, UPR, URZ, 0x1 ;  /* 0x000000013f077883 */ /* 0x000fe20008000000 */
[----:B------:R-:W-:Y:S01]  /*f800*/  ISETP.LT.OR P0, PT, R5, 0x39, P1 ;  /* 0x000000390500780c */ /* 0x000fe20000f01670 */
[----:B------:R1:W1:Y:S01]  /*f810*/  MUFU.TANH R40, R6 ;  /* 0x0000000600287308 */ /* 0x0002620000002400 */
[----:B------:R-:W-:Y:S01]  /*f820*/  PLOP3.LUT P1, PT, PT, PT, UP5, 0x40, 0x0 ;  /* 0x000000000000781c */ /* 0x000fe20003f2e858 */
[----:B------:R-:W-:Y:S01]  /*f830*/  UISETP.NE.AND UP6, UPT, UR23, URZ, UPT ;  /* 0x0000003f1700728c */ /* 0x000fe2000bfc5270 */
[----:B------:R-:W-:-:S02]  /*f840*/  FSEL R144, R34, -INF , !P0 ;  /* 0xff80000022907808 */ /* 0x000fc40004000000 */
[----:B------:R-:W-:Y:S02]  /*f850*/  PLOP3.LUT P0, PT, PT, PT, UP4, 0x40, 0x0 ;  /* 0x000000000000781c */ /* 0x000fe40003f0e848 */
[C---:B------:R-:W-:Y:S02]  /*f860*/  ISETP.GT.AND P2, PT, R3.reuse, 0x41, P2 ;  /* 0x000000410300780c */ /* 0x040fe40001744270 */
[C---:B------:R-:W-:Y:S02]  /*f870*/  ISETP.GT.AND P1, PT, R3.reuse, 0x48, P1 ;  /* 0x000000480300780c */ /* 0x040fe40000f24270 */
[----:B------:R-:W-:Y:S02]  /*f880*/  ISETP.GT.AND P0, PT, R3, 0x49, P0 ;  /* 0x000000490300780c */ /* 0x000fe40000704270 */
[----:B------:R-:W-:Y:S01]  /*f890*/  PLOP3.LUT P3, PT, PT, PT, UP0, 0x40, 0x0 ;  /* 0x000000000000781c */ /* 0x000fe20003f6e808 */
[----:B------:R-:W-:Y:S01]  /*f8a0*/  UISETP.GE.AND UP0, UPT, UR38, 0x5a, UPT ;  /* 0x0000005a2600788c */ /* 0x000fe2000bf06270 */
[----:B------:R-:W-:Y:S01]  /*f8b0*/  ISETP.LT.OR P2, PT, R5, 0x42, P2 ;  /* 0x000000420500780c */ /* 0x000fe20001741670 */
[----:B-1----:R-:W-:Y:S01]  /*f8c0*/  FMUL.FTZ R6, R87, c[0x0][0x320] ;  /* 0x0000c80057067a20 */ /* 0x002fe20000410000 */
[----:B------:R-:W-:-:S02]  /*f8d0*/  ISETP.LT.OR P1, PT, R5, 0x49, P1 ;  /* 0x000000490500780c */ /* 0x000fc40000f21670 */
[----:B------:R-:W-:Y:S01]  /*f8e0*/  ISETP.LT.OR P0, PT, R5, 0x4a, P0 ;  /* 0x0000004a0500780c */ /* 0x000fe20000701670 */
[----:B------:R1:W1:Y:S01]  /*f8f0*/  MUFU.TANH R44, R6 ;  /* 0x00000006002c7308 */ /* 0x0002620000002400 */
[----:B------:R-:W-:Y:S02]  /*f900*/  ISETP.GT.AND P3, PT, R3, 0x40, P3 ;  /* 0x000000400300780c */ /* 0x000fe40001f64270 */
[----:B------:R-:W-:Y:S02]  /*f910*/  FSEL R192, R31, -INF , !P2 ;  /* 0xff8000001fc07808 */ /* 0x000fe40005000000 */
[----:B------:R-:W-:Y:S02]  /*f920*/  PLOP3.LUT P2, PT, PT, PT, UP2, 0x40, 0x0 ;  /* 0x000000000000781c */ /* 0x000fe40003f4e828 */
[----:B------:R-:W-:Y:S02]  /*f930*/  FSEL R191, R17, -INF , !P1 ;  /* 0xff80000011bf7808 */ /* 0x000fe40004800000 */
[----:B------:R-:W-:Y:S01]  /*f940*/  PLOP3.LUT P1, PT, PT, PT, UP1, 0x40, 0x0 ;  /* 0x000000000000781c */ /* 0x000fe20003f2e818 */
[----:B------:R-:W2:Y:S01]  /*f950*/  MUFU.TANH R17, R7 ;  /* 0x0000000700117308 */ /* 0x000ea20000002400 */
[----:B------:R-:W-:-:S02]  /*f960*/  FSEL R193, R16, -INF , !P0 ;  /* 0xff80000010c17808 */ /* 0x000fc40004000000 */
[----:B------:R-:W-:Y:S02]  /*f970*/  PLOP3.LUT P0, PT, PT, PT, UP0, 0x40, 0x0 ;  /* 0x000000000000781c */ /* 0x000fe40003f0e808 */
[----:B------:R-:W-:Y:S01]  /*f980*/  ISETP.LT.OR P3, PT, R5, 0x41, P3 ;  /* 0x000000410500780c */ /* 0x000fe20001f61670 */
[----:B-1----:R-:W-:Y:S01]  /*f990*/  FMUL.FTZ R6, R103, c[0x0][0x320] ;  /* 0x0000c80067067a20 */ /* 0x002fe20000410000 */
[C---:B------:R-:W-:Y:S02]  /*f9a0*/  ISETP.GT.AND P2, PT, R3.reuse, 0x51, P2 ;  /* 0x000000510300780c */ /* 0x040fe40001744270 */
[C---:B------:R-:W-:Y:S01]  /*f9b0*/  ISETP.GT.AND P1, PT, R3.reuse, 0x58, P1 ;  /* 0x000000580300780c */ /* 0x040fe20000f24270 */
[----:B------:R1:W1:Y:S01]  /*f9c0*/  MUFU.TANH R25, R6 ;  /* 0x0000000600197308 */ /* 0x0002620000002400 */
[----:B------:R-:W-:Y:S02]  /*f9d0*/  ISETP.GT.AND P0, PT, R3, 0x59, P0 ;  /* 0x000000590300780c */ /* 0x000fe40000704270 */
[----:B------:R-:W-:-:S02]  /*f9e0*/  ISETP.LT.OR P4, PT, R5, 0x3a, P4 ;  /* 0x0000003a0500780c */ /* 0x000fc40002781670 */
[----:B------:R-:W-:Y:S02]  /*f9f0*/  FSEL R152, R32, -INF , !P3 ;  /* 0xff80000020987808 */ /* 0x000fe40005800000 */
[C---:B------:R-:W-:Y:S02]  /*fa00*/  ISETP.LT.OR P3, PT, R5.reuse, 0x52, P2 ;  /* 0x000000520500780c */ /* 0x040fe40001761670 */
[C---:B------:R-:W-:Y:S02]  /*fa10*/  ISETP.LT.OR P2, PT, R5.reuse, 0x59, P1 ;  /* 0x000000590500780c */ /* 0x040fe40000f41670 */
[----:B------:R-:W-:Y:S02]  /*fa20*/  ISETP.LT.OR P1, PT, R5, 0x5a, P0 ;  /* 0x0000005a0500780c */ /* 0x000fe40000721670 */
[----:B------:R-:W-:Y:S02]  /*fa30*/  FSEL R148, R33, -INF , !P4 ;  /* 0xff80000021947808 */ /* 0x000fe40006000000 */
[----:B------:R-:W-:Y:S01]  /*fa40*/  PLOP3.LUT P0, PT, PT, PT, UP6, 0x40, 0x0 ;  /* 0x000000000000781c */ /* 0x000fe20003f0e868 */
[----:B-1----:R-:W-:Y:S01]  /*fa50*/  FMUL.FTZ R6, R78, c[0x0][0x320] ;  /* 0x0000c8004e067a20 */ /* 0x002fe20000410000 */
[----:B------:R-:W-:Y:S01]  /*fa60*/  PLOP3.LUT P4, PT, PT, PT, UP3, 0x40, 0x0 ;  /* 0x000000000000781c */ /* 0x000fe20003f8e838 */
[----:B------:R-:W-:Y:S01]  /*fa70*/  UISETP.NE.AND UP6, UPT, UR39, URZ, UPT ;  /* 0x0000003f2700728c */ /* 0x000fe2000bfc5270 */
[----:B------:R-:W-:Y:S01]  /*fa80*/  FSEL R141, R36, -INF , !P5 ;  /* 0xff800000248d7808 */ /* 0x000fe20006800000 */
[----:B------:R1:W1:Y:S01]  /*fa90*/  MUFU.TANH R37, R6 ;  /* 0x0000000600257308 */ /* 0x0002620000002400 */
[----:B------:R-:W-:-:S02]  /*faa0*/  ISETP.GT.AND P4, PT, R3, 0x50, P4 ;  /* 0x000000500300780c */ /* 0x000fc40002784270 */
[----:B------:R-:W-:Y:S02]  /*fab0*/  FSEL R234, R14, -INF , !P3 ;  /* 0xff8000000eea7808 */ /* 0x000fe40005800000 */
[----:B------:R-:W-:Y:S02]  /*fac0*/  ISETP.LT.OR P4, PT, R5, 0x51, P4 ;  /* 0x000000510500780c */ /* 0x000fe40002781670 */
[----:B------:R-:W-:Y:S02]  /*fad0*/  FSEL R233, R13, -INF , !P2 ;  /* 0xff8000000de97808 */ /* 0x000fe40005000000 */
[----:B------:R-:W-:Y:S02]  /*fae0*/  FSEL R235, R15, -INF , !P4 ;  /* 0xff8000000feb7808 */ /* 0x000fe40006000000 */
[----:B------:R-:W-:Y:S01]  /*faf0*/  FSEL R232, R12, -INF , !P1 ;  /* 0xff8000000ce87808 */ /* 0x000fe20004800000 */
[----:B-1----:R-:W-:-:S04]  /*fb00*/  FMUL.FTZ R6, R79, c[0x0][0x320] ;  /* 0x0000c8004f067a20 */ /* 0x002fc80000410000 */
[----:B------:R1:W1:Y:S02]  /*fb10*/  MUFU.TANH R35, R6 ;  /* 0x0000000600237308 */ /* 0x0002640000002400 */
[----:B-1----:R-:W-:-:S06]  /*fb20*/  FMUL.FTZ R6, R106, c[0x0][0x320] ;  /* 0x0000c8006a067a20 */ /* 0x002fcc0000410000 */
[----:B------:R1:W1:Y:S02]  /*fb30*/  MUFU.TANH R24, R6 ;  /* 0x0000000600187308 */ /* 0x0002640000002400 */
[----:B-1----:R-:W1:Y:S02]  /*fb40*/  SHFL.IDX PT, R6, R19, 0x1, 0x1c1f ;  /* 0x003c1f0013067f89 */ /* 0x002e6400000e0000 */
[--C-:B-1----:R-:W-:Y:S02]  /*fb50*/  IMAD.IADD R5, R20, 0x1, R6.reuse ;  /* 0x0000000114057824 */ /* 0x102fe400078e0206 */
        /* <DEDUP_REMOVED lines=15> */
.L_x_441:
[----:B------:R-:W-:-:S04]  /*fc50*/  MOV R7, c[0x0][0x32c] ;  /* 0x0000cb0000077a02 */ /* 0x000fc80000000f00 */
[----:B------:R-:W-:-:S13]  /*fc60*/  ISETP.NE.AND P0, PT, R7, 0x1, PT ;  /* 0x000000010700780c */ /* 0x000fda0003f05270 */
[----:B------:R-:W-:-:S05]  /*fc70*/  @P0 IMAD.HI.U32 R7, R6, c[0x0][0x330], RZ ;  /* 0x0000cc0006070a27 */ /* 0x000fca00078e00ff */
[----:B------:R-:W-:Y:S02]  /*fc80*/  @P0 SHF.R.U32.HI R6, RZ, c[0x0][0x334], R7 ;  /* 0x0000cd00ff060a19 */ /* 0x000fe40000011607 */
.L_x_442:
[----:B------:R-:W-:Y:S05]  /*fc90*/  BSYNC B0 ;  /* 0x0000000000007941 */ /* 0x000fea0003800000 */
.L_x_440:
[----:B------:R-:W-:-:S05]  /*fca0*/  IMAD R6, R6, c[0x0][0x32c], R23 ;  /* 0x0000cb0006067a24 */ /* 0x000fca00078e0217 */
[----:B------:R-:W-:Y:S02]  /*fcb0*/  IADD3 R7, R6, c[0x0][0x32c], RZ ;  /* 0x0000cb0006077a10 */ /* 0x000fe40007ffe0ff */
[----:B------:R-:W-:Y:S02]  /*fcc0*/  IMNMX R3, R3, R6, !PT ;  /* 0x0000000603037217 */ /* 0x000fe40007800200 */
[----:B------:R-:W-:Y:S02]  /*fcd0*/  IMNMX R5, R5, R7, PT ;  /* 0x0000000705057217 */ /* 0x000fe40003800200 */
.L_x_439:
        /* <DEDUP_REMOVED lines=12> */
[----:B------:R-:W-:Y:S01]  /*fda0*/  PLOP3.LUT P0, PT, PT, PT, UP4, 0x40, 0x0 ;  /* 0x000000000000781c */ /* 0x000fe20003f0e848 */
[----:B------:R-:W-:Y:S01]  /*fdb0*/  UP2UR UR41, UPR, URZ, 0x8 ;  /* 0x000000083f297883 */ /* 0x000fe20008000000 */
[C---:B------:R-:W-:Y:S01]  /*fdc0*/  ISETP.GT.AND P1, PT, R3.reuse, RZ, P1 ;  /* 0x000000ff0300720c */ /* 0x040fe20000f24270 */
[----:B------:R-:W-:Y:S01]  /*fdd0*/  UISETP.NE.AND UP3, UPT, UR34, URZ, UPT ;  /* 0x0000003f2200728c */ /* 0x000fe2000bf65270 */
[----:B------:R-:W-:Y:S01]  /*fde0*/  ISETP.GT.AND P0, PT, R3, 0x1, P0 ;  /* 0x000000010300780c */ /* 0x000fe20000704270 */
[----:B------:R-:W-:Y:S01]  /*fdf0*/  UP2UR UR39, UPR, URZ, 0x2 ;  /* 0x000000023f277883 */ /* 0x000fe20008000000 */
[C---:B------:R-:W-:Y:S01]  /*fe00*/  ISETP.LT.OR P1, PT, R5.reuse, 0x1, P1 ;  /* 0x000000010500780c */ /* 0x040fe20000f21670 */
[----:B------:R-:W-:Y:S01]  /*fe10*/  UISETP.NE.AND UP1, UPT, UR33, URZ, UPT ;  /* 0x0000003f2100728c */ /* 0x000fe2000bf25270 */
[----:B------:R-:W-:Y:S01]  /*fe20*/  PLOP3.LUT P4, PT, PT, PT, UP2, 0x40, 0x0 ;  /* 0x000000000000781c */ /* 0x000fe20003f8e828 */
[----:B------:R-:W-:Y:S01]  /*fe30*/  UISETP.NE.AND UP0, UPT, UR32, URZ, UPT ;  /* 0x0000003f2000728c */ /* 0x000fe2000bf05270 */
[----:B------:R-:W-:Y:S01]  /*fe40*/  ISETP.LT.OR P2, PT, R5, 0x2, P0 ;  /* 0x000000020500780c */ /* 0x000fe20000741670 */
[----:B-1----:R-:W-:Y:S01]  /*fe50*/  FMUL.FTZ R6, R173, c[0x0][0x320] ;  /* 0x0000c800ad067a20 */ /* 0x002fe20000410000 */
[----:B------:R-:W-:Y:S01]  /*fe60*/  FSEL R57, R28, -INF , !P1 ;  /* 0xff8000001c397808 */ /* 0x000fe20004800000 */
[----:B------:R-:W-:Y:S01]  /*fe70*/  UISETP.NE.AND UP2, UPT, UR30, URZ, UPT ;  /* 0x0000003f1e00728c */ /* 0x000fe2000bf45270 */
[----:B------:R-:W-:Y:S01]  /*fe80*/  PLOP3.LUT P3, PT, PT, PT, UP3, 0x40, 0x0 ;  /* 0x000000000000781c */ /* 0x000fe20003f6e838 */
[----:B------:R-:W-:Y:S01]  /*fe90*/  UISETP.NE.AND UP3, UPT, UR31, URZ, UPT ;  /* 0x0000003f1f00728c */ /* 0x000fe2000bf65270 */
[----:B------:R-:W-:Y:S01]  /*fea0*/  ISETP.GT.AND P1, PT, R3, 0x8, P4 ;  /* 0x000000080300780c */ /* 0x000fe20002724270 */
[----:B------:R1:W3:Y:S01]  /*feb0*/  MUFU.TANH R56, R6 ;  /* 0x0000000600387308 */ /* 0x0002e20000002400 */
[----:B------:R-:W-:Y:S01]  /*fec0*/  FSEL R59, R27, -INF , !P2 ;  /* 0xff8000001b3b7808 */ /* 0x000fe20005000000 */
[----:B------:R-:W-:Y:S01]  /*fed0*/  UISETP.NE.AND UP4, UPT, UR42, URZ, UPT ;  /* 0x0000003f2a00728c */ /* 0x000fe2000bf85270 */
[----:B------:R-:W-:Y:S01]  /*fee0*/  PLOP3.LUT P0, PT, PT, PT, UP1, 0x40, 0x0 ;  /* 0x000000000000781c */ /* 0x000fe20003f0e818 */
[----:B------:R-:W-:Y:S01]  /*fef0*/  UISETP.NE.AND UP1, UPT, UR29, URZ, UPT ;  /* 0x0000003f1d00728c */ /* 0x000fe2000bf25270 */
[----:B------:R-:W-:Y:S01]  /*ff00*/  ISETP.GT.AND P2, PT, R3, 0x9, P3 ;  /* 0x000000090300780c */ /* 0x000fe20001f44270 */
[----:B------:R-:W-:Y:S01]  /*ff10*/  FMUL.FTZ R16, R125, c[0x0][0x320] ;  /* 0x0000c8007d107a20 */ /* 0x000fe20000410000 */
[----:B------:R-:W-:Y:S01]  /*ff20*/  ISETP.LT.OR P1, PT, R5, 0x9, P1 ;  /* 0x000000090500780c */ /* 0x000fe20000f21670 */
[----:B------:R4:W2:Y:S01]  /*ff30*/  MUFU.TANH R46, R11 ;  /* 0x0000000b002e7308 */ /* 0x0008a20000002400 */
[----:B------:R-:W-:Y:S01]  /*ff40*/  PLOP3.LUT P5, PT, PT, PT, UP0, 0x40, 0x0 ;  /* 0x000000000000781c */ /* 0x000fe20003fae808 */
[----:B------:R-:W-:Y:S01]  /*ff50*/  UISETP.NE.AND UP0, UPT, UR28, URZ, UPT ;  /* 0x0000003f1c00728c */ /* 0x000fe2000bf05270 */
[----:B------:R-:W-:Y:S01]  /*ff60*/  ISETP.GT.AND P0, PT, R3, 0x10, P0 ;  /* 0x000000100300780c */ /* 0x000fe20000704270 */
[----:B------:R-:W-:Y:S01]  /*ff70*/  FMUL.FTZ R15, R121, c[0x0][0x320] ;  /* 0x0000c800790f7a20 */ /* 0x000fe20000410000 */
[----:B------:R-:W-:Y:S01]  /*ff80*/  ISETP.LT.OR P2, PT, R5, 0xa, P2 ;  /* 0x0000000a0500780c */ /* 0x000fe20001741670 */
[----:B------:R-:W-:Y:S01]  /*ff90*/  FMUL.FTZ R13, R129, c[0x0][0x320] ;  /* 0x0000c800810d7a20 */ /* 0x000fe20000410000 */
[----:B------:R-:W-:Y:S01]  /*ffa0*/  FSEL R65, R24, -INF , !P1 ;  /* 0xff80000018417808 */ /* 0x000fe20004800000 */
[----:B-1----:R-:W-:Y:S01]  /*ffb0*/  FMUL.FTZ R6, R161, c[0x0][0x320] ;  /* 0x0000c800a1067a20 */ /* 0x002fe20000410000 */
[----:B------:R-:W-:Y:S01]  /*ffc0*/  ISETP.GT.AND P1, PT, R3, 0x11, P5 ;  /* 0x000000110300780c */ /* 0x000fe20002f24270 */
[----:B------:R-:W-:Y:S01]  /*ffd0*/  FMUL.FTZ R10, R172, c[0x0][0x320] ;  /* 0x0000c800ac0a7a20 */ /* 0x000fe20000410000 */
[----:B------:R-:W-:Y:S01]  /*ffe0*/  PLOP3.LUT P4, PT, PT, PT, UP3, 0x40, 0x0 ;  /* 0x000000000000781c */ /* 0x000fe20003f8e838 */
[----:B------:R1:W1:Y:S01]  /*fff0*/  MUFU.TANH R53, R6 ;  /* 0x0000000600357308 */ /* 0x0002620000002400 */
[C---:B------:R-:W-:Y:S01]  /*10000*/  ISETP.LT.OR P0, PT, R5.reuse, 0x11, P0 ;  /* 0x000000110500780c */ /* 0x040fe20000701670 */
[----:B------:R-:W-:Y:S01]  /*10010*/  UISETP.NE.AND UP3, UPT, UR14, URZ, UPT ;  /* 0x0000003f0e00728c */ /* 0x000fe2000bf65270 */
[----:B------:R-:W-:Y:S01]  /*10020*/  FSEL R66, R18, -INF , !P2 ;  /* 0xff80000012427808 */ /* 0x000fe20005000000 */
[----:B------:R-:W-:Y:S01]  /*10030*/  FMUL.FTZ R9, R116, c[0x0][0x320] ;  /* 0x0000c80074097a20 */ /* 0x000fe20000410000 */
[----:B------:R-:W-:Y:S01]  /*10040*/  ISETP.LT.OR P2, PT, R5, 0x12, P1 ;  /* 0x000000120500780c */ /* 0x000fe20000f41670 */
[----:B------:R-:W-:Y:S01]  /*10050*/  FMUL.FTZ R8, R117, c[0x0][0x320] ;  /* 0x0000c80075087a20 */ /* 0x000fe20000410000 */
[----:B------:R-:W-:Y:S01]  /*10060*/  PLOP3.LUT P3, PT, PT, PT, UP2, 0x40, 0x0 ;  /* 0x000000000000781c */ /* 0x000fe20003f6e828 */
[----:B------:R-:W-:Y:S01]  /*10070*/  UISETP.NE.AND UP2, UPT, UR25, URZ, UPT ;  /* 0x0000003f1900728c */ /* 0x000fe2000bf45270 */
[----:B------:R-:W-:Y:S01]  /*10080*/  ISETP.GT.AND P1, PT, R3, 0x18, P4 ;  /* 0x000000180300780c */ /* 0x000fe20002724270 */
[----:B------:R-:W-:Y:S01]  /*10090*/  FMUL.FTZ R7, R169, c[0x0][0x320] ;  /* 0x0000c800a9077a20 */ /* 0x000fe20000410000 */
[----:B------:R-:W-:Y:S01]  /*100a0*/  FSEL R80, R30, -INF , !P0 ;  /* 0xff8000001e507808 */ /* 0x000fe20004000000 */
[----:B----4-:R-:W-:Y:S01]  /*100b0*/  FMUL.FTZ R11, R132, c[0x0][0x320] ;  /* 0x0000c800840b7a20 */ /* 0x010fe20000410000 */
[----:B------:R-:W-:Y:S01]  /*100c0*/  PLOP3.LUT P0, PT, PT, PT, UP1, 0x40, 0x0 ;  /* 0x000000000000781c */ /* 0x000fe20003f0e818 */
[----:B------:R-:W-:Y:S01]  /*100d0*/  UISETP.NE.AND UP1, UPT, UR20, URZ, UPT ;  /* 0x0000003f1400728c */ /* 0x000fe2000bf25270 */
[----:B------:R-:W-:Y:S01]  /*100e0*/  FSEL R81, R29, -INF , !P2 ;  /* 0xff8000001d517808 */ /* 0x000fe20005000000 */
[----:B-1----:R-:W-:Y:S01]  /*100f0*/  FMUL.FTZ R6, R137, c[0x0][0x320] ;  /* 0x0000c80089067a20 */ /* 0x002fe20000410000 */
[----:B------:R-:W-:Y:S01]  /*10100*/  ISETP.GT.AND P2, PT, R3, 0x19, P3 ;  /* 0x000000190300780c */ /* 0x000fe20001f44270 */
[----:B------:R-:W1:Y:S01]  /*10110*/  MUFU.TANH R49, R16 ;  /* 0x0000001000317308 */ /* 0x000e620000002400 */
[----:B------:R-:W-:-:S02]  /*10120*/  ISETP.LT.OR P1, PT, R5, 0x19, P1 ;  /* 0x000000190500780c */ /* 0x000fc40000f21670 */
[----:B------:R-:W-:Y:S01]  /*10130*/  PLOP3.LUT P5, PT, PT, PT, UP0, 0x40, 0x0 ;  /* 0x000000000000781c */ /* 0x000fe20003fae808 */
[----:B------:R-:W-:Y:S01]  /*10140*/  UISETP.NE.AND UP0, UPT, UR16, URZ, UPT ;  /* 0x0000003f1000728c */ /* 0x000fe2000bf05270 */
[----:B------:R-:W-:Y:S02]  /*10150*/  ISETP.GT.AND P0, PT, R3, 0x20, P0 ;  /* 0x000000200300780c */ /* 0x000fe40000704270 */
[----:B------:R-:W-:Y:S01]  /*10160*/  ISETP.LT.OR P2, PT, R5, 0x1a, P2 ;  /* 0x0000001a0500780c */ /* 0x000fe20001741670 */
[----:B------:R4:W1:Y:S01]  /*10170*/  MUFU.TANH R55, R6 ;  /* 0x0000000600377308 */ /* 0x0008620000002400 */
[----:B------:R-:W-:Y:S02]  /*10180*/  FSEL R96, R26, -INF , !P1 ;  /* 0xff8000001a607808 */ /* 0x000fe40004800000 */
[----:B------:R-:W-:Y:S02]  /*10190*/  ISETP.GT.AND P1, PT, R3, 0x21, P5 ;  /* 0x000000210300780c */ /* 0x000fe40002f24270 */
[----:B------:R-:W-:Y:S01]  /*101a0*/  PLOP3.LUT P4, PT, PT, PT, UP2, 0x40, 0x0 ;  /* 0x000000000000781c */ /* 0x000fe20003f8e828 */
[----:B------:R-:W-:Y:S01]  /*101b0*/  UISETP.NE.AND UP2, UPT, UR11, URZ, UPT ;  /* 0x0000003f0b00728c */ /* 0x000fe2000bf45270 */
[----:B------:R-:W-:Y:S01]  /*101c0*/  ISETP.LT.OR P0, PT, R5, 0x21, P0 ;  /* 0x000000210500780c */ /* 0x000fe20000701670 */
[----:B------:R-:W1:Y:S01]  /*101d0*/  MUFU.TANH R34, R15 ;  /* 0x0000000f00227308 */ /* 0x000e620000002400 */
[----:B------:R-:W-:-:S02]  /*101e0*/  FSEL R97, R25, -INF , !P2 ;  /* 0xff80000019617808 */ /* 0x000fc40005000000 */
[----:B------:R-:W-:Y:S02]  /*101f0*/  ISETP.LT.OR P2, PT, R5, 0x22, P1 ;  /* 0x000000220500780c */ /* 0x000fe40000f41670 */
[----:B------:R-:W-:Y:S01]  /*10200*/  PLOP3.LUT P3, PT, PT, PT, UP1, 0x40, 0x0 ;  /* 0x000000000000781c */ /* 0x000fe20003f6e818 */
[----:B------:R-:W-:Y:S01]  /*10210*/  UISETP.NE.AND UP1, UPT, UR10, URZ, UPT ;  /* 0x0000003f0a00728c */ /* 0x000fe2000bf25270 */
[----:B------:R-:W-:Y:S01]  /*10220*/  ISETP.GT.AND P1, PT, R3, 0x28, P4 ;  /* 0x000000280300780c */ /* 0x000fe20002724270 */
[----:B----4-:R-:W-:Y:S01]  /*10230*/  FMUL.FTZ R6, R185, c[0x0][0x320] ;  /* 0x0000c800b9067a20 */ /* 0x010fe20000410000 */
[----:B------:R-:W-:Y:S01]  /*10240*/  FSEL R104, R17, -INF , !P0 ;  /* 0xff80000011687808 */ /* 0x000fe20004000000 */
[----:B------:R-:W4:Y:S01]  /*10250*/  MUFU.TANH R33, R14 ;  /* 0x0000000e00217308 */ /* 0x000f220000002400 */
[----:B------:R-:W-:Y:S01]  /*10260*/  PLOP3.LUT P0, PT, PT, PT, UP0, 0x40, 0x0 ;  /* 0x000000000000781c */ /* 0x000fe20003f0e808 */
[----:B------:R-:W-:Y:S01]  /*10270*/  UISETP.NE.AND UP0, UPT, UR7, URZ, UPT ;  /* 0x0000003f0700728c */ /* 0x000fe2000bf05270 */
[----:B------:R-:W-:-:S02]  /*10280*/  FSEL R105, R64, -INF , !P2 ;  /* 0xff80000040697808 */ /* 0x000fc40005000000 */
[----:B------:R-:W-:Y:S02]  /*10290*/  ISETP.GT.AND P2, PT, R3, 0x29, P3 ;  /* 0x000000290300780c */ /* 0x000fe40001f44270 */
[----:B------:R-:W-:Y:S01]  /*102a0*/  ISETP.LT.OR P1, PT, R5, 0x29, P1 ;  /* 0x000000290500780c */ /* 0x000fe20000f21670 */
[----:B------:R5:W1:Y:S01]  /*102b0*/  MUFU.TANH R50, R6 ;  /* 0x0000000600327308 */ /* 0x000a620000002400 */
[----:B------:R-:W-:Y:S01]  /*102c0*/  PLOP3.LUT P5, PT, PT, PT, UP3, 0x40, 0x0 ;  /* 0x000000000000781c */ /* 0x000fe20003fae838 */
[----:B------:R-:W-:Y:S01]  /*102d0*/  UISETP.NE.AND UP3, UPT, UR41, URZ, UPT ;  /* 0x0000003f2900728c */ /* 0x000fe2000bf65270 */
[----:B------:R-:W-:Y:S02]  /*102e0*/  ISETP.GT.AND P0, PT, R3, 0x30, P0 ;  /* 0x000000300300780c */ /* 0x000fe40000704270 */
[----:B------:R-:W-:Y:S02]  /*102f0*/  ISETP.LT.OR P2, PT, R5, 0x2a, P2 ;  /* 0x0000002a0500780c */ /* 0x000fe40001741670 */
[----:B------:R-:W-:Y:S01]  /*10300*/  FSEL R106, R63, -INF , !P1 ;  /* 0xff8000003f6a7808 */ /* 0x000fe20004800000 */
[----:B------:R-:W1:Y:S01]  /*10310*/  MUFU.TANH R32, R13 ;  /* 0x0000000d00207308 */ /* 0x000e620000002400 */
[----:B------:R-:W-:-:S02]  /*10320*/  ISETP.GT.AND P1, PT, R3, 0x31, P5 ;  /* 0x000000310300780c */ /* 0x000fc40002f24270 */
[----:B------:R-:W-:Y:S01]  /*10330*/  PLOP3.LUT P4, PT, PT, PT, UP2, 0x40, 0x0 ;  /* 0x000000000000781c */ /* 0x000fe20003f8e828 */
[----:B------:R-:W-:Y:S01]  /*10340*/  UISETP.NE.AND UP2, UPT, UR40, URZ, UPT ;  /* 0x0000003f2800728c */ /* 0x000fe2000bf45270 */
[----:B------:R-:W-:Y:S02]  /*10350*/  ISETP.LT.OR P0, PT, R5, 0x31, P0 ;  /* 0x000000310500780c */ /* 0x000fe40000701670 */
[----:B------:R-:W-:Y:S01]  /*10360*/  FSEL R109, R61, -INF , !P2 ;  /* 0xff8000003d6d7808 */ /* 0x000fe20005000000 */
[----:B-----5:R-:W-:Y:S01]  /*10370*/  FMUL.FTZ R6, R112, c[0x0][0x320] ;  /* 0x0000c80070067a20 */ /* 0x020fe20000410000 */
[----:B------:R-:W-:Y:S01]  /*10380*/  ISETP.LT.OR P2, PT, R5, 0x32, P1 ;  /* 0x000000320500780c */ /* 0x000fe20000f41670 */
[----:B------:R-:W1:Y:S01]  /*10390*/  MUFU.TANH R30, R10 ;  /* 0x0000000a001e7308 */ /* 0x000e620000002400 */
[----:B------:R-:W-:Y:S01]  /*103a0*/  PLOP3.LUT P3, PT, PT, PT, UP1, 0x40, 0x0 ;  /* 0x000000000000781c */ /* 0x000fe20003f6e818 */
[----:B------:R-:W-:Y:S01]  /*103b0*/  UISETP.NE.AND UP1, UPT, UR39, URZ, UPT ;  /* 0x0000003f2700728c */ /* 0x000fe2000bf25270 */
[----:B------:R-:W-:-:S02]  /*103c0*/  FSEL R164, R58, -INF , !P0 ;  /* 0xff8000003aa47808 */ /* 0x000fc40004000000 */
[C---:B------:R-:W-:Y:S02]  /*103d0*/  ISETP.GT.AND P1, PT, R3.reuse, 0x38, P4 ;  /* 0x000000380300780c */ /* 0x040fe40002724270 */
[----:B------:R-:W-:Y:S01]  /*103e0*/  PLOP3.LUT P0, PT, PT, PT, UP0, 0x40, 0x0 ;  /* 0x000000000000781c */ /* 0x000fe20003f0e808 */
[----:B------:R5:W1:Y:S01]  /*103f0*/  MUFU.TANH R54, R6 ;  /* 0x0000000600367308 */ /* 0x000a620000002400 */
[----:B------:R-:W-:Y:S01]  /*10400*/  FSEL R166, R60, -INF , !P2 ;  /* 0xff8000003ca67808 */ /* 0x000fe20005000000 */
[----:B------:R-:W-:Y:S01]  /*10410*/  UISETP.NE.AND UP0, UPT, UR38, URZ, UPT ;  /* 0x0000003f2600728c */ /* 0x000fe2000bf05270 */
[----:B------:R-:W-:Y:S01]  /*10420*/  ISETP.GT.AND P2, PT, R3, 0x39, P3 ;  /* 0x000000390300780c */ /* 0x000fe20001f44270 */
[----:B------:R-:W-:Y:S01]  /*10430*/  UP2UR UR38, UPR, URZ, 0x40 ;  /* 0x000000403f267883 */ /* 0x000fe20008000000 */
[----:B------:R-:W-:Y:S02]  /*10440*/  ISETP.LT.OR P1, PT, R5, 0x39, P1 ;  /* 0x000000390500780c */ /* 0x000fe40000f21670 */
[----:B------:R-:W-:Y:S01]  /*10450*/  ISETP.GT.AND P0, PT, R3, 0x40, P0 ;  /* 0x000000400300780c */ /* 0x000fe20000704270 */
[----:B------:R-:W1:Y:S01]  /*10460*/  MUFU.TANH R31, R9 ;  /* 0x00000009001f7308 */ /* 0x000e620000002400 */
[----:B------:R-:W-:-:S02]  /*10470*/  ISETP.LT.OR P2, PT, R5, 0x3a, P2 ;  /* 0x0000003a0500780c */ /* 0x000fc40001741670 */
[----:B------:R-:W-:Y:S02]  /*10480*/  FSEL R165, R51, -INF , !P1 ;  /* 0xff80000033a57808 */ /* 0x000fe40004800000 */
[----:B------:R-:W-:Y:S01]  /*10490*/  PLOP3.LUT P4, PT, PT, PT, UP6, 0x40, 0x0 ;  /* 0x000000000000781c */ /* 0x000fe20003f8e868 */
[----:B------:R-:W-:Y:S01]  /*104a0*/  UISETP.NE.AND UP6, UPT, UR23, URZ, UPT ;  /* 0x0000003f1700728c */ /* 0x000fe2000bfc5270 */
[----:B------:R-:W-:Y:S01]  /*104b0*/  ISETP.LT.OR P1, PT, R5, 0x41, P0 ;  /* 0x000000410500780c */ /* 0x000fe20000721670 */
[----:B-----5:R-:W-:Y:S01]  /*104c0*/  FMUL.FTZ R6, R113, c[0x0][0x320] ;  /* 0x0000c80071067a20 */ /* 0x020fe20000410000 */
[----:B------:R-:W-:Y:S01]  /*104d0*/  PLOP3.LUT P3, PT, PT, PT, UP5, 0x40, 0x0 ;  /* 0x000000000000781c */ /* 0x000fe20003f6e858 */
[----:B------:R-:W1:Y:S01]  /*104e0*/  MUFU.TANH R29, R8 ;  /* 0x00000008001d7308 */ /* 0x000e620000002400 */
[----:B------:R-:W-:Y:S02]  /*104f0*/  PLOP3.LUT P0, PT, PT, PT, UP4, 0x40, 0x0 ;  /* 0x000000000000781c */ /* 0x000fe40003f0e848 */
[----:B------:R-:W-:-:S02]  /*10500*/  FSEL R168, R48, -INF , !P2 ;  /* 0xff80000030a87808 */ /* 0x000fc40005000000 */
[----:B------:R-:W-:Y:S02]  /*10510*/  FSEL R179, R45, -INF , !P1 ;  /* 0xff8000002db37808 */ /* 0x000fe40004800000 */
[C---:B------:R-:W-:Y:S01]  /*10520*/  ISETP.GT.AND P2, PT, R3.reuse, 0x41, P4 ;  /* 0x000000410300780c */ /* 0x040fe20002744270 */
[----:B------:R5:W1:Y:S01]  /*10530*/  MUFU.TANH R52, R6 ;  /* 0x0000000600347308 */ /* 0x000a620000002400 */
[C---:B------:R-:W-:Y:S02]  /*10540*/  ISETP.GT.AND P1, PT, R3.reuse, 0x48, P3 ;  /* 0x000000480300780c */ /* 0x040fe40001f24270 */
[----:B------:R-:W-:Y:S02]  /*10550*/  ISETP.GT.AND P0, PT, R3, 0x49, P0 ;  /* 0x000000490300780c */ /* 0x000fe40000704270 */
[C---:B------:R-:W-:Y:S02]  /*10560*/  ISETP.LT.OR P2, PT, R5.reuse, 0x42, P2 ;  /* 0x000000420500780c */ /* 0x040fe40001741670 */
[C---:B------:R-:W-:Y:S01]  /*10570*/  ISETP.LT.OR P1, PT, R5.reuse, 0x49, P1 ;  /* 0x000000490500780c */ /* 0x040fe20000f21670 */
[----:B------:R-:W1:Y:S01]  /*10580*/  MUFU.TANH R28, R7 ;  /* 0x00000007001c7308 */ /* 0x000e620000002400 */
[----:B------:R-:W-:-:S02]  /*10590*/  ISETP.LT.OR P0, PT, R5, 0x4a, P0 ;  /* 0x0000004a0500780c */ /* 0x000fc40000701670 */
[----:B------:R-:W-:Y:S02]  /*105a0*/  FSEL R180, R47, -INF , !P2 ;  /* 0xff8000002fb47808 */ /* 0x000fe40005000000 */
[----:B------:R-:W-:Y:S02]  /*105b0*/  PLOP3.LUT P2, PT, PT, PT, UP2, 0x40, 0x0 ;  /* 0x000000000000781c */ /* 0x000fe40003f4e828 */
[----:B------:R-:W-:Y:S01]  /*105c0*/  FSEL R182, R41, -INF , !P1 ;  /* 0xff80000029b67808 */ /* 0x000fe20004800000 */
[----:B-----5:R-:W-:Y:S01]  /*105d0*/  FMUL.FTZ R6, R156, c[0x0][0x320] ;  /* 0x0000c8009c067a20 */ /* 0x020fe20000410000 */
[----:B------:R-:W-:Y:S01]  /*105e0*/  PLOP3.LUT P1, PT, PT, PT, UP1, 0x40, 0x0 ;  /* 0x000000000000781c */ /* 0x000fe20003f2e818 */
[----:B------:R-:W1:Y:S01]  /*105f0*/  MUFU.TANH R26, R12 ;  /* 0x0000000c001a7308 */ /* 0x000e620000002400 */
[----:B------:R-:W-:Y:S02]  /*10600*/  FSEL R184, R38, -INF , !P0 ;  /* 0xff80000026b87808 */ /* 0x000fe40004000000 */
[----:B------:R-:W-:-:S02]  /*10610*/  PLOP3.LUT P0, PT, PT, PT, UP0, 0x40, 0x0 ;  /* 0x000000000000781c */ /* 0x000fc40003f0e808 */
[C---:B------:R-:W-:Y:S02]  /*10620*/  ISETP.GT.AND P2, PT, R3.reuse, 0x51, P2 ;  /* 0x000000510300780c */ /* 0x040fe40001744270 */
[C---:B------:R-:W-:Y:S01]  /*10630*/  ISETP.GT.AND P1, PT, R3.reuse, 0x58, P1 ;  /* 0x000000580300780c */ /* 0x040fe20000f24270 */
[----:B------:R5:W1:Y:S01]  /*10640*/  MUFU.TANH R43, R6 ;  /* 0x00000006002b7308 */ /* 0x000a620000002400 */
[----:B------:R-:W-:Y:S02]  /*10650*/  ISETP.GT.AND P0, PT, R3, 0x59, P0 ;  /* 0x000000590300780c */ /* 0x000fe40000704270 */
[C---:B------:R-:W-:Y:S02]  /*10660*/  ISETP.LT.OR P3, PT, R5.reuse, 0x52, P2 ;  /* 0x000000520500780c */ /* 0x040fe40001761670 */
[C---:B------:R-:W-:Y:S02]  /*10670*/  ISETP.LT.OR P2, PT, R5.reuse, 0x59, P1 ;  /* 0x000000590500780c */ /* 0x040fe40000f41670 */
[----:B------:R-:W-:Y:S01]  /*10680*/  ISETP.LT.OR P1, PT, R5, 0x5a, P0 ;  /* 0x0000005a0500780c */ /* 0x000fe20000721670 */
[----:B------:R-:W1:Y:S01]  /*10690*/  MUFU.TANH R25, R11 ;  /* 0x0000000b00197308 */ /* 0x000e620000002400 */
[----:B------:R-:W-:Y:S01]  /*106a0*/  PLOP3.LUT P0, PT, PT, PT, UP6, 0x40, 0x0 ;  /* 0x000000000000781c */ /* 0x000fe20003f0e868 */
[----:B------:R-:W-:Y:S01]  /*106b0*/  UISETP.NE.AND UP6, UPT, UR38, URZ, UPT ;  /* 0x0000003f2600728c */ /* 0x000fe2000bfc5270 */
[----:B------:R-:W-:-:S02]  /*106c0*/  PLOP3.LUT P5, PT, PT, PT, UP3, 0x40, 0x0 ;  /* 0x000000000000781c */ /* 0x000fc40003fae838 */
[----:B------:R-:W-:Y:S02]  /*106d0*/  FSEL R204, R44, -INF , !P3 ;  /* 0xff8000002ccc7808 */ /* 0x000fe40005800000 */
[----:B------:R-:W-:Y:S01]  /*106e0*/  ISETP.GT.AND P4, PT, R3, 0x50, P5 ;  /* 0x000000500300780c */ /* 0x000fe20002f84270 */
[----:B-----5:R-:W-:Y:S01]  /*106f0*/  FMUL.FTZ R6, R157, c[0x0][0x320] ;  /* 0x0000c8009d067a20 */ /* 0x020fe20000410000 */
[----:B------:R-:W-:Y:S01]  /*10700*/  FSEL R203, R37, -INF , !P2 ;  /* 0xff80000025cb7808 */ /* 0x000fe20005000000 */
[----:B------:R-:W-:Y:S01]  /*10710*/  FMUL.FTZ R3, R136, c[0x0][0x320] ;  /* 0x0000c80088037a20 */ /* 0x000fe20000410000 */
[----:B------:R-:W-:Y:S01]  /*10720*/  ISETP.LT.OR P4, PT, R5, 0x51, P4 ;  /* 0x000000510500780c */ /* 0x000fe20002781670 */
[----:B------:R5:W1:Y:S01]  /*10730*/  MUFU.TANH R42, R6 ;  /* 0x00000006002a7308 */ /* 0x000a620000002400 */
[----:B------:R-:W-:Y:S02]  /*10740*/  FSEL R202, R35, -INF , !P1 ;  /* 0xff80000023ca7808 */ /* 0x000fe40004800000 */
[----:B------:R-:W-:-:S05]  /*10750*/  FSEL R205, R40, -INF , !P4 ;  /* 0xff80000028cd7808 */ /* 0x000fca0006000000 */
[----:B------:R-:W1:Y:S01]  /*10760*/  MUFU.TANH R24, R3 ;  /* 0x0000000300187308 */ /* 0x000e620000002400 */
[----:B-----5:R-:W-:-:S07]  /*10770*/  FMUL.FTZ R6, R128, c[0x0][0x320] ;  /* 0x0000c80080067a20 */ /* 0x020fce0000410000 */
[----:B------:R5:W1:Y:S02]  /*10780*/  MUFU.TANH R39, R6 ;  /* 0x0000000600277308 */ /* 0x000a640000002400 */
[----:B-----5:R-:W-:-:S06]  /*10790*/  FMUL.FTZ R6, R120, c[0x0][0x320] ;  /* 0x0000c80078067a20 */ /* 0x020fcc0000410000 */
[----:B------:R5:W1:Y:S02]  /*107a0*/  MUFU.TANH R36, R6 ;  /* 0x0000000600247308 */ /* 0x000a640000002400 */
[----:B-----5:R-:W-:-:S06]  /*107b0*/  FMUL.FTZ R6, R160, c[0x0][0x320] ;  /* 0x0000c800a0067a20 */ /* 0x020fcc0000410000 */
[----:B------:R5:W1:Y:S02]  /*107c0*/  MUFU.TANH R27, R6 ;  /* 0x00000006001b7308 */ /* 0x000a640000002400 */
[----:B-----5:R-:W5:Y:S02]  /*107d0*/  SHFL.IDX PT, R6, R19, 0x2, 0x1c1f ;  /* 0x005c1f0013067f89 */ /* 0x020f6400000e0000 */
[--C-:B-----5:R-:W-:Y:S02]  /*107e0*/  IMAD.IADD R5, R20, 0x1, R6.reuse ;  /* 0x0000000114057824 */ /* 0x120fe400078e0206 */
        /* <DEDUP_REMOVED lines=15> */
.L_x_445:
[----:B------:R-:W-:-:S04]  /*108e0*/  MOV R7, c[0x0][0x32c] ;  /* 0x0000cb0000077a02 */ /* 0x000fc80000000f00 */
[----:B------:R-:W-:-:S13]  /*108f0*/  ISETP.NE.AND P0, PT, R7, 0x1, PT ;  /* 0x000000010700780c */ /* 0x000fda0003f05270 */
[----:B------:R-:W-:-:S05]  /*10900*/  @P0 IMAD.HI.U32 R7, R6, c[0x0][0x330], RZ ;  /* 0x0000cc0006070a27 */ /* 0x000fca00078e00ff */
[----:B------:R-:W-:Y:S02]  /*10910*/  @P0 SHF.R.U32.HI R6, RZ, c[0x0][0x334], R7 ;  /* 0x0000cd00ff060a19 */ /* 0x000fe40000011607 */
.L_x_446:
[----:B------:R-:W-:Y:S05]  /*10920*/  BSYNC B0 ;  /* 0x0000000000007941 */ /* 0x000fea0003800000 */
.L_x_444:
[----:B------:R-:W-:-:S05]  /*10930*/  IMAD R6, R6, c[0x0][0x32c], R23 ;  /* 0x0000cb0006067a24 */ /* 0x000fca00078e0217 */
[----:B------:R-:W-:Y:S02]  /*10940*/  IADD3 R7, R6, c[0x0][0x32c], RZ ;  /* 0x0000cb0006077a10 */ /* 0x000fe40007ffe0ff */
[----:B------:R-:W-:Y:S02]  /*10950*/  IMNMX R3, R3, R6, !PT ;  /* 0x0000000603037217 */ /* 0x000fe40007800200 */
[----:B------:R-:W-:Y:S02]  /*10960*/  IMNMX R5, R5, R7, PT ;  /* 0x0000000705057217 */ /* 0x000fe40003800200 */
.L_x_443:
[----:B-1234-:R-:W-:Y:S01]  /*10970*/  UP2UR UR42, UPR, URZ, 0x10 ;  /* 0x000000103f2a7883 */ /* 0x01efe20008000000 */
        /* <DEDUP_REMOVED lines=17> */
[----:B------:R-:W-:Y:S01]  /*10a90*/  PLOP3.LUT P0, PT, PT, PT, UP2, 0x40, 0x0 ;  /* 0x000000000000781c */ /* 0x000fe20003f0e828 */
[----:B------:R-:W-:Y:S01]  /*10aa0*/  UISETP.NE.AND UP1, UPT, UR33, URZ, UPT ;  /* 0x0000003f2100728c */ /* 0x000fe2000bf25270 */
[C---:B------:R-:W-:Y:S01]  /*10ab0*/  ISETP.GT.AND P1, PT, R3.reuse, 0x1, P1 ;  /* 0x000000010300780c */ /* 0x040fe20000f24270 */
[----:B------:R-:W-:Y:S01]  /*10ac0*/  UISETP.NE.AND UP3, UPT, UR32, URZ, UPT ;  /* 0x0000003f2000728c */ /* 0x000fe2000bf65270 */
[----:B------:R-:W-:Y:S01]  /*10ad0*/  PLOP3.LUT P3, PT, PT, PT, UP0, 0x40, 0x0 ;  /* 0x000000000000781c */ /* 0x000fe20003f6e808 */
[----:B------:R-:W-:Y:S01]  /*10ae0*/  UISETP.NE.AND UP2, UPT, UR31, URZ, UPT ;  /* 0x0000003f1f00728c */ /* 0x000fe2000bf45270 */
[----:B------:R-:W-:Y:S01]  /*10af0*/  FSEL R100, R26, -INF , !P2 ;  /* 0xff8000001a647808 */ /* 0x000fe20005000000 */
[----:B------:R-:W-:Y:S01]  /*10b00*/  UISETP.NE.AND UP0, UPT, UR29, URZ, UPT ;  /* 0x0000003f1d00728c */ /* 0x000fe2000bf05270 */
[----:B------:R-:W-:Y:S01]  /*10b10*/  ISETP.GT.AND P2, PT, R3, 0x8, P0 ;  /* 0x000000080300780c */ /* 0x000fe20000744270 */
[----:B-1----:R-:W-:Y:S01]  /*10b20*/  FMUL.FTZ R6, R162, c[0x0][0x320] ;  /* 0x0000c800a2067a20 */ /* 0x002fe20000410000 */
[----:B------:R-:W-:Y:S01]  /*10b30*/  ISETP.LT.OR P0, PT, R5, 0x2, P1 ;  /* 0x000000020500780c */ /* 0x000fe20000f01670 */
[----:B------:R-:W-:Y:S01]  /*10b40*/  UISETP.NE.AND UP4, UPT, UR42, URZ, UPT ;  /* 0x0000003f2a00728c */ /* 0x000fe2000bf85270 */
[----:B------:R-:W-:Y:S01]  /*10b50*/  PLOP3.LUT P5, PT, PT, PT, UP1, 0x40, 0x0 ;  /* 0x000000000000781c */ /* 0x000fe20003fae818 */
[----:B------:R-:W-:Y:S01]  /*10b60*/  UISETP.NE.AND UP1, UPT, UR30, URZ, UPT ;  /* 0x0000003f1e00728c */ /* 0x000fe2000bf25270 */
[----:B------:R-:W-:Y:S01]  /*10b70*/  ISETP.GT.AND P1, PT, R3, 0x9, P3 ;  /* 0x000000090300780c */ /* 0x000fe20001f24270 */
[----:B------:R1:W3:Y:S01]  /*10b80*/  MUFU.TANH R74, R6 ;  /* 0x00000006004a7308 */ /* 0x0002e20000002400 */
[----:B------:R-:W-:Y:S01]  /*10b90*/  ISETP.LT.OR P2, PT, R5, 0x9, P2 ;  /* 0x000000090500780c */ /* 0x000fe20001741670 */
[----:B------:R-:W-:Y:S01]  /*10ba0*/  FMUL.FTZ R13, R118, c[0x0][0x320] ;  /* 0x0000c800760d7a20 */ /* 0x000fe20000410000 */
[----:B------:R-:W-:Y:S01]  /*10bb0*/  FSEL R101, R50, -INF , !P0 ;  /* 0xff80000032657808 */ /* 0x000fe20004000000 */
[----:B------:R-:W-:Y:S01]  /*10bc0*/  FMUL.FTZ R12, R119, c[0x0][0x320] ;  /* 0x0000c800770c7a20 */ /* 0x000fe20000410000 */
[----:B------:R-:W-:Y:S01]  /*10bd0*/  ISETP.GT.AND P0, PT, R3, 0x10, P5 ;  /* 0x000000100300780c */ /* 0x000fe20002f04270 */
[----:B------:R-:W-:Y:S01]  /*10be0*/  FMUL.FTZ R11, R135, c[0x0][0x320] ;  /* 0x0000c800870b7a20 */ /* 0x000fe20000410000 */
[----:B------:R-:W-:Y:S01]  /*10bf0*/  ISETP.LT.OR P1, PT, R5, 0xa, P1 ;  /* 0x0000000a0500780c */ /* 0x000fe20000f21670 */
[----:B------:R-:W-:Y:S01]  /*10c00*/  FMUL.FTZ R18, R131, c[0x0][0x320] ;  /* 0x0000c80083127a20 */ /* 0x000fe20000410000 */
[----:B------:R-:W-:Y:S01]  /*10c10*/  PLOP3.LUT P4, PT, PT, PT, UP3, 0x40, 0x0 ;  /* 0x000000000000781c */ /* 0x000fe20003f8e838 */
[----:B------:R-:W-:Y:S01]  /*10c20*/  UISETP.NE.AND UP3, UPT, UR28, URZ, UPT ;  /* 0x0000003f1c00728c */ /* 0x000fe2000bf65270 */
[----:B------:R-:W-:Y:S01]  /*10c30*/  FSEL R102, R27, -INF , !P2 ;  /* 0xff8000001b667808 */ /* 0x000fe20005000000 */
[----:B------:R-:W-:Y:S01]  /*10c40*/  FMUL.FTZ R14, R134, c[0x0][0x320] ;  /* 0x0000c800860e7a20 */ /* 0x000fe20000410000 */
[----:B------:R-:W-:Y:S01]  /*10c50*/  ISETP.LT.OR P2, PT, R5, 0x11, P0 ;  /* 0x000000110500780c */ /* 0x000fe20000741670 */
[----:B------:R-:W-:Y:S01]  /*10c60*/  FMUL.FTZ R15, R158, c[0x0][0x320] ;  /* 0x0000c8009e0f7a20 */ /* 0x000fe20000410000 */
[----:B------:R-:W-:Y:S01]  /*10c70*/  FSEL R103, R53, -INF , !P1 ;  /* 0xff80000035677808 */ /* 0x000fe20004800000 */
[----:B-1----:R-:W-:Y:S01]  /*10c80*/  FMUL.FTZ R6, R114, c[0x0][0x320] ;  /* 0x0000c80072067a20 */ /* 0x002fe20000410000 */
[----:B------:R-:W-:Y:S01]  /*10c90*/  PLOP3.LUT P3, PT, PT, PT, UP2, 0x40, 0x0 ;  /* 0x000000000000781c */ /* 0x000fe20003f6e828 */
[----:B------:R-:W-:Y:S01]  /*10ca0*/  UISETP.NE.AND UP2, UPT, UR25, URZ, UPT ;  /* 0x0000003f1900728c */ /* 0x000fe2000bf45270 */
[----:B------:R-:W-:Y:S01]  /*10cb0*/  ISETP.GT.AND P1, PT, R3, 0x11, P4 ;  /* 0x000000110300780c */ /* 0x000fe20002724270 */
[----:B------:R1:W4:Y:S01]  /*10cc0*/  MUFU.TANH R47, R6 ;  /* 0x00000006002f7308 */ /* 0x0003220000002400 */
        /* <DEDUP_REMOVED lines=8> */
[----:B------:R-:W-:Y:S01]  /*10d50*/  PLOP3.LUT P0, PT, PT, PT, UP1, 0x40, 0x0 ;  /* 0x000000000000781c */ /* 0x000fe20003f0e818 */
[----:B------:R-:W-:Y:S01]  /*10d60*/  UISETP.NE.AND UP1, UPT, UR20, URZ, UPT ;  /* 0x0000003f1400728c */ /* 0x000fe2000bf25270 */
[----:B------:R-:W-:Y:S01]  /*10d70*/  ISETP.LT.OR P2, PT, R5, 0x19, P2 ;  /* 0x000000190500780c */ /* 0x000fe20001741670 */
[----:B------:R5:W2:Y:S01]  /*10d80*/  MUFU.TANH R116, R7 ;  /* 0x0000000700747308 */ /* 0x000aa20000002400 */
[----:B------:R-:W-:-:S02]  /*10d90*/  FSEL R113, R56, -INF , !P1 ;  /* 0xff80000038717808 */ /* 0x000fc40004800000 */
[----:B------:R-:W-:Y:S01]  /*10da0*/  ISETP.GT.AND P1, PT, R3, 0x20, P5 ;  /* 0x000000200300780c */ /* 0x000fe20002f24270 */
[----:B-1----:R-:W-:Y:S01]  /*10db0*/  FMUL.FTZ R6, R115, c[0x0][0x320] ;  /* 0x0000c80073067a20 */ /* 0x002fe20000410000 */
[----:B------:R-:W-:Y:S02]  /*10dc0*/  ISETP.GT.AND P0, PT, R3, 0x19, P0 ;  /* 0x000000190300780c */ /* 0x000fe40000704270 */
[----:B------:R-:W-:Y:S01]  /*10dd0*/  PLOP3.LUT P4, PT, PT, PT, UP3, 0x40, 0x0 ;  /* 0x000000000000781c */ /* 0x000fe20003f8e838 */
[----:B------:R1:W1:Y:S01]  /*10de0*/  MUFU.TANH R48, R6 ;  /* 0x0000000600307308 */ /* 0x0002620000002400 */
[----:B------:R-:W-:Y:S01]  /*10df0*/  FSEL R114, R33, -INF , !P2 ;  /* 0xff80000021727808 */ /* 0x000fe20005000000 */
[----:B------:R-:W-:Y:S01]  /*10e00*/  UISETP.NE.AND UP3, UPT, UR14, URZ, UPT ;  /* 0x0000003f0e00728c */ /* 0x000fe2000bf65270 */
[C---:B------:R-:W-:Y:S02]  /*10e10*/  ISETP.LT.OR P2, PT, R5.reuse, 0x21, P1 ;  /* 0x000000210500780c */ /* 0x040fe40000f41670 */
[----:B------:R-:W-:-:S02]  /*10e20*/  ISETP.LT.OR P0, PT, R5, 0x1a, P0 ;  /* 0x0000001a0500780c */ /* 0x000fc40000701670 */
[----:B------:R-:W-:Y:S01]  /*10e30*/  PLOP3.LUT P3, PT, PT, PT, UP2, 0x40, 0x0 ;  /* 0x000000000000781c */ /* 0x000fe20003f6e828 */
[----:B------:R-:W-:Y:S01]  /*10e40*/  UISETP.NE.AND UP2, UPT, UR11, URZ, UPT ;  /* 0x0000003f0b00728c */ /* 0x000fe2000bf45270 */
[----:B------:R-:W-:Y:S01]  /*10e50*/  ISETP.GT.AND P1, PT, R3, 0x21, P4 ;  /* 0x000000210300780c */ /* 0x000fe20002724270 */
[----:B-----5:R-:W-:Y:S01]  /*10e60*/  FMUL.FTZ R7, R170, c[0x0][0x320] ;  /* 0x0000c800aa077a20 */ /* 0x020fe20000410000 */
[----:B------:R-:W-:Y:S01]  /*10e70*/  FSEL R167, R43, -INF , !P2 ;  /* 0xff8000002ba77808 */ /* 0x000fe20005000000 */
[----:B------:R-:W2:Y:S01]  /*10e80*/  MUFU.TANH R18, R18 ;  /* 0x0000001200127308 */ /* 0x000ea20000002400 */
[----:B------:R-:W-:Y:S02]  /*10e90*/  FSEL R115, R28, -INF , !P0 ;  /* 0xff8000001c737808 */ /* 0x000fe40004000000 */
[----:B------:R-:W-:Y:S01]  /*10ea0*/  ISETP.GT.AND P2, PT, R3, 0x28, P3 ;  /* 0x000000280300780c */ /* 0x000fe20001f44270 */
[----:B-1----:R-:W-:Y:S01]  /*10eb0*/  FMUL.FTZ R6, R163, c[0x0][0x320] ;  /* 0x0000c800a3067a20 */ /* 0x002fe20000410000 */
[----:B------:R-:W-:-:S02]  /*10ec0*/  ISETP.LT.OR P1, PT, R5, 0x22, P1 ;  /* 0x000000220500780c */ /* 0x000fc40000f21670 */
[----:B------:R-:W-:Y:S01]  /*10ed0*/  PLOP3.LUT P0, PT, PT, PT, UP1, 0x40, 0x0 ;  /* 0x000000000000781c */ /* 0x000fe20003f0e818 */
[----:B------:R1:W1:Y:S01]  /*10ee0*/  MUFU.TANH R44, R6 ;  /* 0x00000006002c7308 */ /* 0x0002620000002400 */
[----:B------:R-:W-:Y:S01]  /*10ef0*/  PLOP3.LUT P5, PT, PT, PT, UP0, 0x40, 0x0 ;  /* 0x000000000000781c */ /* 0x000fe20003fae808 */
[----:B------:R-:W-:Y:S01]  /*10f00*/  UISETP.NE.AND UP1, UPT, UR10, URZ, UPT ;  /* 0x0000003f0a00728c */ /* 0x000fe2000bf25270 */
[----:B------:R-:W-:Y:S01]  /*10f10*/  ISETP.LT.OR P2, PT, R5, 0x29, P2 ;  /* 0x000000290500780c */ /* 0x000fe20001741670 */
[----:B------:R-:W-:Y:S01]  /*10f20*/  UISETP.NE.AND UP0, UPT, UR7, URZ, UPT ;  /* 0x0000003f0700728c */ /* 0x000fe2000bf05270 */
[----:B------:R-:W-:Y:S02]  /*10f30*/  FSEL R169, R42, -INF , !P1 ;  /* 0xff8000002aa97808 */ /* 0x000fe40004800000 */
[C---:B------:R-:W-:Y:S01]  /*10f40*/  ISETP.GT.AND P0, PT, R3.reuse, 0x29, P0 ;  /* 0x000000290300780c */ /* 0x040fe20000704270 */
[----:B------:R-:W2:Y:S01]  /*10f50*/  MUFU.TANH R43, R13 ;  /* 0x0000000d002b7308 */ /* 0x000ea20000002400 */
[----:B------:R-:W-:-:S02]  /*10f60*/  ISETP.GT.AND P1, PT, R3, 0x30, P5 ;  /* 0x000000300300780c */ /* 0x000fc40002f24270 */
[----:B------:R-:W-:Y:S02]  /*10f70*/  FSEL R174, R39, -INF , !P2 ;  /* 0xff80000027ae7808 */ /* 0x000fe40005000000 */
[----:B------:R-:W-:Y:S01]  /*10f80*/  PLOP3.LUT P4, PT, PT, PT, UP3, 0x40, 0x0 ;  /* 0x000000000000781c */ /* 0x000fe20003f8e838 */
[----:B------:R-:W-:Y:S01]  /*10f90*/  UISETP.NE.AND UP3, UPT, UR41, URZ, UPT ;  /* 0x0000003f2900728c */ /* 0x000fe2000bf65270 */
[C---:B------:R-:W-:Y:S01]  /*10fa0*/  ISETP.LT.OR P0, PT, R5.reuse, 0x2a, P0 ;  /* 0x0000002a0500780c */ /* 0x040fe20000701670 */
[----:B-1----:R-:W-:Y:S01]  /*10fb0*/  FMUL.FTZ R6, R186, c[0x0][0x320] ;  /* 0x0000c800ba067a20 */ /* 0x002fe20000410000 */
[----:B------:R-:W-:Y:S01]  /*10fc0*/  ISETP.LT.OR P2, PT, R5, 0x31, P1 ;  /* 0x000000310500780c */ /* 0x000fe20000f41670 */
[----:B------:R-:W1:Y:S01]  /*10fd0*/  MUFU.TANH R39, R12 ;  /* 0x0000000c00277308 */ /* 0x000e620000002400 */
[----:B------:R-:W-:Y:S01]  /*10fe0*/  PLOP3.LUT P3, PT, PT, PT, UP2, 0x40, 0x0 ;  /* 0x000000000000781c */ /* 0x000fe20003f6e828 */
[----:B------:R-:W-:Y:S01]  /*10ff0*/  UISETP.NE.AND UP2, UPT, UR40, URZ, UPT ;  /* 0x0000003f2800728c */ /* 0x000fe2000bf45270 */
[----:B------:R-:W-:-:S02]  /*11000*/  FSEL R175, R32, -INF , !P0 ;  /* 0xff80000020af7808 */ /* 0x000fc40004000000 */
[C---:B------:R-:W-:Y:S02]  /*11010*/  ISETP.GT.AND P1, PT, R3.reuse, 0x31, P4 ;  /* 0x000000310300780c */ /* 0x040fe40002724270 */
[----:B------:R-:W-:Y:S01]  /*11020*/  FSEL R198, R24, -INF , !P2 ;  /* 0xff80000018c67808 */ /* 0x000fe20005000000 */
[----:B------:R5:W1:Y:S01]  /*11030*/  MUFU.TANH R41, R6 ;  /* 0x0000000600297308 */ /* 0x000a620000002400 */
[----:B------:R-:W-:Y:S01]  /*11040*/  PLOP3.LUT P0, PT, PT, PT, UP1, 0x40, 0x0 ;  /* 0x000000000000781c */ /* 0x000fe20003f0e818 */
[----:B------:R-:W-:Y:S01]  /*11050*/  UISETP.NE.AND UP1, UPT, UR39, URZ, UPT ;  /* 0x0000003f2700728c */ /* 0x000fe2000bf25270 */
[----:B------:R-:W-:Y:S02]  /*11060*/  ISETP.GT.AND P2, PT, R3, 0x38, P3 ;  /* 0x000000380300780c */ /* 0x000fe40001f44270 */
[----:B------:R-:W-:Y:S01]  /*11070*/  PLOP3.LUT P5, PT, PT, PT, UP0, 0x40, 0x0 ;  /* 0x000000000000781c */ /* 0x000fe20003fae808 */
[----:B------:R-:W-:Y:S01]  /*11080*/  UISETP.NE.AND UP0, UPT, UR38, URZ, UPT ;  /* 0x0000003f2600728c */ /* 0x000fe2000bf05270 */
[----:B------:R-:W-:Y:S01]  /*11090*/  ISETP.LT.OR P3, PT, R5, 0x32, P1 ;  /* 0x000000320500780c */ /* 0x000fe20000f61670 */
[----:B------:R-:W-:Y:S01]  /*110a0*/  UP2UR UR38, UPR, URZ, 0x40 ;  /* 0x000000403f267883 */ /* 0x000fe20008000000 */
[----:B------:R-:W-:Y:S01]  /*110b0*/  ISETP.GT.AND P0, PT, R3, 0x39, P0 ;  /* 0x000000390300780c */ /* 0x000fe20000704270 */
[----:B------:R-:W1:Y:S01]  /*110c0*/  MUFU.TANH R13, R11 ;  /* 0x0000000b000d7308 */ /* 0x000e620000002400 */
[----:B------:R-:W-:-:S02]  /*110d0*/  ISETP.LT.OR P1, PT, R5, 0x39, P2 ;  /* 0x000000390500780c */ /* 0x000fc40001721670 */
[----:B------:R-:W-:Y:S02]  /*110e0*/  ISETP.GT.AND P2, PT, R3, 0x40, P5 ;  /* 0x000000400300780c */ /* 0x000fe40002f44270 */
[----:B------:R-:W-:Y:S01]  /*110f0*/  FSEL R197, R55, -INF , !P3 ;  /* 0xff80000037c57808 */ /* 0x000fe20005800000 */
[----:B-----5:R-:W-:Y:S01]  /*11100*/  FMUL.FTZ R6, R187, c[0x0][0x320] ;  /* 0x0000c800bb067a20 */ /* 0x020fe20000410000 */
[C---:B------:R-:W-:Y:S01]  /*11110*/  ISETP.LT.OR P3, PT, R5.reuse, 0x3a, P0 ;  /* 0x0000003a0500780c */ /* 0x040fe20000761670 */
[----:B------:R-:W1:Y:S01]  /*11120*/  MUFU.TANH R12, R10 ;  /* 0x0000000a000c7308 */ /* 0x000e620000002400 */
[----:B------:R-:W-:Y:S02]  /*11130*/  FSEL R196, R36, -INF , !P1 ;  /* 0xff80000024c47808 */ /* 0x000fe40004800000 */
[----:B------:R-:W-:Y:S01]  /*11140*/  PLOP3.LUT P4, PT, PT, PT, UP6, 0x40, 0x0 ;  /* 0x000000000000781c */ /* 0x000fe20003f8e868 */
[----:B------:R-:W-:Y:S01]  /*11150*/  UISETP.NE.AND UP6, UPT, UR23, URZ, UPT ;  /* 0x0000003f1700728c */ /* 0x000fe2000bfc5270 */
[----:B------:R-:W-:-:S02]  /*11160*/  ISETP.LT.OR P1, PT, R5, 0x41, P2 ;  /* 0x000000410500780c */ /* 0x000fc40001721670 */
[----:B------:R-:W-:Y:S01]  /*11170*/  PLOP3.LUT P0, PT, PT, PT, UP5, 0x40, 0x0 ;  /* 0x000000000000781c */ /* 0x000fe20003f0e858 */
[----:B------:R5:W1:Y:S01]  /*11180*/  MUFU.TANH R40, R6 ;  /* 0x0000000600287308 */ /* 0x000a620000002400 */
[----:B------:R-:W-:Y:S02]  /*11190*/  PLOP3.LUT P2, PT, PT, PT, UP4, 0x40, 0x0 ;  /* 0x000000000000781c */ /* 0x000fe40003f4e848 */
[----:B------:R-:W-:Y:S02]  /*111a0*/  FSEL R201, R34, -INF , !P3 ;  /* 0xff80000022c97808 */ /* 0x000fe40005800000 */
[----:B------:R-:W-:Y:S02]  /*111b0*/  ISETP.GT.AND P3, PT, R3, 0x41, P4 ;  /* 0x000000410300780c */ /* 0x000fe40002764270 */
[----:B------:R-:W-:Y:S01]  /*111c0*/  FSEL R227, R25, -INF , !P1 ;  /* 0xff80000019e37808 */ /* 0x000fe20004800000 */
[----:B------:R-:W1:Y:S01]  /*111d0*/  MUFU.TANH R11, R9 ;  /* 0x00000009000b7308 */ /* 0x000e620000002400 */
[----:B------:R-:W-:-:S02]  /*111e0*/  ISETP.GT.AND P1, PT, R3, 0x48, P0 ;  /* 0x000000480300780c */ /* 0x000fc40000724270 */
[----:B------:R-:W-:Y:S02]  /*111f0*/  ISETP.GT.AND P0, PT, R3, 0x49, P2 ;  /* 0x000000490300780c */ /* 0x000fe40001704270 */
[C---:B------:R-:W-:Y:S02]  /*11200*/  ISETP.LT.OR P2, PT, R5.reuse, 0x42, P3 ;  /* 0x000000420500780c */ /* 0x040fe40001f41670 */
[C---:B------:R-:W-:Y:S01]  /*11210*/  ISETP.LT.OR P1, PT, R5.reuse, 0x49, P1 ;  /* 0x000000490500780c */ /* 0x040fe20000f21670 */
[----:B-----5:R-:W-:Y:S01]  /*11220*/  FMUL.FTZ R6, R122, c[0x0][0x320] ;  /* 0x0000c8007a067a20 */ /* 0x020fe20000410000 */
[----:B------:R-:W-:Y:S01]  /*11230*/  ISETP.LT.OR P0, PT, R5, 0x4a, P0 ;  /* 0x0000004a0500780c */ /* 0x000fe20000701670 */
[----:B------:R-:W1:Y:S01]  /*11240*/  MUFU.TANH R17, R17 ;  /* 0x0000001100117308 */ /* 0x000e620000002400 */
[----:B------:R-:W-:Y:S02]  /*11250*/  FSEL R226, R62, -INF , !P2 ;  /* 0xff8000003ee27808 */ /* 0x000fe40005000000 */
[----:B------:R-:W-:-:S02]  /*11260*/  PLOP3.LUT P2, PT, PT, PT, UP2, 0x40, 0x0 ;  /* 0x000000000000781c */ /* 0x000fc40003f4e828 */
[----:B------:R-:W-:Y:S02]  /*11270*/  FSEL R228, R54, -INF , !P1 ;  /* 0xff80000036e47808 */ /* 0x000fe40004800000 */
[----:B------:R-:W-:Y:S01]  /*11280*/  PLOP3.LUT P1, PT, PT, PT, UP1, 0x40, 0x0 ;  /* 0x000000000000781c */ /* 0x000fe20003f2e818 */
[----:B------:R5:W1:Y:S01]  /*11290*/  MUFU.TANH R38, R6 ;  /* 0x0000000600267308 */ /* 0x000a620000002400 */
[----:B------:R-:W-:Y:S02]  /*112a0*/  FSEL R229, R52, -INF , !P0 ;  /* 0xff80000034e57808 */ /* 0x000fe40004000000 */
[----:B------:R-:W-:Y:S02]  /*112b0*/  PLOP3.LUT P0, PT, PT, PT, UP0, 0x40, 0x0 ;  /* 0x000000000000781c */ /* 0x000fe40003f0e808 */
[C---:B------:R-:W-:Y:S02]  /*112c0*/  ISETP.GT.AND P2, PT, R3.reuse, 0x51, P2 ;  /* 0x000000510300780c */ /* 0x040fe40001744270 */
[C---:B------:R-:W-:Y:S01]  /*112d0*/  ISETP.GT.AND P1, PT, R3.reuse, 0x58, P1 ;  /* 0x000000580300780c */ /* 0x040fe20000f24270 */
[----:B------:R-:W1:Y:S01]  /*112e0*/  MUFU.TANH R16, R16 ;  /* 0x0000001000107308 */ /* 0x000e620000002400 */
[----:B------:R-:W-:-:S02]  /*112f0*/  ISETP.GT.AND P0, PT, R3, 0x59, P0 ;  /* 0x000000590300780c */ /* 0x000fc40000704270 */
[C---:B------:R-:W-:Y:S02]  /*11300*/  ISETP.LT.OR P3, PT, R5.reuse, 0x52, P2 ;  /* 0x000000520500780c */ /* 0x040fe40001761670 */
[C---:B------:R-:W-:Y:S02]  /*11310*/  ISETP.LT.OR P2, PT, R5.reuse, 0x59, P1 ;  /* 0x000000590500780c */ /* 0x040fe40000f41670 */
[----:B------:R-:W-:Y:S01]  /*11320*/  ISETP.LT.OR P1, PT, R5, 0x5a, P0 ;  /* 0x0000005a0500780c */ /* 0x000fe20000721670 */
[----:B-----5:R-:W-:Y:S01]  /*11330*/  FMUL.FTZ R6, R123, c[0x0][0x320] ;  /* 0x0000c8007b067a20 */ /* 0x020fe20000410000 */
[----:B------:R-:W-:Y:S01]  /*11340*/  PLOP3.LUT P0, PT, PT, PT, UP6, 0x40, 0x0 ;  /* 0x000000000000781c */ /* 0x000fe20003f0e868 */
[----:B------:R-:W1:Y:S01]  /*11350*/  MUFU.TANH R15, R15 ;  /* 0x0000000f000f7308 */ /* 0x000e620000002400 */
[----:B------:R-:W-:Y:S01]  /*11360*/  PLOP3.LUT P4, PT, PT, PT, UP3, 0x40, 0x0 ;  /* 0x000000000000781c */ /* 0x000fe20003f8e838 */
[----:B------:R-:W-:Y:S01]  /*11370*/  UISETP.NE.AND UP6, UPT, UR38, URZ, UPT ;  /* 0x0000003f2600728c */ /* 0x000fe2000bfc5270 */
[----:B------:R-:W-:-:S02]  /*11380*/  FSEL R206, R49, -INF , !P3 ;  /* 0xff80000031ce7808 */ /* 0x000fc40005800000 */
[----:B------:R-:W-:Y:S02]  /*11390*/  ISETP.GT.AND P4, PT, R3, 0x50, P4 ;  /* 0x000000500300780c */ /* 0x000fe40002784270 */
[----:B------:R-:W-:Y:S01]  /*113a0*/  FSEL R230, R31, -INF , !P2 ;  /* 0xff8000001fe67808 */ /* 0x000fe20005000000 */
[----:B------:R5:W1:Y:S01]  /*113b0*/  MUFU.TANH R37, R6 ;  /* 0x0000000600257308 */ /* 0x000a620000002400 */
[----:B------:R-:W-:Y:S02]  /*113c0*/  ISETP.LT.OR P4, PT, R5, 0x51, P4 ;  /* 0x000000510500780c */ /* 0x000fe40002781670 */
[----:B------:R-:W-:Y:S02]  /*113d0*/  FSEL R231, R29, -INF , !P1 ;  /* 0xff8000001de77808 */ /* 0x000fe40004800000 */
[----:B------:R-:W-:-:S03]  /*113e0*/  FSEL R207, R46, -INF , !P4 ;  /* 0xff8000002ecf7808 */ /* 0x000fc60006000000 */
[----:B------:R-:W1:Y:S01]  /*113f0*/  MUFU.TANH R14, R14 ;  /* 0x0000000e000e7308 */ /* 0x000e620000002400 */
[----:B-----5:R-:W-:-:S07]  /*11400*/  FMUL.FTZ R6, R130, c[0x0][0x320] ;  /* 0x0000c80082067a20 */ /* 0x020fce0000410000 */
[----:B------:R-:W1:Y:S08]  /*11410*/  MUFU.TANH R10, R8 ;  /* 0x00000008000a7308 */ /* 0x000e700000002400 */
[----:B------:R5:W1:Y:S08]  /*11420*/  MUFU.TANH R35, R6 ;  /* 0x0000000600237308 */ /* 0x000a700000002400 */
[----:B------:R-:W1:Y:S01]  /*11430*/  MUFU.TANH R9, R7 ;  /* 0x0000000700097308 */ /* 0x000e620000002400 */
[----:B-----5:R-:W-:-:S07]  /*11440*/  FMUL.FTZ R6, R127, c[0x0][0x320] ;  /* 0x0000c8007f067a20 */ /* 0x020fce0000410000 */
        /* <DEDUP_REMOVED lines=18> */
.L_x_449:
[----:B------:R-:W-:-:S04]  /*11570*/  MOV R7, c[0x0][0x32c] ;  /* 0x0000cb0000077a02 */ /* 0x000fc80000000f00 */
[----:B------:R-:W-:-:S13]  /*11580*/  ISETP.NE.AND P0, PT, R7, 0x1, PT ;  /* 0x000000010700780c */ /* 0x000fda0003f05270 */
[----:B------:R-:W-:-:S05]  /*11590*/  @P0 IMAD.HI.U32 R7, R6, c[0x0][0x330], RZ ;  /* 0x0000cc0006070a27 */ /* 0x000fca00078e00ff */
[----:B------:R-:W-:Y:S02]  /*115a0*/  @P0 SHF.R.U32.HI R6, RZ, c[0x0][0x334], R7 ;  /* 0x0000cd00ff060a19 */ /* 0x000fe40000011607 */
.L_x_450:
[----:B------:R-:W-:Y:S05]  /*115b0*/  BSYNC B0 ;  /* 0x0000000000007941 */ /* 0x000fea0003800000 */
.L_x_448:
[----:B------:R-:W-:-:S05]  /*115c0*/  IMAD R6, R6, c[0x0][0x32c], R23 ;  /* 0x0000cb0006067a24 */ /* 0x000fca00078e0217 */
[----:B------:R-:W-:Y:S02]  /*115d0*/  IADD3 R7, R6, c[0x0][0x32c], RZ ;  /* 0x0000cb0006077a10 */ /* 0x000fe40007ffe0ff */
[----:B------:R-:W-:Y:S02]  /*115e0*/  IMNMX R3, R3, R6, !PT ;  /* 0x0000000603037217 */ /* 0x000fe40007800200 */
[----:B------:R-:W-:Y:S02]  /*115f0*/  IMNMX R5, R5, R7, PT ;  /* 0x0000000705057217 */ /* 0x000fe40003800200 */
.L_x_447:
        /* <DEDUP_REMOVED lines=21> */
[----:B------:R-:W-:Y:S01]  /*11750*/  STL [R1+0x4c], R216 ;  /* 0x00004cd801007387 */ /* 0x000fe20000100800 */
[----:B------:R-:W-:Y:S01]  /*11760*/  FMNMX.FTZ R6, R96, R6, !PT ;  /* 0x0000000660067209 */ /* 0x000fe20007810000 */
[----:B------:R-:W-:Y:S01]  /*11770*/  IMAD.SHL.U32 R209, R0, 0x2, RZ ;  /* 0x0000000200d17824 */ /* 0x000fe200078e00ff */
[----:B------:R-:W-:Y:S01]  /*11780*/  FMNMX.FTZ R72, R99, R72, !PT ;  /* 0x0000004863487209 */ /* 0x000fe20007810000 */
[----:B------:R-:W-:Y:S01]  /*11790*/  STL [R1+0x48], R215 ;  /* 0x000048d701007387 */ /* 0x000fe20000100800 */
[----:B------:R-:W-:Y:S01]  /*117a0*/  FMNMX.FTZ R6, R97, R6, !PT ;  /* 0x0000000661067209 */ /* 0x000fe20007810000 */
[--C-:B------:R-:W-:Y:S01]  /*117b0*/  IMAD R210, R4, 0x2, R209.reuse ;  /* 0x0000000204d27824 */ /* 0x100fe200078e02d1 */
[----:B------:R-:W-:Y:S01]  /*117c0*/  FMNMX.FTZ R72, R107, R72, !PT ;  /* 0x000000486b487209 */ /* 0x000fe20007810000 */
[----:B------:R-:W-:Y:S01]  /*117d0*/  STL [R1+0x44], R214 ;  /* 0x000044d601007387 */ /* 0x000fe20000100800 */
        /* <DEDUP_REMOVED lines=39> */
[----:B------:R-:W-:Y:S01]  /*11a50*/  PLOP3.LUT P1, PT, PT, PT, UP2, 0x40, 0x0 ;  /* 0x000000000000781c */ /* 0x000fe20003f2e828 */
[----:B------:R-:W1:Y:S01]  /*11a60*/  SHFL.BFLY PT, R7, R72, 0x2, 0x1f ;  /* 0x0c401f0048077f89 */ /* 0x000e6200000e0000 */
[----:B------:R-:W-:Y:S01]  /*11a70*/  PLOP3.LUT P2, PT, PT, PT, UP3, 0x40, 0x0 ;  /* 0x000000000000781c */ /* 0x000fe20003f4e838 */
[----:B------:R-:W-:Y:S01]  /*11a80*/  UISETP.NE.AND UP3, UPT, UR33, URZ, UPT ;  /* 0x0000003f2100728c */ /* 0x000fe2000bf65270 */
[----:B------:R-:W-:Y:S01]  /*11a90*/  PLOP3.LUT P4, PT, PT, PT, UP4, 0x40, 0x0 ;  /* 0x000000000000781c */ /* 0x000fe20003f8e848 */
[----:B------:R-:W2:Y:S01]  /*11aa0*/  SHFL.BFLY PT, R8, R6, 0x2, 0x1f ;  /* 0x0c401f0006087f89 */ /* 0x000ea200000e0000 */
[----:B------:R-:W-:Y:S01]  /*11ab0*/  PLOP3.LUT P5, PT, PT, PT, UP0, 0x40, 0x0 ;  /* 0x000000000000781c */ /* 0x000fe20003fae808 */
[----:B------:R-:W-:Y:S01]  /*11ac0*/  UISETP.NE.AND UP2, UPT, UR32, URZ, UPT ;  /* 0x0000003f2000728c */ /* 0x000fe2000bf45270 */
[----:B------:R-:W-:Y:S01]  /*11ad0*/  LEA R211, R2, R210, 0x1 ;  /* 0x000000d202d37211 */ /* 0x000fe200078e08ff */
[----:B------:R-:W-:Y:S01]  /*11ae0*/  UISETP.NE.AND UP0, UPT, UR30, URZ, UPT ;  /* 0x0000003f1e00728c */ /* 0x000fe2000bf05270 */
[----:B------:R-:W-:Y:S01]  /*11af0*/  PLOP3.LUT P3, PT, PT, PT, UP3, 0x40, 0x0 ;  /* 0x000000000000781c */ /* 0x000fe20003f6e838 */
[----:B------:R-:W-:-:S02]  /*11b00*/  UISETP.NE.AND UP3, UPT, UR29, URZ, UPT ;  /* 0x0000003f1d00728c */ /* 0x000fc4000bf65270 */
[----:B------:R-:W-:Y:S01]  /*11b10*/  UISETP.NE.AND UP4, UPT, UR16, URZ, UPT ;  /* 0x0000003f1000728c */ /* 0x000fe2000bf85270 */
[----:B------:R-:W-:Y:S04]  /*11b20*/  LDSM.16.MT88.4 R88, [R211+0x100] ;  /* 0x00010000d358783b */ /* 0x000fe80000004200 */
[----:B------:R-:W-:Y:S04]  /*11b30*/  LDSM.16.MT88.4 R52, [R211+0x900] ;  /* 0x00090000d334783b */ /* 0x000fe80000004200 */
[----:B------:R-:W-:Y:S01]  /*11b40*/  LDSM.16.MT88.4 R156, [R211+0x1100] ;  /* 0x00110000d39c783b */ /* 0x000fe20000004200 */
[----:B-1----:R-:W-:-:S02]  /*11b50*/  FMNMX.FTZ R72, R72, R7, !PT ;  /* 0x0000000748487209 */ /* 0x002fc40007810000 */
[----:B--2---:R-:W-:-:S03]  /*11b60*/  FMNMX.FTZ R6, R6, R8, !PT ;  /* 0x0000000806067209 */ /* 0x004fc60007810000 */
[----:B------:R-:W1:Y:S04]  /*11b70*/  SHFL.BFLY PT, R7, R72, 0x1, 0x1f ;  /* 0x0c201f0048077f89 */ /* 0x000e6800000e0000 */
[----:B------:R-:W2:Y:S01]  /*11b80*/  SHFL.BFLY PT, R71, R6, 0x1, 0x1f ;  /* 0x0c201f0006477f89 */ /* 0x000ea200000e0000 */
[----:B-1----:R-:W-:Y:S02]  /*11b90*/  FMNMX.FTZ R72, R72, R7, !PT ;  /* 0x0000000748487209 */ /* 0x002fe40007810000 */
[----:B--2---:R-:W-:-:S03]  /*11ba0*/  FMNMX.FTZ R71, R6, R71, !PT ;  /* 0x0000004706477209 */ /* 0x004fc60007810000 */
[C---:B------:R-:W-:Y:S01]  /*11bb0*/  FMUL.FTZ R7, R72.reuse, c[0x0][0x2d0] ;  /* 0x0000b40048077a20 */ /* 0x040fe20000410000 */
[----:B------:R-:W-:Y:S01]  /*11bc0*/  FSETP.NEU.FTZ.AND P0, PT, R72, -INF , PT ;  /* 0xff8000004800780b */ /* 0x000fe20003f1d000 */
[----:B------:R-:W-:-:S03]  /*11bd0*/  FMUL.FTZ R6, R71, c[0x0][0x2d0] ;  /* 0x0000b40047067a20 */ /* 0x000fc60000410000 */
[----:B------:R-:W-:Y:S02]  /*11be0*/  FSEL R7, R7, RZ, P0 ;  /* 0x000000ff07077208 */ /* 0x000fe40000000000 */
[----:B------:R-:W-:-:S03]  /*11bf0*/  FSETP.NEU.FTZ.AND P0, PT, R71, -INF , PT ;  /* 0xff8000004700780b */ /* 0x000fc60003f1d000 */
[----:B------:R-:W-:Y:S01]  /*11c00*/  FFMA.FTZ R8, R70, c[0x0][0x2d0], -R7 ;  /* 0x0000b40046087a23 */ /* 0x000fe20000010807 */
[----:B------:R-:W-:Y:S02]  /*11c10*/  FSEL R6, R6, RZ, P0 ;  /* 0x000000ff06067208 */ /* 0x000fe40000000000 */
[----:B------:R-:W-:Y:S01]  /*11c20*/  ISETP.GT.AND P0, PT, R3, RZ, P1 ;  /* 0x000000ff0300720c */ /* 0x000fe20000f04270 */
[----:B------:R1:W-:Y:S01]  /*11c30*/  MUFU.EX2 R150, R8 ;  /* 0x0000000800967308 */ /* 0x0003e20000000800 */
[----:B------:R-:W-:Y:S01]  /*11c40*/  PLOP3.LUT P1, PT, PT, PT, UP2, 0x40, 0x0 ;  /* 0x000000000000781c */ /* 0x000fe20003f2e828 */
[----:B------:R-:W-:Y:S01]  /*11c50*/  UISETP.NE.AND UP2, UPT, UR28, URZ, UPT ;  /* 0x0000003f1c00728c */ /* 0x000fe2000bf45270 */
[----:B------:R-:W-:-:S04]  /*11c60*/  ISETP.LT.OR P0, PT, R5, 0x1, P0 ;  /* 0x000000010500780c */ /* 0x000fc80000701670 */
[----:B------:R-:W-:Y:S02]  /*11c70*/  FSEL R69, R41, -INF , !P0 ;  /* 0xff80000029457808 */ /* 0x000fe40004000000 */
[----:B------:R-:W-:Y:S02]  /*11c80*/  ISETP.GT.AND P0, PT, R3, 0x1, P2 ;  /* 0x000000010300780c */ /* 0x000fe40001704270 */
[----:B------:R-:W-:Y:S01]  /*11c90*/  PLOP3.LUT P2, PT, PT, PT, UP3, 0x40, 0x0 ;  /* 0x000000000000781c */ /* 0x000fe20003f4e838 */
[----:B------:R-:W-:Y:S01]  /*11ca0*/  UISETP.NE.AND UP3, UPT, UR14, URZ, UPT ;  /* 0x0000003f0e00728c */ /* 0x000fe2000bf65270 */
[----:B------:R-:W-:Y:S01]  /*11cb0*/  ISETP.LT.OR P0, PT, R5, 0x2, P0 ;  /* 0x000000020500780c */ /* 0x000fe20000701670 */
[----:B-1----:R-:W-:-:S03]  /*11cc0*/  FFMA.FTZ R8, R67, c[0x0][0x2d0], -R7 ;  /* 0x0000b40043087a23 */ /* 0x002fc60000010807 */
[----:B------:R-:W-:Y:S02]  /*11cd0*/  FSEL R68, R40, -INF , !P0 ;  /* 0xff80000028447808 */ /* 0x000fe40004000000 */
[----:B------:R-:W-:Y:S01]  /*11ce0*/  ISETP.GT.AND P0, PT, R3, 0x8, P4 ;  /* 0x000000080300780c */ /* 0x000fe20002704270 */
[----:B------:R1:W2:Y:S01]  /*11cf0*/  MUFU.EX2 R149, R8 ;  /* 0x0000000800957308 */ /* 0x0002a20000000800 */
[----:B------:R-:W-:Y:S01]  /*11d00*/  PLOP3.LUT P4, PT, PT, PT, UP1, 0x40, 0x0 ;  /* 0x000000000000781c */ /* 0x000fe20003f8e818 */
[----:B------:R-:W-:Y:S01]  /*11d10*/  UISETP.NE.AND UP1, UPT, UR25, URZ, UPT ;  /* 0x0000003f1900728c */ /* 0x000fe2000bf25270 */
[----:B------:R-:W-:-:S04]  /*11d20*/  ISETP.LT.OR P0, PT, R5, 0x9, P0 ;  /* 0x000000090500780c */ /* 0x000fc80000701670 */
[----:B------:R-:W-:Y:S02]  /*11d30*/  FSEL R74, R74, -INF , !P0 ;  /* 0xff8000004a4a7808 */ /* 0x000fe40004000000 */
[----:B------:R-:W-:Y:S02]  /*11d40*/  ISETP.GT.AND P0, PT, R3, 0x9, P5 ;  /* 0x000000090300780c */ /* 0x000fe40002f04270 */
[----:B------:R-:W-:Y:S01]  /*11d50*/  PLOP3.LUT P5, PT, PT, PT, UP0, 0x40, 0x0 ;  /* 0x000000000000781c */ /* 0x000fe20003fae808 */
[----:B------:R-:W-:Y:S01]  /*11d60*/  UISETP.NE.AND UP0, UPT, UR20, URZ, UPT ;  /* 0x0000003f1400728c */ /* 0x000fe2000bf05270 */
[----:B------:R-:W-:Y:S02]  /*11d70*/  ISETP.LT.OR P0, PT, R5, 0xa, P0 ;  /* 0x0000000a0500780c */ /* 0x000fe40000701670 */
[----:B-1----:R-:W-:Y:S02]  /*11d80*/  FMNMX.FTZ R8, R100, R101, !PT ;  /* 0x0000006564087209 */ /* 0x002fe40007810000 */
[----:B------:R-:W-:-:S02]  /*11d90*/  FSEL R73, R44, -INF , !P0 ;  /* 0xff8000002c497808 */ /* 0x000fc40004000000 */
[----:B------:R-:W-:Y:S02]  /*11da0*/  ISETP.GT.AND P0, PT, R3, 0x10, P3 ;  /* 0x000000100300780c */ /* 0x000fe40001f04270 */
[----:B------:R-:W-:Y:S01]  /*11db0*/  PLOP3.LUT P3, PT, PT, PT, UP1, 0x40, 0x0 ;  /* 0x000000000000781c */ /* 0x000fe20003f6e818 */
[----:B------:R-:W-:Y:S01]  /*11dc0*/  UISETP.NE.AND UP1, UPT, UR10, URZ, UPT ;  /* 0x0000003f0a00728c */ /* 0x000fe2000bf25270 */
[----:B------:R-:W-:Y:S02]  /*11dd0*/  ISETP.LT.OR P0, PT, R5, 0x11, P0 ;  /* 0x000000110500780c */ /* 0x000fe40000701670 */
[----:B------:R-:W-:Y:S02]  /*11de0*/  FMNMX.FTZ R8, R102, R8, !PT ;  /* 0x0000000866087209 */ /* 0x000fe40007810000 */
[----:B------:R-:W-:Y:S02]  /*11df0*/  FSEL R92, R17, -INF , !P0 ;  /* 0xff800000115c7808 */ /* 0x000fe40004000000 */
[----:B------:R-:W-:-:S02]  /*11e00*/  ISETP.GT.AND P0, PT, R3, 0x11, P1 ;  /* 0x000000110300780c */ /* 0x000fc40000f04270 */
[----:B------:R-:W-:Y:S01]  /*11e10*/  PLOP3.LUT P1, PT, PT, PT, UP2, 0x40, 0x0 ;  /* 0x000000000000781c */ /* 0x000fe20003f2e828 */
[----:B------:R-:W-:Y:S01]  /*11e20*/  UISETP.NE.AND UP2, UPT, UR11, URZ, UPT ;  /* 0x0000003f0b00728c */ /* 0x000fe2000bf45270 */
[----:B------:R-:W-:Y:S02]  /*11e30*/  ISETP.LT.OR P0, PT, R5, 0x12, P0 ;  /* 0x000000120500780c */ /* 0x000fe40000701670 */
[----:B------:R-:W-:Y:S01]  /*11e40*/  PLOP3.LUT P6, PT, PT, PT, UP1, 0x40, 0x0 ;  /* 0x000000000000781c */ /* 0x000fe20003fce818 */
[----:B------:R-:W-:Y:S01]  /*11e50*/  UISETP.NE.AND UP1, UPT, UR39, URZ, UPT ;  /* 0x0000003f2700728c */ /* 0x000fe2000bf25270 */
[----:B------:R-:W-:Y:S01]  /*11e60*/  FSEL R93, R16, -INF , !P0 ;  /* 0xff800000105d7808 */ /* 0x000fe20004000000 */
[----:B------:R-:W-:Y:S01]  /*11e70*/  ULDC.64 UR10, c[0x0][0x2c8] ;  /* 0x0000b200000a7ab9 */ /* 0x000fe20000000a00 */
[----:B------:R-:W-:Y:S02]  /*11e80*/  ISETP.GT.AND P0, PT, R3, 0x18, P4 ;  /* 0x000000180300780c */ /* 0x000fe40002704270 */
[----:B------:R-:W-:Y:S01]  /*11e90*/  PLOP3.LUT P4, PT, PT, PT, UP2, 0x40, 0x0 ;  /* 0x000000000000781c */ /* 0x000fe20003f8e828 */
[----:B------:R-:W-:Y:S01]  /*11ea0*/  UISETP.NE.AND UP2, UPT, UR36, URZ, UPT ;  /* 0x0000003f2400728c */ /* 0x000fe2000bf45270 */
[----:B------:R-:W-:-:S04]  /*11eb0*/  ISETP.LT.OR P0, PT, R5, 0x19, P0 ;  /* 0x000000190500780c */ /* 0x000fc80000701670 */
[----:B------:R-:W-:Y:S01]  /*11ec0*/  FSEL R94, R9, -INF , !P0 ;  /* 0xff800000095e7808 */ /* 0x000fe20004000000 */
[----:B------:R-:W-:Y:S01]  /*11ed0*/  FFMA.FTZ R9, R75, c[0x0][0x2d0], -R7 ;  /* 0x0000b4004b097a23 */ /* 0x000fe20000010807 */
[----:B------:R-:W-:Y:S02]  /*11ee0*/  ISETP.GT.AND P0, PT, R3, 0x19, P5 ;  /* 0x000000190300780c */ /* 0x000fe40002f04270 */
[----:B------:R-:W-:Y:S01]  /*11ef0*/  PLOP3.LUT P5, PT, PT, PT, UP0, 0x40, 0x0 ;  /* 0x000000000000781c */ /* 0x000fe20003fae808 */
[----:B------:R1:W-:Y:S01]  /*11f00*/  MUFU.EX2 R208, R9 ;  /* 0x0000000900d07308 */ /* 0x0003e20000000800 */
[----:B------:R-:W-:Y:S01]  /*11f10*/  ISETP.LT.OR P0, PT, R5, 0x1a, P0 ;  /* 0x0000001a0500780c */ /* 0x000fe20000701670 */
[----:B------:R-:W-:-:S03]  /*11f20*/  UISETP.NE.AND UP0, UPT, UR7, URZ, UPT ;  /* 0x0000003f0700728c */ /* 0x000fc6000bf05270 */
[----:B------:R-:W-:Y:S02]  /*11f30*/  FSEL R95, R45, -INF , !P0 ;  /* 0xff8000002d5f7808 */ /* 0x000fe40004000000 */
[----:B------:R-:W-:Y:S02]  /*11f40*/  ISETP.GT.AND P0, PT, R3, 0x20, P2 ;  /* 0x000000200300780c */ /* 0x000fe40001704270 */
        /* <DEDUP_REMOVED lines=8> */
[----:B-1----:R-:W-:Y:S01]  /*11fd0*/  FMNMX.FTZ R9, R103, R8, !PT ;  /* 0x0000000867097209 */ /* 0x002fe20007810000 */
[----:B------:R-:W-:Y:S01]  /*11fe0*/  FFMA.FTZ R8, R76, c[0x0][0x2d0], -R7 ;  /* 0x0000b4004c087a23 */ /* 0x000fe20000010807 */
[----:B------:R-:W-:Y:S01]  /*11ff0*/  FSEL R161, R12, -INF , !P0 ;  /* 0xff8000000ca17808 */ /* 0x000fe20004000000 */
[----:B------:R-:W-:Y:S01]  /*12000*/  LDSM.16.MT88.4 R76, [R212+0x100] ;  /* 0x00010000d44c783b */ /* 0x000fe20000004200 */
[----:B------:R-:W-:Y:S01]  /*12010*/  ISETP.GT.AND P0, PT, R3, 0x28, P3 ;  /* 0x000000280300780c */ /* 0x000fe20001f04270 */
[----:B------:R1:W3:Y:S01]  /*12020*/  MUFU.EX2 R154, R8 ;  /* 0x00000008009a7308 */ /* 0x0002e20000000800 */
[----:B------:R-:W-:-:S02]  /*12030*/  FMNMX.FTZ R9, R112, R9, !PT ;  /* 0x0000000970097209 */ /* 0x000fc40007810000 */
[----:B------:R-:W-:Y:S02]  /*12040*/  ISETP.LT.OR P0, PT, R5, 0x29, P0 ;  /* 0x000000290500780c */ /* 0x000fe40000701670 */
[----:B------:R-:W-:Y:S02]  /*12050*/  FMNMX.FTZ R0, R113, R9, !PT ;  /* 0x0000000971007209 */ /* 0x000fe40007810000 */
[----:B------:R-:W-:Y:S02]  /*12060*/  FSEL R162, R35, -INF , !P0 ;  /* 0xff80000023a27808 */ /* 0x000fe40004000000 */
[----:B------:R-:W-:Y:S02]  /*12070*/  ISETP.GT.AND P0, PT, R3, 0x29, P5 ;  /* 0x000000290300780c */ /* 0x000fe40002f04270 */
[----:B------:R-:W-:Y:S02]  /*12080*/  FMNMX.FTZ R9, R69, R68, !PT ;  /* 0x0000004445097209 */ /* 0x000fe40007810000 */
[----:B------:R-:W-:-:S02]  /*12090*/  ISETP.LT.OR P0, PT, R5, 0x2a, P0 ;  /* 0x0000002a0500780c */ /* 0x000fc40000701670 */
[----:B------:R-:W-:Y:S01]  /*120a0*/  FMNMX.FTZ R0, R114, R0, !PT ;  /* 0x0000000072007209 */ /* 0x000fe20007810000 */
[----:B-1----:R-:W-:Y:S01]  /*120b0*/  FFMA.FTZ R8, R57, c[0x0][0x2d0], -R6 ;  /* 0x0000b40039087a23 */ /* 0x002fe20000010806 */
[----:B------:R-:W-:Y:S02]  /*120c0*/  FSEL R163, R18, -INF , !P0 ;  /* 0xff80000012a37808 */ /* 0x000fe40004000000 */
[----:B------:R-:W-:Y:S01]  /*120d0*/  ISETP.GT.AND P0, PT, R3, 0x30, P2 ;  /* 0x000000300300780c */ /* 0x000fe20001704270 */
[----:B------:R1:W-:Y:S01]  /*120e0*/  MUFU.EX2 R215, R8 ;  /* 0x0000000800d77308 */ /* 0x0003e20000000800 */
[----:B------:R-:W-:Y:S02]  /*120f0*/  FMNMX.FTZ R9, R74, R9, !PT ;  /* 0x000000094a097209 */ /* 0x000fe40007810000 */
[----:B------:R-:W-:Y:S02]  /*12100*/  ISETP.LT.OR P0, PT, R5, 0x31, P0 ;  /* 0x000000310500780c */ /* 0x000fe40000701670 */
[----:B------:R-:W-:-:S02]  /*12110*/  FMNMX.FTZ R0, R115, R0, !PT ;  /* 0x0000000073007209 */ /* 0x000fc40007810000 */
[----:B------:R-:W-:Y:S02]  /*12120*/  FSEL R176, R11, -INF , !P0 ;  /* 0xff8000000bb07808 */ /* 0x000fe40004000000 */
[----:B------:R-:W-:Y:S02]  /*12130*/  ISETP.GT.AND P0, PT, R3, 0x31, P1 ;  /* 0x000000310300780c */ /* 0x000fe40000f04270 */
[----:B------:R-:W-:Y:S02]  /*12140*/  FMNMX.FTZ R9, R73, R9, !PT ;  /* 0x0000000949097209 */ /* 0x000fe40007810000 */
[----:B------:R-:W-:Y:S02]  /*12150*/  ISETP.LT.OR P0, PT, R5, 0x32, P0 ;  /* 0x000000320500780c */ /* 0x000fe40000701670 */
[----:B------:R-:W-:Y:S01]  /*12160*/  PLOP3.LUT P2, PT, PT, PT, UP0, 0x40, 0x0 ;  /* 0x000000000000781c */ /* 0x000fe20003f4e808 */
[----:B-1----:R-:W-:Y:S01]  /*12170*/  FFMA.FTZ R8, R59, c[0x0][0x2d0], -R6 ;  /* 0x0000b4003b087a23 */ /* 0x002fe20000010806 */
[----:B------:R-:W-:Y:S01]  /*12180*/  FSEL R183, R10, -INF , !P0 ;  /* 0xff8000000ab77808 */ /* 0x000fe20004000000 */
[----:B------:R-:W-:Y:S01]  /*12190*/  UISETP.NE.AND UP0, UPT, UR37, URZ, UPT ;  /* 0x0000003f2500728c */ /* 0x000fe2000bf05270 */
[----:B------:R-:W-:Y:S01]  /*121a0*/  ISETP.GT.AND P0, PT, R3, 0x38, P4 ;  /* 0x000000380300780c */ /* 0x000fe20002704270 */
[----:B------:R1:W4:Y:S01]  /*121b0*/  MUFU.EX2 R216, R8 ;  /* 0x0000000800d87308 */ /* 0x0003220000000800 */
[----:B------:R-:W-:Y:S01]  /*121c0*/  PLOP3.LUT P3, PT, PT, PT, UP6, 0x40, 0x0 ;  /* 0x000000000000781c */ /* 0x000fe20003f6e868 */
[----:B------:R-:W2:Y:S01]  /*121d0*/  LDSM.16.MT88.4 R56, [R209+0x100] ;  /* 0x00010000d138783b */ /* 0x000ea20000004200 */
[----:B------:R-:W-:Y:S01]  /*121e0*/  ISETP.LT.OR P0, PT, R5, 0x39, P0 ;  /* 0x000000390500780c */ /* 0x000fe20000701670 */
[----:B------:R-:W-:Y:S01]  /*121f0*/  UISETP.NE.AND UP6, UPT, UR23, URZ, UPT ;  /* 0x0000003f1700728c */ /* 0x000fe2000bfc5270 */
[----:B------:R-:W-:-:S02]  /*12200*/  FMNMX.FTZ R0, R167, R0, !PT ;  /* 0x00000000a7007209 */ /* 0x000fc40007810000 */
[----:B------:R-:W-:Y:S02]  /*12210*/  FSEL R185, R38, -INF , !P0 ;  /* 0xff80000026b97808 */ /* 0x000fe40004000000 */
[----:B------:R-:W-:Y:S02]  /*12220*/  ISETP.GT.AND P0, PT, R3, 0x39, P6 ;  /* 0x000000390300780c */ /* 0x000fe40003704270 */
[----:B------:R-:W-:Y:S02]  /*12230*/  FMNMX.FTZ R9, R92, R9, !PT ;  /* 0x000000095c097209 */ /* 0x000fe40007810000 */
[----:B------:R-:W-:Y:S02]  /*12240*/  ISETP.LT.OR P1, PT, R5, 0x3a, P0 ;  /* 0x0000003a0500780c */ /* 0x000fe40000721670 */
[----:B------:R-:W-:Y:S01]  /*12250*/  ISETP.GT.AND P2, PT, R3, 0x40, P2 ;  /* 0x000000400300780c */ /* 0x000fe20001744270 */
[----:B-1----:R-:W-:Y:S01]  /*12260*/  FFMA.FTZ R8, R65, c[0x0][0x2d0], -R6 ;  /* 0x0000b40041087a23 */ /* 0x002fe20000010806 */
[----:B------:R-:W-:-:S02]  /*12270*/  ISETP.GT.AND P0, PT, R3, 0x41, P3 ;  /* 0x000000410300780c */ /* 0x000fc40001f04270 */
[----:B------:R-:W-:Y:S01]  /*12280*/  FMNMX.FTZ R0, R169, R0, !PT ;  /* 0x00000000a9007209 */ /* 0x000fe20007810000 */
[----:B------:R1:W-:Y:S01]  /*12290*/  MUFU.EX2 R146, R8 ;  /* 0x0000000800927308 */ /* 0x0003e20000000800 */
[----:B------:R-:W-:Y:S02]  /*122a0*/  FMNMX.FTZ R4, R93, R9, !PT ;  /* 0x000000095d047209 */ /* 0x000fe40007810000 */
[C---:B------:R-:W-:Y:S02]  /*122b0*/  ISETP.LT.OR P3, PT, R5.reuse, 0x41, P2 ;  /* 0x000000410500780c */ /* 0x040fe40001761670 */
[----:B------:R-:W-:Y:S02]  /*122c0*/  ISETP.LT.OR P0, PT, R5, 0x42, P0 ;  /* 0x000000420500780c */ /* 0x000fe40000701670 */
[----:B------:R-:W-:Y:S02]  /*122d0*/  FMNMX.FTZ R0, R174, R0, !PT ;  /* 0x00000000ae007209 */ /* 0x000fe40007810000 */
[----:B------:R-:W-:Y:S01]  /*122e0*/  PLOP3.LUT P5, PT, PT, PT, UP5, 0x40, 0x0 ;  /* 0x000000000000781c */ /* 0x000fe20003fae858 */
[----:B------:R-:W-:Y:S01]  /*122f0*/  UISETP.NE.AND UP5, UPT, UR24, URZ, UPT ;  /* 0x0000003f1800728c */ /* 0x000fe2000bfa5270 */
[----:B------:R-:W-:-:S02]  /*12300*/  PLOP3.LUT P2, PT, PT, PT, UP4, 0x40, 0x0 ;  /* 0x000000000000781c */ /* 0x000fc40003f4e848 */
[----:B------:R-:W-:Y:S02]  /*12310*/  FSEL R186, R37, -INF , !P1 ;  /* 0xff80000025ba7808 */ /* 0x000fe40004800000 */
[----:B------:R-:W-:Y:S02]  /*12320*/  FSEL R199, R13, -INF , !P0 ;  /* 0xff8000000dc77808 */ /* 0x000fe40004000000 */
[----:B-1----:R-:W-:Y:S01]  /*12330*/  FMNMX.FTZ R8, R94, R4, !PT ;  /* 0x000000045e087209 */ /* 0x002fe20007810000 */
[----:B------:R-:W-:Y:S01]  /*12340*/  FFMA.FTZ R4, R66, c[0x0][0x2d0], -R6 ;  /* 0x0000b40042047a23 */ /* 0x000fe20000010806 */
[----:B------:R-:W-:Y:S01]  /*12350*/  FMNMX.FTZ R0, R175, R0, !PT ;  /* 0x00000000af007209 */ /* 0x000fe20007810000 */
[----:B------:R-:W-:Y:S01]  /*12360*/  LDSM.16.MT88.4 R64, [R212+0x900] ;  /* 0x00090000d440783b */ /* 0x000fe20000004200 */
[C---:B------:R-:W-:Y:S01]  /*12370*/  ISETP.GT.AND P1, PT, R3.reuse, 0x48, P5 ;  /* 0x000000480300780c */ /* 0x040fe20002f24270 */
[----:B------:R1:W1:Y:S01]  /*12380*/  MUFU.EX2 R237, R4 ;  /* 0x0000000400ed7308 */ /* 0x0002620000000800 */
[----:B------:R-:W-:-:S02]  /*12390*/  ISETP.GT.AND P0, PT, R3, 0x49, P2 ;  /* 0x000000490300780c */ /* 0x000fc40001704270 */
[----:B------:R-:W-:Y:S02]  /*123a0*/  FMNMX.FTZ R2, R95, R8, !PT ;  /* 0x000000085f027209 */ /* 0x000fe40007810000 */
[----:B------:R-:W-:Y:S02]  /*123b0*/  FMNMX.FTZ R0, R198, R0, !PT ;  /* 0x00000000c6007209 */ /* 0x000fe40007810000 */
[C---:B------:R-:W-:Y:S02]  /*123c0*/  ISETP.LT.OR P1, PT, R5.reuse, 0x49, P1 ;  /* 0x000000490500780c */ /* 0x040fe40000f21670 */
[----:B------:R-:W-:Y:S02]  /*123d0*/  ISETP.LT.OR P0, PT, R5, 0x4a, P0 ;  /* 0x0000004a0500780c */ /* 0x000fe40000701670 */
[----:B------:R-:W-:Y:S02]  /*123e0*/  FMNMX.FTZ R2, R160, R2, !PT ;  /* 0x00000002a0027209 */ /* 0x000fe40007810000 */
[----:B------:R-:W-:-:S02]  /*123f0*/  FMNMX.FTZ R0, R197, R0, !PT ;  /* 0x00000000c5007209 */ /* 0x000fc40007810000 */
[----:B------:R-:W-:Y:S01]  /*12400*/  FSEL R200, R14, -INF , !P3 ;  /* 0xff8000000ec87808 */ /* 0x000fe20005800000 */
[----:B-1----:R-:W-:Y:S01]  /*12410*/  FFMA.FTZ R4, R82, c[0x0][0x2d0], -R7 ;  /* 0x0000b40052047a23 */ /* 0x002fe20000010807 */
[----:B------:R-:W-:Y:S02]  /*12420*/  FSEL R195, R47, -INF , !P1 ;  /* 0xff8000002fc37808 */ /* 0x000fe40004800000 */
[----:B------:R-:W-:Y:S01]  /*12430*/  FSEL R194, R48, -INF , !P0 ;  /* 0xff80000030c27808 */ /* 0x000fe20004000000 */
[----:B------:R-:W-:Y:S01]  /*12440*/  MUFU.EX2 R249, R4 ;  /* 0x0000000400f97308 */ /* 0x000fe20000000800 */
[----:B------:R-:W-:Y:S02]  /*12450*/  PLOP3.LUT P3, PT, PT, PT, UP3, 0x40, 0x0 ;  /* 0x000000000000781c */ /* 0x000fe40003f6e838 */
[----:B------:R-:W-:Y:S02]  /*12460*/  PLOP3.LUT P4, PT, PT, PT, UP2, 0x40, 0x0 ;  /* 0x000000000000781c */ /* 0x000fe40003f8e828 */
[----:B------:R-:W-:-:S02]  /*12470*/  PLOP3.LUT P1, PT, PT, PT, UP1, 0x40, 0x0 ;  /* 0x000000000000781c */ /* 0x000fc40003f2e818 */
[----:B------:R-:W-:Y:S02]  /*12480*/  PLOP3.LUT P0, PT, PT, PT, UP0, 0x40, 0x0 ;  /* 0x000000000000781c */ /* 0x000fe40003f0e808 */
[----:B------:R-:W-:Y:S02]  /*12490*/  FMNMX.FTZ R2, R161, R2, !PT ;  /* 0x00000002a1027209 */ /* 0x000fe40007810000 */
[----:B------:R-:W-:Y:S02]  /*124a0*/  FMNMX.FTZ R0, R196, R0, !PT ;  /* 0x00000000c4007209 */ /* 0x000fe40007810000 */
[C---:B------:R-:W-:Y:S02]  /*124b0*/  ISETP.GT.AND P3, PT, R3.reuse, 0x50, P3 ;  /* 0x000000500300780c */ /* 0x040fe40001f64270 */
[C---:B------:R-:W-:Y:S02]  /*124c0*/  ISETP.GT.AND P2, PT, R3.reuse, 0x51, P4 ;  /* 0x000000510300780c */ /* 0x040fe40002744270 */
[----:B------:R-:W-:-:S02]  /*124d0*/  ISETP.GT.AND P1, PT, R3, 0x58, P1 ;  /* 0x000000580300780c */ /* 0x000fc40000f24270 */
[----:B------:R-:W-:Y:S02]  /*124e0*/  ISETP.GT.AND P0, PT, R3, 0x59, P0 ;  /* 0x000000590300780c */ /* 0x000fe40000704270 */
[----:B------:R-:W-:Y:S02]  /*124f0*/  FMNMX.FTZ R3, R162, R2, !PT ;  /* 0x00000002a2037209 */ /* 0x000fe40007810000 */
[----:B------:R-:W-:Y:S01]  /*12500*/  FMNMX.FTZ R2, R201, R0, !PT ;  /* 0x00000000c9027209 */ /* 0x000fe20007810000 */
[----:B------:R-:W-:Y:S01]  /*12510*/  FFMA.FTZ R0, R83, c[0x0][0x2d0], -R7 ;  /* 0x0000b40053007a23 */ /* 0x000fe20000010807 */
[----:B------:R-:W-:Y:S02]  /*12520*/  FMNMX.FTZ R3, R163, R3, !PT ;  /* 0x00000003a3037209 */ /* 0x000fe40007810000 */
[----:B------:R-:W-:Y:S01]  /*12530*/  FMNMX.FTZ R2, R227, R2, !PT ;  /* 0x00000002e3027209 */ /* 0x000fe20007810000 */
[----:B------:R1:W1:Y:S01]  /*12540*/  MUFU.EX2 R241, R0 ;  /* 0x0000000000f17308 */ /* 0x0002620000000800 */
[----:B------:R-:W-:-:S02]  /*12550*/  FMNMX.FTZ R3, R176, R3, !PT ;  /* 0x00000003b0037209 */ /* 0x000fc40007810000 */
[----:B------:R-:W-:Y:S02]  /*12560*/  FMNMX.FTZ R2, R226, R2, !PT ;  /* 0x00000002e2027209 */ /* 0x000fe40007810000 */
[----:B------:R-:W-:Y:S02]  /*12570*/  FMNMX.FTZ R3, R183, R3, !PT ;  /* 0x00000003b7037209 */ /* 0x000fe40007810000 */
[----:B------:R-:W-:Y:S02]  /*12580*/  ISETP.LT.OR P3, PT, R5, 0x51, P3 ;  /* 0x000000510500780c */ /* 0x000fe40001f61670 */
[----:B------:R-:W-:Y:S02]  /*12590*/  FMNMX.FTZ R3, R185, R3, !PT ;  /* 0x00000003b9037209 */ /* 0x000fe40007810000 */
[----:B------:R-:W-:Y:S02]  /*125a0*/  ISETP.LT.OR P2, PT, R5, 0x52, P2 ;  /* 0x000000520500780c */ /* 0x000fe40001741670 */
[----:B------:R-:W-:-:S02]  /*125b0*/  FMNMX.FTZ R3, R186, R3, !PT ;  /* 0x00000003ba037209 */ /* 0x000fc40007810000 */
[----:B------:R-:W-:Y:S01]  /*125c0*/  FSEL R187, R116, -INF , !P3 ;  /* 0xff80000074bb7808 */ /* 0x000fe20005800000 */
[----:B-1----:R-:W-:Y:S01]  /*125d0*/  FFMA.FTZ R0, R98, c[0x0][0x2d0], -R7 ;  /* 0x0000b40062007a23 */ /* 0x002fe20000010807 */
[----:B------:R-:W-:Y:S02]  /*125e0*/  FMNMX.FTZ R3, R200, R3, !PT ;  /* 0x00000003c8037209 */ /* 0x000fe40007810000 */
[----:B------:R-:W-:Y:S01]  /*125f0*/  ISETP.LT.OR P1, PT, R5, 0x59, P1 ;  /* 0x000000590500780c */ /* 0x000fe20000f21670 */
[----:B------:R1:W-:Y:S01]  /*12600*/  MUFU.EX2 R142, R0 ;  /* 0x00000000008e7308 */ /* 0x0003e20000000800 */
[----:B------:R-:W-:Y:S02]  /*12610*/  FMNMX.FTZ R3, R199, R3, !PT ;  /* 0x00000003c7037209 */ /* 0x000fe40007810000 */
[----:B------:R-:W-:Y:S02]  /*12620*/  FSEL R188, R51, -INF , !P2 ;  /* 0xff80000033bc7808 */ /* 0x000fe40005000000 */
[----:B------:R-:W-:-:S02]  /*12630*/  FMNMX.FTZ R3, R195, R3, !PT ;  /* 0x00000003c3037209 */ /* 0x000fc40007810000 */
[----:B------:R-:W-:Y:S02]  /*12640*/  ISETP.LT.OR P0, PT, R5, 0x5a, P0 ;  /* 0x0000005a0500780c */ /* 0x000fe40000701670 */
[----:B------:R-:W-:Y:S02]  /*12650*/  FMNMX.FTZ R3, R194, R3, !PT ;  /* 0x00000003c2037209 */ /* 0x000fe40007810000 */
[----:B------:R-:W-:Y:S02]  /*12660*/  FSEL R189, R43, -INF , !P1 ;  /* 0xff8000002bbd7808 */ /* 0x000fe40004800000 */
[----:B------:R-:W-:Y:S02]  /*12670*/  FMNMX.FTZ R3, R187, R3, !PT ;  /* 0x00000003bb037209 */ /* 0x000fe40007810000 */
[----:B------:R-:W-:Y:S02]  /*12680*/  FSEL R190, R39, -INF , !P0 ;  /* 0xff80000027be7808 */ /* 0x000fe40004000000 */
[----:B-1----:R-:W-:Y:S01]  /*12690*/  FMNMX.FTZ R0, R228, R2, !PT ;  /* 0x00000002e4007209 */ /* 0x002fe20007810000 */
[----:B------:R-:W-:Y:S01]  /*126a0*/  FFMA.FTZ R2, R99, c[0x0][0x2d0], -R7 ;  /* 0x0000b40063027a23 */ /* 0x000fe20000010807 */
[----:B------:R-:W-:-:S02]  /*126b0*/  FMNMX.FTZ R3, R188, R3, !PT ;  /* 0x00000003bc037209 */ /* 0x000fc40007810000 */
[----:B------:R-:W-:Y:S01]  /*126c0*/  FMNMX.FTZ R0, R229, R0, !PT ;  /* 0x00000000e5007209 */ /* 0x000fe20007810000 */
[----:B------:R1:W1:Y:S01]  /*126d0*/  MUFU.EX2 R147, R2 ;  /* 0x0000000200937308 */ /* 0x0002620000000800 */
[----:B------:R-:W-:Y:S02]  /*126e0*/  FMNMX.FTZ R3, R189, R3, !PT ;  /* 0x00000003bd037209 */ /* 0x000fe40007810000 */
[----:B------:R-:W-:Y:S02]  /*126f0*/  FMNMX.FTZ R0, R207, R0, !PT ;  /* 0x00000000cf007209 */ /* 0x000fe40007810000 */
[----:B------:R-:W-:Y:S02]  /*12700*/  FMNMX.FTZ R3, R190, R3, !PT ;  /* 0x00000003be037209 */ /* 0x000fe40007810000 */
[----:B------:R-:W-:Y:S02]  /*12710*/  FMNMX.FTZ R0, R206, R0, !PT ;  /* 0x00000000ce007209 */ /* 0x000fe40007810000 */
[----:B--2---:R-:W-:Y:S01]  /*12720*/  F2FP.PACK_AB R8, R149, R150 ;  /* 0x000000969508723e */ /* 0x004fe200000000ff */
[----:B------:R-:W2:Y:S01]  /*12730*/  SHFL.BFLY PT, R5, R3, 0x2, 0x1f ;  /* 0x0c401f0003057f89 */ /* 0x000ea200000e0000 */
[----:B------:R-:W-:-:S02]  /*12740*/  FMNMX.FTZ R0, R230, R0, !PT ;  /* 0x00000000e6007209 */ /* 0x000fc40007810000 */
[----:B---3--:R-:W-:Y:S02]  /*12750*/  F2FP.PACK_AB R10, R154, R208 ;  /* 0x000000d09a0a723e */ /* 0x008fe400000000ff */
[----:B------:R-:W-:Y:S01]  /*12760*/  FMNMX.FTZ R0, R231, R0, !PT ;  /* 0x00000000e7007209 */ /* 0x000fe20007810000 */
[----:B-1----:R-:W-:Y:S01]  /*12770*/  FFMA.FTZ R2, R80, c[0x0][0x2d0], -R6 ;  /* 0x0000b40050027a23 */ /* 0x002fe20000010806 */
[----:B----4-:R-:W-:Y:S02]  /*12780*/  F2FP.PACK_AB R9, R216, R215 ;  /* 0x000000d7d809723e */ /* 0x010fe400000000ff */
[----:B------:R-:W-:Y:S01]  /*12790*/  F2FP.PACK_AB R11, R237, R146 ;  /* 0x00000092ed0b723e */ /* 0x000fe200000000ff */
[----:B------:R-:W1:Y:S01]  /*127a0*/  SHFL.BFLY PT, R4, R0, 0x2, 0x1f ;  /* 0x0c401f0000047f89 */ /* 0x000e6200000e0000 */
[----:B------:R3:W-:Y:S01]  /*127b0*/  MUFU.EX2 R248, R2 ;  /* 0x0000000200f87308 */ /* 0x0007e20000000800 */
[----:B------:R-:W-:Y:S02]  /*127c0*/  F2FP.PACK_AB R12, R241, R249 ;  /* 0x000000f9f10c723e */ /* 0x000fe400000000ff */
[----:B------:R-:W-:-:S02]  /*127d0*/  F2FP.PACK_AB R14, R147, R142 ;  /* 0x0000008e930e723e */ /* 0x000fc400000000ff */
[----:B------:R-:W-:Y:S01]  /*127e0*/  HMMA.16816.F32 R32, R8, R56, RZ ;  /* 0x000000380820723c */ /* 0x000fe200000018ff */
[----:B--2---:R-:W-:-:S07]  /*127f0*/  FMNMX.FTZ R3, R3, R5, !PT ;  /* 0x0000000503037209 */ /* 0x004fce0007810000 */
[C---:B------:R-:W-:Y:S01]  /*12800*/  HMMA.16816.F32 R24, R8.reuse, R84, RZ ;  /* 0x000000540818723c */ /* 0x040fe200000018ff */
[--C-:B---3--:R-:W-:Y:S01]  /*12810*/  FFMA.FTZ R2, R81, c[0x0][0x2d0], -R6.reuse ;  /* 0x0000b40051027a23 */ /* 0x108fe20000010806 */
[----:B------:R-:W2:Y:S03]  /*12820*/  SHFL.BFLY PT, R5, R3, 0x1, 0x1f ;  /* 0x0c201f0003057f89 */ /* 0x000ea600000e0000 */
[----:B------:R3:W4:Y:S01]  /*12830*/  MUFU.EX2 R242, R2 ;  /* 0x0000000200f27308 */ /* 0x0007220000000800 */
[----:B------:R-:W-:Y:S01]  /*12840*/  LDSM.16.MT88.4 R80, [R209+0x900] ;  /* 0x00090000d150783b */ /* 0x000fe20000004200 */
[----:B-1----:R-:W-:Y:S01]  /*12850*/  FMNMX.FTZ R0, R0, R4, !PT ;  /* 0x0000000400007209 */ /* 0x002fe20007810000 */
[C---:B------:R-:W-:Y:S04]  /*12860*/  HMMA.16816.F32 R28, R8.reuse, R76, RZ ;  /* 0x0000004c081c723c */ /* 0x040fe800000018ff */
[----:B------:R-:W1:Y:S04]  /*12870*/  SHFL.BFLY PT, R4, R0, 0x1, 0x1f ;  /* 0x0c201f0000047f89 */ /* 0x000e6800000e0000 */
[----:B------:R-:W-:Y:S01]  /*12880*/  HMMA.16816.F32 R16, R8, R88, RZ ;  /* 0x000000580810723c */ /* 0x000fe200000018ff */
[----:B---3--:R-:W-:Y:S01]  /*12890*/  FFMA.FTZ R2, R96, c[0x0][0x2d0], -R6 ;  /* 0x0000b40060027a23 */ /* 0x008fe20000010806 */
[----:B----4-:R-:W-:-:S03]  /*128a0*/  F2FP.PACK_AB R13, R242, R248 ;  /* 0x000000f8f20d723e */ /* 0x010fc600000000ff */
[----:B------:R3:W-:Y:S03]  /*128b0*/  MUFU.EX2 R151, R2 ;  /* 0x0000000200977308 */ /* 0x0007e60000000800 */
[----:B------:R-:W-:Y:S01]  /*128c0*/  HMMA.16816.F32 R20, R8, R58, RZ ;  /* 0x0000003a0814723c */ /* 0x000fe200000018ff */
[----:B--2---:R-:W-:-:S07]  /*128d0*/  FMNMX.FTZ R3, R5, R3, !PT ;  /* 0x0000000305037209 */ /* 0x004fce0007810000 */
[C---:B------:R-:W-:Y:S01]  /*128e0*/  HMMA.16816.F32 R36, R8.reuse, R78, RZ ;  /* 0x0000004e0824723c */ /* 0x040fe200000018ff */
[----:B-1----:R-:W-:Y:S01]  /*128f0*/  FMNMX.FTZ R70, R0, R4, !PT ;  /* 0x0000000400467209 */ /* 0x002fe20007810000 */
[--C-:B------:R-:W-:Y:S02]  /*12900*/  FFMA.FTZ R0, R106, c[0x0][0x2d0], -R6.reuse ;  /* 0x0000b4006a007a23 */ /* 0x100fe40000010806 */
[--C-:B---3--:R-:W-:Y:S01]  /*12910*/  FFMA.FTZ R2, R97, c[0x0][0x2d0], -R6.reuse ;  /* 0x0000b40061027a23 */ /* 0x108fe20000010806 */
[----:B------:R-:W-:Y:S01]  /*12920*/  FSETP.NEU.FTZ.AND P0, PT, R70, -INF , PT ;  /* 0xff8000004600780b */ /* 0x000fe20003f1d000 */
[----:B------:R1:W-:Y:S02]  /*12930*/  MUFU.EX2 R145, R0 ;  /* 0x0000000000917308 */ /* 0x0003e40000000800 */
[C---:B------:R-:W-:Y:S06]  /*12940*/  HMMA.16816.F32 R40, R8.reuse, R86, RZ ;  /* 0x000000560828723c */ /* 0x040fec00000018ff */
[----:B------:R2:W3:Y:S02]  /*12950*/  MUFU.EX2 R245, R2 ;  /* 0x0000000200f57308 */ /* 0x0004e40000000800 */
[----:B------:R-:W-:Y:S01]  /*12960*/  HMMA.16816.F32 R8, R8, R90, RZ ;  /* 0x0000005a0808723c */ /* 0x000fe200000018ff */
[----:B-1----:R-:W-:-:S05]  /*12970*/  FFMA.FTZ R0, R109, c[0x0][0x2d0], -R6 ;  /* 0x0000b4006d007a23 */ /* 0x002fca0000010806 */
[----:B------:R-:W-:Y:S01]  /*12980*/  MUFU.EX2 R75, R0 ;  /* 0x00000000004b7308 */ /* 0x000fe20000000800 */
[----:B--2---:R-:W-:Y:S01]  /*12990*/  FFMA.FTZ R2, R107, c[0x0][0x2d0], -R7 ;  /* 0x0000b4006b027a23 */ /* 0x004fe20000010807 */
[----:B---3--:R-:W-:-:S06]  /*129a0*/  F2FP.PACK_AB R15, R245, R151 ;  /* 0x00000097f50f723e */ /* 0x008fcc00000000ff */
[----:B------:R1:W-:Y:S01]  /*129b0*/  MUFU.EX2 R153, R2 ;  /* 0x0000000200997308 */ /* 0x0003e20000000800 */
[C---:B------:R-:W-:Y:S08]  /*129c0*/  HMMA.16816.F32 R48, R12.reuse, R80, R32 ;  /* 0x000000500c30723c */ /* 0x040ff00000001820 */
[----:B------:R-:W-:Y:S01]  /*129d0*/  HMMA.16816.F32 R32, R12, R60, R24 ;  /* 0x0000003c0c20723c */ /* 0x000fe20000001818 */
[----:B-1----:R-:W-:-:S04]  /*129e0*/  FFMA.FTZ R2, R108, c[0x0][0x2d0], -R7 ;  /* 0x0000b4006c027a23 */ /* 0x002fc80000010807 */
[----:B------:R1:W2:Y:S03]  /*129f0*/  MUFU.EX2 R247, R2 ;  /* 0x0000000200f77308 */ /* 0x0002a60000000800 */
        /* <DEDUP_REMOVED lines=8> */
[----:B------:R1:W3:Y:S03]  /*12a80*/  MUFU.EX2 R243, R2 ;  /* 0x0000000200f37308 */ /* 0x0002e60000000800 */
[----:B------:R-:W-:Y:S07]  /*12a90*/  HMMA.16816.F32 R12, R12, R54, R8 ;  /* 0x000000360c0c723c */ /* 0x000fee0000001808 */
[----:B--2---:R-:W-:-:S02]  /*12aa0*/  F2FP.PACK_AB R8, R247, R153 ;  /* 0x00000099f708723e */ /* 0x004fc400000000ff */
[----:B------:R-:W-:Y:S01]  /*12ab0*/  F2FP.PACK_AB R11, R75, R145 ;  /* 0x000000914b0b723e */ /* 0x000fe200000000ff */
[----:B-1----:R-:W-:Y:S01]  /*12ac0*/  FFMA.FTZ R2, R104, c[0x0][0x2d0], -R6 ;  /* 0x0000b40068027a23 */ /* 0x002fe20000010806 */
[----:B---3--:R-:W-:-:S03]  /*12ad0*/  F2FP.PACK_AB R10, R243, R143 ;  /* 0x0000008ff30a723e */ /* 0x008fc600000000ff */
[----:B------:R1:W-:Y:S02]  /*12ae0*/  MUFU.EX2 R246, R2 ;  /* 0x0000000200f67308 */ /* 0x0003e40000000800 */
[----:B-1----:R-:W-:-:S06]  /*12af0*/  FFMA.FTZ R2, R105, c[0x0][0x2d0], -R6 ;  /* 0x0000b40069027a23 */ /* 0x002fcc0000010806 */
[----:B------:R1:W2:Y:S02]  /*12b00*/  MUFU.EX2 R244, R2 ;  /* 0x0000000200f47308 */ /* 0x0002a40000000800 */
[----:B-1----:R-:W-:Y:S01]  /*12b10*/  FMUL.FTZ R2, R70, c[0x0][0x2d0] ;  /* 0x0000b40046027a20 */ /* 0x002fe20000410000 */
[----:B--2---:R-:W-:-:S04]  /*12b20*/  F2FP.PACK_AB R9, R244, R246 ;  /* 0x000000f6f409723e */ /* 0x004fc800000000ff */
[----:B------:R-:W-:Y:S02]  /*12b30*/  FSEL R2, R2, RZ, P0 ;  /* 0x000000ff02027208 */ /* 0x000fe40000000000 */
[----:B------:R-:W-:Y:S01]  /*12b40*/  FSETP.NEU.FTZ.AND P0, PT, R3, -INF , PT ;  /* 0xff8000000300780b */ /* 0x000fe20003f1d000 */
[C---:B------:R-:W-:Y:S02]  /*12b50*/  HMMA.16816.F32 R120, R8.reuse, R136, R32 ;  /* 0x000000880878723c */ /* 0x040fe40000001820 */
[--C-:B------:R-:W-:Y:S02]  /*12b60*/  FFMA.FTZ R0, R100, c[0x0][0x2d0], -R2.reuse ;  /* 0x0000b40064007a23 */ /* 0x100fe40000010802 */
[--C-:B------:R-:W-:Y:S02]  /*12b70*/  FFMA.FTZ R4, R103, c[0x0][0x2d0], -R2.reuse ;  /* 0x0000b40067047a23 */ /* 0x100fe40000010802 */
[----:B------:R1:W-:Y:S02]  /*12b80*/  MUFU.EX2 R213, R0 ;  /* 0x0000000000d57308 */ /* 0x0003e40000000800 */
[C---:B------:R-:W-:Y:S06]  /*12b90*/  HMMA.16816.F32 R116, R8.reuse, R132, R44 ;  /* 0x000000840874723c */ /* 0x040fec000000182c */
[----:B------:R-:W-:Y:S02]  /*12ba0*/  MUFU.EX2 R238, R4 ;  /* 0x0000000400ee7308 */ /* 0x000fe40000000800 */
[----:B------:R-:W-:Y:S01]  /*12bb0*/  HMMA.16816.F32 R108, R8, R128, R48 ;  /* 0x00000080086c723c */ /* 0x000fe20000001830 */
[----:B-1----:R-:W-:-:S06]  /*12bc0*/  FFMA.FTZ R0, R101, c[0x0][0x2d0], -R2 ;  /* 0x0000b40065007a23 */ /* 0x002fcc0000010802 */
[----:B------:R-:W-:Y:S01]  /*12bd0*/  MOV R51, R149 ;  /* 0x0000009500337202 */ /* 0x000fe20000000f00 */
[----:B------:R-:W-:Y:S01]  /*12be0*/  HMMA.16816.F32 R124, R8, R156, R28 ;  /* 0x0000009c087c723c */ /* 0x000fe2000000181c */
[----:B------:R-:W-:Y:S01]  /*12bf0*/  IMAD.MOV.U32 R50, RZ, RZ, R147 ;  /* 0x000000ffff327224 */ /* 0x000fe200078e0093 */
[----:B------:R1:W2:Y:S01]  /*12c00*/  MUFU.EX2 R214, R0 ;  /* 0x0000000000d67308 */ /* 0x0002a20000000800 */
[----:B------:R-:W-:Y:S02]  /*12c10*/  IMAD.MOV.U32 R49, RZ, RZ, R146 ;  /* 0x000000ffff317224 */ /* 0x000fe400078e0092 */
[----:B------:R-:W-:-:S03]  /*12c20*/  IMAD.MOV.U32 R48, RZ, RZ, R145 ;  /* 0x000000ffff307224 */ /* 0x000fc600078e0091 */
[C---:B------:R-:W-:Y:S08]  /*12c30*/  HMMA.16816.F32 R44, R8.reuse, R130, R24 ;  /* 0x00000082082c723c */ /* 0x040ff00000001818 */
[----:B------:R-:W-:Y:S01]  /*12c40*/  HMMA.16816.F32 R96, R8, R134, R20 ;  /* 0x000000860860723c */ /* 0x000fe20000001814 */
[----:B-1----:R-:W-:-:S04]  /*12c50*/  FFMA.FTZ R0, R102, c[0x0][0x2d0], -R2 ;  /* 0x0000b40066007a23 */ /* 0x002fc80000010802 */
[----:B------:R1:W-:Y:S03]  /*12c60*/  MUFU.EX2 R155, R0 ;  /* 0x00000000009b7308 */ /* 0x0003e60000000800 */
[C---:B------:R-:W-:Y:S08]  /*12c70*/  HMMA.16816.F32 R100, R8.reuse, R138, R16 ;  /* 0x0000008a0864723c */ /* 0x040ff00000001810 */
[----:B------:R-:W-:Y:S01]  /*12c80*/  HMMA.16816.F32 R104, R8, R158, R12 ;  /* 0x0000009e0868723c */ /* 0x000fe2000000180c */
[----:B-1----:R-:W-:-:S06]  /*12c90*/  FMUL.FTZ R0, R3, c[0x0][0x2d0] ;  /* 0x0000b40003007a20 */ /* 0x002fcc0000410000 */
[----:B--2---:R-:W-:Y:S02]  /*12ca0*/  F2FP.PACK_AB R8, R214, R213 ;  /* 0x000000d5d608723e */ /* 0x004fe400000000ff */
[----:B------:R-:W-:-:S05]  /*12cb0*/  FSEL R0, R0, RZ, P0 ;  /* 0x000000ff00007208 */ /* 0x000fca0000000000 */
[----:B------:R-:W-:Y:S01]  /*12cc0*/  FFMA.FTZ R4, R69, c[0x0][0x2d0], -R0 ;  /* 0x0000b40045047a23 */ /* 0x000fe20000010800 */
[----:B------:R-:W-:-:S03]  /*12cd0*/  MOV R69, R143 ;  /* 0x0000008f00457202 */ /* 0x000fc60000000f00 */
[----:B------:R1:W-:Y:S02]  /*12ce0*/  MUFU.EX2 R181, R4 ;  /* 0x0000000400b57308 */ /* 0x0003e40000000800 */
[----:B-1----:R-:W-:Y:S02]  /*12cf0*/  FFMA.FTZ R4, R68, c[0x0][0x2d0], -R0 ;  /* 0x0000b40044047a23 */ /* 0x002fe40000010800 */
[----:B------:R-:W-:-:S04]  /*12d00*/  IMAD.MOV.U32 R68, RZ, RZ, R142 ;  /* 0x000000ffff447224 */ /* 0x000fc800078e008e */
[----:B------:R1:W2:Y:S02]  /*12d10*/  MUFU.EX2 R178, R4 ;  /* 0x0000000400b27308 */ /* 0x0002a40000000800 */
[----:B-1----:R-:W-:Y:S01]  /*12d20*/  FFMA.FTZ R4, R74, c[0x0][0x2d0], -R0 ;  /* 0x0000b4004a047a23 */ /* 0x002fe20000010800 */
[----:B--2---:R-:W-:-:S05]  /*12d30*/  F2FP.PACK_AB R9, R178, R181 ;  /* 0x000000b5b209723e */ /* 0x004fca00000000ff */
[----:B------:R1:W-:Y:S02]  /*12d40*/  MUFU.EX2 R239, R4 ;  /* 0x0000000400ef7308 */ /* 0x0003e40000000800 */
[----:B-1----:R-:W-:Y:S02]  /*12d50*/  FFMA.FTZ R4, R73, c[0x0][0x2d0], -R0 ;  /* 0x0000b40049047a23 */ /* 0x002fe40000010800 */
[----:B------:R-:W-:-:S04]  /*12d60*/  IMAD.MOV.U32 R73, RZ, RZ, R155 ;  /* 0x000000ffff497224 */ /* 0x000fc800078e009b */
[----:B------:R1:W2:Y:S01]  /*12d70*/  MUFU.EX2 R177, R4 ;  /* 0x0000000400b17308 */ /* 0x0002a20000000800 */
[----:B------:R-:W-:Y:S01]  /*12d80*/  F2FP.PACK_AB R10, R238, R73 ;  /* 0x00000049ee0a723e */ /* 0x000fe200000000ff */
[----:B-1----:R-:W-:Y:S01]  /*12d90*/  FFMA.FTZ R4, R112, c[0x0][0x2d0], -R2 ;  /* 0x0000b40070047a23 */ /* 0x002fe20000010802 */
[----:B--2---:R-:W-:Y:S02]  /*12da0*/  F2FP.PACK_AB R11, R177, R239 ;  /* 0x000000efb10b723e */ /* 0x004fe400000000ff */
[----:B------:R-:W-:-:S03]  /*12db0*/  MOV R112, R154 ;  /* 0x0000009a00707202 */ /* 0x000fc60000000f00 */
[----:B------:R1:W-:Y:S02]  /*12dc0*/  MUFU.EX2 R5, R4 ;  /* 0x0000000400057308 */ /* 0x0003e40000000800 */
[C---:B------:R-:W-:Y:S08]  /*12dd0*/  HMMA.16816.F32 R24, R8.reuse, R76, RZ ;  /* 0x0000004c0818723c */ /* 0x040ff000000018ff */
[----:B------:R-:W-:Y:S01]  /*12de0*/  HMMA.16816.F32 R28, R8, R56, RZ ;  /* 0x00000038081c723c */ /* 0x000fe200000018ff */
[----:B-1----:R-:W-:-:S02]  /*12df0*/  FFMA.FTZ R4, R113, c[0x0][0x2d0], -R2 ;  /* 0x0000b40071047a23 */ /* 0x002fc40000010802 */
[----:B------:R-:W-:Y:S02]  /*12e00*/  IMAD.MOV.U32 R113, RZ, RZ, R153 ;  /* 0x000000ffff717224 */ /* 0x000fe400078e0099 */
[----:B------:R1:W2:Y:S03]  /*12e10*/  MUFU.EX2 R33, R4 ;  /* 0x0000000400217308 */ /* 0x0002a60000000800 */
[C---:B------:R-:W-:Y:S08]  /*12e20*/  HMMA.16816.F32 R36, R8.reuse, R78, RZ ;  /* 0x0000004e0824723c */ /* 0x040ff000000018ff */
[----:B------:R-:W-:Y:S01]  /*12e30*/  HMMA.16816.F32 R40, R8, R58, RZ ;  /* 0x0000003a0828723c */ /* 0x000fe200000018ff */
[----:B------:R-:W-:Y:S01]  /*12e40*/  LDSM.16.MT88.4 R56, [R209+0x1900] ;  /* 0x00190000d138783b */ /* 0x000fe20000004200 */
[----:B-1----:R-:W-:-:S06]  /*12e50*/  FFMA.FTZ R4, R114, c[0x0][0x2d0], -R2 ;  /* 0x0000b40072047a23 */ /* 0x002fcc0000010802 */
[----:B------:R-:W-:Y:S01]  /*12e60*/  HMMA.16816.F32 R16, R8, R84, RZ ;  /* 0x000000540810723c */ /* 0x000fe200000018ff */
[----:B--2---:R-:W-:Y:S01]  /*12e70*/  IMAD.MOV.U32 R78, RZ, RZ, R33 ;  /* 0x000000ffff4e7224 */ /* 0x004fe200078e0021 */
[----:B------:R1:W-:Y:S01]  /*12e80*/  MUFU.EX2 R236, R4 ;  /* 0x0000000400ec7308 */ /* 0x0003e20000000800 */
[----:B------:R-:W-:-:S05]  /*12e90*/  IMAD.MOV.U32 R114, RZ, RZ, R151 ;  /* 0x000000ffff727224 */ /* 0x000fca00078e0097 */
[C---:B------:R-:W-:Y:S07]  /*12ea0*/  HMMA.16816.F32 R12, R8.reuse, R88, RZ ;  /* 0x00000058080c723c */ /* 0x040fee00000018ff */
[----:B------:R-:W-:Y:S01]  /*12eb0*/  IMAD.MOV.U32 R88, RZ, RZ, R249 ;  /* 0x000000ffff587224 */ /* 0x000fe200078e00f9 */
[----:B------:R-:W-:Y:S01]  /*12ec0*/  HMMA.16816.F32 R20, R8, R90, RZ ;  /* 0x0000005a0814723c */ /* 0x000fe200000018ff */
[----:B------:R-:W-:Y:S02]  /*12ed0*/  IMAD.MOV.U32 R89, RZ, RZ, R245 ;  /* 0x000000ffff597224 */ /* 0x000fe400078e00f5 */
[----:B-1----:R-:W-:-:S02]  /*12ee0*/  FFMA.FTZ R4, R115, c[0x0][0x2d0], -R2 ;  /* 0x0000b40073047a23 */ /* 0x002fc40000010802 */
[----:B------:R-:W-:Y:S02]  /*12ef0*/  IMAD.MOV.U32 R115, RZ, RZ, R150 ;  /* 0x000000ffff737224 */ /* 0x000fe400078e0096 */
[----:B------:R1:W2:Y:S01]  /*12f00*/  MUFU.EX2 R32, R4 ;  /* 0x0000000400207308 */ /* 0x0002a20000000800 */
[----:B------:R-:W-:Y:S02]  /*12f10*/  IMAD.MOV.U32 R90, RZ, RZ, R247 ;  /* 0x000000ffff5a7224 */ /* 0x000fe400078e00f7 */
[----:B------:R-:W-:Y:S02]  /*12f20*/  IMAD.MOV.U32 R91, RZ, RZ, R248 ;  /* 0x000000ffff5b7224 */ /* 0x000fe400078e00f8 */
[----:B-1----:R-:W-:Y:S01]  /*12f30*/  FFMA.FTZ R4, R92, c[0x0][0x2d0], -R0 ;  /* 0x0000b4005c047a23 */ /* 0x002fe20000010800 */
[----:B------:R-:W-:-:S03]  /*12f40*/  MOV R92, R246 ;  /* 0x000000f6005c7202 */ /* 0x000fc60000000f00 */
[----:B------:R1:W-:Y:S02]  /*12f50*/  MUFU.EX2 R171, R4 ;  /* 0x0000000400ab7308 */ /* 0x0003e40000000800 */
[----:B-1----:R-:W-:Y:S02]  /*12f60*/  FFMA.FTZ R4, R93, c[0x0][0x2d0], -R0 ;  /* 0x0000b4005d047a23 */ /* 0x002fe40000010800 */
[----:B------:R-:W-:-:S04]  /*12f70*/  IMAD.MOV.U32 R93, RZ, RZ, R113 ;  /* 0x000000ffff5d7224 */ /* 0x000fc800078e0071 */
[----:B------:R1:W3:Y:S02]  /*12f80*/  MUFU.EX2 R170, R4 ;  /* 0x0000000400aa7308 */ /* 0x0002e40000000800 */
[----:B-1----:R-:W-:Y:S02]  /*12f90*/  FFMA.FTZ R4, R94, c[0x0][0x2d0], -R0 ;  /* 0x0000b4005e047a23 */ /* 0x002fe40000010800 */
[----:B--2---:R-:W-:-:S04]  /*12fa0*/  IMAD.MOV.U32 R94, RZ, RZ, R32 ;  /* 0x000000ffff5e7224 */ /* 0x004fc800078e0020 */
[----:B------:R1:W-:Y:S01]  /*12fb0*/  MUFU.EX2 R173, R4 ;  /* 0x0000000400ad7308 */ /* 0x0003e20000000800 */
[----:B------:R-:W-:Y:S07]  /*12fc0*/  HMMA.16816.F32 R32, R8, R86, RZ ;  /* 0x000000560820723c */ /* 0x000fee00000018ff */
[----:B------:R-:W-:Y:S02]  /*12fd0*/  F2FP.PACK_AB R8, R78, R5 ;  /* 0x000000054e08723e */ /* 0x000fe400000000ff */
[----:B------:R-:W-:-:S02]  /*12fe0*/  F2FP.PACK_AB R10, R94, R236 ;  /* 0x000000ec5e0a723e */ /* 0x000fc400000000ff */
[----:B---3--:R-:W-:Y:S01]  /*12ff0*/  F2FP.PACK_AB R9, R170, R171 ;  /* 0x000000abaa09723e */ /* 0x008fe200000000ff */
[----:B-1----:R-:W-:Y:S02]  /*13000*/  FFMA.FTZ R4, R95, c[0x0][0x2d0], -R0 ;  /* 0x0000b4005f047a23 */ /* 0x002fe40000010800 */
[----:B------:R-:W-:Y:S02]  /*13010*/  IMAD.MOV.U32 R95, RZ, RZ, R114 ;  /* 0x000000ffff5f7224 */ /* 0x000fe400078e0072 */
[----:B------:R1:W2:Y:S02]  /*13020*/  MUFU.EX2 R172, R4 ;  /* 0x0000000400ac7308 */ /* 0x0002a40000000800 */
[----:B-1----:R-:W-:Y:S01]  /*13030*/  FFMA.FTZ R4, R140, c[0x0][0x2d0], -R7 ;  /* 0x0000b4008c047a23 */ /* 0x002fe20000010807 */
[----:B--2---:R-:W-:-:S05]  /*13040*/  F2FP.PACK_AB R11, R172, R173 ;  /* 0x000000adac0b723e */ /* 0x004fca00000000ff */
[----:B------:R1:W-:Y:S02]  /*13050*/  MUFU.EX2 R74, R4 ;  /* 0x00000004004a7308 */ /* 0x0003e40000000800 */
[----:B------:R-:W-:Y:S01]  /*13060*/  HMMA.16816.F32 R84, R8, R82, R40 ;  /* 0x000000520854723c */ /* 0x000fe20000001828 */
[----:B-1----:R-:W-:-:S07]  /*13070*/  FFMA.FTZ R4, R141, c[0x0][0x2d0], -R7 ;  /* 0x0000b4008d047a23 */ /* 0x002fce0000010807 */
[C---:B------:R-:W-:Y:S01]  /*13080*/  HMMA.16816.F32 R140, R8.reuse, R80, R28 ;  /* 0x00000050088c723c */ /* 0x040fe2000000181c */
[----:B------:R1:W-:Y:S06]  /*13090*/  MUFU.EX2 R76, R4 ;  /* 0x00000004004c7308 */ /* 0x0003ec0000000800 */
[----:B------:R-:W-:Y:S01]  /*130a0*/  IMAD.MOV.U32 R31, RZ, RZ, R68 ;  /* 0x000000ffff1f7224 */ /* 0x000fe200078e0044 */
[----:B------:R-:W-:Y:S01]  /*130b0*/  MOV R30, R69 ;  /* 0x00000045001e7202 */ /* 0x000fe20000000f00 */
[----:B------:R-:W-:Y:S01]  /*130c0*/  IMAD.MOV.U32 R69, RZ, RZ, R48 ;  /* 0x000000ffff457224 */ /* 0x000fe200078e0030 */
[----:B------:R-:W-:Y:S01]  /*130d0*/  MOV R28, R51 ;  /* 0x00000033001c7202 */ /* 0x000fe20000000f00 */
[----:B------:R-:W-:Y:S01]  /*130e0*/  IMAD.MOV.U32 R68, RZ, RZ, R49 ;  /* 0x000000ffff447224 */ /* 0x000fe200078e0031 */
[----:B------:R-:W-:Y:S01]  /*130f0*/  HMMA.16816.F32 R80, R8, R66, R36 ;  /* 0x000000420850723c */ /* 0x000fe20000001824 */
[----:B------:R-:W-:-:S02]  /*13100*/  IMAD.MOV.U32 R29, RZ, RZ, R50 ;  /* 0x000000ffff1d7224 */ /* 0x000fc400078e0032 */
[----:B------:R-:W-:Y:S01]  /*13110*/  LDSM.16.MT88.4 R48, [R212+0x1900] ;  /* 0x00190000d430783b */ /* 0x000fe20000004200 */
[----:B-1----:R-:W-:-:S04]  /*13120*/  FFMA.FTZ R4, R144, c[0x0][0x2d0], -R7 ;  /* 0x0000b40090047a23 */ /* 0x002fc80000010807 */
[C---:B------:R-:W-:Y:S01]  /*13130*/  HMMA.16816.F32 R144, R8.reuse, R64, R24 ;  /* 0x000000400890723c */ /* 0x040fe20000001818 */
[----:B------:R1:W-:Y:S07]  /*13140*/  MUFU.EX2 R77, R4 ;  /* 0x00000004004d7308 */ /* 0x0003ee0000000800 */
[----:B------:R-:W-:Y:S01]  /*13150*/  HMMA.16816.F32 R64, R8, R62, R32 ;  /* 0x0000003e0840723c */ /* 0x000fe20000001820 */
[----:B-1----:R-:W-:-:S07]  /*13160*/  FFMA.FTZ R4, R148, c[0x0][0x2d0], -R7 ;  /* 0x0000b40094047a23 */ /* 0x002fce0000010807 */
[----:B------:R-:W-:Y:S01]  /*13170*/  HMMA.16816.F32 R148, R8, R60, R16 ;  /* 0x0000003c0894723c */ /* 0x000fe20000001810 */
[----:B------:R-:W1:Y:S01]  /*13180*/  LDSM.16.MT88.4 R60, [R210+0x1900] ;  /* 0x00190000d23c783b */ /* 0x000e620000004200 */
[----:B------:R2:W3:Y:S05]  /*13190*/  MUFU.EX2 R79, R4 ;  /* 0x00000004004f7308 */ /* 0x0004ea0000000800 */
[----:B------:R-:W-:Y:S01]  /*131a0*/  IMAD.MOV.U32 R18, RZ, RZ, R244 ;  /* 0x000000ffff127224 */ /* 0x000fe200078e00f4 */
[----:B------:R-:W-:Y:S01]  /*131b0*/  MOV R16, R30 ;  /* 0x0000001e00107202 */ /* 0x000fe20000000f00 */
[----:B------:R-:W-:Y:S02]  /*131c0*/  IMAD.MOV.U32 R19, RZ, RZ, R243 ;  /* 0x000000ffff137224 */ /* 0x000fe400078e00f3 */
[----:B------:R-:W-:-:S02]  /*131d0*/  IMAD.MOV.U32 R17, RZ, RZ, R31 ;  /* 0x000000ffff117224 */ /* 0x000fc400078e001f */
[----:B--2---:R-:W-:Y:S02]  /*131e0*/  FFMA.FTZ R4, R152, c[0x0][0x2d0], -R7 ;  /* 0x0000b40098047a23 */ /* 0x004fe40000010807 */
[----:B------:R-:W-:Y:S02]  /*131f0*/  HMMA.16816.F32 R152, R8, R52, R12 ;  /* 0x000000340898723c */ /* 0x000fe4000000180c */
[----:B------:R2:W-:Y:S05]  /*13200*/  MUFU.EX2 R252, R4 ;  /* 0x0000000400fc7308 */ /* 0x0005ea0000000800 */
[----:B------:R-:W-:Y:S02]  /*13210*/  IMAD.MOV.U32 R15, RZ, RZ, R29 ;  /* 0x000000ffff0f7224 */ /* 0x000fe400078e001d */
[----:B--2---:R-:W-:Y:S01]  /*13220*/  FFMA.FTZ R4, R164, c[0x0][0x2d0], -R6 ;  /* 0x0000b400a4047a23 */ /* 0x004fe20000010806 */
[----:B------:R-:W-:-:S03]  /*13230*/  MOV R164, R73 ;  /* 0x0000004900a47202 */ /* 0x000fc60000000f00 */
[----:B------:R2:W-:Y:S02]  /*13240*/  MUFU.EX2 R251, R4 ;  /* 0x0000000400fb7308 */ /* 0x0005e40000000800 */
[----:B--2---:R-:W-:Y:S02]  /*13250*/  FFMA.FTZ R4, R166, c[0x0][0x2d0], -R6 ;  /* 0x0000b400a6047a23 */ /* 0x004fe40000010806 */
[----:B------:R-:W-:-:S04]  /*13260*/  IMAD.MOV.U32 R166, RZ, RZ, R92 ;  /* 0x000000ffffa67224 */ /* 0x000fc800078e005c */
[----:B------:R2:W4:Y:S02]  /*13270*/  MUFU.EX2 R250, R4 ;  /* 0x0000000400fa7308 */ /* 0x0005240000000800 */
[----:B--2---:R-:W-:Y:S02]  /*13280*/  FFMA.FTZ R4, R165, c[0x0][0x2d0], -R6 ;  /* 0x0000b400a5047a23 */ /* 0x004fe40000010806 */
[----:B---3--:R-:W-:-:S04]  /*13290*/  IMAD.MOV.U32 R165, RZ, RZ, R79 ;  /* 0x000000ffffa57224 */ /* 0x008fc800078e004f */
[----:B------:R2:W-:Y:S01]  /*132a0*/  MUFU.EX2 R247, R4 ;  /* 0x0000000400f77308 */ /* 0x0005e20000000800 */
[----:B------:R-:W-:Y:S02]  /*132b0*/  IMAD.MOV.U32 R79, RZ, RZ, R112 ;  /* 0x000000ffff4f7224 */ /* 0x000fe400078e0070 */
[----:B--2---:R-:W-:-:S05]  /*132c0*/  FFMA.FTZ R4, R168, c[0x0][0x2d0], -R6 ;  /* 0x0000b400a8047a23 */ /* 0x004fca0000010806 */
[----:B------:R2:W3:Y:S02]  /*132d0*/  MUFU.EX2 R249, R4 ;  /* 0x0000000400f97308 */ /* 0x0004e40000000800 */
[----:B--2---:R-:W-:-:S06]  /*132e0*/  FFMA.FTZ R4, R192, c[0x0][0x2d0], -R7 ;  /* 0x0000b400c0047a23 */ /* 0x004fcc0000010807 */
[----:B------:R2:W1:Y:S02]  /*132f0*/  MUFU.EX2 R248, R4 ;  /* 0x0000000400f87308 */ /* 0x0004640000000800 */
[----:B--2---:R-:W-:Y:S01]  /*13300*/  FFMA.FTZ R4, R191, c[0x0][0x2d0], -R7 ;  /* 0x0000b400bf047a23 */ /* 0x004fe20000010807 */
[----:B------:R-:W-:Y:S02]  /*13310*/  MOV R191, R115 ;  /* 0x0000007300bf7202 */ /* 0x000fe40000000f00 */
[----:B------:R-:W-:Y:S01]  /*13320*/  HMMA.16816.F32 R112, R8, R54, R20 ;  /* 0x000000360870723c */ /* 0x000fe20000001814 */
[----:B------:R-:W2:Y:S02]  /*13330*/  LDSM.16.MT88.4 R52, [R211+0x1900] ;  /* 0x00190000d334783b */ /* 0x000ea40000004200 */
[----:B------:R1:W-:Y:S04]  /*13340*/  MUFU.EX2 R246, R4 ;  /* 0x0000000400f67308 */ /* 0x0003e80000000800 */
[----:B------:R-:W-:-:S02]  /*13350*/  F2FP.PACK_AB R8, R76, R74 ;  /* 0x0000004a4c08723e */ /* 0x000fc400000000ff */
[----:B----4-:R-:W-:Y:S02]  /*13360*/  F2FP.PACK_AB R9, R250, R251 ;  /* 0x000000fbfa09723e */ /* 0x010fe400000000ff */
[----:B------:R-:W-:Y:S02]  /*13370*/  F2FP.PACK_AB R10, R165, R77 ;  /* 0x0000004da50a723e */ /* 0x000fe400000000ff */
[----:B---3--:R-:W-:Y:S01]  /*13380*/  F2FP.PACK_AB R11, R249, R247 ;  /* 0x000000f7f90b723e */ /* 0x008fe200000000ff */
[----:B-1----:R-:W-:-:S06]  /*13390*/  FFMA.FTZ R4, R193, c[0x0][0x2d0], -R7 ;  /* 0x0000b400c1047a23 */ /* 0x002fcc0000010807 */
[C---:B------:R-:W-:Y:S01]  /*133a0*/  HMMA.16816.F32 R24, R8.reuse, R60, R120 ;  /* 0x0000003c0818723c */ /* 0x040fe20000001878 */
[----:B------:R1:W-:Y:S06]  /*133b0*/  MUFU.EX2 R245, R4 ;  /* 0x0000000400f57308 */ /* 0x0003ec0000000800 */
[----:B------:R-:W-:Y:S01]  /*133c0*/  MOV R123, R238 ;  /* 0x000000ee007b7202 */ /* 0x000fe20000000f00 */
[----:B------:R-:W-:Y:S01]  /*133d0*/  HMMA.16816.F32 R32, R8, R48, R116 ;  /* 0x000000300820723c */ /* 0x000fe20000001874 */
[----:B------:R-:W-:Y:S01]  /*133e0*/  IMAD.MOV.U32 R121, RZ, RZ, R91 ;  /* 0x000000ffff797224 */ /* 0x000fe200078e005b */
[----:B------:R-:W-:Y:S01]  /*133f0*/  MOV R120, R16 ;  /* 0x0000001000787202 */ /* 0x000fe20000000f00 */
[----:B------:R-:W-:-:S04]  /*13400*/  IMAD.MOV.U32 R122, RZ, RZ, R88 ;  /* 0x000000ffff7a7224 */ /* 0x000fc800078e0058 */
[----:B------:R-:W-:Y:S01]  /*13410*/  MOV R119, R90 ;  /* 0x0000005a00777202 */ /* 0x000fe20000000f00 */
[C---:B------:R-:W-:Y:S01]  /*13420*/  HMMA.16816.F32 R20, R8.reuse, R62, R100 ;  /* 0x0000003e0814723c */ /* 0x040fe20000001864 */
[----:B------:R-:W-:Y:S01]  /*13430*/  LDSM.16.MT88.4 R100, [R211+0x2100] ;  /* 0x00210000d364783b */ /* 0x000fe20000004200 */
[----:B-1----:R-:W-:Y:S02]  /*13440*/  FFMA.FTZ R4, R179, c[0x0][0x2d0], -R6 ;  /* 0x0000b400b3047a23 */ /* 0x002fe40000010806 */
[----:B------:R-:W-:Y:S02]  /*13450*/  IMAD.MOV.U32 R179, RZ, RZ, R28 ;  /* 0x000000ffffb37224 */ /* 0x000fe400078e001c */
[----:B------:R1:W-:Y:S01]  /*13460*/  MUFU.EX2 R244, R4 ;  /* 0x0000000400f47308 */ /* 0x0003e20000000800 */
[----:B------:R-:W-:Y:S01]  /*13470*/  IMAD.MOV.U32 R116, RZ, RZ, R17 ;  /* 0x000000ffff747224 */ /* 0x000fe200078e0011 */
[----:B------:R-:W-:Y:S01]  /*13480*/  HMMA.16816.F32 R28, R8, R50, R96 ;  /* 0x00000032081c723c */ /* 0x000fe20000001860 */
[----:B------:R-:W-:-:S02]  /*13490*/  IMAD.MOV.U32 R117, RZ, RZ, R18 ;  /* 0x000000ffff757224 */ /* 0x000fc400078e0012 */
[----:B------:R-:W-:-:S04]  /*134a0*/  IMAD.MOV.U32 R118, RZ, RZ, R19 ;  /* 0x000000ffff767224 */ /* 0x000fc800078e0013 */
[----:B------:R-:W-:Y:S01]  /*134b0*/  IMAD.MOV.U32 R96, RZ, RZ, R77 ;  /* 0x000000ffff607224 */ /* 0x000fe200078e004d */
[----:B------:R-:W-:Y:S01]  /*134c0*/  MOV R98, R94 ;  /* 0x0000005e00627202 */ /* 0x000fe20000000f00 */
[----:B------:R-:W-:Y:S01]  /*134d0*/  IMAD.MOV.U32 R77, RZ, RZ, R241 ;  /* 0x000000ffff4d7224 */ /* 0x000fe200078e00f1 */
[----:B------:R-:W-:Y:S01]  /*134e0*/  HMMA.16816.F32 R40, R8, R56, R108 ;  /* 0x000000380828723c */ /* 0x000fe2000000186c */
[----:B------:R-:W-:Y:S02]  /*134f0*/  IMAD.MOV.U32 R99, RZ, RZ, R93 ;  /* 0x000000ffff637224 */ /* 0x000fe400078e005d */
[----:B-1----:R-:W-:-:S04]  /*13500*/  FFMA.FTZ R4, R180, c[0x0][0x2d0], -R6 ;  /* 0x0000b400b4047a23 */ /* 0x002fc80000010806 */
[----:B------:R1:W3:Y:S01]  /*13510*/  MUFU.EX2 R243, R4 ;  /* 0x0000000400f37308 */ /* 0x0002e20000000800 */
[C---:B------:R-:W-:Y:S08]  /*13520*/  HMMA.16816.F32 R36, R8.reuse, R58, R44 ;  /* 0x0000003a0824723c */ /* 0x040ff0000000182c */
[----:B--2---:R-:W-:Y:S01]  /*13530*/  HMMA.16816.F32 R16, R8, R52, R124 ;  /* 0x000000340810723c */ /* 0x004fe2000000187c */
[----:B-1----:R-:W-:Y:S01]  /*13540*/  FFMA.FTZ R4, R182, c[0x0][0x2d0], -R6 ;  /* 0x0000b400b6047a23 */ /* 0x002fe20000010806 */
[----:B------:R-:W-:Y:S01]  /*13550*/  MOV R182, R79 ;  /* 0x0000004f00b67202 */ /* 0x000fe20000000f00 */
[----:B------:R-:W-:-:S02]  /*13560*/  IMAD.MOV.U32 R79, RZ, RZ, R242 ;  /* 0x000000ffff4f7224 */ /* 0x000fc400078e00f2 */
[----:B------:R1:W-:Y:S02]  /*13570*/  MUFU.EX2 R242, R4 ;  /* 0x0000000400f27308 */ /* 0x0003e40000000800 */
[----:B-1----:R-:W-:-:S06]  /*13580*/  FFMA.FTZ R4, R184, c[0x0][0x2d0], -R6 ;  /* 0x0000b400b8047a23 */ /* 0x002fcc0000010806 */
[----:B------:R1:W2:Y:S02]  /*13590*/  MUFU.EX2 R241, R4 ;  /* 0x0000000400f17308 */ /* 0x0002a40000000800 */
[----:B-1----:R-:W-:Y:S01]  /*135a0*/  FFMA.FTZ R4, R167, c[0x0][0x2d0], -R2 ;  /* 0x0000b400a7047a23 */ /* 0x002fe20000010802 */
[----:B------:R-:W-:Y:S01]  /*135b0*/  MOV R167, R89 ;  /* 0x0000005900a77202 */ /* 0x000fe20000000f00 */
[----:B------:R-:W-:Y:S02]  /*135c0*/  IMAD.MOV.U32 R89, RZ, RZ, R95 ;  /* 0x000000ffff597224 */ /* 0x000fe400078e005f */
[----:B------:R-:W-:Y:S02]  /*135d0*/  IMAD.MOV.U32 R95, RZ, RZ, R237 ;  /* 0x000000ffff5f7224 */ /* 0x000fe400078e00ed */
[----:B------:R1:W-:Y:S02]  /*135e0*/  MUFU.EX2 R237, R4 ;  /* 0x0000000400ed7308 */ /* 0x0003e40000000800 */
[----:B------:R-:W-:-:S02]  /*135f0*/  IMAD.MOV.U32 R97, RZ, RZ, R95 ;  /* 0x000000ffff617224 */ /* 0x000fc400078e005f */
[----:B------:R-:W4:Y:S01]  /*13600*/  LDSM.16.MT88.4 R92, [R210+0x2100] ;  /* 0x00210000d25c783b */ /* 0x000f220000004200 */
[----:B-1----:R-:W-:Y:S02]  /*13610*/  FFMA.FTZ R4, R169, c[0x0][0x2d0], -R2 ;  /* 0x0000b400a9047a23 */ /* 0x002fe40000010802 */
[----:B------:R-:W-:Y:S02]  /*13620*/  IMAD.MOV.U32 R169, RZ, RZ, R15 ;  /* 0x000000ffffa97224 */ /* 0x000fe400078e000f */
[----:B------:R1:W1:Y:S01]  /*13630*/  MUFU.EX2 R238, R4 ;  /* 0x0000000400ee7308 */ /* 0x0002620000000800 */
[----:B------:R-:W-:Y:S07]  /*13640*/  HMMA.16816.F32 R12, R8, R54, R104 ;  /* 0x00000036080c723c */ /* 0x000fee0000001868 */
[----:B------:R-:W-:Y:S01]  /*13650*/  IMAD.MOV.U32 R104, RZ, RZ, R236 ;  /* 0x000000ffff687224 */ /* 0x000fe200078e00ec */
[----:B------:R-:W-:Y:S01]  /*13660*/  MOV R106, R77 ;  /* 0x0000004d006a7202 */ /* 0x000fe20000000f00 */
[----:B------:R-:W-:Y:S01]  /*13670*/  IMAD.MOV.U32 R107, RZ, RZ, R79 ;  /* 0x000000ffff6b7224 */ /* 0x000fe200078e004f */
[----:B------:R-:W-:Y:S01]  /*13680*/  F2FP.PACK_AB R8, R248, R252 ;  /* 0x000000fcf808723e */ /* 0x000fe200000000ff */
[----:B------:R-:W-:Y:S01]  /*13690*/  IMAD.MOV.U32 R105, RZ, RZ, R76 ;  /* 0x000000ffff697224 */ /* 0x000fe200078e004c */
[----:B---3--:R-:W-:-:S02]  /*136a0*/  F2FP.PACK_AB R9, R243, R244 ;  /* 0x000000f4f309723e */ /* 0x008fc400000000ff */
[----:B------:R-:W-:Y:S01]  /*136b0*/  F2FP.PACK_AB R10, R245, R246 ;  /* 0x000000f6f50a723e */ /* 0x000fe200000000ff */
[----:B-1----:R-:W-:Y:S01]  /*136c0*/  FFMA.FTZ R4, R174, c[0x0][0x2d0], -R2 ;  /* 0x0000b400ae047a23 */ /* 0x002fe20000010802 */
[----:B--2---:R-:W-:Y:S01]  /*136d0*/  F2FP.PACK_AB R11, R241, R242 ;  /* 0x000000f2f10b723e */ /* 0x004fe200000000ff */
[----:B------:R-:W-:Y:S02]  /*136e0*/  IMAD.MOV.U32 R174, RZ, RZ, R78 ;  /* 0x000000ffffae7224 */ /* 0x000fe400078e004e */
[----:B------:R1:W-:Y:S01]  /*136f0*/  MUFU.EX2 R236, R4 ;  /* 0x0000000400ec7308 */ /* 0x0003e20000000800 */
[----:B------:R-:W2:Y:S03]  /*13700*/  LDSM.16.MT88.4 R76, [R209+0x2100] ;  /* 0x00210000d14c783b */ /* 0x000ea60000004200 */
[C---:B----4-:R-:W-:Y:S08]  /*13710*/  HMMA.16816.F32 R24, R8.reuse, R92, R24 ;  /* 0x0000005c0818723c */ /* 0x050ff00000001818 */
[----:B------:R-:W-:Y:S01]  /*13720*/  HMMA.16816.F32 R20, R8, R94, R20 ;  /* 0x0000005e0814723c */ /* 0x000fe20000001814 */
[----:B-1----:R-:W-:Y:S01]  /*13730*/  FFMA.FTZ R4, R175, c[0x0][0x2d0], -R2 ;  /* 0x0000b400af047a23 */ /* 0x002fe20000010802 */
[----:B------:R-:W-:-:S03]  /*13740*/  MOV R175, R239 ;  /* 0x000000ef00af7202 */ /* 0x000fc60000000f00 */
[----:B------:R1:W3:Y:S03]  /*13750*/  MUFU.EX2 R239, R4 ;  /* 0x0000000400ef7308 */ /* 0x0002e60000000800 */
[C---:B------:R-:W-:Y:S08]  /*13760*/  HMMA.16816.F32 R16, R8.reuse, R100, R16 ;  /* 0x000000640810723c */ /* 0x040ff00000001810 */
[----:B------:R-:W-:Y:S01]  /*13770*/  HMMA.16816.F32 R12, R8, R102, R12 ;  /* 0x00000066080c723c */ /* 0x000fe2000000180c */
[----:B-1----:R-:W-:-:S02]  /*13780*/  FFMA.FTZ R4, R160, c[0x0][0x2d0], -R0 ;  /* 0x0000b400a0047a23 */ /* 0x002fc40000010800 */
[----:B------:R-:W-:Y:S02]  /*13790*/  IMAD.MOV.U32 R160, RZ, RZ, R89 ;  /* 0x000000ffffa07224 */ /* 0x000fe400078e0059 */
[----:B------:R-:W1:Y:S01]  /*137a0*/  LDSM.16.MT88.4 R88, [R212+0x2100] ;  /* 0x00210000d458783b */ /* 0x000e620000004200 */
[----:B------:R4:W-:Y:S02]  /*137b0*/  MUFU.EX2 R73, R4 ;  /* 0x0000000400497308 */ /* 0x0009e40000000800 */
[C---:B--2---:R-:W-:Y:S08]  /*137c0*/  HMMA.16816.F32 R40, R8.reuse, R76, R40 ;  /* 0x0000004c0828723c */ /* 0x044ff00000001828 */
[----:B------:R-:W-:Y:S01]  /*137d0*/  HMMA.16816.F32 R36, R8, R78, R36 ;  /* 0x0000004e0824723c */ /* 0x000fe20000001824 */
[----:B----4-:R-:W-:-:S02]  /*137e0*/  FFMA.FTZ R4, R161, c[0x0][0x2d0], -R0 ;  /* 0x0000b400a1047a23 */ /* 0x010fc40000010800 */
[----:B------:R-:W-:Y:S02]  /*137f0*/  IMAD.MOV.U32 R161, RZ, RZ, R74 ;  /* 0x000000ffffa17224 */ /* 0x000fe400078e004a */
[----:B------:R2:W4:Y:S02]  /*13800*/  MUFU.EX2 R168, R4 ;  /* 0x0000000400a87308 */ /* 0x0005240000000800 */
[--C-:B--2---:R-:W-:Y:S02]  /*13810*/  FFMA.FTZ R4, R162, c[0x0][0x2d0], -R0.reuse ;  /* 0x0000b400a2047a23 */ /* 0x104fe40000010800 */
[----:B------:R-:W-:Y:S01]  /*13820*/  IMAD.MOV.U32 R162, RZ, RZ, R75 ;  /* 0x000000ffffa27224 */ /* 0x000fe200078e004b */
[C---:B-1----:R-:W-:Y:S03]  /*13830*/  HMMA.16816.F32 R32, R8.reuse, R88, R32 ;  /* 0x000000580820723c */ /* 0x042fe60000001820 */
[----:B------:R1:W-:Y:S05]  /*13840*/  MUFU.EX2 R75, R4 ;  /* 0x00000004004b7308 */ /* 0x0003ea0000000800 */
[----:B------:R-:W-:Y:S07]  /*13850*/  HMMA.16816.F32 R28, R8, R90, R28 ;  /* 0x0000005a081c723c */ /* 0x000fee000000181c */
[----:B------:R-:W-:Y:S01]  /*13860*/  F2FP.PACK_AB R8, R238, R237 ;  /* 0x000000edee08723e */ /* 0x000fe200000000ff */
[----:B-1----:R-:W-:Y:S01]  /*13870*/  FFMA.FTZ R4, R163, c[0x0][0x2d0], -R0 ;  /* 0x0000b400a3047a23 */ /* 0x002fe20000010800 */
[----:B---3--:R-:W-:-:S02]  /*13880*/  F2FP.PACK_AB R10, R239, R236 ;  /* 0x000000ecef0a723e */ /* 0x008fc400000000ff */
[----:B----4-:R-:W-:Y:S01]  /*13890*/  F2FP.PACK_AB R9, R168, R73 ;  /* 0x00000049a809723e */ /* 0x010fe200000000ff */
[----:B------:R1:W2:Y:S01]  /*138a0*/  MUFU.EX2 R74, R4 ;  /* 0x00000004004a7308 */ /* 0x0002a20000000800 */
[----:B------:R-:W-:Y:S01]  /*138b0*/  MOV R163, R175 ;  /* 0x000000af00a37202 */ /* 0x000fe20000000f00 */
[----:B-1----:R-:W-:Y:S01]  /*138c0*/  FFMA.FTZ R4, R235, c[0x0][0x2d0], -R7 ;  /* 0x0000b400eb047a23 */ /* 0x002fe20000010807 */
[----:B--2---:R-:W-:-:S05]  /*138d0*/  F2FP.PACK_AB R11, R74, R75 ;  /* 0x0000004b4a0b723e */ /* 0x004fca00000000ff */
[----:B------:R1:W-:Y:S02]  /*138e0*/  MUFU.EX2 R192, R4 ;  /* 0x0000000400c07308 */ /* 0x0003e40000000800 */
[C---:B------:R-:W-:Y:S08]  /*138f0*/  HMMA.16816.F32 R44, R8.reuse, R130, R84 ;  /* 0x00000082082c723c */ /* 0x040ff00000001854 */
[----:B------:R-:W-:Y:S01]  /*13900*/  HMMA.16816.F32 R84, R8, R134, R80 ;  /* 0x000000860854723c */ /* 0x000fe20000001850 */
[----:B-1----:R-:W-:-:S06]  /*13910*/  FFMA.FTZ R4, R234, c[0x0][0x2d0], -R7 ;  /* 0x0000b400ea047a23 */ /* 0x002fcc0000010807 */
[----:B------:R-:W-:Y:S01]  /*13920*/  IMAD.MOV.U32 R134, RZ, RZ, R69 ;  /* 0x000000ffff867224 */ /* 0x000fe200078e0045 */
[----:B------:R1:W2:Y:S01]  /*13930*/  MUFU.EX2 R234, R4 ;  /* 0x0000000400ea7308 */ /* 0x0002a20000000800 */
[C---:B------:R-:W-:Y:S08]  /*13940*/  HMMA.16816.F32 R80, R8.reuse, R138, R64 ;  /* 0x0000008a0850723c */ /* 0x040ff00000001840 */
[----:B------:R-:W-:Y:S01]  /*13950*/  HMMA.16816.F32 R64, R8, R156, R152 ;  /* 0x0000009c0840723c */ /* 0x000fe20000001898 */
[----:B-1----:R-:W-:-:S07]  /*13960*/  FFMA.FTZ R4, R233, c[0x0][0x2d0], -R7 ;  /* 0x0000b400e9047a23 */ /* 0x002fce0000010807 */
[C---:B------:R-:W-:Y:S01]  /*13970*/  HMMA.16816.F32 R156, R8.reuse, R158, R112 ;  /* 0x0000009e089c723c */ /* 0x040fe20000001870 */
[----:B------:R-:W1:Y:S01]  /*13980*/  LDSM.16.MT88.4 R112, [R209+0x2900] ;  /* 0x00290000d170783b */ /* 0x000e620000004200 */
[----:B------:R-:W-:Y:S01]  /*13990*/  FFMA.FTZ R7, R232, c[0x0][0x2d0], -R7 ;  /* 0x0000b400e8077a23 */ /* 0x000fe20000010807 */
[----:B------:R3:W-:Y:S05]  /*139a0*/  MUFU.EX2 R233, R4 ;  /* 0x0000000400e97308 */ /* 0x0007ea0000000800 */
[C---:B------:R-:W-:Y:S03]  /*139b0*/  HMMA.16816.F32 R108, R8.reuse, R128, R140 ;  /* 0x00000080086c723c */ /* 0x040fe6000000188c */
[----:B------:R-:W4:Y:S04]  /*139c0*/  MUFU.EX2 R193, R7 ;  /* 0x0000000700c17308 */ /* 0x000f280000000800 */
[----:B------:R-:W-:Y:S01]  /*139d0*/  IMAD.MOV.U32 R129, RZ, RZ, R160 ;  /* 0x000000ffff817224 */ /* 0x000fe200078e00a0 */
[----:B------:R-:W-:Y:S01]  /*139e0*/  MOV R160, R106 ;  /* 0x0000006a00a07202 */ /* 0x000fe20000000f00 */
[C---:B------:R-:W-:Y:S01]  /*139f0*/  HMMA.16816.F32 R124, R8.reuse, R132, R144 ;  /* 0x00000084087c723c */ /* 0x040fe20000001890 */
[----:B------:R-:W-:Y:S01]  /*13a00*/  MOV R106, R169 ;  /* 0x000000a9006a7202 */ /* 0x000fe20000000f00 */
[----:B---3--:R-:W-:Y:S01]  /*13a10*/  FFMA.FTZ R4, R205, c[0x0][0x2d0], -R6 ;  /* 0x0000b400cd047a23 */ /* 0x008fe20000010806 */
[----:B------:R-:W-:Y:S01]  /*13a20*/  MOV R169, R182 ;  /* 0x000000b600a97202 */ /* 0x000fe20000000f00 */
[----:B------:R-:W-:Y:S02]  /*13a30*/  LDSM.16.MT88.4 R144, [R210+0x2900] ;  /* 0x00290000d290783b */ /* 0x000fe40000004200 */
[----:B------:R3:W-:Y:S01]  /*13a40*/  MUFU.EX2 R180, R4 ;  /* 0x0000000400b47308 */ /* 0x0007e20000000800 */
[----:B------:R-:W-:Y:S01]  /*13a50*/  IMAD.MOV.U32 R133, RZ, RZ, R160 ;  /* 0x000000ffff857224 */ /* 0x000fe200078e00a0 */
[----:B------:R-:W-:Y:S01]  /*13a60*/  HMMA.16816.F32 R140, R8, R136, R148 ;  /* 0x00000088088c723c */ /* 0x000fe20000001894 */
[----:B------:R-:W-:-:S06]  /*13a70*/  IMAD.MOV.U32 R139, RZ, RZ, R106 ;  /* 0x000000ffff8b7224 */ /* 0x000fcc00078e006a */
[----:B------:R-:W-:Y:S01]  /*13a80*/  MOV R10, R129 ;  /* 0x00000081000a7202 */ /* 0x000fe20000000f00 */
[----:B------:R-:W-:Y:S01]  /*13a90*/  IMAD.MOV.U32 R136, RZ, RZ, R169 ;  /* 0x000000ffff887224 */ /* 0x000fe200078e00a9 */
[----:B------:R-:W-:Y:S01]  /*13aa0*/  LDSM.16.MT88.4 R128, [R212+0x2900] ;  /* 0x00290000d480783b */ /* 0x000fe20000004200 */
[----:B------:R-:W-:Y:S01]  /*13ab0*/  IMAD.MOV.U32 R9, RZ, RZ, R163 ;  /* 0x000000ffff097224 */ /* 0x000fe200078e00a3 */
[----:B------:R-:W-:Y:S01]  /*13ac0*/  MOV R149, R99 ;  /* 0x0000006300957202 */ /* 0x000fe20000000f00 */
[----:B------:R-:W-:Y:S01]  /*13ad0*/  IMAD.MOV.U32 R137, RZ, RZ, R97 ;  /* 0x000000ffff897224 */ /* 0x000fe200078e0061 */
[----:B------:R-:W-:Y:S01]  /*13ae0*/  MOV R163, R164 ;  /* 0x000000a400a37202 */ /* 0x000fe20000000f00 */
[----:B---3--:R-:W-:Y:S01]  /*13af0*/  FFMA.FTZ R4, R204, c[0x0][0x2d0], -R6 ;  /* 0x0000b400cc047a23 */ /* 0x008fe20000010806 */
[----:B--2---:R-:W-:Y:S01]  /*13b00*/  F2FP.PACK_AB R164, R234, R192 ;  /* 0x000000c0eaa4723e */ /* 0x004fe200000000ff */
[----:B------:R-:W-:Y:S02]  /*13b10*/  IMAD.MOV.U32 R204, RZ, RZ, R161 ;  /* 0x000000ffffcc7224 */ /* 0x000fe400078e00a1 */
[----:B------:R2:W3:Y:S01]  /*13b20*/  MUFU.EX2 R184, R4 ;  /* 0x0000000400b87308 */ /* 0x0004e20000000800 */
[----:B------:R-:W-:-:S02]  /*13b30*/  IMAD.MOV.U32 R161, RZ, RZ, R105 ;  /* 0x000000ffffa17224 */ /* 0x000fc400078e0069 */
[----:B------:R-:W-:Y:S02]  /*13b40*/  IMAD.MOV.U32 R105, RZ, RZ, R174 ;  /* 0x000000ffff697224 */ /* 0x000fe400078e00ae */
[----:B------:R-:W-:Y:S01]  /*13b50*/  IMAD.MOV.U32 R174, RZ, RZ, R96 ;  /* 0x000000ffffae7224 */ /* 0x000fe200078e0060 */
[----:B------:R-:W-:Y:S01]  /*13b60*/  MOV R205, R161 ;  /* 0x000000a100cd7202 */ /* 0x000fe20000000f00 */
[----:B------:R-:W-:Y:S01]  /*13b70*/  IMAD.MOV.U32 R96, RZ, RZ, R191 ;  /* 0x000000ffff607224 */ /* 0x000fe200078e00bf */
[----:B------:R-:W-:Y:S01]  /*13b80*/  MOV R135, R105 ;  /* 0x0000006900877202 */ /* 0x000fe20000000f00 */
[----:B------:R-:W-:Y:S01]  /*13b90*/  IMAD.MOV.U32 R148, RZ, RZ, R98 ;  /* 0x000000ffff947224 */ /* 0x000fe200078e0062 */
[----:B------:R-:W-:Y:S01]  /*13ba0*/  MOV R235, R174 ;  /* 0x000000ae00eb7202 */ /* 0x000fe20000000f00 */
[----:B------:R-:W-:Y:S01]  /*13bb0*/  IMAD.MOV.U32 R150, RZ, RZ, R165 ;  /* 0x000000ffff967224 */ /* 0x000fe200078e00a5 */
[----:B------:R-:W-:Y:S01]  /*13bc0*/  MOV R161, R96 ;  /* 0x0000006000a17202 */ /* 0x000fe20000000f00 */
[----:B------:R-:W-:Y:S01]  /*13bd0*/  IMAD.MOV.U32 R151, RZ, RZ, R166 ;  /* 0x000000ffff977224 */ /* 0x000fe200078e00a6 */
[----:B------:R-:W1:Y:S01]  /*13be0*/  LDSM.16.MT88.4 R96, [R211+0x2900] ;  /* 0x00290000d360783b */ /* 0x000e620000004200 */
[----:B----4-:R-:W-:Y:S01]  /*13bf0*/  F2FP.PACK_AB R166, R193, R233 ;  /* 0x000000e9c1a6723e */ /* 0x010fe200000000ff */
[----:B--2---:R-:W-:Y:S01]  /*13c00*/  FFMA.FTZ R4, R203, c[0x0][0x2d0], -R6 ;  /* 0x0000b400cb047a23 */ /* 0x004fe20000010806 */
[----:B------:R-:W-:Y:S01]  /*13c10*/  MOV R203, R162 ;  /* 0x000000a200cb7202 */ /* 0x000fe20000000f00 */
[----:B------:R-:W-:Y:S01]  /*13c20*/  IMAD.MOV.U32 R162, RZ, RZ, R104 ;  /* 0x000000ffffa27224 */ /* 0x000fe200078e0068 */
[----:B---3--:R-:W-:Y:S01]  /*13c30*/  F2FP.PACK_AB R165, R184, R180 ;  /* 0x000000b4b8a5723e */ /* 0x008fe200000000ff */
[----:B------:R2:W-:Y:S01]  /*13c40*/  MUFU.EX2 R191, R4 ;  /* 0x0000000400bf7308 */ /* 0x0005e20000000800 */
[----:B------:R-:W-:-:S02]  /*13c50*/  IMAD.MOV.U32 R104, RZ, RZ, R107 ;  /* 0x000000ffff687224 */ /* 0x000fc400078e006b */
[----:B------:R-:W-:Y:S02]  /*13c60*/  FFMA.FTZ R6, R202, c[0x0][0x2d0], -R6 ;  /* 0x0000b400ca067a23 */ /* 0x000fe40000010806 */
[----:B------:R-:W-:Y:S02]  /*13c70*/  IMAD.MOV.U32 R107, RZ, RZ, R167 ;  /* 0x000000ffff6b7224 */ /* 0x000fe400078e00a7 */
[----:B------:R-:W-:Y:S01]  /*13c80*/  IMAD.MOV.U32 R167, RZ, RZ, R179 ;  /* 0x000000ffffa77224 */ /* 0x000fe200078e00b3 */
[----:B------:R-:W3:Y:S01]  /*13c90*/  MUFU.EX2 R182, R6 ;  /* 0x0000000600b67308 */ /* 0x000ee20000000800 */
[----:B------:R-:W-:Y:S02]  /*13ca0*/  IMAD.MOV.U32 R8, RZ, RZ, R162 ;  /* 0x000000ffff087224 */ /* 0x000fe400078e00a2 */
[----:B------:R-:W-:Y:S02]  /*13cb0*/  IMAD.MOV.U32 R162, RZ, RZ, R68 ;  /* 0x000000ffffa27224 */ /* 0x000fe400078e0044 */
[----:B------:R-:W-:-:S02]  /*13cc0*/  IMAD.MOV.U32 R160, RZ, RZ, R167 ;  /* 0x000000ffffa07224 */ /* 0x000fc400078e00a7 */
[----:B------:R-:W-:Y:S02]  /*13cd0*/  IMAD.MOV.U32 R132, RZ, RZ, R104 ;  /* 0x000000ffff847224 */ /* 0x000fe400078e0068 */
[----:B--2---:R-:W-:Y:S01]  /*13ce0*/  FFMA.FTZ R4, R198, c[0x0][0x2d0], -R2 ;  /* 0x0000b400c6047a23 */ /* 0x004fe20000010802 */
[----:B------:R-:W-:Y:S01]  /*13cf0*/  MOV R198, R134 ;  /* 0x0000008600c67202 */ /* 0x000fe20000000f00 */
[----:B------:R-:W-:Y:S02]  /*13d00*/  IMAD.MOV.U32 R232, RZ, RZ, R107 ;  /* 0x000000ffffe87224 */ /* 0x000fe400078e006b */
[----:B------:R2:W-:Y:S01]  /*13d10*/  MUFU.EX2 R175, R4 ;  /* 0x0000000400af7308 */ /* 0x0005e20000000800 */
[----:B------:R-:W-:Y:S01]  /*13d20*/  IMAD.MOV.U32 R11, RZ, RZ, R116 ;  /* 0x000000ffff0b7224 */ /* 0x000fe200078e0074 */
[----:B---3--:R-:W-:Y:S01]  /*13d30*/  F2FP.PACK_AB R167, R182, R191 ;  /* 0x000000bfb6a7723e */ /* 0x008fe200000000ff */
[----:B------:R-:W-:-:S06]  /*13d40*/  IMAD.MOV.U32 R202, RZ, RZ, R118 ;  /* 0x000000ffffca7224 */ /* 0x000fcc00078e0076 */
[----:B-1----:R-:W-:Y:S01]  /*13d50*/  HMMA.16816.F32 R104, R164, R112, R40 ;  /* 0x00000070a468723c */ /* 0x002fe20000001828 */
[----:B--2---:R-:W-:-:S06]  /*13d60*/  FFMA.FTZ R4, R197, c[0x0][0x2d0], -R2 ;  /* 0x0000b400c5047a23 */ /* 0x004fcc0000010802 */
[----:B------:R-:W-:Y:S01]  /*13d70*/  MOV R41, R136 ;  /* 0x0000008800297202 */ /* 0x000fe20000000f00 */
[----:B------:R-:W-:Y:S01]  /*13d80*/  IMAD.MOV.U32 R197, RZ, RZ, R120 ;  /* 0x000000ffffc57224 */ /* 0x000fe200078e0078 */
[----:B------:R-:W-:Y:S01]  /*13d90*/  HMMA.16816.F32 R152, R164, R96, R16 ;  /* 0x00000060a498723c */ /* 0x000fe20000001810 */
[----:B------:R1:W-:Y:S01]  /*13da0*/  MUFU.EX2 R179, R4 ;  /* 0x0000000400b37308 */ /* 0x0003e20000000800 */
[----:B------:R-:W-:Y:S01]  /*13db0*/  IMAD.MOV.U32 R42, RZ, RZ, R232 ;  /* 0x000000ffff2a7224 */ /* 0x000fe200078e00e8 */
[----:B------:R-:W-:Y:S01]  /*13dc0*/  MOV R43, R139 ;  /* 0x0000008b002b7202 */ /* 0x000fe20000000f00 */
[----:B------:R-:W-:Y:S02]  /*13dd0*/  IMAD.MOV.U32 R232, RZ, RZ, R235 ;  /* 0x000000ffffe87224 */ /* 0x000fe400078e00eb */
[----:B------:R-:W-:Y:S02]  /*13de0*/  IMAD.MOV.U32 R235, RZ, RZ, R150 ;  /* 0x000000ffffeb7224 */ /* 0x000fe400078e0096 */
[----:B-1----:R-:W-:Y:S01]  /*13df0*/  FFMA.FTZ R4, R196, c[0x0][0x2d0], -R2 ;  /* 0x0000b400c4047a23 */ /* 0x002fe20000010802 */
[----:B------:R-:W-:-:S03]  /*13e00*/  MOV R196, R117 ;  /* 0x0000007500c47202 */ /* 0x000fc60000000f00 */
[----:B------:R1:W-:Y:S02]  /*13e10*/  MUFU.EX2 R169, R4 ;  /* 0x0000000400a97308 */ /* 0x0003e40000000800 */
[----:B-1----:R-:W-:Y:S02]  /*13e20*/  FFMA.FTZ R4, R201, c[0x0][0x2d0], -R2 ;  /* 0x0000b400c9047a23 */ /* 0x002fe40000010802 */
[----:B------:R-:W-:-:S04]  /*13e30*/  IMAD.MOV.U32 R201, RZ, RZ, R119 ;  /* 0x000000ffffc97224 */ /* 0x000fc800078e0077 */
[----:B------:R1:W2:Y:S01]  /*13e40*/  MUFU.EX2 R174, R4 ;  /* 0x0000000400ae7308 */ /* 0x0002a20000000800 */
[----:B------:R-:W-:Y:S07]  /*13e50*/  HMMA.16816.F32 R116, R164, R114, R36 ;  /* 0x00000072a474723c */ /* 0x000fee0000001824 */
[----:B------:R-:W-:Y:S01]  /*13e60*/  MOV R37, R121 ;  /* 0x0000007900257202 */ /* 0x000fe20000000f00 */
[----:B------:R-:W-:Y:S02]  /*13e70*/  IMAD.MOV.U32 R38, RZ, RZ, R122 ;  /* 0x000000ffff267224 */ /* 0x000fe400078e007a */
[----:B------:R-:W-:-:S02]  /*13e80*/  IMAD.MOV.U32 R39, RZ, RZ, R123 ;  /* 0x000000ffff277224 */ /* 0x000fc400078e007b */
[----:B------:R-:W-:Y:S01]  /*13e90*/  HMMA.16816.F32 R120, R164, R128, R32 ;  /* 0x00000080a478723c */ /* 0x000fe20000001820 */
[----:B-1----:R-:W-:Y:S01]  /*13ea0*/  FFMA.FTZ R4, R176, c[0x0][0x2d0], -R0 ;  /* 0x0000b400b0047a23 */ /* 0x002fe20000010800 */
[----:B--2---:R-:W-:Y:S01]  /*13eb0*/  F2FP.PACK_AB R6, R174, R169 ;  /* 0x000000a9ae06723e */ /* 0x004fe200000000ff */
[----:B------:R-:W-:Y:S02]  /*13ec0*/  IMAD.MOV.U32 R176, RZ, RZ, R151 ;  /* 0x000000ffffb07224 */ /* 0x000fe400078e0097 */
[----:B------:R1:W-:Y:S02]  /*13ed0*/  MUFU.EX2 R68, R4 ;  /* 0x0000000400447308 */ /* 0x0003e40000000800 */
[----:B------:R-:W-:Y:S01]  /*13ee0*/  MOV R35, R5 ;  /* 0x0000000500237202 */ /* 0x000fe20000000f00 */
[----:B------:R-:W-:Y:S01]  /*13ef0*/  IMAD.MOV.U32 R33, RZ, RZ, R132 ;  /* 0x000000ffff217224 */ /* 0x000fe200078e0084 */
[----:B------:R-:W-:Y:S01]  /*13f00*/  MOV R32, R135 ;  /* 0x0000008700207202 */ /* 0x000fe20000000f00 */
[----:B------:R-:W-:-:S02]  /*13f10*/  IMAD.MOV.U32 R34, RZ, RZ, R133 ;  /* 0x000000ffff227224 */ /* 0x000fc400078e0085 */
[----:B------:R-:W-:Y:S01]  /*13f20*/  HMMA.16816.F32 R132, R164, R130, R28 ;  /* 0x00000082a484723c */ /* 0x000fe2000000181c */
[----:B-1----:R-:W-:Y:S01]  /*13f30*/  FFMA.FTZ R4, R183, c[0x0][0x2d0], -R0 ;  /* 0x0000b400b7047a23 */ /* 0x002fe20000010800 */
[----:B------:R-:W-:-:S03]  /*13f40*/  MOV R183, R149 ;  /* 0x0000009500b77202 */ /* 0x000fc60000000f00 */
[----:B------:R1:W2:Y:S02]  /*13f50*/  MUFU.EX2 R69, R4 ;  /* 0x0000000400457308 */ /* 0x0002a40000000800 */
[----:B-1----:R-:W-:Y:S01]  /*13f60*/  FFMA.FTZ R4, R185, c[0x0][0x2d0], -R0 ;  /* 0x0000b400b9047a23 */ /* 0x002fe20000010800 */
[----:B--2---:R-:W-:Y:S01]  /*13f70*/  F2FP.PACK_AB R5, R69, R68 ;  /* 0x000000444505723e */ /* 0x004fe200000000ff */
[----:B------:R-:W-:-:S04]  /*13f80*/  IMAD.MOV.U32 R185, RZ, RZ, R148 ;  /* 0x000000ffffb97224 */ /* 0x000fc800078e0094 */
[----:B------:R1:W-:Y:S01]  /*13f90*/  MUFU.EX2 R40, R4 ;  /* 0x0000000400287308 */ /* 0x0003e20000000800 */
[----:B------:R-:W-:Y:S01]  /*13fa0*/  HMMA.16816.F32 R148, R164, R146, R20 ;  /* 0x00000092a494723c */ /* 0x000fe20000001814 */
[----:B-1----:R-:W-:Y:S02]  /*13fb0*/  FFMA.FTZ R4, R186, c[0x0][0x2d0], -R0 ;  /* 0x0000b400ba047a23 */ /* 0x002fe40000010800 */
[----:B------:R-:W-:-:S04]  /*13fc0*/  IMAD.MOV.U32 R186, RZ, RZ, R137 ;  /* 0x000000ffffba7224 */ /* 0x000fc800078e0089 */
[----:B------:R1:W2:Y:S01]  /*13fd0*/  MUFU.EX2 R36, R4 ;  /* 0x0000000400247308 */ /* 0x0002a20000000800 */
[C---:B------:R-:W-:Y:S08]  /*13fe0*/  HMMA.16816.F32 R136, R164.reuse, R144, R24 ;  /* 0x00000090a488723c */ /* 0x040ff00000001818 */
[----:B------:R-:W-:Y:S01]  /*13ff0*/  HMMA.16816.F32 R164, R164, R98, R12 ;  /* 0x00000062a4a4723c */ /* 0x000fe2000000180c */
[----:B-1----:R-:W-:-:S02]  /*14000*/  F2FP.PACK_AB R4, R179, R175 ;  /* 0x000000afb304723e */ /* 0x002fc400000000ff */
[----:B--2---:R-:W-:-:S07]  /*14010*/  F2FP.PACK_AB R7, R36, R40 ;  /* 0x000000282407723e */ /* 0x004fce00000000ff */
[C---:B------:R-:W-:Y:S07]  /*14020*/  HMMA.16816.F32 R108, R4.reuse, R56, R108 ;  /* 0x00000038046c723c */ /* 0x040fee000000186c */
[----:B------:R-:W-:Y:S01]  /*14030*/  MOV R56, R8 ;  /* 0x0000000800387202 */ /* 0x000fe20000000f00 */
[----:B------:R-:W-:Y:S01]  /*14040*/  FFMA.FTZ R8, R227, c[0x0][0x2d0], -R2 ;  /* 0x0000b400e3087a23 */ /* 0x000fe20000010802 */
[----:B------:R-:W-:Y:S01]  /*14050*/  HMMA.16816.F32 R16, R4, R50, R84 ;  /* 0x000000320410723c */ /* 0x000fe20000001854 */
[----:B------:R-:W-:-:S06]  /*14060*/  IMAD.MOV.U32 R57, RZ, RZ, R43 ;  /* 0x000000ffff397224 */ /* 0x000fcc00078e002b */
[----:B------:R-:W-:Y:S01]  /*14070*/  IMAD.MOV.U32 R86, RZ, RZ, R37 ;  /* 0x000000ffff567224 */ /* 0x000fe200078e0025 */
[----:B------:R-:W-:Y:S01]  /*14080*/  MOV R85, R38 ;  /* 0x0000002600557202 */ /* 0x000fe20000000f00 */
[----:B------:R1:W-:Y:S01]  /*14090*/  MUFU.EX2 R37, R8 ;  /* 0x0000000800257308 */ /* 0x0003e20000000800 */
[----:B------:R-:W-:Y:S01]  /*140a0*/  MOV R50, R41 ;  /* 0x0000002900327202 */ /* 0x000fe20000000f00 */
[----:B------:R-:W-:Y:S01]  /*140b0*/  IMAD.MOV.U32 R51, RZ, RZ, R186 ;  /* 0x000000ffff337224 */ /* 0x000fe200078e00ba */
[----:B------:R-:W-:Y:S01]  /*140c0*/  HMMA.16816.F32 R12, R4, R58, R44 ;  /* 0x0000003a040c723c */ /* 0x000fe2000000182c */
[----:B------:R-:W-:Y:S02]  /*140d0*/  IMAD.MOV.U32 R186, RZ, RZ, R42 ;  /* 0x000000ffffba7224 */ /* 0x000fe400078e002a */
[----:B------:R-:W-:Y:S02]  /*140e0*/  IMAD.MOV.U32 R87, RZ, RZ, R35 ;  /* 0x000000ffff577224 */ /* 0x000fe400078e0023 */
[----:B------:R-:W-:-:S02]  /*140f0*/  IMAD.MOV.U32 R84, RZ, RZ, R39 ;  /* 0x000000ffff547224 */ /* 0x000fc400078e0027 */
[----:B------:R-:W-:Y:S01]  /*14100*/  IMAD.MOV.U32 R58, RZ, RZ, R32 ;  /* 0x000000ffff3a7224 */ /* 0x000fe200078e0020 */
[C---:B------:R-:W-:Y:S01]  /*14110*/  HMMA.16816.F32 R124, R4.reuse, R48, R124 ;  /* 0x00000030047c723c */ /* 0x040fe2000000187c */
[----:B------:R-:W-:Y:S01]  /*14120*/  IMAD.MOV.U32 R47, RZ, RZ, R9 ;  /* 0x000000ffff2f7224 */ /* 0x000fe200078e0009 */
[----:B------:R-:W-:Y:S01]  /*14130*/  MOV R59, R11 ;  /* 0x0000000b003b7202 */ /* 0x000fe20000000f00 */
[----:B------:R-:W-:Y:S02]  /*14140*/  IMAD.MOV.U32 R46, RZ, RZ, R10 ;  /* 0x000000ffff2e7224 */ /* 0x000fe400078e000a */
[----:B-1----:R-:W-:Y:S02]  /*14150*/  FFMA.FTZ R8, R226, c[0x0][0x2d0], -R2 ;  /* 0x0000b400e2087a23 */ /* 0x002fe40000010802 */
[----:B------:R-:W-:Y:S01]  /*14160*/  IMAD.MOV.U32 R49, RZ, RZ, R33 ;  /* 0x000000ffff317224 */ /* 0x000fe200078e0021 */
[----:B------:R-:W-:Y:S01]  /*14170*/  MOV R48, R34 ;  /* 0x0000002200307202 */ /* 0x000fe20000000f00 */
[----:B------:R1:W-:Y:S01]  /*14180*/  MUFU.EX2 R38, R8 ;  /* 0x0000000800267308 */ /* 0x0003e20000000800 */
[C---:B------:R-:W-:Y:S07]  /*14190*/  HMMA.16816.F32 R140, R4.reuse, R60, R140 ;  /* 0x0000003c048c723c */ /* 0x040fee000000188c */
[----:B------:R-:W-:Y:S01]  /*141a0*/  IMAD.MOV.U32 R60, RZ, RZ, R162 ;  /* 0x000000ffff3c7224 */ /* 0x000fe200078e00a2 */
[----:B------:R-:W-:Y:S01]  /*141b0*/  HMMA.16816.F32 R20, R4, R62, R80 ;  /* 0x0000003e0414723c */ /* 0x000fe20000001850 */
[----:B------:R-:W-:-:S02]  /*141c0*/  IMAD.MOV.U32 R61, RZ, RZ, R163 ;  /* 0x000000ffff3d7224 */ /* 0x000fc400078e00a3 */
[----:B-1----:R-:W-:-:S05]  /*141d0*/  FFMA.FTZ R8, R228, c[0x0][0x2d0], -R2 ;  /* 0x0000b400e4087a23 */ /* 0x002fca0000010802 */
[----:B------:R-:W-:Y:S01]  /*141e0*/  HMMA.16816.F32 R24, R4, R52, R64 ;  /* 0x000000340418723c */ /* 0x000fe20000001840 */
[----:B------:R-:W-:Y:S01]  /*141f0*/  MOV R83, R161 ;  /* 0x000000a100537202 */ /* 0x000fe20000000f00 */
[----:B------:R-:W-:Y:S01]  /*14200*/  IMAD.MOV.U32 R82, RZ, RZ, R160 ;  /* 0x000000ffff527224 */ /* 0x000fe200078e00a0 */
[----:B------:R1:W-:Y:S02]  /*14210*/  MUFU.EX2 R41, R8 ;  /* 0x0000000800297308 */ /* 0x0003e40000000800 */
[----:B-1----:R-:W-:-:S06]  /*14220*/  FFMA.FTZ R8, R229, c[0x0][0x2d0], -R2 ;  /* 0x0000b400e5087a23 */ /* 0x002fcc0000010802 */
[----:B------:R1:W-:Y:S02]  /*14230*/  MUFU.EX2 R42, R8 ;  /* 0x00000008002a7308 */ /* 0x0003e40000000800 */
[----:B-1----:R-:W-:-:S06]  /*14240*/  FFMA.FTZ R8, R207, c[0x0][0x2d0], -R2 ;  /* 0x0000b400cf087a23 */ /* 0x002fcc0000010802 */
[----:B------:R1:W-:Y:S02]  /*14250*/  MUFU.EX2 R44, R8 ;  /* 0x00000008002c7308 */ /* 0x0003e40000000800 */
[----:B-1----:R-:W-:-:S06]  /*14260*/  FFMA.FTZ R8, R206, c[0x0][0x2d0], -R2 ;  /* 0x0000b400ce087a23 */ /* 0x002fcc0000010802 */
        /* <DEDUP_REMOVED lines=14> */
[----:B------:R1:W-:Y:S08]  /*14350*/  MUFU.EX2 R43, R8 ;  /* 0x00000008002b7308 */ /* 0x0003f00000000800 */
[----:B------:R4:W2:Y:S01]  /*14360*/  MUFU.EX2 R39, R2 ;  /* 0x0000000200277308 */ /* 0x0008a20000000800 */
[----:B-1----:R-:W-:Y:S07]  /*14370*/  HMMA.16816.F32 R8, R4, R54, R156 ;  /* 0x000000360408723c */ /* 0x002fee000000189c */
[----:B------:R-:W-:Y:S01]  /*14380*/  F2FP.PACK_AB R4, R38, R37 ;  /* 0x000000252604723e */ /* 0x000fe200000000ff */
[----:B----4-:R-:W-:Y:S01]  /*14390*/  FFMA.FTZ R2, R187, c[0x0][0x2d0], -R0 ;  /* 0x0000b400bb027a23 */ /* 0x010fe20000010800 */
[----:B------:R-:W-:-:S02]  /*143a0*/  F2FP.PACK_AB R6, R42, R41 ;  /* 0x000000292a06723e */ /* 0x000fc400000000ff */
[----:B--2---:R-:W-:Y:S01]  /*143b0*/  F2FP.PACK_AB R5, R33, R32 ;  /* 0x000000202105723e */ /* 0x004fe200000000ff */
[----:B------:R1:W-:Y:S01]  /*143c0*/  MUFU.EX2 R31, R2 ;  /* 0x00000002001f7308 */ /* 0x0003e20000000800 */
[----:B---3--:R-:W-:Y:S01]  /*143d0*/  F2FP.PACK_AB R7, R35, R34 ;  /* 0x000000222307723e */ /* 0x008fe200000000ff */
[----:B------:R-:W-:Y:S01]  /*143e0*/  @UP5 UMOV UR7, UR29 ;  /* 0x0000001d00075c82 */ /* 0x000fe20008000000 */
[----:B------:R-:W-:-:S05]  /*143f0*/  F2FP.PACK_AB R162, R39, R43 ;  /* 0x0000002b27a2723e */ /* 0x000fca00000000ff */
[----:B------:R-:W-:Y:S01]  /*14400*/  HMMA.16816.F32 R108, R4, R76, R108 ;  /* 0x0000004c046c723c */ /* 0x000fe2000000186c */
[----:B-1----:R-:W-:-:S07]  /*14410*/  FFMA.FTZ R2, R188, c[0x0][0x2d0], -R0 ;  /* 0x0000b400bc027a23 */ /* 0x002fce0000010800 */
[C---:B------:R-:W-:Y:S01]  /*14420*/  HMMA.16816.F32 R12, R4.reuse, R78, R12 ;  /* 0x0000004e040c723c */ /* 0x040fe2000000180c */
[----:B------:R1:W2:Y:S07]  /*14430*/  MUFU.EX2 R30, R2 ;  /* 0x00000002001e7308 */ /* 0x0002ae0000000800 */
[C---:B------:R-:W-:Y:S08]  /*14440*/  HMMA.16816.F32 R124, R4.reuse, R88, R124 ;  /* 0x00000058047c723c */ /* 0x040ff0000000187c */
        /* <DEDUP_REMOVED lines=8> */
[----:B-1----:R-:W-:-:S07]  /*144d0*/  FADD.FTZ R2, R215, R216 ;  /* 0x000000d8d7027221 */ /* 0x002fce0000010000 */
[----:B------:R-:W-:Y:S01]  /*144e0*/  HMMA.16816.F32 R24, R4, R100, R24 ;  /* 0x000000640418723c */ /* 0x000fe20000001818 */
[----:B------:R1:W5:Y:S01]  /*144f0*/  LDL.LU R216, [R1+0x4c] ;  /* 0x00004c0001d87983 */ /* 0x0003620000300800 */
[----:B------:R-:W-:-:S03]  /*14500*/  FADD.FTZ R2, R60, R2 ;  /* 0x000000023c027221 */ /* 0x000fc60000010000 */
[----:B------:R1:W5:Y:S01]  /*14510*/  LDL.LU R215, [R1+0x48] ;  /* 0x0000480001d77983 */ /* 0x0003620000300800 */
[----:B--2---:R-:W-:Y:S02]  /*14520*/  FADD.FTZ R0, R83, R82 ;  /* 0x0000005253007221 */ /* 0x004fe40000010000 */
[----:B------:R-:W-:Y:S01]  /*14530*/  HMMA.16816.F32 R8, R4, R102, R8 ;  /* 0x000000660408723c */ /* 0x000fe20000001808 */
[----:B------:R-:W-:Y:S01]  /*14540*/  FADD.FTZ R2, R51, R2 ;  /* 0x0000000233027221 */ /* 0x000fe20000010000 */
[----:B---3--:R-:W-:Y:S01]  /*14550*/  F2FP.PACK_AB R163, R28, R29 ;  /* 0x0000001d1ca3723e */ /* 0x008fe200000000ff */
[----:B------:R-:W-:-:S04]  /*14560*/  FADD.FTZ R0, R208, R0 ;  /* 0x00000000d0007221 */ /* 0x000fc80000010000 */
        /* <DEDUP_REMOVED lines=14> */
[----:B------:R-:W-:Y:S01]  /*14650*/  UIADD3 UR18, UR13, UR18, URZ ;  /* 0x000000120d127290 */ /* 0x000fe2000fffe03f */
        /* <DEDUP_REMOVED lines=11> */
[----:B------:R-:W-:Y:S01]  /*14710*/  ULDC UR7, c[0x0][0x328] ;  /* 0x0000ca0000077ab9 */ /* 0x000fe20000000800 */
        /* <DEDUP_REMOVED lines=74> */
[----:B------:R-:W-:Y:S01]  /*14bc0*/  HMMA.16816.F32 R128, R160, R130, R16 ;  /* 0x00000082a080723c */ /* 0x000fe20000001810 */
[----:B------:R-:W-:-:S02]  /*14bd0*/  UIADD3 UR12, UR12, -0x2, URZ ;  /* 0xfffffffe0c0c7890 */ /* 0x000fc4000fffe03f */
[----:B------:R-:W-:-:S05]  /*14be0*/  UIADD3 UR7, UR18, UR7, URZ ;  /* 0x0000000712077290 */ /* 0x000fca000fffe03f */
        /* <DEDUP_REMOVED lines=10> */
[----:B------:R-:W-:Y:S02]  /*14c90*/  UIADD3 UR13, -UR18, URZ, URZ ;  /* 0x0000003f120d7290 */ /* 0x000fe4000fffe13f */
[----:B------:R-:W-:Y:S02]  /*14ca0*/  ULDC.64 UR10, c[0x0][0x330] ;  /* 0x0000cc00000a7ab9 */ /* 0x000fe40000000a00 */
[----:B------:R-:W-:-:S07]  /*14cb0*/  UIMAD.WIDE.U32 UR28, UR13, UR10, URZ ;  /* 0x0000000a0d1c72a5 */ /* 0x000fce000f8e003f */
[----:B------:R-:W-:Y:S02]  /*14cc0*/  @UP0 UMOV UR25, UR29 ;  /* 0x0000001d00190c82 */ /* 0x000fe40008000000 */
[----:B------:R-:W-:-:S04]  /*14cd0*/  @UP0 USHF.R.U32.HI UR13, URZ, UR11, UR25 ;  /* 0x0000000b3f0d0299 */ /* 0x000fc80008011619 */
[----:B------:R-:W-:Y:S01]  /*14ce0*/  ULOP3.LUT UR13, URZ, UR13, URZ, 0x33, !UPT ;  /* 0x0000000d3f0d7292 */ /* 0x000fe2000f8e333f */
[----:B------:R-:W-:Y:S05]  /*14cf0*/  BRA `(.L_x_453) ;  /* 0x0000007000007947 */ /* 0x000fea0003800000 */
.L_x_452:
[----:B------:R-:W-:Y:S02]  /*14d00*/  UMOV UR11, 0x1 ;  /* 0x00000001000b7882 */ /* 0x000fe40000000000 */
[----:B------:R-:W-:Y:S02]  /*14d10*/  ULDC UR10, c[0x0][0x32c] ;  /* 0x0000cb00000a7ab9 */ /* 0x000fe40000000800 */
[----:B------:R-:W-:-:S03]  /*14d20*/  UISETP.NE.AND UP0, UPT, UR11, UR10, UPT ;  /* 0x0000000a0b00728c */ /* 0x000fc6000bf05270 */
[----:B------:R-:W-:Y:S02]  /*14d30*/  ULDC.64 UR10, c[0x0][0x330] ;  /* 0x0000cc00000a7ab9 */ /* 0x000fe40000000a00 */
[----:B------:R-:W-:-:S07]  /*14d40*/  UIMAD.WIDE.U32 UR28, UR13, UR10, URZ ;  /* 0x0000000a0d1c72a5 */ /* 0x000fce000f8e003f */
[----:B------:R-:W-:Y:S02]  /*14d50*/  @UP0 UMOV UR25, UR29 ;  /* 0x0000001d00190c82 */ /* 0x000fe40008000000 */
[----:B------:R-:W-:Y:S02]  /*14d60*/  @UP0 USHF.R.U32.HI UR13, URZ, UR11, UR25 ;  /* 0x0000000b3f0d0299 */ /* 0x000fe40008011619 */
.L_x_453:
[----:B------:R-:W-:Y:S02]  /*14d70*/  ULDC UR10, c[0x0][0x32c] ;  /* 0x0000cb00000a7ab9 */ /* 0x000fe40000000800 */
[----:B------:R-:W-:-:S04]  /*14d80*/  UIMAD UR10, UR13, UR10, UR10 ;  /* 0x0000000a0d0a72a4 */ /* 0x000fc8000f8e020a */
[----:B------:R-:W-:-:S04]  /*14d90*/  UISETP.LT.AND UP0, UPT, UR7, UR10, UPT ;  /* 0x0000000a0700728c */ /* 0x000fc8000bf01270 */
[----:B------:R-:W-:-:S04]  /*14da0*/  USEL UR7, UR7, UR10, UP0 ;  /* 0x0000000a07077287 */ /* 0x000fc80008000000 */
.L_x_451:
        /* <DEDUP_REMOVED lines=11> */
[----:B------:R-:W-:Y:S01]  /*14e60*/  MOV R102, R70 ;  /* 0x0000004600667202 */ /* 0x000fe20000000f00 */
[----:B------:R-:W-:Y:S02]  /*14e70*/  ULDC UR7, c[0x0][0x324] ;  /* 0x0000c90000077ab9 */ /* 0x000fe40000000800 */
[----:B------:R-:W-:Y:S02]  /*14e80*/  ULOP3.LUT UR7, URZ, UR7, URZ, 0x33, !UPT ;  /* 0x000000073f077292 */ /* 0x000fe4000f8e333f */
.L_x_473:
[----:B-1----:R-:W2:Y:S01]  /*14e90*/  LDL R0, [R1+0xc] ;  /* 0x00000c0001007983 */ /* 0x002ea20000100800 */
[----:B------:R-:W-:Y:S04]  /*14ea0*/  DEPBAR.LE SB0, 0x0 ;  /* 0x000080000000791a */ /* 0x000fe80000000000 */
[----:B------:R-:W-:Y:S01]  /*14eb0*/  BAR.SYNC.DEFER_BLOCKING 0x0 ;  /* 0x0000000000007b1d */ /* 0x000fe20000010000 */
[----:B------:R-:W-:Y:S05]  /*14ec0*/  UISETP.GT.AND UP0, UPT, UR4, UR12, UPT ;  /* 0x0000000c0400728c */ /* 0x000fea000bf04270 */
[----:B-----5:R1:W5:Y:S01]  /*14ed0*/  LDL R226, [R1+0x38] ;  /* 0x0000380001e27983 */ /* 0x0203620000100800 */
[----:B------:R-:W-:Y:S03]  /*14ee0*/  PLOP3.LUT P0, PT, PT, PT, UP0, 0x80, 0x0 ;  /* 0x000000000000781c */ /* 0x000fe60003f0f008 */
        /* <DEDUP_REMOVED lines=16> */
[----:B--2---:R-:W-:Y:S01]  /*14ff0*/  ISETP.GE.AND P4, PT, R0, c[0x0][0x1d4], PT ;  /* 0x0000750000007a0c */ /* 0x004fe20003f86270 */
[----:B------:R-:W-:-:S05]  /*15000*/  @P0 BRA `(.L_x_455) ;  /* 0x000002d000000947 */ /* 0x000fca0003800000 */
[----:B-1-34-:R-:W2:Y:S04]  /*15010*/  LDL R4, [R1] ;  /* 0x0000000001047983 */ /* 0x01aea80000100800 */
[----:B------:R-:W3:Y:S01]  /*15020*/  LDL R15, [R1+0x8] ;  /* 0x00000800010f7983 */ /* 0x000ee20000100800 */
[----:B--2---:R-:W-:Y:S01]  /*15030*/  SHF.R.S32.HI R0, RZ, 0x1f, R4 ;  /* 0x0000001fff007819 */ /* 0x004fe20000011404 */
[----:B------:R-:W-:Y:S04]  /*15040*/  IMAD.WIDE.U32 R2, R4, c[0x0][0x208], RZ ;  /* 0x0000820004027a25 */ /* 0x000fe800078e00ff */
[----:B------:R-:W-:Y:S04]  /*15050*/  IMAD R0, R0, c[0x0][0x208], RZ ;  /* 0x0000820000007a24 */ /* 0x000fe800078e02ff */
[----:B------:R-:W-:Y:S01]  /*15060*/  IMAD R0, R4, c[0x0][0x20c], R0 ;  /* 0x0000830004007a24 */ /* 0x000fe200078e0200 */
[----:B------:R-:W-:Y:S03]  /*15070*/  SHF.R.S32.HI R4, RZ, 0x1f, R240 ;  /* 0x0000001fff047819 */ /* 0x000fe600000114f0 */
[----:B------:R-:W-:Y:S02]  /*15080*/  IMAD.IADD R3, R3, 0x1, R0 ;  /* 0x0000000103037824 */ /* 0x000fe400078e0200 */
[----:B------:R-:W-:Y:S02]  /*15090*/  IMAD R4, R4, c[0x0][0x218], RZ ;  /* 0x0000860004047a24 */ /* 0x000fe400078e02ff */
[C---:B------:R-:W-:Y:S04]  /*150a0*/  IMAD.WIDE.U32 R2, R240.reuse, c[0x0][0x218], R2 ;  /* 0x00008600f0027a25 */ /* 0x040fe800078e0002 */
[----:B------:R-:W-:Y:S01]  /*150b0*/  IMAD R4, R240, c[0x0][0x21c], R4 ;  /* 0x00008700f0047a24 */ /* 0x000fe200078e0204 */
[----:B------:R-:W-:Y:S04]  /*150c0*/  IADD3 R0, P0, R2, UR44, RZ ;  /* 0x0000002c02007c10 */ /* 0x000fe8000ff1e0ff */
[----:B------:R-:W-:Y:S02]  /*150d0*/  IADD3.X R3, R3, UR6, R4, P0, !PT ;  /* 0x0000000603037c10 */ /* 0x000fe400087fe404 */
[C---:B------:R-:W-:Y:S04]  /*150e0*/  LEA R2, P0, R0.reuse, c[0x0][0x1f8], 0x1 ;  /* 0x00007e0000027a11 */ /* 0x040fe800078008ff */
[----:B------:R-:W-:Y:S01]  /*150f0*/  LEA.HI.X R0, R0, c[0x0][0x1fc], R3, 0x1, P0 ;  /* 0x00007f0000007a11 */ /* 0x000fe200000f0c03 */
[----:B------:R-:W1:Y:S04]  /*15100*/  SHFL.IDX PT, R4, R2, RZ, 0x181f ;  /* 0x00181fff02047589 */ /* 0x000e6800000e0000 */
[----:B------:R-:W2:Y:S04]  /*15110*/  SHFL.IDX PT, R3, R0, RZ, 0x181f ;  /* 0x00181fff00037589 */ /* 0x000ea800000e0000 */
[----:B------:R-:W4:Y:S04]  /*15120*/  SHFL.IDX PT, R10, R2, 0x1, 0x181f ;  /* 0x00381f00020a7f89 */ /* 0x000f2800000e0000 */
[----:B------:R-:W3:Y:S04]  /*15130*/  SHFL.IDX PT, R8, R2, 0x2, 0x181f ;  /* 0x00581f0002087f89 */ /* 0x000ee800000e0000 */
[----:B------:R-:W3:Y:S04]  /*15140*/  SHFL.IDX PT, R7, R0, 0x1, 0x181f ;  /* 0x00381f0000077f89 */ /* 0x000ee800000e0000 */
[----:B------:R-:W3:Y:S04]  /*15150*/  SHFL.IDX PT, R6, R2, 0x3, 0x181f ;  /* 0x00781f0002067f89 */ /* 0x000ee800000e0000 */
[----:B------:R-:W-:Y:S01]  /*15160*/  SHFL.IDX PT, R9, R2, 0x4, 0x181f ;  /* 0x00981f0002097f89 */ /* 0x000fe200000e0000 */
[-C--:B-1---5:R-:W-:Y:S03]  /*15170*/  IADD3 R4, P0, R4, R226.reuse, RZ ;  /* 0x000000e204047210 */ /* 0x0a2fe60007f1e0ff */
[----:B------:R-:W-:Y:S02]  /*15180*/  SHFL.IDX PT, R14, R0, 0x2, 0x181f ;  /* 0x00581f00000e7f89 */ /* 0x000fe400000e0000 */
[--C-:B--2---:R-:W-:Y:S02]  /*15190*/  IMAD.X R5, R3, 0x1, R225.reuse, P0 ;  /* 0x0000000103057824 */ /* 0x104fe400000e06e1 */
[----:B------:R-:W1:Y:S01]  /*151a0*/  SHFL.IDX PT, R13, R0, 0x3, 0x181f ;  /* 0x00781f00000d7f89 */ /* 0x000e6200000e0000 */
[-C--:B----4-:R-:W-:Y:S03]  /*151b0*/  IADD3 R10, P0, R10, R226.reuse, RZ ;  /* 0x000000e20a0a7210 */ /* 0x090fe60007f1e0ff */
[----:B---3--:R2:W-:Y:S01]  /*151c0*/  LDGSTS.E.BYPASS.LTC128B.128 [R15], [R4.64], !P4 ;  /* 0x00000000040f7fae */ /* 0x0085e2000e101d5a */
[-C--:B------:R-:W-:Y:S03]  /*151d0*/  IADD3 R8, P3, R8, R226.reuse, RZ ;  /* 0x000000e208087210 */ /* 0x080fe60007f7e0ff */
[----:B------:R-:W3:Y:S01]  /*151e0*/  SHFL.IDX PT, R2, R2, 0x5, 0x181f ;  /* 0x00b81f0002027f89 */ /* 0x000ee200000e0000 */
[--C-:B------:R-:W-:Y:S03]  /*151f0*/  IMAD.X R11, R7, 0x1, R225.reuse, P0 ;  /* 0x00000001070b7824 */ /* 0x100fe600000e06e1 */
[----:B------:R-:W4:Y:S01]  /*15200*/  SHFL.IDX PT, R12, R0, 0x4, 0x181f ;  /* 0x00981f00000c7f89 */ /* 0x000f2200000e0000 */
[-C--:B------:R-:W-:Y:S03]  /*15210*/  IADD3 R6, P2, R6, R226.reuse, RZ ;  /* 0x000000e206067210 */ /* 0x080fe60007f5e0ff */
[----:B------:R-:W4:Y:S04]  /*15220*/  SHFL.IDX PT, R0, R0, 0x5, 0x181f ;  /* 0x00b81f0000007f89 */ /* 0x000f2800000e0000 */
[----:B------:R4:W-:Y:S01]  /*15230*/  LDGSTS.E.BYPASS.LTC128B.128 [R15+0x800], [R10.64], !P4 ;  /* 0x008000000a0f7fae */ /* 0x0009e2000e101d5a */
[--C-:B-1----:R-:W-:Y:S01]  /*15240*/  IMAD.X R7, R13, 0x1, R225.reuse, P2 ;  /* 0x000000010d077824 */ /* 0x102fe200010e06e1 */
[-C--:B--2---:R-:W-:Y:S02]  /*15250*/  IADD3 R4, P1, R9, R226.reuse, RZ ;  /* 0x000000e209047210 */ /* 0x084fe40007f3e0ff */
[-C--:B------:R-:W-:Y:S02]  /*15260*/  IADD3.X R9, R14, R225.reuse, RZ, P3, !PT ;  /* 0x000000e10e097210 */ /* 0x080fe40001ffe4ff */
[----:B---3--:R-:W-:Y:S01]  /*15270*/  IADD3 R2, P0, R2, R226, RZ ;  /* 0x000000e202027210 */ /* 0x008fe20007f1e0ff */
[----:B----4-:R-:W-:Y:S02]  /*15280*/  IMAD.X R5, R12, 0x1, R225, P1 ;  /* 0x000000010c057824 */ /* 0x010fe400008e06e1 */
[----:B------:R1:W-:Y:S01]  /*15290*/  LDGSTS.E.BYPASS.LTC128B.128 [R15+0x1000], [R8.64], !P4 ;  /* 0x01000000080f7fae */ /* 0x0003e2000e101d5a */
[----:B------:R-:W-:Y:S03]  /*152a0*/  IADD3.X R3, R0, R225, RZ, P0, !PT ;  /* 0x000000e100037210 */ /* 0x000fe600007fe4ff */
[----:B------:R1:W-:Y:S04]  /*152b0*/  LDGSTS.E.BYPASS.LTC128B.128 [R15+0x1800], [R6.64], !P4 ;  /* 0x01800000060f7fae */ /* 0x0003e8000e101d5a */
[----:B------:R1:W-:Y:S04]  /*152c0*/  LDGSTS.E.BYPASS.LTC128B.128 [R15+0x2000], [R4.64], !P4 ;  /* 0x02000000040f7fae */ /* 0x0003e8000e101d5a */
[----:B------:R1:W-:Y:S02]  /*152d0*/  LDGSTS.E.BYPASS.LTC128B.128 [R15+0x2800], [R2.64], !P4 ;  /* 0x02800000020f7fae */ /* 0x0003e4000e101d5a */
.L_x_455:
[----:B-1-34-:R-:W-:Y:S01]  /*152e0*/  LDSM.16.M88.4 R204, [R214+0x5900] ;  /* 0x00590000d6cc783b */ /* 0x01afe20000000200 */
[-C--:B------:R-:W-:Y:S01]  /*152f0*/  HMMA.16816.F32 R4, R96, R16.reuse, RZ ;  /* 0x000000106004723c */ /* 0x080fe200000018ff */
[----:B------:R-:W-:Y:S06]  /*15300*/  UISETP.GT.AND UP0, UPT, UR12, UR4, UPT ;  /* 0x000000040c00728c */ /* 0x000fec000bf04270 */
[----:B------:R-:W0:Y:S01]  /*15310*/  LDGDEPBAR ;  /* 0x00000000000079af */ /* 0x000e220000000000 */
[C---:B------:R-:W-:Y:S01]  /*15320*/  HMMA.16816.F32 R8, R92.reuse, R16, RZ ;  /* 0x000000105c08723c */ /* 0x040fe200000018ff */
[----:B------:R-:W-:Y:S07]  /*15330*/  PLOP3.LUT P0, PT, PT, PT, UP0, 0x80, 0x0 ;  /* 0x000000000000781c */ /* 0x000fee0003f0f008 */
        /* <DEDUP_REMOVED lines=47> */
[----:B------:R-:W1:Y:S07]  /*15630*/  LDSM.16.M88.4 R196, [R214+0x4900] ;  /* 0x00490000d6c4783b */ /* 0x000e6e0000000200 */
        /* <DEDUP_REMOVED lines=75> */
[----:B------:R-:W2:Y:S01]  /*15af0*/  MUFU.TANH R17, R17 ;  /* 0x0000001100117308 */ /* 0x000ea20000002400 */
        /* <DEDUP_REMOVED lines=20> */
[-C--:B--2---:R-:W-:Y:S03]  /*15c40*/  HMMA.16816.F32 R52, R172, R4.reuse, R52 ;  /* 0x00000004ac34723c */ /* 0x084fe60000001834 */
[----:B------:R4:W2:Y:S01]  /*15c50*/  MUFU.TANH R16, R21 ;  /* 0x0000001500107308 */ /* 0x0008a20000002400 */
        /* <DEDUP_REMOVED lines=160> */
[----:B------:R-:W-:Y:S01]  /*16660*/  UIMAD UR10, UR12, 0x60, UR19 ;  /* 0x000000600c0a78a4 */ /* 0x000fe2000f8e0213 */
[----:B------:R-:W-:Y:S01]  /*16670*/  IMAD.MOV.U32 R2, RZ, RZ, c[0x0][0x2b8] ;  /* 0x0000ae00ff027624 */ /* 0x000fe200078e00ff */
[----:B------:R-:W3:Y:S04]  /*16680*/  LDL.64 R228, [R1+0x30] ;  /* 0x0000300001e47983 */ /* 0x000ee80000100a00 */
[----:B------:R-:W4:Y:S01]  /*16690*/  LDL R227, [R1+0x2c] ;  /* 0x00002c0001e37983 */ /* 0x000f220000100800 */
[----:B------:R-:W-:Y:S01]  /*166a0*/  ISETP.NE.AND P2, PT, R2, 0x1, PT ;  /* 0x000000010200780c */ /* 0x000fe20003f45270 */
[----:B------:R-:W-:Y:S02]  /*166b0*/  IMAD.U32 R2, RZ, RZ, UR10 ;  /* 0x0000000aff027e24 */ /* 0x000fe4000f8e00ff */
[----:B------:R-:W3:Y:S03]  /*166c0*/  LDL R19, [R1+0x4] ;  /* 0x0000040001137983 */ /* 0x000ee60000100800 */
[----:B--2---:R-:W-:Y:S02]  /*166d0*/  IADD3 R2, R2, -0x60, R0 ;  /* 0xffffffa002027810 */ /* 0x004fe40007ffe000 */
[----:B------:R-:W-:Y:S05]  /*166e0*/  ISETP.GT.AND P1, PT, R0, 0x5f, PT ;  /* 0x0000005f0000780c */ /* 0x000fea0003f24270 */
[----:B------:R-:W-:Y:S04]  /*166f0*/  @P2 IMAD.HI.U32 R3, R2, c[0x0][0x2bc], RZ ;  /* 0x0000af0002032a27 */ /* 0x000fe800078e00ff */
[----:B------:R-:W-:Y:S01]  /*16700*/  IMAD.MOV.U32 R0, RZ, RZ, R2 ;  /* 0x000000ffff007224 */ /* 0x000fe200078e0002 */
[----:B------:R-:W-:Y:S04]  /*16710*/  @P2 SHF.R.U32.HI R0, RZ, c[0x0][0x2c0], R3 ;  /* 0x0000b000ff002a19 */ /* 0x000fe80000011603 */
[C---:B---3--:R-:W-:Y:S04]  /*16720*/  @!P1 IADD3 R3, P0, R0.reuse, R228, RZ ;  /* 0x000000e400039210 */ /* 0x048fe80007f1e0ff */
[----:B----4-:R-:W-:Y:S01]  /*16730*/  @!P1 LEA.HI.X.SX32 R5, R0, R227, 0x1, P0 ;  /* 0x000000e300059211 */ /* 0x010fe200000f0eff */
[----:B------:R-:W-:Y:S01]  /*16740*/  IMAD.MOV R0, RZ, RZ, -R0 ;  /* 0x000000ffff007224 */ /* 0x000fe200078e0a00 */
[C---:B------:R-:W-:Y:S03]  /*16750*/  @!P1 LEA R4, P0, R3.reuse, c[0x0][0x2a0], 0x2 ;  /* 0x0000a80003049a11 */ /* 0x040fe600078010ff */
[----:B------:R-:W-:Y:S01]  /*16760*/  IMAD R6, R0, c[0x0][0x2b8], R2 ;  /* 0x0000ae0000067a24 */ /* 0x000fe200078e0202 */
[----:B------:R-:W-:Y:S03]  /*16770*/  @!P1 LEA.HI.X R5, R3, c[0x0][0x2a4], R5, 0x2, P0 ;  /* 0x0000a90003059a11 */ /* 0x000fe600000f1405 */
[----:B------:R-:W-:Y:S01]  /*16780*/  IMAD.WIDE.U32 R2, R6, c[0x0][0x1e0], RZ ;  /* 0x0000780006027a25 */ /* 0x000fe200078e00ff */
[----:B------:R-:W-:Y:S01]  /*16790*/  STL [R1], R6 ;  /* 0x0000000601007387 */ /* 0x000fe20000100800 */
[----:B------:R-:W-:Y:S03]  /*167a0*/  SHF.R.S32.HI R0, RZ, 0x1f, R6 ;  /* 0x0000001fff007819 */ /* 0x000fe60000011406 */
[----:B------:R-:W2:Y:S02]  /*167b0*/  @!P1 LDG.E R240, [R4.64] ;  /* 0x0000001a04f09981 */ /* 0x000ea4000c1e1900 */
        /* <DEDUP_REMOVED lines=13> */
[----:B------:R-:W4:Y:S04]  /*16890*/  SHFL.IDX PT, R10, R2, 0x1, 0x181f ;  /* 0x00381f00020a7f89 */ /* 0x000f2800000e0000 */
[----:B------:R-:W1:Y:S04]  /*168a0*/  SHFL.IDX PT, R8, R2, 0x2, 0x181f ;  /* 0x00581f0002087f89 */ /* 0x000e6800000e0000 */
[----:B------:R-:W1:Y:S04]  /*168b0*/  SHFL.IDX PT, R7, R0, 0x1, 0x181f ;  /* 0x00381f0000077f89 */ /* 0x000e6800000e0000 */
[----:B------:R-:W1:Y:S04]  /*168c0*/  SHFL.IDX PT, R6, R2, 0x3, 0x181f ;  /* 0x00781f0002067f89 */ /* 0x000e6800000e0000 */
[----:B------:R-:W-:Y:S01]  /*168d0*/  SHFL.IDX PT, R9, R2, 0x4, 0x181f ;  /* 0x00981f0002097f89 */ /* 0x000fe200000e0000 */
[-C--:B--2--5:R-:W-:Y:S03]  /*168e0*/  IADD3 R4, P0, R4, R226.reuse, RZ ;  /* 0x000000e204047210 */ /* 0x0a4fe60007f1e0ff */
[----:B------:R-:W-:Y:S02]  /*168f0*/  SHFL.IDX PT, R14, R0, 0x2, 0x181f ;  /* 0x00581f00000e7f89 */ /* 0x000fe400000e0000 */
[--C-:B---3--:R-:W-:Y:S02]  /*16900*/  IMAD.X R5, R3, 0x1, R225.reuse, P0 ;  /* 0x0000000103057824 */ /* 0x108fe400000e06e1 */
[----:B------:R-:W2:Y:S01]  /*16910*/  SHFL.IDX PT, R13, R0, 0x3, 0x181f ;  /* 0x00781f00000d7f89 */ /* 0x000ea200000e0000 */
[-C--:B----4-:R-:W-:Y:S03]  /*16920*/  IADD3 R10, P0, R10, R226.reuse, RZ ;  /* 0x000000e20a0a7210 */ /* 0x090fe60007f1e0ff */
[----:B------:R3:W-:Y:S01]  /*16930*/  LDGSTS.E.BYPASS.LTC128B.128 [R19+0x3100], [R4.64], !P4 ;  /* 0x0310000004137fae */ /* 0x0007e2000e101d5a */
[-C--:B-1----:R-:W-:Y:S03]  /*16940*/  IADD3 R8, P3, R8, R226.reuse, RZ ;  /* 0x000000e208087210 */ /* 0x082fe60007f7e0ff */
[----:B------:R-:W1:Y:S01]  /*16950*/  SHFL.IDX PT, R2, R2, 0x5, 0x181f ;  /* 0x00b81f0002027f89 */ /* 0x000e6200000e0000 */
[--C-:B------:R-:W-:Y:S03]  /*16960*/  IMAD.X R11, R7, 0x1, R225.reuse, P0 ;  /* 0x00000001070b7824 */ /* 0x100fe600000e06e1 */
[----:B------:R-:W4:Y:S01]  /*16970*/  SHFL.IDX PT, R12, R0, 0x4, 0x181f ;  /* 0x00981f00000c7f89 */ /* 0x000f2200000e0000 */
[-C--:B------:R-:W-:Y:S03]  /*16980*/  IADD3 R6, P2, R6, R226.reuse, RZ ;  /* 0x000000e206067210 */ /* 0x080fe60007f5e0ff */
[----:B------:R-:W4:Y:S04]  /*16990*/  SHFL.IDX PT, R0, R0, 0x5, 0x181f ;  /* 0x00b81f0000007f89 */ /* 0x000f2800000e0000 */
[----:B------:R4:W-:Y:S01]  /*169a0*/  LDGSTS.E.BYPASS.LTC128B.128 [R19+0x3900], [R10.64], !P4 ;  /* 0x039000000a137fae */ /* 0x0009e2000e101d5a */
[--C-:B--2---:R-:W-:Y:S01]  /*169b0*/  IMAD.X R7, R13, 0x1, R225.reuse, P2 ;  /* 0x000000010d077824 */ /* 0x104fe200010e06e1 */
[-C--:B---3--:R-:W-:Y:S01]  /*169c0*/  IADD3 R4, P1, R9, R226.reuse, RZ ;  /* 0x000000e209047210 */ /* 0x088fe20007f3e0ff */
[--C-:B------:R-:W-:Y:S01]  /*169d0*/  IMAD.X R9, R14, 0x1, R225.reuse, P3 ;  /* 0x000000010e097824 */ /* 0x100fe200018e06e1 */
[----:B-1----:R-:W-:Y:S03]  /*169e0*/  IADD3 R2, P0, R2, R226, RZ ;  /* 0x000000e202027210 */ /* 0x002fe60007f1e0ff */
[--C-:B----4-:R-:W-:Y:S01]  /*169f0*/  IMAD.X R5, R12, 0x1, R225.reuse, P1 ;  /* 0x000000010c057824 */ /* 0x110fe200008e06e1 */
[----:B------:R1:W-:Y:S01]  /*16a00*/  LDGSTS.E.BYPASS.LTC128B.128 [R19+0x4100], [R8.64], !P4 ;  /* 0x0410000008137fae */ /* 0x0003e2000e101d5a */
[----:B------:R-:W-:Y:S03]  /*16a10*/  IMAD.X R3, R0, 0x1, R225, P0 ;  /* 0x0000000100037824 */ /* 0x000fe600000e06e1 */
[----:B------:R1:W-:Y:S04]  /*16a20*/  LDGSTS.E.BYPASS.LTC128B.128 [R19+0x4900], [R6.64], !P4 ;  /* 0x0490000006137fae */ /* 0x0003e8000e101d5a */
[----:B------:R1:W-:Y:S04]  /*16a30*/  LDGSTS.E.BYPASS.LTC128B.128 [R19+0x5100], [R4.64], !P4 ;  /* 0x0510000004137fae */ /* 0x0003e8000e101d5a */
[----:B------:R1:W-:Y:S02]  /*16a40*/  LDGSTS.E.BYPASS.LTC128B.128 [R19+0x5900], [R2.64], !P4 ;  /* 0x0590000002137fae */ /* 0x0003e4000e101d5a */
.L_x_456:
        /* <DEDUP_REMOVED lines=36> */
.L_x_459:
[----:B------:R-:W-:Y:S04]  /*16c90*/  MOV R7, c[0x0][0x32c] ;  /* 0x0000cb0000077a02 */ /* 0x000fe80000000f00 */
[----:B------:R-:W-:Y:S11]  /*16ca0*/  ISETP.NE.AND P0, PT, R7, 0x1, PT ;  /* 0x000000010700780c */ /* 0x000ff60003f05270 */
[----:B------:R-:W-:Y:S02]  /*16cb0*/  @!UPT UIADD3 URZ, URZ, URZ, URZ ;  /* 0x0000003f3f3ff290 */ /* 0x000fe4000fffe03f */
[----:B------:R-:W-:Y:S05]  /*16cc0*/  @P0 IMAD.HI.U32 R7, R3, c[0x0][0x330], RZ ;  /* 0x0000cc0003070a27 */ /* 0x000fea00078e00ff */
[----:B------:R-:W-:Y:S02]  /*16cd0*/  @P0 SHF.R.U32.HI R3, RZ, c[0x0][0x334], R7 ;  /* 0x0000cd00ff030a19 */ /* 0x000fe40000011607 */
.L_x_460:
[----:B------:R-:W-:Y:S05]  /*16ce0*/  BSYNC B0 ;  /* 0x0000000000007941 */ /* 0x000fea0003800000 */
.L_x_458:
[----:B------:R-:W-:Y:S05]  /*16cf0*/  IADD3 R7, -R9, UR10, RZ ;  /* 0x0000000a09077c10 */ /* 0x000fea000fffe1ff */
[----:B------:R-:W-:Y:S05]  /*16d00*/  IMAD R3, R3, c[0x0][0x32c], R7 ;  /* 0x0000cb0003037a24 */ /* 0x000fea00078e0207 */
[----:B------:R-:W-:Y:S02]  /*16d10*/  IADD3 R7, R3, c[0x0][0x32c], RZ ;  /* 0x0000cb0003077a10 */ /* 0x000fe40007ffe0ff */
[----:B------:R-:W-:Y:S02]  /*16d20*/  IMNMX R0, R0, R3, !PT ;  /* 0x0000000300007217 */ /* 0x000fe40007800200 */
[----:B------:R-:W-:Y:S02]  /*16d30*/  IMNMX R2, R2, R7, PT ;  /* 0x0000000702027217 */ /* 0x000fe40003800200 */
.L_x_457:
        /* <DEDUP_REMOVED lines=8> */
[----:B------:R-:W-:Y:S01]  /*16dc0*/  PLOP3.LUT P3, PT, PT, PT, UP2, 0x40, 0x0 ;  /* 0x000000000000781c */ /* 0x000fe20003f6e828 */
[----:B------:R-:W-:Y:S01]  /*16dd0*/  UISETP.GE.AND UP1, UPT, UR10, 0xa, UPT ;  /* 0x0000000a0a00788c */ /* 0x000fe2000bf26270 */
[C---:B------:R-:W-:Y:S01]  /*16de0*/  ISETP.GT.AND P0, PT, R0.reuse, RZ, P0 ;  /* 0x000000ff0000720c */ /* 0x040fe20000704270 */
[----:B------:R-:W-:Y:S01]  /*16df0*/  UP2UR UR34, UPR, URZ, 0x1 ;  /* 0x000000013f227883 */ /* 0x000fe20008000000 */
[C---:B------:R-:W-:Y:S01]  /*16e00*/  ISETP.GT.AND P4, PT, R0.reuse, 0x1, P1 ;  /* 0x000000010000780c */ /* 0x040fe20000f84270 */
[----:B------:R-:W-:Y:S01]  /*16e10*/  UISETP.GE.AND UP6, UPT, UR10, 0x42, UPT ;  /* 0x000000420a00788c */ /* 0x000fe2000bfc6270 */
[----:B------:R-:W-:Y:S01]  /*16e20*/  ISETP.GT.AND P1, PT, R0, 0x8, P3 ;  /* 0x000000080000780c */ /* 0x000fe20001f24270 */
[----:B------:R-:W-:Y:S01]  /*16e30*/  UISETP.GE.AND UP5, UPT, UR10, 0x49, UPT ;  /* 0x000000490a00788c */ /* 0x000fe2000bfa6270 */
[----:B------:R-:W-:Y:S01]  /*16e40*/  PLOP3.LUT P3, PT, PT, PT, UP0, 0x40, 0x0 ;  /* 0x000000000000781c */ /* 0x000fe20003f6e808 */
[----:B------:R-:W-:Y:S01]  /*16e50*/  UISETP.GE.AND UP0, UPT, UR10, 0x12, UPT ;  /* 0x000000120a00788c */ /* 0x000fe2000bf06270 */
[C---:B------:R-:W-:Y:S01]  /*16e60*/  ISETP.LT.OR P2, PT, R2.reuse, 0x1, P0 ;  /* 0x000000010200780c */ /* 0x040fe20000741670 */
[----:B------:R-:W-:Y:S01]  /*16e70*/  UISETP.GE.AND UP4, UPT, UR10, 0x4a, UPT ;  /* 0x0000004a0a00788c */ /* 0x000fe2000bf86270 */
        /* <DEDUP_REMOVED lines=8> */
[----:B------:R-:W-:Y:S01]  /*16f00*/  FSEL R11, R189, -INF , !P2 ;  /* 0xff800000bd0b7808 */ /* 0x000fe20005000000 */
[----:B------:R-:W-:Y:S01]  /*16f10*/  UISETP.GE.AND UP2, UPT, UR10, 0x52, UPT ;  /* 0x000000520a00788c */ /* 0x000fe2000bf46270 */
[----:B------:R-:W-:Y:S01]  /*16f20*/  ISETP.LT.OR P2, PT, R2, 0x9, P1 ;  /* 0x000000090200780c */ /* 0x000fe20000f41670 */
[----:B------:R-:W-:Y:S01]  /*16f30*/  UP2UR UR32, UPR, URZ, 0x1 ;  /* 0x000000013f207883 */ /* 0x000fe20008000000 */
[----:B------:R-:W-:Y:S01]  /*16f40*/  ISETP.GT.AND P1, PT, R0, 0x10, P3 ;  /* 0x000000100000780c */ /* 0x000fe20001f24270 */
[----:B------:R-:W-:Y:S01]  /*16f50*/  UISETP.GE.AND UP1, UPT, UR10, 0x59, UPT ;  /* 0x000000590a00788c */ /* 0x000fe2000bf26270 */
[----:B------:R-:W-:Y:S01]  /*16f60*/  PLOP3.LUT P3, PT, PT, PT, UP0, 0x40, 0x0 ;  /* 0x000000000000781c */ /* 0x000fe20003f6e808 */
[----:B------:R-:W-:Y:S01]  /*16f70*/  UISETP.GE.AND UP0, UPT, UR10, 0x1a, UPT ;  /* 0x0000001a0a00788c */ /* 0x000fe2000bf06270 */
[----:B------:R-:W-:Y:S01]  /*16f80*/  FSEL R19, R187, -INF , !P5 ;  /* 0xff800000bb137808 */ /* 0x000fe20006800000 */
        /* <DEDUP_REMOVED lines=53> */
[----:B------:R-:W-:Y:S02]  /*172e0*/  FSEL R176, R15, -INF , !P2 ;  /* 0xff8000000fb07808 */ /* 0x000fe40005000000 */
[----:B------:R-:W-:Y:S02]  /*172f0*/  ISETP.GT.AND P4, PT, R0, 0x31, P0 ;  /* 0x000000310000780c */ /* 0x000fe40000784270 */
[----:B------:R-:W-:Y:S02]  /*17300*/  ISETP.LT.OR P2, PT, R2, 0x31, P1 ;  /* 0x000000310200780c */ /* 0x000fe40000f41670 */
[----:B------:R-:W-:Y:S01]  /*17310*/  PLOP3.LUT P0, PT, PT, PT, UP0, 0x40, 0x0 ;  /* 0x000000000000781c */ /* 0x000fe20003f0e808 */
[----:B------:R-:W-:Y:S01]  /*17320*/  UISETP.GE.AND UP0, UPT, UR10, 0x41, UPT ;  /* 0x000000410a00788c */ /* 0x000fe2000bf06270 */
[----:B------:R-:W-:Y:S02]  /*17330*/  ISETP.GT.AND P1, PT, R0, 0x38, P3 ;  /* 0x000000380000780c */ /* 0x000fe40001f24270 */
[----:B------:R-:W-:Y:S01]  /*17340*/  FSEL R177, R49, -INF , !P5 ;  /* 0xff80000031b17808 */ /* 0x000fe20006800000 */
[----:B------:R-:W-:Y:S01]  /*17350*/  UP2UR UR13, UPR, URZ, 0x1 ;  /* 0x000000013f0d7883 */ /* 0x000fe20008000000 */
[----:B------:R-:W-:Y:S02]  /*17360*/  ISETP.LT.OR P5, PT, R2, 0x32, P4 ;  /* 0x000000320200780c */ /* 0x000fe400027a1670 */
[----:B------:R-:W-:Y:S02]  /*17370*/  ISETP.GT.AND P4, PT, R0, 0x39, P0 ;  /* 0x000000390000780c */ /* 0x000fe40000784270 */
[----:B------:R-:W-:Y:S02]  /*17380*/  ISETP.LT.OR P0, PT, R2, 0x39, P1 ;  /* 0x000000390200780c */ /* 0x000fe40000f01670 */
[----:B------:R-:W-:Y:S02]  /*17390*/  FSEL R179, R52, -INF , !P2 ;  /* 0xff80000034b37808 */ /* 0x000fe40005000000 */
[----:B------:R-:W-:Y:S01]  /*173a0*/  PLOP3.LUT P2, PT, PT, PT, UP6, 0x40, 0x0 ;  /* 0x000000000000781c */ /* 0x000fe20003f4e868 */
[----:B------:R-:W-:Y:S01]  /*173b0*/  UISETP.NE.AND UP6, UPT, UR23, URZ, UPT ;  /* 0x0000003f1700728c */ /* 0x000fe2000bfc5270 */
[----:B------:R-:W-:Y:S02]  /*173c0*/  FSEL R196, R64, -INF , !P0 ;  /* 0xff80000040c47808 */ /* 0x000fe40004000000 */
[----:B------:R-:W-:Y:S02]  /*173d0*/  PLOP3.LUT P1, PT, PT, PT, UP5, 0x40, 0x0 ;  /* 0x000000000000781c */ /* 0x000fe40003f2e858 */
[----:B------:R-:W-:Y:S02]  /*173e0*/  PLOP3.LUT P0, PT, PT, PT, UP4, 0x40, 0x0 ;  /* 0x000000000000781c */ /* 0x000fe40003f0e848 */
[C---:B------:R-:W-:Y:S02]  /*173f0*/  ISETP.GT.AND P2, PT, R0.reuse, 0x41, P2 ;  /* 0x000000410000780c */ /* 0x040fe40001744270 */
[C---:B------:R-:W-:Y:S02]  /*17400*/  ISETP.GT.AND P1, PT, R0.reuse, 0x48, P1 ;  /* 0x000000480000780c */ /* 0x040fe40000f24270 */
[----:B------:R-:W-:Y:S02]  /*17410*/  ISETP.GT.AND P0, PT, R0, 0x49, P0 ;  /* 0x000000490000780c */ /* 0x000fe40000704270 */
[----:B------:R-:W-:Y:S01]  /*17420*/  PLOP3.LUT P3, PT, PT, PT, UP0, 0x40, 0x0 ;  /* 0x000000000000781c */ /* 0x000fe20003f6e808 */
[----:B------:R-:W-:Y:S01]  /*17430*/  UISETP.GE.AND UP0, UPT, UR10, 0x5a, UPT ;  /* 0x0000005a0a00788c */ /* 0x000fe2000bf06270 */
[C---:B------:R-:W-:Y:S02]  /*17440*/  ISETP.LT.OR P2, PT, R2.reuse, 0x42, P2 ;  /* 0x000000420200780c */ /* 0x040fe40001741670 */
[C---:B------:R-:W-:Y:S02]  /*17450*/  ISETP.LT.OR P1, PT, R2.reuse, 0x49, P1 ;  /* 0x000000490200780c */ /* 0x040fe40000f21670 */
[----:B------:R-:W-:Y:S02]  /*17460*/  ISETP.LT.OR P0, PT, R2, 0x4a, P0 ;  /* 0x0000004a0200780c */ /* 0x000fe40000701670 */
[----:B------:R-:W-:Y:S02]  /*17470*/  ISETP.GT.AND P3, PT, R0, 0x40, P3 ;  /* 0x000000400000780c */ /* 0x000fe40001f64270 */
[----:B------:R-:W-:Y:S02]  /*17480*/  FSEL R230, R69, -INF , !P2 ;  /* 0xff80000045e67808 */ /* 0x000fe40005000000 */
[----:B------:R-:W-:Y:S02]  /*17490*/  PLOP3.LUT P2, PT, PT, PT, UP2, 0x40, 0x0 ;  /* 0x000000000000781c */ /* 0x000fe40003f4e828 */
[----:B------:R-:W-:Y:S02]  /*174a0*/  FSEL R233, R80, -INF , !P1 ;  /* 0xff80000050e97808 */ /* 0x000fe40004800000 */
[----:B------:R-:W-:Y:S02]  /*174b0*/  PLOP3.LUT P1, PT, PT, PT, UP1, 0x40, 0x0 ;  /* 0x000000000000781c */ /* 0x000fe40003f2e818 */
[----:B------:R-:W-:Y:S02]  /*174c0*/  FSEL R234, R81, -INF , !P0 ;  /* 0xff80000051ea7808 */ /* 0x000fe40004000000 */
[----:B------:R-:W-:Y:S02]  /*174d0*/  PLOP3.LUT P0, PT, PT, PT, UP0, 0x40, 0x0 ;  /* 0x000000000000781c */ /* 0x000fe40003f0e808 */
[----:B------:R-:W-:Y:S02]  /*174e0*/  ISETP.LT.OR P3, PT, R2, 0x41, P3 ;  /* 0x000000410200780c */ /* 0x000fe40001f61670 */
[C---:B------:R-:W-:Y:S02]  /*174f0*/  ISETP.GT.AND P2, PT, R0.reuse, 0x51, P2 ;  /* 0x000000510000780c */ /* 0x040fe40001744270 */
[C---:B------:R-:W-:Y:S02]  /*17500*/  ISETP.GT.AND P1, PT, R0.reuse, 0x58, P1 ;  /* 0x000000580000780c */ /* 0x040fe40000f24270 */
[----:B------:R-:W-:Y:S02]  /*17510*/  ISETP.GT.AND P0, PT, R0, 0x59, P0 ;  /* 0x000000590000780c */ /* 0x000fe40000704270 */
[----:B------:R-:W-:Y:S02]  /*17520*/  ISETP.LT.OR P4, PT, R2, 0x3a, P4 ;  /* 0x0000003a0200780c */ /* 0x000fe40002781670 */
[----:B------:R-:W-:Y:S02]  /*17530*/  FSEL R198, R68, -INF , !P3 ;  /* 0xff80000044c67808 */ /* 0x000fe40005800000 */
[C---:B------:R-:W-:Y:S02]  /*17540*/  ISETP.LT.OR P3, PT, R2.reuse, 0x52, P2 ;  /* 0x000000520200780c */ /* 0x040fe40001761670 */
[C---:B------:R-:W-:Y:S02]  /*17550*/  ISETP.LT.OR P2, PT, R2.reuse, 0x59, P1 ;  /* 0x000000590200780c */ /* 0x040fe40000f41670 */
[----:B------:R-:W-:Y:S02]  /*17560*/  ISETP.LT.OR P1, PT, R2, 0x5a, P0 ;  /* 0x0000005a0200780c */ /* 0x000fe40000721670 */
[----:B------:R-:W-:Y:S01]  /*17570*/  PLOP3.LUT P0, PT, PT, PT, UP6, 0x40, 0x0 ;  /* 0x000000000000781c */ /* 0x000fe20003f0e868 */
[----:B------:R-:W-:Y:S01]  /*17580*/  UISETP.NE.AND UP6, UPT, UR39, URZ, UPT ;  /* 0x0000003f2700728c */ /* 0x000fe2000bfc5270 */
[----:B------:R-:W-:Y:S02]  /*17590*/  FSEL R197, R65, -INF , !P4 ;  /* 0xff80000041c57808 */ /* 0x000fe40006000000 */
[----:B------:R-:W-:Y:S02]  /*175a0*/  PLOP3.LUT P4, PT, PT, PT, UP3, 0x40, 0x0 ;  /* 0x000000000000781c */ /* 0x000fe40003f8e838 */
[----:B------:R-:W-:Y:S02]  /*175b0*/  FSEL R189, R53, -INF , !P5 ;  /* 0xff80000035bd7808 */ /* 0x000fe40006800000 */
[----:B------:R-:W-:Y:S01]  /*175c0*/  ISETP.GT.AND P4, PT, R0, 0x50, P4 ;  /* 0x000000500000780c */ /* 0x000fe20002784270 */
[--C-:B-1----:R-:W-:Y:S01]  /*175d0*/  IMAD.IADD R0, R6, 0x1, R3.reuse ;  /* 0x0000000106007824 */ /* 0x102fe200078e0203 */
[----:B------:R-:W-:Y:S02]  /*175e0*/  FSEL R244, R85, -INF , !P3 ;  /* 0xff80000055f47808 */ /* 0x000fe40005800000 */
[----:B------:R-:W-:Y:S01]  /*175f0*/  ISETP.LT.OR P4, PT, R2, 0x51, P4 ;  /* 0x000000510200780c */ /* 0x000fe20002781670 */
[----:B------:R-:W-:Y:S01]  /*17600*/  IMAD.IADD R2, R5, 0x1, R3 ;  /* 0x0000000105027824 */ /* 0x000fe200078e0203 */
        /* <DEDUP_REMOVED lines=18> */
.L_x_463:
[----:B------:R-:W-:Y:S04]  /*17730*/  MOV R2, c[0x0][0x32c] ;  /* 0x0000cb0000027a02 */ /* 0x000fe80000000f00 */
[----:B------:R-:W-:Y:S11]  /*17740*/  ISETP.NE.AND P0, PT, R2, 0x1, PT ;  /* 0x000000010200780c */ /* 0x000ff60003f05270 */
[----:B------:R-:W-:Y:S02]  /*17750*/  @!UPT UIADD3 URZ, URZ, URZ, URZ ;  /* 0x0000003f3f3ff290 */ /* 0x000fe4000fffe03f */
[----:B------:R-:W-:Y:S05]  /*17760*/  @P0 IMAD.HI.U32 R2, R0, c[0x0][0x330], RZ ;  /* 0x0000cc0000020a27 */ /* 0x000fea00078e00ff */
[----:B------:R-:W-:Y:S02]  /*17770*/  @P0 SHF.R.U32.HI R0, RZ, c[0x0][0x334], R2 ;  /* 0x0000cd00ff000a19 */ /* 0x000fe40000011602 */
.L_x_464:
[----:B------:R-:W-:Y:S05]  /*17780*/  BSYNC B0 ;  /* 0x0000000000007941 */ /* 0x000fea0003800000 */
.L_x_462:
        /* <DEDUP_REMOVED lines=11> */
.L_x_461:
        /* <DEDUP_REMOVED lines=19> */
[----:B------:R-:W-:Y:S01]  /*17970*/  FSEL R10, R193, -INF , !P2 ;  /* 0xff800000c10a7808 */ /* 0x000fe20005000000 */
[----:B------:R-:W-:Y:S01]  /*17980*/  UISETP.NE.AND UP2, UPT, UR33, URZ, UPT ;  /* 0x0000003f2100728c */ /* 0x000fe2000bf45270 */
[C---:B------:R-:W-:Y:S01]  /*17990*/  ISETP.GT.AND P4, PT, R0.reuse, 0x1, P1 ;  /* 0x000000010000780c */ /* 0x040fe20000f84270 */
[----:B------:R-:W-:Y:S01]  /*179a0*/  UISETP.NE.AND UP1, UPT, UR32, URZ, UPT ;  /* 0x0000003f2000728c */ /* 0x000fe2000bf25270 */
[----:B------:R-:W-:Y:S01]  /*179b0*/  ISETP.GT.AND P1, PT, R0, 0x8, P3 ;  /* 0x000000080000780c */ /* 0x000fe20001f24270 */
[----:B------:R-:W-:Y:S01]  /*179c0*/  UISETP.NE.AND UP0, UPT, UR31, URZ, UPT ;  /* 0x0000003f1f00728c */ /* 0x000fe2000bf05270 */
[----:B------:R-:W-:Y:S01]  /*179d0*/  PLOP3.LUT P0, PT, PT, PT, UP3, 0x40, 0x0 ;  /* 0x000000000000781c */ /* 0x000fe20003f0e838 */
[----:B------:R-:W-:Y:S01]  /*179e0*/  UISETP.NE.AND UP3, UPT, UR30, URZ, UPT ;  /* 0x0000003f1e00728c */ /* 0x000fe2000bf65270 */
[----:B------:R-:W-:Y:S01]  /*179f0*/  PLOP3.LUT P3, PT, PT, PT, UP4, 0x40, 0x0 ;  /* 0x000000000000781c */ /* 0x000fe20003f6e848 */
[----:B------:R-:W-:Y:S01]  /*17a00*/  UISETP.NE.AND UP4, UPT, UR20, URZ, UPT ;  /* 0x0000003f1400728c */ /* 0x000fe2000bf85270 */
[----:B------:R-:W-:Y:S02]  /*17a10*/  ISETP.LT.OR P5, PT, R2, 0x2, P4 ;  /* 0x000000020200780c */ /* 0x000fe400027a1670 */
[----:B------:R-:W-:Y:S02]  /*17a20*/  ISETP.GT.AND P4, PT, R0, 0x9, P0 ;  /* 0x000000090000780c */ /* 0x000fe40000784270 */
[----:B------:R-:W-:Y:S02]  /*17a30*/  ISETP.LT.OR P2, PT, R2, 0x9, P1 ;  /* 0x000000090200780c */ /* 0x000fe40000f41670 */
[----:B------:R-:W-:Y:S01]  /*17a40*/  PLOP3.LUT P0, PT, PT, PT, UP2, 0x40, 0x0 ;  /* 0x000000000000781c */ /* 0x000fe20003f0e828 */
[----:B------:R-:W-:Y:S01]  /*17a50*/  UISETP.NE.AND UP2, UPT, UR29, URZ, UPT ;  /* 0x0000003f1d00728c */ /* 0x000fe2000bf45270 */
[----:B------:R-:W-:Y:S02]  /*17a60*/  ISETP.GT.AND P1, PT, R0, 0x10, P3 ;  /* 0x000000100000780c */ /* 0x000fe40001f24270 */
[----:B------:R-:W-:Y:S01]  /*17a70*/  PLOP3.LUT P3, PT, PT, PT, UP1, 0x40, 0x0 ;  /* 0x000000000000781c */ /* 0x000fe20003f6e818 */
[----:B------:R-:W-:Y:S01]  /*17a80*/  UISETP.NE.AND UP1, UPT, UR28, URZ, UPT ;  /* 0x0000003f1c00728c */ /* 0x000fe2000bf25270 */
[----:B------:R-:W-:Y:S02]  /*17a90*/  FSEL R17, R192, -INF , !P5 ;  /* 0xff800000c0117808 */ /* 0x000fe40006800000 */
[----:B------:R-:W-:Y:S02]  /*17aa0*/  ISETP.LT.OR P5, PT, R2, 0xa, P4 ;  /* 0x0000000a0200780c */ /* 0x000fe400027a1670 */
[----:B------:R-:W-:Y:S02]  /*17ab0*/  FSEL R20, R183, -INF , !P2 ;  /* 0xff800000b7147808 */ /* 0x000fe40005000000 */
        /* <DEDUP_REMOVED lines=35> */
[----:B------:R-:W-:Y:S02]  /*17cf0*/  FSEL R174, R50, -INF , !P2 ;  /* 0xff80000032ae7808 */ /* 0x000fe40005000000 */
[----:B------:R-:W-:Y:S01]  /*17d00*/  PLOP3.LUT P2, PT, PT, PT, UP2, 0x40, 0x0 ;  /* 0x000000000000781c */ /* 0x000fe20003f4e828 */
[----:B------:R-:W-:Y:S01]  /*17d10*/  UISETP.NE.AND UP2, UPT, UR41, URZ, UPT ;  /* 0x0000003f2900728c */ /* 0x000fe2000bf45270 */
        /* <DEDUP_REMOVED lines=8> */
[C---:B------:R-:W-:Y:S01]  /*17da0*/  ISETP.LT.OR P4, PT, R2.reuse, 0x2a, P4 ;  /* 0x0000002a0200780c */ /* 0x040fe20002781670 */
[----:B------:R-:W-:Y:S01]  /*17db0*/  UP2UR UR39, UPR, URZ, 0x40 ;  /* 0x000000403f277883 */ /* 0x000fe20008000000 */
[----:B------:R-:W-:Y:S02]  /*17dc0*/  ISETP.LT.OR P3, PT, R2, 0x32, P3 ;  /* 0x000000320200780c */ /* 0x000fe40001f61670 */
[----:B------:R-:W-:Y:S02]  /*17dd0*/  ISETP.GT.AND P1, PT, R0, 0x39, P1 ;  /* 0x000000390000780c */ /* 0x000fe40000f24270 */
[----:B------:R-:W-:Y:S02]  /*17de0*/  ISETP.LT.OR P2, PT, R2, 0x39, P2 ;  /* 0x000000390200780c */ /* 0x000fe40001741670 */
[----:B------:R-:W-:Y:S02]  /*17df0*/  ISETP.GT.AND P0, PT, R0, 0x40, P0 ;  /* 0x000000400000780c */ /* 0x000fe40000704270 */
[----:B------:R-:W-:Y:S02]  /*17e00*/  FSEL R175, R51, -INF , !P4 ;  /* 0xff80000033af7808 */ /* 0x000fe40006000000 */
[----:B------:R-:W-:Y:S02]  /*17e10*/  FSEL R183, R55, -INF , !P3 ;  /* 0xff80000037b77808 */ /* 0x000fe40005800000 */
[----:B------:R-:W-:Y:S01]  /*17e20*/  PLOP3.LUT P4, PT, PT, PT, UP6, 0x40, 0x0 ;  /* 0x000000000000781c */ /* 0x000fe20003f8e868 */
[----:B------:R-:W-:Y:S01]  /*17e30*/  UISETP.NE.AND UP6, UPT, UR23, URZ, UPT ;  /* 0x0000003f1700728c */ /* 0x000fe2000bfc5270 */
[----:B------:R-:W-:Y:S02]  /*17e40*/  ISETP.LT.OR P1, PT, R2, 0x3a, P1 ;  /* 0x0000003a0200780c */ /* 0x000fe40000f21670 */
[----:B------:R-:W-:Y:S02]  /*17e50*/  FSEL R193, R66, -INF , !P2 ;  /* 0xff80000042c17808 */ /* 0x000fe40005000000 */
[----:B------:R-:W-:Y:S02]  /*17e60*/  PLOP3.LUT P3, PT, PT, PT, UP5, 0x40, 0x0 ;  /* 0x000000000000781c */ /* 0x000fe40003f6e858 */
[----:B------:R-:W-:Y:S02]  /*17e70*/  ISETP.LT.OR P2, PT, R2, 0x41, P0 ;  /* 0x000000410200780c */ /* 0x000fe40000741670 */
[----:B------:R-:W-:Y:S02]  /*17e80*/  PLOP3.LUT P0, PT, PT, PT, UP4, 0x40, 0x0 ;  /* 0x000000000000781c */ /* 0x000fe40003f0e848 */
[----:B------:R-:W-:Y:S02]  /*17e90*/  FSEL R195, R67, -INF , !P1 ;  /* 0xff80000043c37808 */ /* 0x000fe40004800000 */
[----:B------:R-:W-:Y:S02]  /*17ea0*/  ISETP.GT.AND P1, PT, R0, 0x41, P4 ;  /* 0x000000410000780c */ /* 0x000fe40002724270 */
[----:B------:R-:W-:Y:S02]  /*17eb0*/  FSEL R200, R70, -INF , !P2 ;  /* 0xff80000046c87808 */ /* 0x000fe40005000000 */
[C---:B------:R-:W-:Y:S02]  /*17ec0*/  ISETP.GT.AND P2, PT, R0.reuse, 0x48, P3 ;  /* 0x000000480000780c */ /* 0x040fe40001f44270 */
[----:B------:R-:W-:Y:S02]  /*17ed0*/  ISETP.GT.AND P0, PT, R0, 0x49, P0 ;  /* 0x000000490000780c */ /* 0x000fe40000704270 */
[C---:B------:R-:W-:Y:S02]  /*17ee0*/  ISETP.LT.OR P3, PT, R2.reuse, 0x42, P1 ;  /* 0x000000420200780c */ /* 0x040fe40000f61670 */
[C---:B------:R-:W-:Y:S02]  /*17ef0*/  ISETP.LT.OR P1, PT, R2.reuse, 0x49, P2 ;  /* 0x000000490200780c */ /* 0x040fe40001721670 */
[----:B------:R-:W-:Y:S02]  /*17f00*/  ISETP.LT.OR P0, PT, R2, 0x4a, P0 ;  /* 0x0000004a0200780c */ /* 0x000fe40000701670 */
[----:B------:R-:W-:Y:S02]  /*17f10*/  PLOP3.LUT P2, PT, PT, PT, UP2, 0x40, 0x0 ;  /* 0x000000000000781c */ /* 0x000fe40003f4e828 */
[----:B------:R-:W-:Y:S02]  /*17f20*/  FSEL R231, R82, -INF , !P1 ;  /* 0xff80000052e77808 */ /* 0x000fe40004800000 */
[----:B------:R-:W-:Y:S02]  /*17f30*/  PLOP3.LUT P1, PT, PT, PT, UP1, 0x40, 0x0 ;  /* 0x000000000000781c */ /* 0x000fe40003f2e818 */
[----:B------:R-:W-:Y:S02]  /*17f40*/  FSEL R232, R83, -INF , !P0 ;  /* 0xff80000053e87808 */ /* 0x000fe40004000000 */
[----:B------:R-:W-:Y:S02]  /*17f50*/  PLOP3.LUT P0, PT, PT, PT, UP0, 0x40, 0x0 ;  /* 0x000000000000781c */ /* 0x000fe40003f0e808 */
[C---:B------:R-:W-:Y:S02]  /*17f60*/  ISETP.GT.AND P2, PT, R0.reuse, 0x51, P2 ;  /* 0x000000510000780c */ /* 0x040fe40001744270 */
[C---:B------:R-:W-:Y:S02]  /*17f70*/  ISETP.GT.AND P1, PT, R0.reuse, 0x58, P1 ;  /* 0x000000580000780c */ /* 0x040fe40000f24270 */
[----:B------:R-:W-:Y:S02]  /*17f80*/  ISETP.GT.AND P0, PT, R0, 0x59, P0 ;  /* 0x000000590000780c */ /* 0x000fe40000704270 */
[----:B------:R-:W-:Y:S02]  /*17f90*/  FSEL R227, R71, -INF , !P3 ;  /* 0xff80000047e37808 */ /* 0x000fe40005800000 */
[C---:B------:R-:W-:Y:S02]  /*17fa0*/  ISETP.LT.OR P3, PT, R2.reuse, 0x52, P2 ;  /* 0x000000520200780c */ /* 0x040fe40001761670 */
[C---:B------:R-:W-:Y:S02]  /*17fb0*/  ISETP.LT.OR P2, PT, R2.reuse, 0x59, P1 ;  /* 0x000000590200780c */ /* 0x040fe40000f41670 */
[----:B------:R-:W-:Y:S02]  /*17fc0*/  ISETP.LT.OR P1, PT, R2, 0x5a, P0 ;  /* 0x0000005a0200780c */ /* 0x000fe40000721670 */
[----:B------:R-:W-:Y:S01]  /*17fd0*/  PLOP3.LUT P0, PT, PT, PT, UP6, 0x40, 0x0 ;  /* 0x000000000000781c */ /* 0x000fe20003f0e868 */
[----:B------:R-:W-:Y:S01]  /*17fe0*/  UISETP.NE.AND UP6, UPT, UR39, URZ, UPT ;  /* 0x0000003f2700728c */ /* 0x000fe2000bfc5270 */
[----:B------:R-:W-:Y:S02]  /*17ff0*/  PLOP3.LUT P4, PT, PT, PT, UP3, 0x40, 0x0 ;  /* 0x000000000000781c */ /* 0x000fe40003f8e838 */
[----:B------:R-:W-:Y:S02]  /*18000*/  FSEL R95, R39, -INF , !P5 ;  /* 0xff800000275f7808 */ /* 0x000fe40006800000 */
[----:B------:R-:W-:Y:S02]  /*18010*/  ISETP.GT.AND P4, PT, R0, 0x50, P4 ;  /* 0x000000500000780c */ /* 0x000fe40002784270 */
[----:B------:R-:W-:Y:S02]  /*18020*/  IADD3 R0, -R8, UR15, R7 ;  /* 0x0000000f08007c10 */ /* 0x000fe4000fffe107 */
        /* <DEDUP_REMOVED lines=24> */
.L_x_467:
[----:B------:R-:W-:Y:S04]  /*181b0*/  MOV R7, c[0x0][0x32c] ;  /* 0x0000cb0000077a02 */ /* 0x000fe80000000f00 */
[----:B------:R-:W-:Y:S11]  /*181c0*/  ISETP.NE.AND P0, PT, R7, 0x1, PT ;  /* 0x000000010700780c */ /* 0x000ff60003f05270 */
[----:B------:R-:W-:Y:S02]  /*181d0*/  @!UPT UIADD3 URZ, URZ, URZ, URZ ;  /* 0x0000003f3f3ff290 */ /* 0x000fe4000fffe03f */
[----:B------:R-:W-:Y:S05]  /*181e0*/  @P0 IMAD.HI.U32 R7, R3, c[0x0][0x330], RZ ;  /* 0x0000cc0003070a27 */ /* 0x000fea00078e00ff */
[----:B------:R-:W-:Y:S02]  /*181f0*/  @P0 SHF.R.U32.HI R3, RZ, c[0x0][0x334], R7 ;  /* 0x0000cd00ff030a19 */ /* 0x000fe40000011607 */
.L_x_468:
[----:B------:R-:W-:Y:S05]  /*18200*/  BSYNC B0 ;  /* 0x0000000000007941 */ /* 0x000fea0003800000 */
.L_x_466:
[----:B------:R-:W-:Y:S05]  /*18210*/  MOV R7, UR12 ;  /* 0x0000000c00077c02 */ /* 0x000fea0008000f00 */
[----:B------:R-:W-:Y:S04]  /*18220*/  IMAD R7, R7, -0x60, -R9 ;  /* 0xffffffa007077824 */ /* 0x000fe800078e0a09 */
[----:B------:R-:W-:Y:S05]  /*18230*/  IMAD R3, R3, c[0x0][0x32c], R7 ;  /* 0x0000cb0003037a24 */ /* 0x000fea00078e0207 */
[----:B------:R-:W-:Y:S02]  /*18240*/  IADD3 R7, R3, c[0x0][0x32c], RZ ;  /* 0x0000cb0003077a10 */ /* 0x000fe40007ffe0ff */
[----:B------:R-:W-:Y:S02]  /*18250*/  IMNMX R0, R0, R3, !PT ;  /* 0x0000000300007217 */ /* 0x000fe40007800200 */
[----:B------:R-:W-:Y:S02]  /*18260*/  IMNMX R2, R2, R7, PT ;  /* 0x0000000702027217 */ /* 0x000fe40003800200 */
.L_x_465:
        /* <DEDUP_REMOVED lines=63> */
[----:B------:R-:W-:Y:S02]  /*18660*/  ISETP.LT.OR P5, PT, R2, 0x22, P4 ;  /* 0x000000220200780c */ /* 0x000fe400027a1670 */
[----:B------:R-:W-:Y:S02]  /*18670*/  FSEL R98, R18, -INF , !P2 ;  /* 0xff80000012627808 */ /* 0x000fe40005000000 */
[----:B------:R-:W-:Y:S02]  /*18680*/  ISETP.GT.AND P4, PT, R0, 0x29, P0 ;  /* 0x000000290000780c */ /* 0x000fe40000784270 */
[----:B------:R-:W-:Y:S02]  /*18690*/  ISETP.LT.OR P0, PT, R2, 0x29, P1 ;  /* 0x000000290200780c */ /* 0x000fe40000f01670 */
[----:B------:R-:W-:Y:S01]  /*186a0*/  PLOP3.LUT P2, PT, PT, PT, UP3, 0x40, 0x0 ;  /* 0x000000000000781c */ /* 0x000fe20003f4e838 */
[----:B------:R-:W-:Y:S01]  /*186b0*/  UISETP.NE.AND UP3, UPT, UR42, URZ, UPT ;  /* 0x0000003f2a00728c */ /* 0x000fe2000bf65270 */
[----:B------:R-:W-:Y:S01]  /*186c0*/  PLOP3.LUT P3, PT, PT, PT, UP4, 0x40, 0x0 ;  /* 0x000000000000781c */ /* 0x000fe20003f6e848 */
[----:B------:R-:W-:Y:S01]  /*186d0*/  UISETP.NE.AND UP4, UPT, UR43, URZ, UPT ;  /* 0x0000003f2b00728c */ /* 0x000fe2000bf85270 */
[----:B------:R-:W-:Y:S02]  /*186e0*/  FSEL R170, R170, -INF , !P0 ;  /* 0xff800000aaaa7808 */ /* 0x000fe40004000000 */
[----:B------:R-:W-:Y:S01]  /*186f0*/  PLOP3.LUT P1, PT, PT, PT, UP2, 0x40, 0x0 ;  /* 0x000000000000781c */ /* 0x000fe20003f2e828 */
[----:B------:R-:W-:Y:S01]  /*18700*/  UISETP.NE.AND UP2, UPT, UR41, URZ, UPT ;  /* 0x0000003f2900728c */ /* 0x000fe2000bf45270 */
[C---:B------:R-:W-:Y:S02]  /*18710*/  ISETP.GT.AND P2, PT, R0.reuse, 0x31, P2 ;  /* 0x000000310000780c */ /* 0x040fe40001744270 */
[----:B------:R-:W-:Y:S01]  /*18720*/  PLOP3.LUT P0, PT, PT, PT, UP1, 0x40, 0x0 ;  /* 0x000000000000781c */ /* 0x000fe20003f0e818 */
[----:B------:R-:W-:Y:S01]  /*18730*/  UISETP.NE.AND UP1, UPT, UR40, URZ, UPT ;  /* 0x0000003f2800728c */ /* 0x000fe2000bf25270 */
[----:B------:R-:W-:Y:S02]  /*18740*/  ISETP.GT.AND P3, PT, R0, 0x30, P3 ;  /* 0x000000300000780c */ /* 0x000fe40001f64270 */
[----:B------:R-:W-:Y:S02]  /*18750*/  ISETP.LT.OR P4, PT, R2, 0x2a, P4 ;  /* 0x0000002a0200780c */ /* 0x000fe40002781670 */
[----:B------:R-:W-:Y:S02]  /*18760*/  ISETP.GT.AND P1, PT, R0, 0x38, P1 ;  /* 0x000000380000780c */ /* 0x000fe40000f24270 */
[----:B------:R-:W-:Y:S02]  /*18770*/  ISETP.LT.OR P2, PT, R2, 0x32, P2 ;  /* 0x000000320200780c */ /* 0x000fe40001741670 */
[----:B------:R-:W-:Y:S02]  /*18780*/  ISETP.GT.AND P0, PT, R0, 0x39, P0 ;  /* 0x000000390000780c */ /* 0x000fe40000704270 */
[C---:B------:R-:W-:Y:S02]  /*18790*/  ISETP.LT.OR P3, PT, R2.reuse, 0x31, P3 ;  /* 0x000000310200780c */ /* 0x040fe40001f61670 */
[----:B------:R-:W-:Y:S02]  /*187a0*/  FSEL R172, R45, -INF , !P4 ;  /* 0xff8000002dac7808 */ /* 0x000fe40006000000 */
[----:B------:R-:W-:Y:S01]  /*187b0*/  PLOP3.LUT P4, PT, PT, PT, UP0, 0x40, 0x0 ;  /* 0x000000000000781c */ /* 0x000fe20003f8e808 */
[----:B------:R-:W-:Y:S01]  /*187c0*/  UISETP.NE.AND UP0, UPT, UR39, URZ, UPT ;  /* 0x0000003f2700728c */ /* 0x000fe2000bf05270 */
[C---:B------:R-:W-:Y:S01]  /*187d0*/  ISETP.LT.OR P1, PT, R2.reuse, 0x39, P1 ;  /* 0x000000390200780c */ /* 0x040fe20000f21670 */
[----:B------:R-:W-:Y:S01]  /*187e0*/  UP2UR UR39, UPR, URZ, 0x40 ;  /* 0x000000403f277883 */ /* 0x000fe20008000000 */
[----:B------:R-:W-:Y:S02]  /*187f0*/  FSEL R185, R57, -INF , !P2 ;  /* 0xff80000039b97808 */ /* 0x000fe40005000000 */
[----:B------:R-:W-:Y:S02]  /*18800*/  ISETP.LT.OR P2, PT, R2, 0x3a, P0 ;  /* 0x0000003a0200780c */ /* 0x000fe40000741670 */
[----:B------:R-:W-:Y:S02]  /*18810*/  FSEL R182, R56, -INF , !P3 ;  /* 0xff80000038b67808 */ /* 0x000fe40005800000 */
[----:B------:R-:W-:Y:S01]  /*18820*/  PLOP3.LUT P3, PT, PT, PT, UP6, 0x40, 0x0 ;  /* 0x000000000000781c */ /* 0x000fe20003f6e868 */
[----:B------:R-:W-:Y:S01]  /*18830*/  UISETP.NE.AND UP6, UPT, UR23, URZ, UPT ;  /* 0x0000003f1700728c */ /* 0x000fe2000bfc5270 */
[----:B------:R-:W-:Y:S02]  /*18840*/  FSEL R187, R60, -INF , !P1 ;  /* 0xff8000003cbb7808 */ /* 0x000fe40004800000 */
[----:B------:R-:W-:Y:S02]  /*18850*/  PLOP3.LUT P0, PT, PT, PT, UP5, 0x40, 0x0 ;  /* 0x000000000000781c */ /* 0x000fe40003f0e858 */
[C---:B------:R-:W-:Y:S02]  /*18860*/  ISETP.GT.AND P1, PT, R0.reuse, 0x40, P4 ;  /* 0x000000400000780c */ /* 0x040fe40002724270 */
[----:B------:R-:W-:Y:S02]  /*18870*/  FSEL R190, R61, -INF , !P2 ;  /* 0xff8000003dbe7808 */ /* 0x000fe40005000000 */
[----:B------:R-:W-:Y:S02]  /*18880*/  PLOP3.LUT P2, PT, PT, PT, UP4, 0x40, 0x0 ;  /* 0x000000000000781c */ /* 0x000fe40003f4e848 */
[----:B------:R-:W-:Y:S02]  /*18890*/  ISETP.GT.AND P3, PT, R0, 0x41, P3 ;  /* 0x000000410000780c */ /* 0x000fe40001f64270 */
[----:B------:R-:W-:Y:S02]  /*188a0*/  ISETP.LT.OR P4, PT, R2, 0x41, P1 ;  /* 0x000000410200780c */ /* 0x000fe40000f81670 */
[C---:B------:R-:W-:Y:S02]  /*188b0*/  ISETP.GT.AND P1, PT, R0.reuse, 0x48, P0 ;  /* 0x000000480000780c */ /* 0x040fe40000724270 */
[----:B------:R-:W-:Y:S02]  /*188c0*/  ISETP.GT.AND P0, PT, R0, 0x49, P2 ;  /* 0x000000490000780c */ /* 0x000fe40001704270 */
[C---:B------:R-:W-:Y:S02]  /*188d0*/  ISETP.LT.OR P2, PT, R2.reuse, 0x42, P3 ;  /* 0x000000420200780c */ /* 0x040fe40001f41670 */
[C---:B------:R-:W-:Y:S02]  /*188e0*/  ISETP.LT.OR P1, PT, R2.reuse, 0x49, P1 ;  /* 0x000000490200780c */ /* 0x040fe40000f21670 */
[----:B------:R-:W-:Y:S02]  /*188f0*/  ISETP.LT.OR P0, PT, R2, 0x4a, P0 ;  /* 0x0000004a0200780c */ /* 0x000fe40000701670 */
[----:B-----5:R-:W-:Y:S02]  /*18900*/  FSEL R226, R73, -INF , !P2 ;  /* 0xff80000049e27808 */ /* 0x020fe40005000000 */
        /* <DEDUP_REMOVED lines=39> */
.L_x_471:
[----:B------:R-:W-:Y:S04]  /*18b80*/  MOV R2, c[0x0][0x32c] ;  /* 0x0000cb0000027a02 */ /* 0x000fe80000000f00 */
[----:B------:R-:W-:Y:S11]  /*18b90*/  ISETP.NE.AND P0, PT, R2, 0x1, PT ;  /* 0x000000010200780c */ /* 0x000ff60003f05270 */
[----:B------:R-:W-:Y:S02]  /*18ba0*/  @!UPT UIADD3 URZ, URZ, URZ, URZ ;  /* 0x0000003f3f3ff290 */ /* 0x000fe4000fffe03f */
[----:B------:R-:W-:Y:S05]  /*18bb0*/  @P0 IMAD.HI.U32 R2, R0, c[0x0][0x330], RZ ;  /* 0x0000cc0000020a27 */ /* 0x000fea00078e00ff */
[----:B------:R-:W-:Y:S02]  /*18bc0*/  @P0 SHF.R.U32.HI R0, RZ, c[0x0][0x334], R2 ;  /* 0x0000cd00ff000a19 */ /* 0x000fe40000011602 */
.L_x_472:
[----:B------:R-:W-:Y:S05]  /*18bd0*/  BSYNC B0 ;  /* 0x0000000000007941 */ /* 0x000fea0003800000 */
.L_x_470:
        /* <DEDUP_REMOVED lines=11> */
.L_x_469:
        /* <DEDUP_REMOVED lines=33> */
[----:B------:R-:W-:Y:S01]  /*18ea0*/  PLOP3.LUT P0, PT, PT, PT, UP5, 0x40, 0x0 ;  /* 0x000000000000781c */ /* 0x000fe20003f0e858 */
[----:B------:R-:W-:Y:S01]  /*18eb0*/  UISETP.NE.AND UP5, UPT, UR10, URZ, UPT ;  /* 0x0000003f0a00728c */ /* 0x000fe2000bfa5270 */
[----:B------:R-:W-:Y:S02]  /*18ec0*/  FMNMX.FTZ R72, R176, R72, !PT ;  /* 0x00000048b0487209 */ /* 0x000fe40007810000 */
[----:B------:R-:W-:Y:S02]  /*18ed0*/  FMNMX.FTZ R3, R95, R3, !PT ;  /* 0x000000035f037209 */ /* 0x000fe40007810000 */
[----:B------:R-:W-:Y:S02]  /*18ee0*/  FMNMX.FTZ R72, R177, R72, !PT ;  /* 0x00000048b1487209 */ /* 0x000fe40007810000 */
[----:B------:R-:W-:Y:S02]  /*18ef0*/  ISETP.GT.AND P0, PT, R0, RZ, P0 ;  /* 0x000000ff0000720c */ /* 0x000fe40000704270 */
[----:B------:R-:W-:Y:S02]  /*18f00*/  FMNMX.FTZ R72, R179, R72, !PT ;  /* 0x00000048b3487209 */ /* 0x000fe40007810000 */
[----:B------:R-:W-:Y:S02]  /*18f10*/  FMNMX.FTZ R3, R174, R3, !PT ;  /* 0x00000003ae037209 */ /* 0x000fe40007810000 */
[----:B------:R-:W-:Y:S02]  /*18f20*/  FMNMX.FTZ R72, R189, R72, !PT ;  /* 0x00000048bd487209 */ /* 0x000fe40007810000 */
[----:B------:R-:W-:Y:S02]  /*18f30*/  ISETP.LT.OR P0, PT, R2, 0x1, P0 ;  /* 0x000000010200780c */ /* 0x000fe40000701670 */
[----:B------:R-:W-:Y:S01]  /*18f40*/  PLOP3.LUT P1, PT, PT, PT, UP1, 0x40, 0x0 ;  /* 0x000000000000781c */ /* 0x000fe20003f2e818 */
[----:B------:R-:W-:Y:S01]  /*18f50*/  UISETP.NE.AND UP1, UPT, UR32, URZ, UPT ;  /* 0x0000003f2000728c */ /* 0x000fe2000bf25270 */
[----:B------:R-:W-:Y:S02]  /*18f60*/  FMNMX.FTZ R72, R196, R72, !PT ;  /* 0x00000048c4487209 */ /* 0x000fe40007810000 */
[----:B------:R-:W-:Y:S02]  /*18f70*/  FMNMX.FTZ R3, R175, R3, !PT ;  /* 0x00000003af037209 */ /* 0x000fe40007810000 */
[----:B------:R-:W-:Y:S02]  /*18f80*/  FSEL R9, R250, -INF , !P0 ;  /* 0xff800000fa097808 */ /* 0x000fe40004000000 */
[----:B------:R-:W-:Y:S02]  /*18f90*/  ISETP.GT.AND P0, PT, R0, 0x1, P1 ;  /* 0x000000010000780c */ /* 0x000fe40000f04270 */
        /* <DEDUP_REMOVED lines=38> */
[----:B------:R-:W-:Y:S01]  /*19200*/  ISETP.LT.OR P0, PT, R2, 0x12, P0 ;  /* 0x000000120200780c */ /* 0x000fe20000701670 */
[----:B------:R-:W1:Y:S01]  /*19210*/  SHFL.BFLY PT, R5, R72, 0x2, 0x1f ;  /* 0x0c401f0048057f89 */ /* 0x000e6200000e0000 */
[----:B------:R-:W-:Y:S01]  /*19220*/  PLOP3.LUT P1, PT, PT, PT, UP1, 0x40, 0x0 ;  /* 0x000000000000781c */ /* 0x000fe20003f2e818 */
[----:B------:R-:W-:Y:S01]  /*19230*/  UISETP.NE.AND UP1, UPT, UR28, URZ, UPT ;  /* 0x0000003f1c00728c */ /* 0x000fe2000bf25270 */
[----:B------:R-:W-:Y:S02]  /*19240*/  FMNMX.FTZ R3, R237, R3, !PT ;  /* 0x00000003ed037209 */ /* 0x000fe40007810000 */
[----:B------:R-:W-:Y:S02]  /*19250*/  FSEL R58, R201, -INF , !P0 ;  /* 0xff800000c93a7808 */ /* 0x000fe40004000000 */
[----:B------:R-:W-:Y:S02]  /*19260*/  ISETP.GT.AND P0, PT, R0, 0x18, P1 ;  /* 0x000000180000780c */ /* 0x000fe40000f04270 */
[----:B------:R-:W-:Y:S02]  /*19270*/  FMNMX.FTZ R3, R243, R3, !PT ;  /* 0x00000003f3037209 */ /* 0x000fe40007810000 */
[----:B------:R-:W-:Y:S02]  /*19280*/  ISETP.LT.OR P0, PT, R2, 0x19, P0 ;  /* 0x000000190200780c */ /* 0x000fe40000701670 */
[----:B------:R-:W-:Y:S01]  /*19290*/  PLOP3.LUT P5, PT, PT, PT, UP0, 0x40, 0x0 ;  /* 0x000000000000781c */ /* 0x000fe20003fae808 */
[----:B------:R-:W-:Y:S01]  /*192a0*/  UISETP.NE.AND UP0, UPT, UR25, URZ, UPT ;  /* 0x0000003f1900728c */ /* 0x000fe2000bf05270 */
[----:B------:R-:W-:Y:S02]  /*192b0*/  FMNMX.FTZ R3, R245, R3, !PT ;  /* 0x00000003f5037209 */ /* 0x000fe40007810000 */
[----:B------:R-:W-:Y:S02]  /*192c0*/  FSEL R62, R199, -INF , !P0 ;  /* 0xff800000c73e7808 */ /* 0x000fe40004000000 */
[----:B------:R-:W-:Y:S01]  /*192d0*/  ISETP.GT.AND P0, PT, R0, 0x19, P5 ;  /* 0x000000190000780c */ /* 0x000fe20002f04270 */
[----:B------:R-:W2:Y:S01]  /*192e0*/  SHFL.BFLY PT, R6, R3, 0x2, 0x1f ;  /* 0x0c401f0003067f89 */ /* 0x000ea200000e0000 */
[----:B------:R-:W-:Y:S01]  /*192f0*/  PLOP3.LUT P4, PT, PT, PT, UP3, 0x40, 0x0 ;  /* 0x000000000000781c */ /* 0x000fe20003f8e838 */
[----:B------:R-:W-:Y:S01]  /*19300*/  UISETP.NE.AND UP3, UPT, UR18, URZ, UPT ;  /* 0x0000003f1200728c */ /* 0x000fe2000bf65270 */
[----:B------:R-:W-:Y:S02]  /*19310*/  ISETP.LT.OR P0, PT, R2, 0x1a, P0 ;  /* 0x0000001a0200780c */ /* 0x000fe40000701670 */
[----:B------:R-:W-:Y:S01]  /*19320*/  PLOP3.LUT P2, PT, PT, PT, UP2, 0x40, 0x0 ;  /* 0x000000000000781c */ /* 0x000fe20003f4e828 */
[----:B------:R-:W-:Y:S01]  /*19330*/  UISETP.NE.AND UP2, UPT, UR16, URZ, UPT ;  /* 0x0000003f1000728c */ /* 0x000fe2000bf45270 */
[----:B------:R-:W-:Y:S02]  /*19340*/  FSEL R88, R194, -INF , !P0 ;  /* 0xff800000c2587808 */ /* 0x000fe40004000000 */
[----:B------:R-:W-:Y:S02]  /*19350*/  ISETP.GT.AND P0, PT, R0, 0x20, P4 ;  /* 0x000000200000780c */ /* 0x000fe40002704270 */
[----:B------:R-:W-:Y:S02]  /*19360*/  FMNMX.FTZ R4, R8, R102, !PT ;  /* 0x0000006608047209 */ /* 0x000fe40007810000 */
[----:B------:R-:W-:Y:S02]  /*19370*/  ISETP.LT.OR P0, PT, R2, 0x21, P0 ;  /* 0x000000210200780c */ /* 0x000fe40000701670 */
[----:B------:R-:W-:Y:S01]  /*19380*/  PLOP3.LUT P1, PT, PT, PT, UP1, 0x40, 0x0 ;  /* 0x000000000000781c */ /* 0x000fe20003f2e818 */
[----:B------:R-:W-:Y:S01]  /*19390*/  UISETP.NE.AND UP1, UPT, UR14, URZ, UPT ;  /* 0x0000003f0e00728c */ /* 0x000fe2000bf25270 */
[----:B------:R-:W-:Y:S02]  /*193a0*/  FSEL R99, R184, -INF , !P0 ;  /* 0xff800000b8637808 */ /* 0x000fe40004000000 */
[----:B------:R-:W-:Y:S02]  /*193b0*/  ISETP.GT.AND P0, PT, R0, 0x21, P2 ;  /* 0x000000210000780c */ /* 0x000fe40001704270 */
[----:B------:R-:W-:Y:S02]  /*193c0*/  FMNMX.FTZ R4, R12, R4, !PT ;  /* 0x000000040c047209 */ /* 0x000fe40007810000 */
[----:B------:R-:W-:Y:S02]  /*193d0*/  ISETP.LT.OR P0, PT, R2, 0x22, P0 ;  /* 0x000000220200780c */ /* 0x000fe40000701670 */
[----:B-1----:R-:W-:Y:S02]  /*193e0*/  FMNMX.FTZ R72, R72, R5, !PT ;  /* 0x0000000548487209 */ /* 0x002fe40007810000 */
[----:B------:R-:W-:Y:S02]  /*193f0*/  FSEL R169, R43, -INF , !P0 ;  /* 0xff8000002ba97808 */ /* 0x000fe40004000000 */
[----:B------:R-:W-:Y:S01]  /*19400*/  ISETP.GT.AND P0, PT, R0, 0x28, P1 ;  /* 0x000000280000780c */ /* 0x000fe20000f04270 */
[----:B------:R-:W1:Y:S01]  /*19410*/  SHFL.BFLY PT, R7, R72, 0x1, 0x1f ;  /* 0x0c201f0048077f89 */ /* 0x000e6200000e0000 */
[----:B------:R-:W-:Y:S02]  /*19420*/  FMNMX.FTZ R5, R9, R103, !PT ;  /* 0x0000006709057209 */ /* 0x000fe40007810000 */
[----:B------:R-:W-:Y:S02]  /*19430*/  ISETP.LT.OR P0, PT, R2, 0x29, P0 ;  /* 0x000000290200780c */ /* 0x000fe40000701670 */
[----:B------:R-:W-:Y:S02]  /*19440*/  FMNMX.FTZ R4, R13, R4, !PT ;  /* 0x000000040d047209 */ /* 0x000fe40007810000 */
[----:B------:R-:W-:Y:S01]  /*19450*/  PLOP3.LUT P5, PT, PT, PT, UP0, 0x40, 0x0 ;  /* 0x000000000000781c */ /* 0x000fe20003fae808 */
[----:B------:R-:W-:Y:S01]  /*19460*/  UISETP.NE.AND UP0, UPT, UR13, URZ, UPT ;  /* 0x0000003f0d00728c */ /* 0x000fe2000bf05270 */
[----:B--2---:R-:W-:Y:S02]  /*19470*/  FMNMX.FTZ R3, R3, R6, !PT ;  /* 0x0000000603037209 */ /* 0x004fe40007810000 */
[----:B------:R-:W-:Y:S02]  /*19480*/  FMNMX.FTZ R5, R14, R5, !PT ;  /* 0x000000050e057209 */ /* 0x000fe40007810000 */
[----:B------:R-:W-:Y:S01]  /*19490*/  FSEL R171, R46, -INF , !P0 ;  /* 0xff8000002eab7808 */ /* 0x000fe20004000000 */
[----:B------:R-:W2:Y:S01]  /*194a0*/  SHFL.BFLY PT, R71, R3, 0x1, 0x1f ;  /* 0x0c201f0003477f89 */ /* 0x000ea200000e0000 */
[----:B------:R-:W-:Y:S02]  /*194b0*/  ISETP.GT.AND P0, PT, R0, 0x29, P5 ;  /* 0x000000290000780c */ /* 0x000fe40002f04270 */
[----:B------:R-:W-:Y:S02]  /*194c0*/  FMNMX.FTZ R4, R15, R4, !PT ;  /* 0x000000040f047209 */ /* 0x000fe40007810000 */
[----:B------:R-:W-:Y:S02]  /*194d0*/  FMNMX.FTZ R5, R16, R5, !PT ;  /* 0x0000000510057209 */ /* 0x000fe40007810000 */
[----:B------:R-:W-:Y:S02]  /*194e0*/  ISETP.LT.OR P0, PT, R2, 0x2a, P0 ;  /* 0x0000002a0200780c */ /* 0x000fe40000701670 */
[----:B------:R-:W-:Y:S02]  /*194f0*/  FMNMX.FTZ R4, R32, R4, !PT ;  /* 0x0000000420047209 */ /* 0x000fe40007810000 */
[----:B------:R-:W-:Y:S01]  /*19500*/  PLOP3.LUT P3, PT, PT, PT, UP4, 0x40, 0x0 ;  /* 0x000000000000781c */ /* 0x000fe20003f6e848 */
[----:B------:R-:W-:Y:S01]  /*19510*/  UISETP.NE.AND UP4, UPT, UR38, URZ, UPT ;  /* 0x0000003f2600728c */ /* 0x000fe2000bf85270 */
[----:B------:R-:W-:Y:S02]  /*19520*/  FMNMX.FTZ R5, R18, R5, !PT ;  /* 0x0000000512057209 */ /* 0x000fe40007810000 */
[----:B------:R-:W-:Y:S02]  /*19530*/  FSEL R173, R47, -INF , !P0 ;  /* 0xff8000002fad7808 */ /* 0x000fe40004000000 */
[----:B------:R-:W-:Y:S02]  /*19540*/  ISETP.GT.AND P0, PT, R0, 0x30, P3 ;  /* 0x000000300000780c */ /* 0x000fe40001f04270 */
[----:B------:R-:W-:Y:S02]  /*19550*/  FMNMX.FTZ R4, R40, R4, !PT ;  /* 0x0000000428047209 */ /* 0x000fe40007810000 */
[----:B------:R-:W-:Y:S02]  /*19560*/  FMNMX.FTZ R5, R56, R5, !PT ;  /* 0x0000000538057209 */ /* 0x000fe40007810000 */
[----:B-1----:R-:W-:Y:S02]  /*19570*/  FMNMX.FTZ R72, R72, R7, !PT ;  /* 0x0000000748487209 */ /* 0x002fe40007810000 */
[----:B------:R-:W-:Y:S02]  /*19580*/  ISETP.LT.OR P0, PT, R2, 0x31, P0 ;  /* 0x000000310200780c */ /* 0x000fe40000701670 */
[----:B------:R-:W-:Y:S01]  /*19590*/  FMNMX.FTZ R4, R41, R4, !PT ;  /* 0x0000000429047209 */ /* 0x000fe20007810000 */
[----:B------:R-:W-:Y:S01]  /*195a0*/  FMUL.FTZ R74, R72, c[0x0][0x2d0] ;  /* 0x0000b400484a7a20 */ /* 0x000fe20000410000 */
[----:B------:R-:W-:Y:S01]  /*195b0*/  PLOP3.LUT P2, PT, PT, PT, UP3, 0x40, 0x0 ;  /* 0x000000000000781c */ /* 0x000fe20003f4e838 */
[----:B------:R-:W-:Y:S01]  /*195c0*/  UISETP.NE.AND UP3, UPT, UR33, URZ, UPT ;  /* 0x0000003f2100728c */ /* 0x000fe2000bf65270 */
[----:B------:R-:W-:Y:S02]  /*195d0*/  FMNMX.FTZ R5, R58, R5, !PT ;  /* 0x000000053a057209 */ /* 0x000fe40007810000 */
[----:B------:R-:W-:Y:S02]  /*195e0*/  FSEL R181, R181, -INF , !P0 ;  /* 0xff800000b5b57808 */ /* 0x000fe40004000000 */
[----:B------:R-:W-:Y:S02]  /*195f0*/  ISETP.GT.AND P0, PT, R0, 0x31, P2 ;  /* 0x000000310000780c */ /* 0x000fe40001704270 */
[----:B------:R-:W-:Y:S02]  /*19600*/  FMNMX.FTZ R4, R44, R4, !PT ;  /* 0x000000042c047209 */ /* 0x000fe40007810000 */
[----:B------:R-:W-:Y:S02]  /*19610*/  FSETP.NEU.FTZ.AND P2, PT, R72, -INF , PT ;  /* 0xff8000004800780b */ /* 0x000fe40003f5d000 */
[----:B------:R-:W-:Y:S02]  /*19620*/  FMNMX.FTZ R5, R62, R5, !PT ;  /* 0x000000053e057209 */ /* 0x000fe40007810000 */
[----:B------:R-:W-:Y:S02]  /*19630*/  FMNMX.FTZ R4, R98, R4, !PT ;  /* 0x0000000462047209 */ /* 0x000fe40007810000 */
[----:B------:R-:W-:Y:S02]  /*19640*/  FSEL R74, R74, RZ, P2 ;  /* 0x000000ff4a4a7208 */ /* 0x000fe40001000000 */
[----:B------:R-:W-:Y:S02]  /*19650*/  FMNMX.FTZ R5, R88, R5, !PT ;  /* 0x0000000558057209 */ /* 0x000fe40007810000 */
[----:B------:R-:W-:Y:S01]  /*19660*/  FMNMX.FTZ R4, R168, R4, !PT ;  /* 0x00000004a8047209 */ /* 0x000fe20007810000 */
[--C-:B------:R-:W-:Y:S01]  /*19670*/  FFMA.FTZ R48, R48, c[0x0][0x2d0], -R74.reuse ;  /* 0x0000b40030307a23 */ /* 0x100fe2000001084a */
[----:B--2---:R-:W-:Y:S02]  /*19680*/  FMNMX.FTZ R71, R3, R71, !PT ;  /* 0x0000004703477209 */ /* 0x004fe40007810000 */
[----:B------:R-:W-:Y:S01]  /*19690*/  FMNMX.FTZ R3, R99, R5, !PT ;  /* 0x0000000563037209 */ /* 0x000fe20007810000 */
[--C-:B------:R-:W-:Y:S01]  /*196a0*/  FFMA.FTZ R5, R19, c[0x0][0x2d0], -R74.reuse ;  /* 0x0000b40013057a23 */ /* 0x100fe2000001084a */
[----:B------:R-:W-:Y:S02]  /*196b0*/  FMNMX.FTZ R4, R170, R4, !PT ;  /* 0x00000004aa047209 */ /* 0x000fe40007810000 */
[----:B------:R-:W-:Y:S01]  /*196c0*/  ISETP.LT.OR P0, PT, R2, 0x32, P0 ;  /* 0x000000320200780c */ /* 0x000fe20000701670 */
[----:B------:R1:W-:Y:S01]  /*196d0*/  MUFU.EX2 R50, R5 ;  /* 0x0000000500327308 */ /* 0x0003e20000000800 */
        /* <DEDUP_REMOVED lines=8> */
[----:B------:R-:W-:Y:S02]  /*19760*/  FMNMX.FTZ R3, R173, R3, !PT ;  /* 0x00000003ad037209 */ /* 0x000fe40007810000 */
[----:B------:R-:W-:Y:S02]  /*19770*/  FMNMX.FTZ R4, R190, R4, !PT ;  /* 0x00000004be047209 */ /* 0x000fe40007810000 */
[----:B------:R-:W-:Y:S02]  /*19780*/  FSEL R184, R59, -INF , !P0 ;  /* 0xff8000003bb87808 */ /* 0x000fe40004000000 */
[----:B------:R-:W-:Y:S02]  /*19790*/  FMNMX.FTZ R4, R203, R4, !PT ;  /* 0x00000004cb047209 */ /* 0x000fe40007810000 */
[----:B------:R-:W-:Y:S01]  /*197a0*/  ISETP.GT.AND P0, PT, R0, 0x38, P1 ;  /* 0x000000380000780c */ /* 0x000fe20000f04270 */
[--C-:B-1----:R-:W-:Y:S01]  /*197b0*/  FFMA.FTZ R5, R21, c[0x0][0x2d0], -R74.reuse ;  /* 0x0000b40015057a23 */ /* 0x102fe2000001084a */
        /* <DEDUP_REMOVED lines=16> */
[----:B-1----:R-:W-:Y:S01]  /*198c0*/  FMNMX.FTZ R5, R186, R3, !PT ;  /* 0x00000003ba057209 */ /* 0x002fe20007810000 */
[--C-:B------:R-:W-:Y:S01]  /*198d0*/  FFMA.FTZ R3, R23, c[0x0][0x2d0], -R74.reuse ;  /* 0x0000b40017037a23 */ /* 0x100fe2000001084a */
[----:B------:R-:W-:Y:S01]  /*198e0*/  FSEL R178, R63, -INF , !P0 ;  /* 0xff8000003fb27808 */ /* 0x000fe20004000000 */
[----:B------:R-:W1:Y:S01]  /*198f0*/  SHFL.BFLY PT, R6, R4, 0x2, 0x1f ;  /* 0x0c401f0004067f89 */ /* 0x000e6200000e0000 */
[----:B------:R-:W-:Y:S01]  /*19900*/  PLOP3.LUT P5, PT, PT, PT, UP0, 0x40, 0x0 ;  /* 0x000000000000781c */ /* 0x000fe20003fae808 */
[----:B------:R2:W3:Y:S01]  /*19910*/  MUFU.EX2 R61, R3 ;  /* 0x00000003003d7308 */ /* 0x0004e20000000800 */
[----:B------:R-:W-:Y:S01]  /*19920*/  PLOP3.LUT P4, PT, PT, PT, UP6, 0x40, 0x0 ;  /* 0x000000000000781c */ /* 0x000fe20003f8e868 */
[----:B------:R-:W-:Y:S01]  /*19930*/  UISETP.NE.AND UP0, UPT, UR37, URZ, UPT ;  /* 0x0000003f2500728c */ /* 0x000fe2000bf05270 */
[C---:B------:R-:W-:Y:S02]  /*19940*/  ISETP.GT.AND P0, PT, R0.reuse, 0x40, P5 ;  /* 0x000000400000780c */ /* 0x040fe40002f04270 */
[----:B------:R-:W-:Y:S02]  /*19950*/  ISETP.GT.AND P1, PT, R0, 0x41, P4 ;  /* 0x000000410000780c */ /* 0x000fe40002724270 */
[----:B------:R-:W-:Y:S02]  /*19960*/  ISETP.LT.OR P0, PT, R2, 0x41, P0 ;  /* 0x000000410200780c */ /* 0x000fe40000701670 */
[----:B------:R-:W-:Y:S02]  /*19970*/  PLOP3.LUT P3, PT, PT, PT, UP5, 0x40, 0x0 ;  /* 0x000000000000781c */ /* 0x000fe40003f6e858 */
[----:B------:R-:W-:Y:S02]  /*19980*/  FSEL R188, R188, -INF , !P0 ;  /* 0xff800000bcbc7808 */ /* 0x000fe40004000000 */
[----:B------:R-:W-:Y:S02]  /*19990*/  PLOP3.LUT P0, PT, PT, PT, UP4, 0x40, 0x0 ;  /* 0x000000000000781c */ /* 0x000fe40003f0e848 */
[----:B------:R-:W-:Y:S02]  /*199a0*/  ISETP.LT.OR P1, PT, R2, 0x42, P1 ;  /* 0x000000420200780c */ /* 0x000fe40000f21670 */
[C---:B------:R-:W-:Y:S02]  /*199b0*/  ISETP.GT.AND P3, PT, R0.reuse, 0x48, P3 ;  /* 0x000000480000780c */ /* 0x040fe40001f64270 */
[----:B------:R-:W-:Y:S02]  /*199c0*/  ISETP.GT.AND P0, PT, R0, 0x49, P0 ;  /* 0x000000490000780c */ /* 0x000fe40000704270 */
[----:B------:R-:W-:Y:S02]  /*199d0*/  FMNMX.FTZ R5, R178, R5, !PT ;  /* 0x00000005b2057209 */ /* 0x000fe40007810000 */
[----:B------:R-:W-:Y:S02]  /*199e0*/  ISETP.LT.OR P0, PT, R2, 0x4a, P0 ;  /* 0x0000004a0200780c */ /* 0x000fe40000701670 */
[----:B-1----:R-:W-:Y:S01]  /*199f0*/  FMNMX.FTZ R4, R4, R6, !PT ;  /* 0x0000000604047209 */ /* 0x002fe20007810000 */
[----:B------:R-:W-:Y:S01]  /*19a00*/  FFMA.FTZ R6, R11, c[0x0][0x2d0], -R74 ;  /* 0x0000b4000b067a23 */ /* 0x000fe2000001084a */
[----:B------:R-:W-:Y:S01]  /*19a10*/  FSEL R191, R75, -INF , !P1 ;  /* 0xff8000004bbf7808 */ /* 0x000fe20004800000 */
[----:B------:R-:W-:Y:S01]  /*19a20*/  FMUL.FTZ R75, R71, c[0x0][0x2d0] ;  /* 0x0000b400474b7a20 */ /* 0x000fe20000410000 */
[----:B------:R-:W-:Y:S01]  /*19a30*/  ISETP.LT.OR P1, PT, R2, 0x49, P3 ;  /* 0x000000490200780c */ /* 0x000fe20001f21670 */
[----:B------:R-:W-:Y:S01]  /*19a40*/  MUFU.EX2 R38, R6 ;  /* 0x0000000600267308 */ /* 0x000fe20000000800 */
[----:B------:R-:W-:Y:S01]  /*19a50*/  PLOP3.LUT P3, PT, PT, PT, UP2, 0x40, 0x0 ;  /* 0x000000000000781c */ /* 0x000fe20003f6e828 */
[----:B------:R-:W1:Y:S01]  /*19a60*/  SHFL.BFLY PT, R70, R4, 0x1, 0x1f ;  /* 0x0c201f0004467f89 */ /* 0x000e6200000e0000 */
[----:B--2---:R-:W-:Y:S02]  /*19a70*/  FMNMX.FTZ R3, R188, R5, !PT ;  /* 0x00000005bc037209 */ /* 0x004fe40007810000 */
[----:B------:R-:W-:Y:S02]  /*19a80*/  PLOP3.LUT P4, PT, PT, PT, UP3, 0x40, 0x0 ;  /* 0x000000000000781c */ /* 0x000fe40003f8e838 */
[----:B------:R-:W-:Y:S02]  /*19a90*/  FSEL R192, R78, -INF , !P1 ;  /* 0xff8000004ec07808 */ /* 0x000fe40004800000 */
[----:B------:R-:W-:Y:S02]  /*19aa0*/  FSEL R194, R79, -INF , !P0 ;  /* 0xff8000004fc27808 */ /* 0x000fe40004000000 */
[C---:B------:R-:W-:Y:S02]  /*19ab0*/  ISETP.GT.AND P4, PT, R0.reuse, 0x50, P4 ;  /* 0x000000500000780c */ /* 0x040fe40002784270 */
[----:B------:R-:W-:Y:S02]  /*19ac0*/  ISETP.GT.AND P0, PT, R0, 0x51, P3 ;  /* 0x000000510000780c */ /* 0x000fe40001f04270 */
[----:B------:R-:W-:Y:S02]  /*19ad0*/  FMNMX.FTZ R3, R191, R3, !PT ;  /* 0x00000003bf037209 */ /* 0x000fe40007810000 */
[----:B------:R-:W-:Y:S02]  /*19ae0*/  FSETP.NEU.FTZ.AND P1, PT, R71, -INF , PT ;  /* 0xff8000004700780b */ /* 0x000fe40003f3d000 */
[C---:B------:R-:W-:Y:S02]  /*19af0*/  ISETP.LT.OR P3, PT, R2.reuse, 0x51, P4 ;  /* 0x000000510200780c */ /* 0x040fe40002761670 */
[----:B------:R-:W-:Y:S02]  /*19b00*/  ISETP.LT.OR P0, PT, R2, 0x52, P0 ;  /* 0x000000520200780c */ /* 0x000fe40000701670 */
[----:B------:R-:W-:Y:S02]  /*19b10*/  FMNMX.FTZ R3, R192, R3, !PT ;  /* 0x00000003c0037209 */ /* 0x000fe40007810000 */
[----:B------:R-:W-:Y:S02]  /*19b20*/  FSEL R75, R75, RZ, P1 ;  /* 0x000000ff4b4b7208 */ /* 0x000fe40000800000 */
[----:B------:R-:W-:Y:S02]  /*19b30*/  FSEL R202, R91, -INF , !P0 ;  /* 0xff8000005bca7808 */ /* 0x000fe40004000000 */
[----:B------:R-:W-:Y:S01]  /*19b40*/  FMNMX.FTZ R3, R194, R3, !PT ;  /* 0x00000003c2037209 */ /* 0x000fe20007810000 */
[--C-:B------:R-:W-:Y:S01]  /*19b50*/  FFMA.FTZ R5, R10, c[0x0][0x2d0], -R75.reuse ;  /* 0x0000b4000a057a23 */ /* 0x100fe2000001084b */
[----:B------:R-:W-:Y:S01]  /*19b60*/  FSEL R199, R42, -INF , !P3 ;  /* 0xff8000002ac77808 */ /* 0x000fe20005800000 */
[--C-:B------:R-:W-:Y:S01]  /*19b70*/  FFMA.FTZ R92, R95, c[0x0][0x2d0], -R75.reuse ;  /* 0x0000b4005f5c7a23 */ /* 0x100fe2000001084b */
[----:B------:R-:W-:Y:S01]  /*19b80*/  PLOP3.LUT P3, PT, PT, PT, UP1, 0x40, 0x0 ;  /* 0x000000000000781c */ /* 0x000fe20003f6e818 */
[----:B------:R2:W-:Y:S01]  /*19b90*/  MUFU.EX2 R84, R5 ;  /* 0x0000000500547308 */ /* 0x0005e20000000800 */
[----:B------:R-:W-:Y:S01]  /*19ba0*/  PLOP3.LUT P0, PT, PT, PT, UP0, 0x40, 0x0 ;  /* 0x000000000000781c */ /* 0x000fe20003f0e808 */
[----:B------:R-:W-:Y:S01]  /*19bb0*/  UISETP.GT.AND UP0, UPT, UR12, UR11, UPT ;  /* 0x0000000b0c00728c */ /* 0x000fe2000bf04270 */
[C---:B------:R-:W-:Y:S01]  /*19bc0*/  ISETP.GT.AND P3, PT, R0.reuse, 0x58, P3 ;  /* 0x000000580000780c */ /* 0x040fe20001f64270 */
[----:B------:R-:W-:Y:S01]  /*19bd0*/  UIADD3 UR12, UR12, -0x1, URZ ;  /* 0xffffffff0c0c7890 */ /* 0x000fe2000fffe03f */
[----:B------:R-:W-:Y:S02]  /*19be0*/  ISETP.GT.AND P0, PT, R0, 0x59, P0 ;  /* 0x000000590000780c */ /* 0x000fe40000704270 */
[----:B------:R-:W-:Y:S01]  /*19bf0*/  FMNMX.FTZ R0, R199, R3, !PT ;  /* 0x00000003c7007209 */ /* 0x000fe20007810000 */
[--C-:B------:R-:W-:Y:S01]  /*19c00*/  FFMA.FTZ R3, R22, c[0x0][0x2d0], -R75.reuse ;  /* 0x0000b40016037a23 */ /* 0x100fe2000001084b */
[----:B---3--:R-:W-:Y:S02]  /*19c10*/  F2FP.PACK_AB R78, R61, R87 ;  /* 0x000000573d4e723e */ /* 0x008fe400000000ff */
[----:B------:R-:W-:Y:S01]  /*19c20*/  ISETP.LT.OR P0, PT, R2, 0x5a, P0 ;  /* 0x0000005a0200780c */ /* 0x000fe20000701670 */
[----:B------:R3:W-:Y:S01]  /*19c30*/  MUFU.EX2 R60, R3 ;  /* 0x00000003003c7308 */ /* 0x0007e20000000800 */
[----:B-1----:R-:W-:Y:S02]  /*19c40*/  FMNMX.FTZ R70, R4, R70, !PT ;  /* 0x0000004604467209 */ /* 0x002fe40007810000 */
[----:B------:R-:W-:Y:S02]  /*19c50*/  FSEL R73, R34, -INF , !P0 ;  /* 0xff80000022497808 */ /* 0x000fe40004000000 */
[C---:B------:R-:W-:Y:S01]  /*19c60*/  FSETP.NEU.FTZ.AND P0, PT, R70.reuse, -INF , PT ;  /* 0xff8000004600780b */ /* 0x040fe20003f1d000 */
[----:B------:R-:W-:Y:S01]  /*19c70*/  FMUL.FTZ R96, R70, c[0x0][0x2d0] ;  /* 0x0000b40046607a20 */ /* 0x000fe20000410000 */
[----:B------:R-:W-:Y:S01]  /*19c80*/  ISETP.LT.OR P3, PT, R2, 0x59, P3 ;  /* 0x000000590200780c */ /* 0x000fe20001f61670 */
[--C-:B------:R-:W-:Y:S01]  /*19c90*/  FFMA.FTZ R2, R20, c[0x0][0x2d0], -R75.reuse ;  /* 0x0000b40014027a23 */ /* 0x100fe2000001084b */
[----:B------:R-:W-:Y:S01]  /*19ca0*/  FMNMX.FTZ R0, R202, R0, !PT ;  /* 0x00000000ca007209 */ /* 0x000fe20007810000 */
[----:B------:R-:W-:Y:S01]  /*19cb0*/  LDSM.16.MT88.4 R20, [R209+0x100] ;  /* 0x00010000d114783b */ /* 0x000fe20000004200 */
[----:B------:R-:W-:Y:S01]  /*19cc0*/  FSEL R96, R96, RZ, P0 ;  /* 0x000000ff60607208 */ /* 0x000fe20000000000 */
[----:B------:R1:W4:Y:S01]  /*19cd0*/  MUFU.EX2 R86, R2 ;  /* 0x0000000200567308 */ /* 0x0003220000000800 */
[----:B------:R-:W-:Y:S01]  /*19ce0*/  FSEL R201, R35, -INF , !P3 ;  /* 0xff80000023c97808 */ /* 0x000fe20005800000 */
[--C-:B--2---:R-:W-:Y:S02]  /*19cf0*/  FFMA.FTZ R5, R17, c[0x0][0x2d0], -R75.reuse ;  /* 0x0000b40011057a23 */ /* 0x104fe4000001084b */
[--C-:B------:R-:W-:Y:S01]  /*19d00*/  FFMA.FTZ R4, R15, c[0x0][0x2d0], -R96.reuse ;  /* 0x0000b4000f047a23 */ /* 0x100fe20000010860 */
[----:B------:R-:W-:Y:S01]  /*19d10*/  FMNMX.FTZ R0, R201, R0, !PT ;  /* 0x00000000c9007209 */ /* 0x000fe20007810000 */
[--C-:B------:R-:W-:Y:S02]  /*19d20*/  FFMA.FTZ R32, R32, c[0x0][0x2d0], -R96.reuse ;  /* 0x0000b40020207a23 */ /* 0x100fe40000010860 */
[--C-:B------:R-:W-:Y:S01]  /*19d30*/  FFMA.FTZ R44, R44, c[0x0][0x2d0], -R96.reuse ;  /* 0x0000b4002c2c7a23 */ /* 0x100fe20000010860 */
[----:B------:R-:W-:Y:S01]  /*19d40*/  FMNMX.FTZ R0, R73, R0, !PT ;  /* 0x0000000049007209 */ /* 0x000fe20007810000 */
[----:B------:R-:W-:Y:S01]  /*19d50*/  MUFU.EX2 R36, R4 ;  /* 0x0000000400247308 */ /* 0x000fe20000000800 */
[--C-:B---3--:R-:W-:Y:S02]  /*19d60*/  FFMA.FTZ R3, R8, c[0x0][0x2d0], -R96.reuse ;  /* 0x0000b40008037a23 */ /* 0x108fe40000010860 */
[--C-:B------:R-:W-:Y:S07]  /*19d70*/  FFMA.FTZ R8, R25, c[0x0][0x2d0], -R75.reuse ;  /* 0x0000b40019087a23 */ /* 0x100fee000001084b */
[----:B------:R2:W-:Y:S01]  /*19d80*/  MUFU.EX2 R57, R3 ;  /* 0x0000000300397308 */ /* 0x0005e20000000800 */
[----:B-1----:R-:W1:Y:S01]  /*19d90*/  SHFL.BFLY PT, R2, R0, 0x2, 0x1f ;  /* 0x0c401f0000027f89 */ /* 0x002e6200000e0000 */
[----:B----4-:R-:W-:Y:S08]  /*19da0*/  F2FP.PACK_AB R79, R60, R86 ;  /* 0x000000563c4f723e */ /* 0x010ff000000000ff */
[----:B------:R-:W3:Y:S10]  /*19db0*/  MUFU.EX2 R49, R5 ;  /* 0x0000000500317308 */ /* 0x000ef40000000800 */
[----:B------:R-:W-:Y:S01]  /*19dc0*/  MUFU.EX2 R63, R8 ;  /* 0x00000008003f7308 */ /* 0x000fe20000000800 */
[--C-:B--2---:R-:W-:Y:S02]  /*19dd0*/  FFMA.FTZ R3, R12, c[0x0][0x2d0], -R96.reuse ;  /* 0x0000b4000c037a23 */ /* 0x104fe40000010860 */
[--C-:B------:R-:W-:Y:S07]  /*19de0*/  FFMA.FTZ R12, R27, c[0x0][0x2d0], -R75.reuse ;  /* 0x0000b4001b0c7a23 */ /* 0x100fee000001084b */
[----:B------:R2:W4:Y:S01]  /*19df0*/  MUFU.EX2 R37, R3 ;  /* 0x0000000300257308 */ /* 0x0005220000000800 */
[----:B---3--:R-:W-:Y:S09]  /*19e00*/  F2FP.PACK_AB R77, R49, R84 ;  /* 0x00000054314d723e */ /* 0x008ff200000000ff */
[----:B------:R-:W-:Y:S01]  /*19e10*/  MUFU.EX2 R51, R12 ;  /* 0x0000000c00337308 */ /* 0x000fe20000000800 */
[----:B--2---:R-:W-:Y:S09]  /*19e20*/  FFMA.FTZ R3, R13, c[0x0][0x2d0], -R96 ;  /* 0x0000b4000d037a23 */ /* 0x004ff20000010860 */
[----:B------:R1:W-:Y:S02]  /*19e30*/  MUFU.EX2 R85, R3 ;  /* 0x0000000300557308 */ /* 0x0003e40000000800 */
[----:B-1----:R-:W-:Y:S01]  /*19e40*/  FMNMX.FTZ R3, R0, R2, !PT ;  /* 0x0000000200037209 */ /* 0x002fe20007810000 */
[----:B------:R-:W-:Y:S01]  /*19e50*/  FFMA.FTZ R2, R24, c[0x0][0x2d0], -R74 ;  /* 0x0000b40018027a23 */ /* 0x000fe2000001084a */
[----:B------:R-:W-:Y:S01]  /*19e60*/  FSEL R0, R72, RZ, P2 ;  /* 0x000000ff48007208 */ /* 0x000fe20001000000 */
[--C-:B------:R-:W-:Y:S05]  /*19e70*/  FFMA.FTZ R24, R28, c[0x0][0x2d0], -R75.reuse ;  /* 0x0000b4001c187a23 */ /* 0x100fea000001084b */
[----:B------:R1:W-:Y:S01]  /*19e80*/  MUFU.EX2 R89, R2 ;  /* 0x0000000200597308 */ /* 0x0003e20000000800 */
[----:B------:R-:W2:Y:S01]  /*19e90*/  SHFL.BFLY PT, R4, R3, 0x1, 0x1f ;  /* 0x0c201f0003047f89 */ /* 0x000ea200000e0000 */
[----:B------:R-:W-:Y:S01]  /*19ea0*/  FADD.FTZ R0, -R0, R100 ;  /* 0x0000006400007221 */ /* 0x000fe20000010100 */
[----:B------:R-:W-:Y:S01]  /*19eb0*/  MOV R100, R38 ;  /* 0x0000002600647202 */ /* 0x000fe20000000f00 */
[----:B------:R-:W-:Y:S02]  /*19ec0*/  FFMA.FTZ R28, R30, c[0x0][0x2d0], -R75 ;  /* 0x0000b4001e1c7a23 */ /* 0x000fe4000001084b */
[----:B------:R-:W-:Y:S01]  /*19ed0*/  FMUL.FTZ R0, R0, c[0x0][0x2d0] ;  /* 0x0000b40000007a20 */ /* 0x000fe20000410000 */
[----:B------:R-:W-:Y:S03]  /*19ee0*/  F2FP.PACK_AB R76, R50, R100 ;  /* 0x00000064324c723e */ /* 0x000fe600000000ff */
[----:B------:R3:W5:Y:S10]  /*19ef0*/  MUFU.EX2 R69, R0 ;  /* 0x0000000000457308 */ /* 0x0007740000000800 */
[----:B------:R-:W-:Y:S01]  /*19f00*/  MUFU.EX2 R34, R24 ;  /* 0x0000001800227308 */ /* 0x000fe20000000800 */
        /* <DEDUP_REMOVED lines=9> */
[----:B-----5:R-:W-:Y:S02]  /*19fa0*/  FMUL.FTZ R5, R69, R105 ;  /* 0x0000006945057220 */ /* 0x020fe40000410000 */
[----:B------:R-:W-:Y:S01]  /*19fb0*/  FADD.FTZ R0, -R0, R102 ;  /* 0x0000006600007221 */ /* 0x000fe20000010100 */
[----:B------:R-:W-:Y:S01]  /*19fc0*/  FSEL R97, R97, RZ, P0 ;  /* 0x000000ff61617208 */ /* 0x000fe20000000000 */
[----:B------:R-:W-:Y:S01]  /*19fd0*/  FMUL.FTZ R17, R69, R117 ;  /* 0x0000007545117220 */ /* 0x000fe20000410000 */
[-C--:B------:R-:W-:Y:S01]  /*19fe0*/  F2FP.PACK_AB R64, R101, R57.reuse ;  /* 0x000000396540723e */ /* 0x080fe200000000ff */
[----:B------:R-:W-:Y:S01]  /*19ff0*/  FMUL.FTZ R0, R0, c[0x0][0x2d0] ;  /* 0x0000b40000007a20 */ /* 0x000fe20000410000 */
[----:B------:R-:W-:Y:S01]  /*1a000*/  MOV R117, R57 ;  /* 0x0000003900757202 */ /* 0x000fe20000000f00 */
[--C-:B------:R-:W-:Y:S01]  /*1a010*/  FFMA.FTZ R4, R16, c[0x0][0x2d0], -R97.reuse ;  /* 0x0000b40010047a23 */ /* 0x100fe20000010861 */
[----:B------:R-:W-:Y:S01]  /*1a020*/  MUFU.EX2 R105, R92 ;  /* 0x0000005c00697308 */ /* 0x000fe20000000800 */
[--C-:B------:R-:W-:Y:S02]  /*1a030*/  FFMA.FTZ R58, R58, c[0x0][0x2d0], -R97.reuse ;  /* 0x0000b4003a3a7a23 */ /* 0x100fe40000010861 */
[--C-:B------:R-:W-:Y:S02]  /*1a040*/  FFMA.FTZ R62, R62, c[0x0][0x2d0], -R97.reuse ;  /* 0x0000b4003e3e7a23 */ /* 0x100fe40000010861 */
[----:B------:R-:W-:Y:S05]  /*1a050*/  FFMA.FTZ R16, R29, c[0x0][0x2d0], -R74 ;  /* 0x0000b4001d107a23 */ /* 0x000fea000001084a */
[----:B------:R2:W3:Y:S01]  /*1a060*/  MUFU.EX2 R2, R0 ;  /* 0x0000000000027308 */ /* 0x0004e20000000800 */
[C---:B-1----:R-:W-:Y:S02]  /*1a070*/  FMUL.FTZ R19, R68.reuse, R119 ;  /* 0x0000007744137220 */ /* 0x042fe40000410000 */
[C---:B------:R-:W-:Y:S02]  /*1a080*/  FMUL.FTZ R35, R68.reuse, R135 ;  /* 0x0000008744237220 */ /* 0x040fe40000410000 */
[C---:B------:R-:W-:Y:S01]  /*1a090*/  FMUL.FTZ R7, R68.reuse, R107 ;  /* 0x0000006b44077220 */ /* 0x040fe20000410000 */
[----:B------:R-:W-:Y:S04]  /*1a0a0*/  MOV R107, R36 ;  /* 0x00000024006b7202 */ /* 0x000fe80000000f00 */
[----:B------:R1:W-:Y:S01]  /*1a0b0*/  MUFU.EX2 R206, R4 ;  /* 0x0000000400ce7308 */ /* 0x0003e20000000800 */
[----:B------:R-:W-:Y:S01]  /*1a0c0*/  FMUL.FTZ R6, R68, R106 ;  /* 0x0000006a44067220 */ /* 0x000fe20000410000 */
[----:B------:R-:W4:Y:S01]  /*1a0d0*/  LDSM.16.MT88.4 R36, [R212+0x100] ;  /* 0x00010000d424783b */ /* 0x000f220000004200 */
[----:B------:R-:W-:Y:S07]  /*1a0e0*/  F2FP.PACK_AB R66, R107, R85 ;  /* 0x000000556b42723e */ /* 0x000fee00000000ff */
[----:B------:R5:W-:Y:S01]  /*1a0f0*/  MUFU.EX2 R33, R16 ;  /* 0x0000001000217308 */ /* 0x000be20000000800 */
[--C-:B--2---:R-:W-:Y:S02]  /*1a100*/  FFMA.FTZ R0, R9, c[0x0][0x2d0], -R97.reuse ;  /* 0x0000b40009007a23 */ /* 0x104fe40000010861 */
[C---:B---3--:R-:W-:Y:S02]  /*1a110*/  FMUL.FTZ R8, R2.reuse, R108 ;  /* 0x0000006c02087220 */ /* 0x048fe40000410000 */
[C---:B------:R-:W-:Y:S05]  /*1a120*/  FMUL.FTZ R9, R2.reuse, R109 ;  /* 0x0000006d02097220 */ /* 0x040fea0000410000 */
[----:B------:R2:W-:Y:S01]  /*1a130*/  MUFU.EX2 R204, R0 ;  /* 0x0000000000cc7308 */ /* 0x0005e20000000800 */
[C---:B------:R-:W-:Y:S01]  /*1a140*/  FMUL.FTZ R12, R2.reuse, R112 ;  /* 0x00000070020c7220 */ /* 0x040fe20000410000 */
[----:B------:R-:W-:Y:S01]  /*1a150*/  MOV R112, R87 ;  /* 0x0000005700707202 */ /* 0x000fe20000000f00 */
[----:B------:R-:W-:Y:S02]  /*1a160*/  FMUL.FTZ R13, R2, R113 ;  /* 0x00000071020d7220 */ /* 0x000fe40000410000 */
[--C-:B-1----:R-:W-:Y:S02]  /*1a170*/  FFMA.FTZ R4, R18, c[0x0][0x2d0], -R97.reuse ;  /* 0x0000b40012047a23 */ /* 0x102fe40000010861 */
[----:B------:R-:W-:Y:S02]  /*1a180*/  FMUL.FTZ R18, R68, R118 ;  /* 0x0000007644127220 */ /* 0x000fe40000410000 */
[----:B------:R-:W-:Y:S01]  /*1a190*/  IMAD.MOV.U32 R113, RZ, RZ, R84 ;  /* 0x000000ffff717224 */ /* 0x000fe200078e0054 */
[----:B------:R1:W3:Y:S01]  /*1a1a0*/  MUFU.EX2 R207, R4 ;  /* 0x0000000400cf7308 */ /* 0x0002e20000000800 */
[C---:B------:R-:W-:Y:S02]  /*1a1b0*/  FMUL.FTZ R24, R2.reuse, R124 ;  /* 0x0000007c02187220 */ /* 0x040fe40000410000 */
[C---:B------:R-:W-:Y:S02]  /*1a1c0*/  FMUL.FTZ R25, R2.reuse, R125 ;  /* 0x0000007d02197220 */ /* 0x040fe40000410000 */
[----:B-----5:R-:W-:Y:S02]  /*1a1d0*/  FMUL.FTZ R16, R69, R116 ;  /* 0x0000007445107220 */ /* 0x020fe40000410000 */
[C---:B------:R-:W-:Y:S02]  /*1a1e0*/  FMUL.FTZ R29, R2.reuse, R129 ;  /* 0x00000081021d7220 */ /* 0x040fe40000410000 */
[C---:B------:R-:W-:Y:S01]  /*1a1f0*/  FMUL.FTZ R45, R2.reuse, R145 ;  /* 0x00000091022d7220 */ /* 0x040fe20000410000 */
[----:B------:R5:W-:Y:S01]  /*1a200*/  MUFU.EX2 R124, R32 ;  /* 0x00000020007c7308 */ /* 0x000be20000000800 */
[----:B------:R-:W-:Y:S02]  /*1a210*/  FMUL.FTZ R57, R2, R157 ;  /* 0x0000009d02397220 */ /* 0x000fe40000410000 */
[----:B------:R-:W-:Y:S02]  /*1a220*/  IMAD.MOV.U32 R116, RZ, RZ, R86 ;  /* 0x000000ffff747224 */ /* 0x000fe400078e0056 */
[----:B--2---:R-:W-:Y:S02]  /*1a230*/  FFMA.FTZ R0, R14, c[0x0][0x2d0], -R97 ;  /* 0x0000b4000e007a23 */ /* 0x004fe40000010861 */
[----:B------:R-:W-:Y:S02]  /*1a240*/  IMAD.MOV.U32 R108, RZ, RZ, R60 ;  /* 0x000000ffff6c7224 */ /* 0x000fe400078e003c */
[----:B------:R-:W-:Y:S01]  /*1a250*/  FMUL.FTZ R60, R2, R160 ;  /* 0x000000a0023c7220 */ /* 0x000fe20000410000 */
[----:B------:R2:W2:Y:S01]  /*1a260*/  MUFU.EX2 R205, R0 ;  /* 0x0000000000cd7308 */ /* 0x0004a20000000800 */
[----:B------:R-:W-:Y:S01]  /*1a270*/  MOV R160, R116 ;  /* 0x0000007400a07202 */ /* 0x000fe20000000f00 */
[----:B-1----:R-:W-:Y:S01]  /*1a280*/  FFMA.FTZ R4, R26, c[0x0][0x2d0], -R74 ;  /* 0x0000b4001a047a23 */ /* 0x002fe2000001084a */
[----:B---3--:R-:W-:Y:S07]  /*1a290*/  F2FP.PACK_AB R67, R207, R206 ;  /* 0x000000cecf43723e */ /* 0x008fee00000000ff */
[----:B------:R1:W-:Y:S01]  /*1a2a0*/  MUFU.EX2 R91, R4 ;  /* 0x00000004005b7308 */ /* 0x0003e20000000800 */
[----:B-----5:R-:W-:Y:S01]  /*1a2b0*/  FMUL.FTZ R32, R69, R132 ;  /* 0x0000008445207220 */ /* 0x020fe20000410000 */
[----:B--2---:R-:W-:Y:S02]  /*1a2c0*/  FSEL R0, R3, RZ, P0 ;  /* 0x000000ff03007208 */ /* 0x004fe40000000000 */
[----:B------:R-:W-:Y:S02]  /*1a2d0*/  F2FP.PACK_AB R65, R205, R204 ;  /* 0x000000cccd41723e */ /* 0x000fe400000000ff */
[----:B------:R-:W-:Y:S01]  /*1a2e0*/  PLOP3.LUT P0, PT, PT, PT, UP0, 0x80, 0x0 ;  /* 0x000000000000781c */ /* 0x000fe20003f0f008 */
[----:B------:R-:W-:Y:S04]  /*1a2f0*/  FADD.FTZ R0, -R0, R103 ;  /* 0x0000006700007221 */ /* 0x000fe80000010100 */
[----:B------:R-:W-:Y:S02]  /*1a300*/  FMUL.FTZ R0, R0, c[0x0][0x2d0] ;  /* 0x0000b40000007a20 */ /* 0x000fe40000410000 */
[----:B-1----:R-:W-:Y:S02]  /*1a310*/  FMUL.FTZ R4, R69, R104 ;  /* 0x0000006845047220 */ /* 0x002fe40000410000 */
[----:B------:R-:W-:Y:S02]  /*1a320*/  IMAD.MOV.U32 R104, RZ, RZ, R89 ;  /* 0x000000ffff687224 */ /* 0x000fe400078e0059 */
[----:B------:R-:W1:Y:S03]  /*1a330*/  MUFU.EX2 R0, R0 ;  /* 0x0000000000007308 */ /* 0x000e660000000800 */
[-C--:B------:R-:W-:Y:S01]  /*1a340*/  HMMA.16816.F32 R4, R76, R20.reuse, R4 ;  /* 0x000000144c04723c */ /* 0x080fe20000001804 */
[C---:B-1----:R-:W-:Y:S01]  /*1a350*/  FMUL.FTZ R10, R0.reuse, R110 ;  /* 0x0000006e000a7220 */ /* 0x042fe20000410000 */
[----:B------:R-:W-:Y:S01]  /*1a360*/  MOV R110, R61 ;  /* 0x0000003d006e7202 */ /* 0x000fe20000000f00 */
[C---:B------:R-:W-:Y:S01]  /*1a370*/  FMUL.FTZ R11, R0.reuse, R111 ;  /* 0x0000006f000b7220 */ /* 0x040fe20000410000 */
[----:B------:R-:W-:Y:S01]  /*1a380*/  MOV R111, R63 ;  /* 0x0000003f006f7202 */ /* 0x000fe20000000f00 */
[C---:B------:R-:W-:Y:S02]  /*1a390*/  FMUL.FTZ R63, R0.reuse, R163 ;  /* 0x000000a3003f7220 */ /* 0x040fe40000410000 */
[C---:B------:R-:W-:Y:S01]  /*1a3a0*/  FMUL.FTZ R14, R0.reuse, R114 ;  /* 0x00000072000e7220 */ /* 0x040fe20000410000 */
[----:B------:R-:W-:Y:S01]  /*1a3b0*/  MOV R114, R85 ;  /* 0x0000005500727202 */ /* 0x000fe20000000f00 */
[C---:B------:R-:W-:Y:S01]  /*1a3c0*/  FMUL.FTZ R47, R0.reuse, R147 ;  /* 0x00000093002f7220 */ /* 0x040fe20000410000 */
[C---:B------:R-:W-:Y:S02]  /*1a3d0*/  HMMA.16816.F32 R8, R64.reuse, R20, R8 ;  /* 0x000000144008723c */ /* 0x040fe40000001808 */
[----:B------:R-:W-:Y:S01]  /*1a3e0*/  FMUL.FTZ R15, R0, R115 ;  /* 0x00000073000f7220 */ /* 0x000fe20000410000 */
[----:B------:R-:W1:Y:S01]  /*1a3f0*/  LDSM.16.MT88.4 R84, [R209+0x900] ;  /* 0x00090000d154783b */ /* 0x000e620000004200 */
[----:B------:R-:W-:Y:S01]  /*1a400*/  FMUL.FTZ R61, R2, R161 ;  /* 0x000000a1023d7220 */ /* 0x000fe20000410000 */
[----:B------:R-:W-:Y:S01]  /*1a410*/  MUFU.EX2 R115, R44 ;  /* 0x0000002c00737308 */ /* 0x000fe20000000800 */
[----:B------:R-:W-:Y:S02]  /*1a420*/  IMAD.MOV.U32 R161, RZ, RZ, R112 ;  /* 0x000000ffffa17224 */ /* 0x000fe400078e0070 */
[----:B------:R-:W-:Y:S01]  /*1a430*/  FFMA.FTZ R20, R31, c[0x0][0x2d0], -R74 ;  /* 0x0000b4001f147a23 */ /* 0x000fe2000001084a */
[-C--:B------:R-:W-:Y:S03]  /*1a440*/  HMMA.16816.F32 R12, R64, R22.reuse, R12 ;  /* 0x00000016400c723c */ /* 0x080fe6000000180c */
[C---:B------:R-:W-:Y:S02]  /*1a450*/  FMUL.FTZ R21, R69.reuse, R121 ;  /* 0x0000007945157220 */ /* 0x040fe40000410000 */
[C---:B------:R-:W-:Y:S01]  /*1a460*/  FMUL.FTZ R26, R0.reuse, R126 ;  /* 0x0000007e001a7220 */ /* 0x040fe20000410000 */
[----:B------:R2:W3:Y:S01]  /*1a470*/  MUFU.EX2 R59, R20 ;  /* 0x00000014003b7308 */ /* 0x0004e20000000800 */
[C---:B------:R-:W-:Y:S01]  /*1a480*/  FMUL.FTZ R27, R0.reuse, R127 ;  /* 0x0000007f001b7220 */ /* 0x040fe20000410000 */
[C---:B------:R-:W-:Y:S01]  /*1a490*/  HMMA.16816.F32 R16, R76.reuse, R22, R16 ;  /* 0x000000164c10723c */ /* 0x040fe20000001810 */
[C---:B------:R-:W-:Y:S03]  /*1a4a0*/  FMUL.FTZ R30, R0.reuse, R130 ;  /* 0x00000082001e7220 */ /* 0x040fe60000410000 */
[----:B------:R-:W-:Y:S01]  /*1a4b0*/  FMUL.FTZ R31, R0, R131 ;  /* 0x00000083001f7220 */ /* 0x000fe20000410000 */
[----:B------:R-:W-:Y:S01]  /*1a4c0*/  MOV R131, R33 ;  /* 0x0000002100837202 */ /* 0x000fe20000000f00 */
[C---:B------:R-:W-:Y:S02]  /*1a4d0*/  FMUL.FTZ R33, R69.reuse, R133 ;  /* 0x0000008545217220 */ /* 0x040fe40000410000 */
[C---:B------:R-:W-:Y:S02]  /*1a4e0*/  FMUL.FTZ R22, R68.reuse, R122 ;  /* 0x0000007a44167220 */ /* 0x040fe40000410000 */
[----:B------:R5:W-:Y:S02]  /*1a4f0*/  MUFU.EX2 R122, R48 ;  /* 0x00000030007a7308 */ /* 0x000be40000000800 */
[C---:B------:R-:W-:Y:S02]  /*1a500*/  FMUL.FTZ R23, R68.reuse, R123 ;  /* 0x0000007b44177220 */ /* 0x040fe40000410000 */
[----:B------:R-:W-:Y:S02]  /*1a510*/  IMAD.MOV.U32 R130, RZ, RZ, R34 ;  /* 0x000000ffff827224 */ /* 0x000fe400078e0022 */
[----:B------:R-:W-:Y:S02]  /*1a520*/  FMUL.FTZ R34, R68, R134 ;  /* 0x0000008644227220 */ /* 0x000fe40000410000 */
[C---:B------:R-:W-:Y:S01]  /*1a530*/  FMUL.FTZ R42, R0.reuse, R142 ;  /* 0x0000008e002a7220 */ /* 0x040fe20000410000 */
[----:B------:R-:W-:Y:S01]  /*1a540*/  LDSM.16.MT88.4 R132, [R212+0x2900] ;  /* 0x00290000d484783b */ /* 0x000fe20000004200 */
[----:B------:R-:W-:Y:S02]  /*1a550*/  FMUL.FTZ R43, R0, R143 ;  /* 0x0000008f002b7220 */ /* 0x000fe40000410000 */
[C---:B--2---:R-:W-:Y:S02]  /*1a560*/  FMUL.FTZ R20, R69.reuse, R120 ;  /* 0x0000007845147220 */ /* 0x044fe40000410000 */
[----:B------:R2:W-:Y:S01]  /*1a570*/  MUFU.EX2 R120, R28 ;  /* 0x0000001c00787308 */ /* 0x0005e20000000800 */
[----:B------:R-:W-:Y:S02]  /*1a580*/  FMUL.FTZ R44, R2, R144 ;  /* 0x00000090022c7220 */ /* 0x000fe40000410000 */
[C---:B------:R-:W-:Y:S02]  /*1a590*/  FMUL.FTZ R46, R0.reuse, R146 ;  /* 0x00000092002e7220 */ /* 0x040fe40000410000 */
[-C--:B----4-:R-:W-:Y:S01]  /*1a5a0*/  HMMA.16816.F32 R20, R76, R36.reuse, R20 ;  /* 0x000000244c14723c */ /* 0x090fe20000001814 */
[----:B---3--:R-:W-:Y:S02]  /*1a5b0*/  IMAD.MOV.U32 R123, RZ, RZ, R59 ;  /* 0x000000ffff7b7224 */ /* 0x008fe400078e003b */
[----:B------:R-:W-:Y:S02]  /*1a5c0*/  FMUL.FTZ R59, R0, R159 ;  /* 0x0000009f003b7220 */ /* 0x000fe40000410000 */
[C---:B-----5:R-:W-:Y:S02]  /*1a5d0*/  FMUL.FTZ R48, R69.reuse, R148 ;  /* 0x0000009445307220 */ /* 0x060fe40000410000 */
[----:B------:R-:W-:Y:S01]  /*1a5e0*/  IMAD.MOV.U32 R148, RZ, RZ, R49 ;  /* 0x000000ffff947224 */ /* 0x000fe200078e0031 */
[C---:B------:R-:W-:Y:S01]  /*1a5f0*/  HMMA.16816.F32 R24, R64.reuse, R36, R24 ;  /* 0x000000244018723c */ /* 0x040fe20000001818 */
[----:B------:R-:W-:Y:S03]  /*1a600*/  FMUL.FTZ R49, R69, R149 ;  /* 0x0000009545317220 */ /* 0x000fe60000410000 */
[----:B------:R-:W-:Y:S01]  /*1a610*/  MOV R149, R50 ;  /* 0x0000003200957202 */ /* 0x000fe20000000f00 */
[----:B------:R-:W-:Y:S02]  /*1a620*/  FMUL.FTZ R50, R68, R150 ;  /* 0x0000009644327220 */ /* 0x000fe40000410000 */
[--C-:B------:R-:W-:Y:S02]  /*1a630*/  FFMA.FTZ R36, R40, c[0x0][0x2d0], -R96.reuse ;  /* 0x0000b40028247a23 */ /* 0x100fe40000010860 */
[----:B------:R-:W-:Y:S02]  /*1a640*/  FFMA.FTZ R40, R41, c[0x0][0x2d0], -R96 ;  /* 0x0000b40029287a23 */ /* 0x000fe40000010860 */
[----:B------:R3:W-:Y:S01]  /*1a650*/  MUFU.EX2 R129, R36 ;  /* 0x0000002400817308 */ /* 0x0007e20000000800 */
[C---:B--2---:R-:W-:Y:S02]  /*1a660*/  FMUL.FTZ R28, R2.reuse, R128 ;  /* 0x00000080021c7220 */ /* 0x044fe40000410000 */
[----:B------:R-:W-:Y:S02]  /*1a670*/  IMAD.MOV.U32 R150, RZ, RZ, R51 ;  /* 0x000000ffff967224 */ /* 0x000fe400078e0033 */
[----:B------:R-:W-:Y:S02]  /*1a680*/  FMUL.FTZ R41, R2, R141 ;  /* 0x0000008d02297220 */ /* 0x000fe40000410000 */
[C---:B------:R-:W-:Y:S01]  /*1a690*/  FMUL.FTZ R51, R68.reuse, R151 ;  /* 0x0000009744337220 */ /* 0x040fe20000410000 */
[-C--:B------:R-:W-:Y:S01]  /*1a6a0*/  HMMA.16816.F32 R28, R64, R38.reuse, R28 ;  /* 0x00000026401c723c */ /* 0x080fe2000000181c */
[----:B------:R-:W-:Y:S01]  /*1a6b0*/  MOV R151, R91 ;  /* 0x0000005b00977202 */ /* 0x000fe20000000f00 */
[----:B------:R2:W-:Y:S01]  /*1a6c0*/  MUFU.EX2 R128, R40 ;  /* 0x0000002800807308 */ /* 0x0005e20000000800 */
[C---:B------:R-:W-:Y:S05]  /*1a6d0*/  FMUL.FTZ R37, R69.reuse, R137 ;  /* 0x0000008945257220 */ /* 0x040fea0000410000 */
[C---:B------:R-:W-:Y:S04]  /*1a6e0*/  HMMA.16816.F32 R32, R76.reuse, R38, R32 ;  /* 0x000000264c20723c */ /* 0x040fe80000001820 */
[----:B------:R4:W-:Y:S03]  /*1a6f0*/  MUFU.EX2 R137, R58 ;  /* 0x0000003a00897308 */ /* 0x0009e60000000800 */
[C---:B------:R-:W-:Y:S02]  /*1a700*/  FMUL.FTZ R38, R68.reuse, R138 ;  /* 0x0000008a44267220 */ /* 0x040fe40000410000 */
[C---:B---3--:R-:W-:Y:S03]  /*1a710*/  FMUL.FTZ R36, R69.reuse, R136 ;  /* 0x0000008845247220 */ /* 0x048fe60000410000 */
[----:B------:R-:W-:Y:S02]  /*1a720*/  FMUL.FTZ R39, R68, R139 ;  /* 0x0000008b44277220 */ /* 0x000fe40000410000 */
[----:B------:R3:W-:Y:S01]  /*1a730*/  MUFU.EX2 R136, R62 ;  /* 0x0000003e00887308 */ /* 0x0007e20000000800 */
[----:B--2---:R-:W-:Y:S04]  /*1a740*/  FMUL.FTZ R40, R2, R140 ;  /* 0x0000008c02287220 */ /* 0x004fe80000410000 */
[-C--:B------:R-:W-:Y:S08]  /*1a750*/  HMMA.16816.F32 R36, R76, R52.reuse, R36 ;  /* 0x000000344c24723c */ /* 0x080ff00000001824 */
[C---:B------:R-:W-:Y:S01]  /*1a760*/  HMMA.16816.F32 R40, R64.reuse, R52, R40 ;  /* 0x000000344028723c */ /* 0x040fe20000001828 */
[----:B----4-:R-:W-:Y:S06]  /*1a770*/  FMUL.FTZ R58, R0, R158 ;  /* 0x0000009e003a7220 */ /* 0x010fec0000410000 */
[--C-:B------:R-:W-:Y:S01]  /*1a780*/  FFMA.FTZ R52, R56, c[0x0][0x2d0], -R97.reuse ;  /* 0x0000b40038347a23 */ /* 0x100fe20000010861 */
[-C--:B------:R-:W-:Y:S01]  /*1a790*/  HMMA.16816.F32 R44, R64, R54.reuse, R44 ;  /* 0x00000036402c723c */ /* 0x080fe2000000182c */
[C---:B------:R-:W-:Y:S02]  /*1a7a0*/  FMUL.FTZ R53, R69.reuse, R153 ;  /* 0x0000009945357220 */ /* 0x040fe40000410000 */
[----:B------:R2:W4:Y:S01]  /*1a7b0*/  MUFU.EX2 R138, R52 ;  /* 0x00000034008a7308 */ /* 0x0005220000000800 */
[----:B------:R-:W-:Y:S02]  /*1a7c0*/  FMUL.FTZ R56, R2, R156 ;  /* 0x0000009c02387220 */ /* 0x000fe40000410000 */
[----:B---3--:R-:W-:Y:S01]  /*1a7d0*/  FMUL.FTZ R62, R0, R162 ;  /* 0x000000a2003e7220 */ /* 0x008fe20000410000 */
[----:B------:R-:W-:Y:S01]  /*1a7e0*/  MOV R162, R101 ;  /* 0x0000006500a27202 */ /* 0x000fe20000000f00 */
[C---:B------:R-:W-:Y:S07]  /*1a7f0*/  HMMA.16816.F32 R48, R76.reuse, R54, R48 ;  /* 0x000000364c30723c */ /* 0x040fee0000001830 */
[C---:B------:R-:W-:Y:S02]  /*1a800*/  FMUL.FTZ R54, R68.reuse, R154 ;  /* 0x0000009a44367220 */ /* 0x040fe40000410000 */
[----:B------:R-:W-:Y:S03]  /*1a810*/  FMUL.FTZ R55, R68, R155 ;  /* 0x0000009b44377220 */ /* 0x000fe60000410000 */
[----:B--2---:R-:W-:Y:S07]  /*1a820*/  FMUL.FTZ R52, R69, R152 ;  /* 0x0000009845347220 */ /* 0x004fee0000410000 */
        /* <DEDUP_REMOVED lines=93> */
[----:B------:R-:W-:Y:S04]  /*1ae00*/  IMAD.MOV.U32 R197, RZ, RZ, R100 ;  /* 0x000000ffffc57224 */ /* 0x000fe800078e0064 */
        /* <DEDUP_REMOVED lines=18> */
[--C-:B--2---:R-:W-:Y:S09]  /*1af30*/  FFMA.FTZ R84, R187, c[0x0][0x2d0], -R96.reuse ;  /* 0x0000b400bb547a23 */ /* 0x104ff20000010860 */
[----:B------:R2:W-:Y:S01]  /*1af40*/  MUFU.EX2 R185, R84 ;  /* 0x0000005400b97308 */ /* 0x0005e20000000800 */
[----:B---3--:R-:W-:Y:S01]  /*1af50*/  FFMA.FTZ R92, R186, c[0x0][0x2d0], -R97 ;  /* 0x0000b400ba5c7a23 */ /* 0x008fe20000010861 */
[----:B------:R-:W-:Y:S08]  /*1af60*/  MOV R186, R106 ;  /* 0x0000006a00ba7202 */ /* 0x000ff00000000f00 */
[----:B------:R3:W-:Y:S01]  /*1af70*/  MUFU.EX2 R103, R92 ;  /* 0x0000005c00677308 */ /* 0x0007e20000000800 */
[----:B-1----:R-:W1:Y:S01]  /*1af80*/  LDSM.16.MT88.4 R88, [R211+0x1100] ;  /* 0x00110000d358783b */ /* 0x002e620000004200 */
[----:B--2---:R-:W-:Y:S02]  /*1af90*/  FFMA.FTZ R84, R190, c[0x0][0x2d0], -R96 ;  /* 0x0000b400be547a23 */ /* 0x004fe40000010860 */
[----:B------:R-:W-:Y:S06]  /*1afa0*/  IMAD.MOV.U32 R190, RZ, RZ, R109 ;  /* 0x000000ffffbe7224 */ /* 0x000fec00078e006d */
[----:B------:R2:W4:Y:S01]  /*1afb0*/  MUFU.EX2 R187, R84 ;  /* 0x0000005400bb7308 */ /* 0x0005220000000800 */
[----:B---3--:R-:W-:Y:S01]  /*1afc0*/  FFMA.FTZ R92, R227, c[0x0][0x2d0], -R75 ;  /* 0x0000b400e35c7a23 */ /* 0x008fe2000001084b */
[----:B------:R-:W-:Y:S02]  /*1afd0*/  MOV R227, R120 ;  /* 0x0000007800e37202 */ /* 0x000fe40000000f00 */
[----:B------:R-:W-:Y:S01]  /*1afe0*/  MOV R120, R110 ;  /* 0x0000006e00787202 */ /* 0x000fe20000000f00 */
        /* <DEDUP_REMOVED lines=8> */
[--C-:B------:R-:W-:Y:S01]  /*1b070*/  FFMA.FTZ R80, R230, c[0x0][0x2d0], -R74.reuse ;  /* 0x0000b400e6507a23 */ /* 0x100fe2000001084a */
        /* <DEDUP_REMOVED lines=13> */
[----:B-1----:R-:W-:Y:S02]  /*1b150*/  FFMA.FTZ R80, R200, c[0x0][0x2d0], -R75 ;  /* 0x0000b400c8507a23 */ /* 0x002fe4000001084b */
[----:B------:R-:W-:Y:S07]  /*1b160*/  IMAD.MOV.U32 R200, RZ, RZ, R115 ;  /* 0x000000ffffc87224 */ /* 0x000fee00078e0073 */
        /* <DEDUP_REMOVED lines=9> */
[----:B------:R-:W-:Y:S02]  /*1b200*/  IMAD.MOV.U32 R233, RZ, RZ, R123 ;  /* 0x000000ffffe97224 */ /* 0x000fe400078e007b */
[----:B------:R1:W-:Y:S01]  /*1b210*/  MUFU.EX2 R158, R84 ;  /* 0x00000054009e7308 */ /* 0x0003e20000000800 */
[----:B------:R-:W-:Y:S04]  /*1b220*/  MOV R123, R114 ;  /* 0x00000072007b7202 */ /* 0x000fe80000000f00 */
[C---:B------:R-:W-:Y:S08]  /*1b230*/  HMMA.16816.F32 R16, R76.reuse, R86, R16 ;  /* 0x000000564c10723c */ /* 0x040ff00000001810 */
[-C--:B------:R-:W-:Y:S08]  /*1b240*/  HMMA.16816.F32 R20, R76, R88.reuse, R20 ;  /* 0x000000584c14723c */ /* 0x080ff00000001814 */
[C---:B------:R-:W-:Y:S01]  /*1b250*/  HMMA.16816.F32 R24, R80.reuse, R88, R24 ;  /* 0x000000585018723c */ /* 0x040fe20000001818 */
[----:B-1----:R-:W-:Y:S03]  /*1b260*/  FFMA.FTZ R84, R234, c[0x0][0x2d0], -R74 ;  /* 0x0000b400ea547a23 */ /* 0x002fe6000001084a */
[----:B------:R-:W-:Y:S03]  /*1b270*/  MOV R234, R160 ;  /* 0x000000a000ea7202 */ /* 0x000fe60000000f00 */
[--C-:B------:R-:W-:Y:S01]  /*1b280*/  FFMA.FTZ R88, R226, c[0x0][0x2d0], -R96.reuse ;  /* 0x0000b400e2587a23 */ /* 0x100fe20000010860 */
[-C--:B------:R-:W-:Y:S01]  /*1b290*/  HMMA.16816.F32 R28, R80, R90.reuse, R28 ;  /* 0x0000005a501c723c */ /* 0x080fe2000000181c */
[----:B------:R1:W-:Y:S03]  /*1b2a0*/  MUFU.EX2 R180, R84 ;  /* 0x0000005400b47308 */ /* 0x0003e60000000800 */
[----:B------:R-:W-:Y:S04]  /*1b2b0*/  MOV R226, R108 ;  /* 0x0000006c00e27202 */ /* 0x000fe80000000f00 */
[C---:B------:R-:W-:Y:S03]  /*1b2c0*/  HMMA.16816.F32 R32, R76.reuse, R90, R32 ;  /* 0x0000005a4c20723c */ /* 0x040fe60000001820 */
[----:B------:R3:W-:Y:S05]  /*1b2d0*/  MUFU.EX2 R156, R88 ;  /* 0x00000058009c7308 */ /* 0x0007ea0000000800 */
[-C--:B--2---:R-:W-:Y:S08]  /*1b2e0*/  HMMA.16816.F32 R36, R76, R92.reuse, R36 ;  /* 0x0000005c4c24723c */ /* 0x084ff00000001824 */
[C---:B------:R-:W-:Y:S01]  /*1b2f0*/  HMMA.16816.F32 R40, R80.reuse, R92, R40 ;  /* 0x0000005c5028723c */ /* 0x040fe20000001828 */
[----:B-1----:R-:W-:Y:S03]  /*1b300*/  FFMA.FTZ R84, R231, c[0x0][0x2d0], -R75 ;  /* 0x0000b400e7547a23 */ /* 0x002fe6000001084b */
[----:B------:R-:W-:Y:S01]  /*1b310*/  IMAD.MOV.U32 R231, RZ, RZ, R161 ;  /* 0x000000ffffe77224 */ /* 0x000fe200078e00a1 */
[----:B------:R1:W-:Y:S02]  /*1b320*/  MUFU.EX2 R157, R84 ;  /* 0x00000054009d7308 */ /* 0x0003e40000000800 */
[----:B------:R-:W-:Y:S01]  /*1b330*/  FFMA.FTZ R92, R191, c[0x0][0x2d0], -R97 ;  /* 0x0000b400bf5c7a23 */ /* 0x000fe20000010861 */
[-C--:B------:R-:W-:Y:S01]  /*1b340*/  HMMA.16816.F32 R44, R80, R94.reuse, R44 ;  /* 0x0000005e502c723c */ /* 0x080fe2000000182c */
[--C-:B---3--:R-:W-:Y:S03]  /*1b350*/  FFMA.FTZ R88, R228, c[0x0][0x2d0], -R96.reuse ;  /* 0x0000b400e4587a23 */ /* 0x108fe60000010860 */
[----:B------:R-:W-:Y:S03]  /*1b360*/  MOV R228, R162 ;  /* 0x000000a200e47202 */ /* 0x000fe60000000f00 */
[----:B------:R2:W-:Y:S01]  /*1b370*/  MUFU.EX2 R100, R92 ;  /* 0x0000005c00647308 */ /* 0x0005e20000000800 */
[C---:B------:R-:W-:Y:S09]  /*1b380*/  HMMA.16816.F32 R48, R76.reuse, R94, R48 ;  /* 0x0000005e4c30723c */ /* 0x040ff20000001830 */
[----:B------:R3:W-:Y:S03]  /*1b390*/  MUFU.EX2 R178, R88 ;  /* 0x0000005800b27308 */ /* 0x0007e60000000800 */
[----:B-1----:R-:W-:Y:S02]  /*1b3a0*/  FFMA.FTZ R84, R232, c[0x0][0x2d0], -R75 ;  /* 0x0000b400e8547a23 */ /* 0x002fe4000001084b */
[----:B------:R-:W4:Y:S05]  /*1b3b0*/  LDL.LU R232, [R1+0x1c] ;  /* 0x00001c0001e87983 */ /* 0x000f2a0000300800 */
[----:B------:R1:W-:Y:S01]  /*1b3c0*/  MUFU.EX2 R179, R84 ;  /* 0x0000005400b37308 */ /* 0x0003e20000000800 */
[----:B------:R-:W5:Y:S01]  /*1b3d0*/  LDL.LU R163, [R1+0x14] ;  /* 0x0000140001a37983 */ /* 0x000f620000300800 */
[----:B--2---:R-:W-:Y:S03]  /*1b3e0*/  FFMA.FTZ R92, R192, c[0x0][0x2d0], -R97 ;  /* 0x0000b400c05c7a23 */ /* 0x004fe60000010861 */
[----:B------:R-:W2:Y:S05]  /*1b3f0*/  LDL.LU R112, [R1+0x18] ;  /* 0x0000180001707983 */ /* 0x000eaa0000300800 */
[----:B------:R1:W-:Y:S01]  /*1b400*/  MUFU.EX2 R99, R92 ;  /* 0x0000005c00637308 */ /* 0x0003e20000000800 */
[--C-:B---3--:R-:W-:Y:S09]  /*1b410*/  FFMA.FTZ R88, R229, c[0x0][0x2d0], -R96.reuse ;  /* 0x0000b400e5587a23 */ /* 0x108ff20000010860 */
[----:B------:R3:W3:Y:S01]  /*1b420*/  MUFU.EX2 R177, R88 ;  /* 0x0000005800b17308 */ /* 0x0006e20000000800 */
[----:B-1----:R-:W-:Y:S02]  /*1b430*/  FFMA.FTZ R84, R203, c[0x0][0x2d0], -R96 ;  /* 0x0000b400cb547a23 */ /* 0x002fe40000010860 */
[----:B------:R-:W-:Y:S02]  /*1b440*/  IMAD.MOV.U32 R203, RZ, RZ, R117 ;  /* 0x000000ffffcb7224 */ /* 0x000fe400078e0075 */
[----:B------:R-:W-:Y:S05]  /*1b450*/  LDSM.16.MT88.4 R116, [R209+0x2900] ;  /* 0x00290000d174783b */ /* 0x000fea0000004200 */
[----:B------:R1:W-:Y:S01]  /*1b460*/  MUFU.EX2 R155, R84 ;  /* 0x00000054009b7308 */ /* 0x0003e20000000800 */
[----:B------:R-:W-:Y:S09]  /*1b470*/  FFMA.FTZ R92, R237, c[0x0][0x2d0], -R75 ;  /* 0x0000b400ed5c7a23 */ /* 0x000ff2000001084b */
[----:B------:R1:W-:Y:S01]  /*1b480*/  MUFU.EX2 R172, R92 ;  /* 0x0000005c00ac7308 */ /* 0x0003e20000000800 */
[--C-:B---3--:R-:W-:Y:S09]  /*1b490*/  FFMA.FTZ R88, R236, c[0x0][0x2d0], -R74.reuse ;  /* 0x0000b400ec587a23 */ /* 0x108ff2000001084a */
[----:B------:R3:W-:Y:S01]  /*1b4a0*/  MUFU.EX2 R176, R88 ;  /* 0x0000005800b07308 */ /* 0x0007e20000000800 */
[----:B-1----:R-:W1:Y:S08]  /*1b4b0*/  LDSM.16.MT88.4 R84, [R211+0x1900] ;  /* 0x00190000d354783b */ /* 0x002e700000004200 */
[----:B------:R-:W-:Y:S01]  /*1b4c0*/  LDSM.16.MT88.4 R92, [R210+0x2100] ;  /* 0x00210000d25c783b */ /* 0x000fe20000004200 */
[--C-:B---3--:R-:W-:Y:S04]  /*1b4d0*/  FFMA.FTZ R88, R188, c[0x0][0x2d0], -R97.reuse ;  /* 0x0000b400bc587a23 */ /* 0x108fe80000010861 */
[----:B------:R3:W3:Y:S01]  /*1b4e0*/  MUFU.EX2 R101, R88 ;  /* 0x0000005800657308 */ /* 0x0006e20000000800 */
        /* <DEDUP_REMOVED lines=9> */
[----:B------:R-:W-:Y:S01]  /*1b580*/  F2FP.PACK_AB R81, R100, R101 ;  /* 0x000000656451723e */ /* 0x000fe200000000ff */
[----:B------:R1:W1:Y:S02]  /*1b590*/  MUFU.EX2 R175, R80 ;  /* 0x0000005000af7308 */ /* 0x0002640000000800 */
[----:B------:R-:W-:Y:S02]  /*1b5a0*/  F2FP.PACK_AB R76, R182, R183 ;  /* 0x000000b7b64c723e */ /* 0x000fe400000000ff */
[----:B------:R-:W-:Y:S03]  /*1b5b0*/  F2FP.PACK_AB R77, R181, R159 ;  /* 0x0000009fb54d723e */ /* 0x000fe600000000ff */
[----:B------:R-:W-:Y:S02]  /*1b5c0*/  F2FP.PACK_AB R78, R180, R158 ;  /* 0x0000009eb44e723e */ /* 0x000fe400000000ff */
[----:B------:R-:W-:Y:S01]  /*1b5d0*/  F2FP.PACK_AB R79, R179, R157 ;  /* 0x0000009db34f723e */ /* 0x000fe200000000ff */
[----:B---3--:R-:W3:Y:S01]  /*1b5e0*/  LDSM.16.MT88.4 R84, [R212+0x2100] ;  /* 0x00210000d454783b */ /* 0x008ee20000004200 */
[----:B------:R-:W-:Y:S05]  /*1b5f0*/  F2FP.PACK_AB R83, R98, R99 ;  /* 0x000000636253723e */ /* 0x000fea00000000ff */
[-C--:B-1----:R-:W-:Y:S01]  /*1b600*/  HMMA.16816.F32 R4, R76, R88.reuse, R4 ;  /* 0x000000584c04723c */ /* 0x082fe20000001804 */
[--C-:B------:R-:W-:Y:S01]  /*1b610*/  FFMA.FTZ R80, R235, c[0x0][0x2d0], -R75.reuse ;  /* 0x0000b400eb507a23 */ /* 0x100fe2000001084b */
[----:B------:R-:W-:Y:S03]  /*1b620*/  F2FP.PACK_AB R164, R175, R176 ;  /* 0x000000b0afa4723e */ /* 0x000fe600000000ff */
[----:B------:R1:W1:Y:S02]  /*1b630*/  MUFU.EX2 R174, R80 ;  /* 0x0000005000ae7308 */ /* 0x0002640000000800 */
[----:B-1----:R-:W-:Y:S02]  /*1b640*/  F2FP.PACK_AB R80, R156, R155 ;  /* 0x0000009b9c50723e */ /* 0x002fe400000000ff */
[----:B------:R-:W-:Y:S05]  /*1b650*/  F2FP.PACK_AB R165, R172, R174 ;  /* 0x000000aeaca5723e */ /* 0x000fea00000000ff */
[C---:B------:R-:W-:Y:S07]  /*1b660*/  HMMA.16816.F32 R8, R80.reuse, R88, R8 ;  /* 0x000000585008723c */ /* 0x040fee0000001808 */
[--C-:B------:R-:W-:Y:S01]  /*1b670*/  FFMA.FTZ R88, R247, c[0x0][0x2d0], -R74.reuse ;  /* 0x0000b400f7587a23 */ /* 0x100fe2000001084a */
[-C--:B------:R-:W-:Y:S01]  /*1b680*/  HMMA.16816.F32 R12, R80, R90.reuse, R12 ;  /* 0x0000005a500c723c */ /* 0x080fe2000000180c */
[----:B------:R-:W-:Y:S02]  /*1b690*/  FFMA.FTZ R74, R249, c[0x0][0x2d0], -R74 ;  /* 0x0000b400f94a7a23 */ /* 0x000fe4000001084a */
[----:B------:R1:W-:Y:S05]  /*1b6a0*/  MUFU.EX2 R173, R88 ;  /* 0x0000005800ad7308 */ /* 0x0003ea0000000800 */
[C---:B------:R-:W-:Y:S05]  /*1b6b0*/  HMMA.16816.F32 R16, R76.reuse, R90, R16 ;  /* 0x0000005a4c10723c */ /* 0x040fea0000001810 */
[----:B------:R1:W1:Y:S03]  /*1b6c0*/  MUFU.EX2 R171, R74 ;  /* 0x0000004a00ab7308 */ /* 0x0002660000000800 */
[-C--:B---3--:R-:W-:Y:S08]  /*1b6d0*/  HMMA.16816.F32 R20, R76, R84.reuse, R20 ;  /* 0x000000544c14723c */ /* 0x088ff00000001814 */
[C---:B------:R-:W-:Y:S01]  /*1b6e0*/  HMMA.16816.F32 R24, R80.reuse, R84, R24 ;  /* 0x000000545018723c */ /* 0x040fe20000001818 */
[----:B-1----:R-:W1:Y:S07]  /*1b6f0*/  LDSM.16.MT88.4 R88, [R211+0x2100] ;  /* 0x00210000d358783b */ /* 0x002e6e0000004200 */
[-C--:B------:R-:W-:Y:S01]  /*1b700*/  HMMA.16816.F32 R28, R80, R86.reuse, R28 ;  /* 0x00000056501c723c */ /* 0x080fe2000000181c */
[--C-:B------:R-:W-:Y:S03]  /*1b710*/  FFMA.FTZ R74, R243, c[0x0][0x2d0], -R75.reuse ;  /* 0x0000b400f34a7a23 */ /* 0x100fe6000001084b */
[----:B------:R-:W-:Y:S01]  /*1b720*/  F2FP.PACK_AB R166, R171, R173 ;  /* 0x000000adaba6723e */ /* 0x000fe200000000ff */
[----:B------:R-:W-:Y:S03]  /*1b730*/  FFMA.FTZ R75, R245, c[0x0][0x2d0], -R75 ;  /* 0x0000b400f54b7a23 */ /* 0x000fe6000001084b */
[C---:B------:R-:W-:Y:S01]  /*1b740*/  HMMA.16816.F32 R32, R76.reuse, R86, R32 ;  /* 0x000000564c20723c */ /* 0x040fe20000001820 */
[----:B------:R3:W-:Y:S07]  /*1b750*/  MUFU.EX2 R170, R74 ;  /* 0x0000004a00aa7308 */ /* 0x0007ee0000000800 */
[-C--:B------:R-:W-:Y:S03]  /*1b760*/  HMMA.16816.F32 R36, R76, R92.reuse, R36 ;  /* 0x0000005c4c24723c */ /* 0x080fe60000001824 */
[----:B------:R-:W1:Y:S05]  /*1b770*/  MUFU.EX2 R169, R75 ;  /* 0x0000004b00a97308 */ /* 0x000e6a0000000800 */
[C---:B------:R-:W-:Y:S08]  /*1b780*/  HMMA.16816.F32 R40, R80.reuse, R92, R40 ;  /* 0x0000005c5028723c */ /* 0x040ff00000001828 */
[-C--:B------:R-:W-:Y:S01]  /*1b790*/  HMMA.16816.F32 R44, R80, R94.reuse, R44 ;  /* 0x0000005e502c723c */ /* 0x080fe2000000182c */
[--C-:B---3--:R-:W-:Y:S04]  /*1b7a0*/  FFMA.FTZ R74, R238, c[0x0][0x2d0], -R96.reuse ;  /* 0x0000b400ee4a7a23 */ /* 0x108fe80000010860 */
[----:B------:R3:W-:Y:S03]  /*1b7b0*/  MUFU.EX2 R168, R74 ;  /* 0x0000004a00a87308 */ /* 0x0007e60000000800 */
[C---:B------:R-:W-:Y:S01]  /*1b7c0*/  HMMA.16816.F32 R48, R76.reuse, R94, R48 ;  /* 0x0000005e4c30723c */ /* 0x040fe20000001830 */
[----:B-1----:R-:W-:Y:S07]  /*1b7d0*/  F2FP.PACK_AB R167, R169, R170 ;  /* 0x000000aaa9a7723e */ /* 0x002fee00000000ff */
[-C--:B------:R-:W-:Y:S08]  /*1b7e0*/  HMMA.16816.F32 R52, R76, R88.reuse, R52 ;  /* 0x000000584c34723c */ /* 0x080ff00000001834 */
[C---:B------:R-:W-:Y:S01]  /*1b7f0*/  HMMA.16816.F32 R56, R80.reuse, R88, R56 ;  /* 0x000000585038723c */ /* 0x040fe20000001838 */
[--C-:B---3--:R-:W-:Y:S07]  /*1b800*/  FFMA.FTZ R74, R239, c[0x0][0x2d0], -R96.reuse ;  /* 0x0000b400ef4a7a23 */ /* 0x108fee0000010860 */
[-C--:B------:R-:W-:Y:S01]  /*1b810*/  HMMA.16816.F32 R60, R80, R90.reuse, R60 ;  /* 0x0000005a503c723c */ /* 0x080fe2000000183c */
[----:B------:R1:W3:Y:S07]  /*1b820*/  MUFU.EX2 R85, R74 ;  /* 0x0000004a00557308 */ /* 0x0002ee0000000800 */
[----:B------:R-:W-:Y:S01]  /*1b830*/  HMMA.16816.F32 R64, R76, R90, R64 ;  /* 0x0000005a4c40723c */ /* 0x000fe20000001840 */
[----:B-----5:R-:W-:Y:S07]  /*1b840*/  FFMA.FTZ R69, R69, R163, R197 ;  /* 0x000000a345457223 */ /* 0x020fee00000100c5 */
[-C--:B------:R-:W-:Y:S01]  /*1b850*/  HMMA.16816.F32 R104, R164, R116.reuse, R4 ;  /* 0x00000074a468723c */ /* 0x080fe20000001804 */
[----:B------:R-:W-:Y:S03]  /*1b860*/  IMAD.MOV.U32 R197, RZ, RZ, R111 ;  /* 0x000000ffffc57224 */ /* 0x000fe600078e006f */
[----:B--2---:R-:W-:Y:S03]  /*1b870*/  FFMA.FTZ R68, R68, R112, R113 ;  /* 0x0000007044447223 */ /* 0x004fe60000010071 */
[----:B----4-:R-:W-:Y:S01]  /*1b880*/  FFMA.FTZ R4, R2, R232, R203 ;  /* 0x000000e802047223 */ /* 0x010fe200000100cb */
[----:B------:R-:W-:Y:S01]  /*1b890*/  MOV R203, R151 ;  /* 0x0000009700cb7202 */ /* 0x000fe20000000f00 */
[--C-:B-1----:R-:W-:Y:S03]  /*1b8a0*/  FFMA.FTZ R74, R241, c[0x0][0x2d0], -R96.reuse ;  /* 0x0000b400f14a7a23 */ /* 0x102fe60000010860 */
[----:B------:R-:W-:Y:S01]  /*1b8b0*/  FFMA.FTZ R96, R242, c[0x0][0x2d0], -R96 ;  /* 0x0000b400f2607a23 */ /* 0x000fe20000010860 */
[----:B------:R1:W-:Y:S01]  /*1b8c0*/  MUFU.EX2 R86, R74 ;  /* 0x0000004a00567308 */ /* 0x0003e20000000800 */
[----:B------:R-:W-:Y:S01]  /*1b8d0*/  FADD.FTZ R2, R149, R69 ;  /* 0x0000004595027221 */ /* 0x000fe20000010000 */
[----:B------:R-:W-:Y:S01]  /*1b8e0*/  MOV R232, R150 ;  /* 0x0000009600e87202 */ /* 0x000fe20000000f00 */
[----:B------:R-:W-:Y:S01]  /*1b8f0*/  FADD.FTZ R6, R148, R68 ;  /* 0x0000004494067221 */ /* 0x000fe20000010000 */
[----:B---3--:R-:W-:Y:S01]  /*1b900*/  F2FP.PACK_AB R160, R85, R168 ;  /* 0x000000a855a0723e */ /* 0x008fe200000000ff */
[----:B------:R-:W-:Y:S01]  /*1b910*/  FADD.FTZ R4, R228, R4 ;  /* 0x00000004e4047221 */ /* 0x000fe20000010000 */
[----:B------:R-:W2:Y:S01]  /*1b920*/  LDSM.16.MT88.4 R148, [R210+0x2900] ;  /* 0x00290000d294783b */ /* 0x000ea20000004200 */
[----:B------:R-:W-:Y:S02]  /*1b930*/  FADD.FTZ R2, R231, R2 ;  /* 0x00000002e7027221 */ /* 0x000fe40000010000 */
[----:B------:R-:W-:Y:S01]  /*1b940*/  FADD.FTZ R6, R234, R6 ;  /* 0x00000006ea067221 */ /* 0x000fe20000010000 */
[----:B------:R-:W3:Y:S01]  /*1b950*/  MUFU.EX2 R96, R96 ;  /* 0x0000006000607308 */ /* 0x000ee20000000800 */
[----:B------:R-:W-:Y:S01]  /*1b960*/  IMAD.MOV.U32 R231, RZ, RZ, R233 ;  /* 0x000000ffffe77224 */ /* 0x000fe200078e00e9 */
[----:B------:R-:W-:Y:S01]  /*1b970*/  MOV R234, R227 ;  /* 0x000000e300ea7202 */ /* 0x000fe20000000f00 */
[----:B------:R-:W-:Y:S01]  /*1b980*/  FADD.FTZ R5, R123, R4 ;  /* 0x000000047b057221 */ /* 0x000fe20000010000 */
[----:B------:R-:W-:Y:S01]  /*1b990*/  MOV R233, R200 ;  /* 0x000000c800e97202 */ /* 0x000fe20000000f00 */
        /* <DEDUP_REMOVED lines=8> */
[----:B-1----:R-:W-:Y:S02]  /*1ba20*/  FFMA.FTZ R74, R199, c[0x0][0x2d0], -R97 ;  /* 0x0000b400c74a7a23 */ /* 0x002fe40000010861 */
[----:B------:R-:W-:Y:S02]  /*1ba30*/  FADD.FTZ R5, R124, R2 ;  /* 0x000000027c057221 */ /* 0x000fe40000010000 */
[----:B------:R-:W-:Y:S01]  /*1ba40*/  FADD.FTZ R4, R203, R7 ;  /* 0x00000007cb047221 */ /* 0x000fe20000010000 */
[----:B------:R1:W-:Y:S01]  /*1ba50*/  MUFU.EX2 R84, R74 ;  /* 0x0000004a00547308 */ /* 0x0003e20000000800 */
[----:B------:R-:W-:Y:S02]  /*1ba60*/  FADD.FTZ R2, R232, R6 ;  /* 0x00000006e8027221 */ /* 0x000fe40000010000 */
[----:B------:R-:W-:Y:S01]  /*1ba70*/  FADD.FTZ R7, R131, R4 ;  /* 0x0000000483077221 */ /* 0x000fe20000010000 */
[----:B---3--:R-:W-:Y:S01]  /*1ba80*/  F2FP.PACK_AB R162, R96, R86 ;  /* 0x0000005660a2723e */ /* 0x008fe200000000ff */
[----:B------:R-:W-:Y:S02]  /*1ba90*/  FADD.FTZ R6, R130, R2 ;  /* 0x0000000282067221 */ /* 0x000fe40000010000 */
[----:B------:R-:W-:Y:S02]  /*1baa0*/  FADD.FTZ R2, R231, R7 ;  /* 0x00000007e7027221 */ /* 0x000fe40000010000 */
[----:B------:R-:W-:Y:S02]  /*1bab0*/  IMAD.MOV.U32 R227, RZ, RZ, R122 ;  /* 0x000000ffffe37224 */ /* 0x000fe400078e007a */
[----:B------:R-:W-:Y:S01]  /*1bac0*/  IMAD.MOV.U32 R186, RZ, RZ, R184 ;  /* 0x000000ffffba7224 */ /* 0x000fe200078e00b8 */
[----:B------:R-:W-:Y:S01]  /*1bad0*/  MOV R184, R190 ;  /* 0x000000be00b87202 */ /* 0x000fe20000000f00 */
[----:B------:R-:W-:Y:S01]  /*1bae0*/  IMAD.MOV.U32 R197, RZ, RZ, R126 ;  /* 0x000000ffffc57224 */ /* 0x000fe200078e007e */
[----:B------:R-:W-:Y:S01]  /*1baf0*/  MOV R190, R125 ;  /* 0x0000007d00be7202 */ /* 0x000fe20000000f00 */
[--C-:B-1----:R-:W-:Y:S04]  /*1bb00*/  FFMA.FTZ R74, R202, c[0x0][0x2d0], -R97.reuse ;  /* 0x0000b400ca4a7a23 */ /* 0x102fe80000010861 */
[----:B------:R1:W3:Y:S02]  /*1bb10*/  MUFU.EX2 R75, R74 ;  /* 0x0000004a004b7308 */ /* 0x0002e40000000800 */
[--C-:B-1----:R-:W-:Y:S01]  /*1bb20*/  FFMA.FTZ R74, R201, c[0x0][0x2d0], -R97.reuse ;  /* 0x0000b400c94a7a23 */ /* 0x102fe20000010861 */
[----:B---3--:R-:W-:Y:S01]  /*1bb30*/  F2FP.PACK_AB R161, R75, R84 ;  /* 0x000000544ba1723e */ /* 0x008fe200000000ff */
[----:B------:R-:W-:Y:S02]  /*1bb40*/  FFMA.FTZ R97, R73, c[0x0][0x2d0], -R97 ;  /* 0x0000b40049617a23 */ /* 0x000fe40000010861 */
[----:B------:R-:W3:Y:S04]  /*1bb50*/  LDL.LU R73, [R1+0x20] ;  /* 0x0000200001497983 */ /* 0x000ee80000300800 */
[----:B------:R-:W-:Y:S10]  /*1bb60*/  MUFU.EX2 R74, R74 ;  /* 0x0000004a004a7308 */ /* 0x000ff40000000800 */
[----:B------:R-:W1:Y:S02]  /*1bb70*/  MUFU.EX2 R97, R97 ;  /* 0x0000006100617308 */ /* 0x000e640000000800 */
[----:B-1----:R-:W-:Y:S07]  /*1bb80*/  F2FP.PACK_AB R163, R97, R74 ;  /* 0x0000004a61a3723e */ /* 0x002fee00000000ff */
[C---:B------:R-:W-:Y:S07]  /*1bb90*/  HMMA.16816.F32 R108, R160.reuse, R116, R8 ;  /* 0x00000074a06c723c */ /* 0x040fee0000001808 */
[----:B------:R-:W-:Y:S01]  /*1bba0*/  FADD.FTZ R9, R227, R2 ;  /* 0x00000002e3097221 */ /* 0x000fe20000010000 */
[-C--:B------:R-:W-:Y:S08]  /*1bbb0*/  HMMA.16816.F32 R112, R160, R118.reuse, R12 ;  /* 0x00000076a070723c */ /* 0x080ff0000000180c */
[C---:B------:R-:W-:Y:S08]  /*1bbc0*/  HMMA.16816.F32 R116, R164.reuse, R118, R16 ;  /* 0x00000076a474723c */ /* 0x040ff00000001810 */
[-C--:B------:R-:W-:Y:S08]  /*1bbd0*/  HMMA.16816.F32 R120, R164, R132.reuse, R20 ;  /* 0x00000084a478723c */ /* 0x080ff00000001814 */
[C---:B------:R-:W-:Y:S01]  /*1bbe0*/  HMMA.16816.F32 R124, R160.reuse, R132, R24 ;  /* 0x00000084a07c723c */ /* 0x040fe20000001818 */
[----:B---3--:R-:W-:Y:S04]  /*1bbf0*/  FFMA.FTZ R0, R0, R73, R204 ;  /* 0x0000004900007223 */ /* 0x008fe800000100cc */
        /* <DEDUP_REMOVED lines=10> */
[----:B------:R-:W1:Y:S01]  /*1bca0*/  LDSM.16.MT88.4 R4, [R211+0x2900] ;  /* 0x00290000d304783b */ /* 0x000e620000004200 */
        /* <DEDUP_REMOVED lines=40> */
[-C--:B-1----:R-:W-:Y:S01]  /*1bf30*/  HMMA.16816.F32 R152, R164, R4.reuse, R52 ;  /* 0x00000004a498723c */ /* 0x082fe20000001834 */
        /* <DEDUP_REMOVED lines=42> */
.L_x_454:
        /* <DEDUP_REMOVED lines=28> */
.L_x_475:
[----:B------:R-:W-:Y:S02]  /*1c3a0*/  UMOV UR11, 0x1 ;  /* 0x00000001000b7882 */ /* 0x000fe40000000000 */
[----:B------:R-:W-:Y:S02]  /*1c3b0*/  ULDC UR10, c[0x0][0x32c] ;  /* 0x0000cb00000a7ab9 */ /* 0x000fe40000000800 */
[----:B------:R-:W-:-:S03]  /*1c3c0*/  UISETP.NE.AND UP0, UPT, UR11, UR10, UPT ;  /* 0x0000000a0b00728c */ /* 0x000fc6000bf05270 */
[----:B------:R-:W-:Y:S02]  /*1c3d0*/  ULDC.64 UR10, c[0x0][0x330] ;  /* 0x0000cc00000a7ab9 */ /* 0x000fe40000000a00 */
[----:B------:R-:W-:-:S07]  /*1c3e0*/  UIMAD.WIDE.U32 UR28, UR13, UR10, URZ ;  /* 0x0000000a0d1c72a5 */ /* 0x000fce000f8e003f */
[----:B------:R-:W-:Y:S02]  /*1c3f0*/  @UP0 UMOV UR25, UR29 ;  /* 0x0000001d00190c82 */ /* 0x000fe40008000000 */
[----:B------:R-:W-:Y:S02]  /*1c400*/  @UP0 USHF.R.U32.HI UR13, URZ, UR11, UR25 ;  /* 0x0000000b3f0d0299 */ /* 0x000fe40008011619 */
.L_x_476:
[----:B------:R-:W-:Y:S02]  /*1c410*/  ULDC UR10, c[0x0][0x32c] ;  /* 0x0000cb00000a7ab9 */ /* 0x000fe40000000800 */
[----:B------:R-:W-:-:S04]  /*1c420*/  UIMAD UR10, UR13, UR10, URZ ;  /* 0x0000000a0d0a72a4 */ /* 0x000fc8000f8e023f */
[----:B------:R-:W-:-:S04]  /*1c430*/  UISETP.LT.AND UP0, UPT, UR7, UR10, UPT ;  /* 0x0000000a0700728c */ /* 0x000fc8000bf01270 */
[----:B------:R-:W-:-:S04]  /*1c440*/  USEL UR7, UR7, UR10, !UP0 ;  /* 0x0000000a07077287 */ /* 0x000fc8000c000000 */
.L_x_474:
        /* <DEDUP_REMOVED lines=13> */
.L_x_480:
[----:B--2---:R-:W2:Y:S01]  /*1c520*/  LDL R0, [R1+0xc] ;  /* 0x00000c0001007983 */ /* 0x004ea20000100800 */
[----:B------:R-:W-:Y:S04]  /*1c530*/  DEPBAR.LE SB0, 0x0 ;  /* 0x000080000000791a */ /* 0x000fe80000000000 */
[----:B------:R-:W-:Y:S01]  /*1c540*/  BAR.SYNC.DEFER_BLOCKING 0x0 ;  /* 0x0000000000007b1d */ /* 0x000fe20000010000 */
[----:B------:R-:W-:Y:S06]  /*1c550*/  UISETP.GT.AND UP0, UPT, UR4, UR12, UPT ;  /* 0x0000000c0400728c */ /* 0x000fec000bf04270 */
[----:B------:R-:W-:Y:S01]  /*1c560*/  PLOP3.LUT P0, PT, PT, PT, UP0, 0x80, 0x0 ;  /* 0x000000000000781c */ /* 0x000fe20003f0f008 */
[----:B-----5:R1:W3:Y:S04]  /*1c570*/  LDSM.16.M88.4 R96, [R215+0x6100] ;  /* 0x00610000d760783b */ /* 0x0202e80000000200 */
        /* <DEDUP_REMOVED lines=18> */
[----:B------:R-:W3:Y:S04]  /*1c6a0*/  LDL R20, [R1+0x38] ;  /* 0x0000380001147983 */ /* 0x000ee80000100800 */
[----:B------:R-:W4:Y:S01]  /*1c6b0*/  LDL R15, [R1+0x8] ;  /* 0x00000800010f7983 */ /* 0x000f220000100800 */
[----:B--2---:R-:W-:Y:S01]  /*1c6c0*/  SHF.R.S32.HI R0, RZ, 0x1f, R3 ;  /* 0x0000001fff007819 */ /* 0x004fe20000011403 */
[C---:B------:R-:W-:Y:S04]  /*1c6d0*/  IMAD.WIDE.U32 R4, R3.reuse, c[0x0][0x208], RZ ;  /* 0x0000820003047a25 */ /* 0x040fe800078e00ff */
        /* <DEDUP_REMOVED lines=11> */
[----:B------:R-:W-:Y:S04]  /*1c790*/  SHFL.IDX PT, R12, R3, 0x1, 0x181f ;  /* 0x00381f00030c7f89 */ /* 0x000fe800000e0000 */
[----:B------:R-:W3:Y:S04]  /*1c7a0*/  SHFL.IDX PT, R4, R3, RZ, 0x181f ;  /* 0x00181fff03047589 */ /* 0x000ee800000e0000 */
[----:B------:R-:W1:Y:S04]  /*1c7b0*/  SHFL.IDX PT, R5, R0, RZ, 0x181f ;  /* 0x00181fff00057589 */ /* 0x000e6800000e0000 */
[----:B------:R-:W2:Y:S04]  /*1c7c0*/  SHFL.IDX PT, R10, R3, 0x2, 0x181f ;  /* 0x00581f00030a7f89 */ /* 0x000ea800000e0000 */
[----:B------:R-:W5:Y:S04]  /*1c7d0*/  SHFL.IDX PT, R6, R0, 0x1, 0x181f ;  /* 0x00381f0000067f89 */ /* 0x000f6800000e0000 */
[----:B------:R-:W5:Y:S04]  /*1c7e0*/  SHFL.IDX PT, R8, R3, 0x3, 0x181f ;  /* 0x00781f0003087f89 */ /* 0x000f6800000e0000 */
[----:B------:R-:W5:Y:S04]  /*1c7f0*/  SHFL.IDX PT, R11, R0, 0x2, 0x181f ;  /* 0x00581f00000b7f89 */ /* 0x000f6800000e0000 */
[----:B------:R-:W5:Y:S01]  /*1c800*/  SHFL.IDX PT, R7, R3, 0x4, 0x181f ;  /* 0x00981f0003077f89 */ /* 0x000f6200000e0000 */
[-C--:B---3--:R-:W-:Y:S03]  /*1c810*/  IADD3 R4, P0, R4, R20.reuse, RZ ;  /* 0x0000001404047210 */ /* 0x088fe60007f1e0ff */
[----:B------:R-:W3:Y:S02]  /*1c820*/  SHFL.IDX PT, R9, R0, 0x3, 0x181f ;  /* 0x00781f0000097f89 */ /* 0x000ee400000e0000 */
[--C-:B-1----:R-:W-:Y:S01]  /*1c830*/  IMAD.X R5, R5, 0x1, R225.reuse, P0 ;  /* 0x0000000105057824 */ /* 0x102fe200000e06e1 */
[-C--:B------:R-:W-:Y:S01]  /*1c840*/  IADD3 R12, P0, R12, R20.reuse, RZ ;  /* 0x000000140c0c7210 */ /* 0x080fe20007f1e0ff */
[----:B------:R-:W1:Y:S01]  /*1c850*/  SHFL.IDX PT, R3, R3, 0x5, 0x181f ;  /* 0x00b81f0003037f89 */ /* 0x000e6200000e0000 */
[-C--:B--2---:R-:W-:Y:S03]  /*1c860*/  IADD3 R10, P3, R10, R20.reuse, RZ ;  /* 0x000000140a0a7210 */ /* 0x084fe60007f7e0ff */
[----:B----4-:R1:W-:Y:S01]  /*1c870*/  LDGSTS.E.BYPASS.LTC128B.128 [R15], [R4.64], !P4 ;  /* 0x00000000040f7fae */ /* 0x0103e2000e101d5a */
[--C-:B-----5:R-:W-:Y:S03]  /*1c880*/  IMAD.X R13, R6, 0x1, R225.reuse, P0 ;  /* 0x00000001060d7824 */ /* 0x120fe600000e06e1 */
[----:B------:R-:W2:Y:S01]  /*1c890*/  SHFL.IDX PT, R14, R0, 0x4, 0x181f ;  /* 0x00981f00000e7f89 */ /* 0x000ea200000e0000 */
[-C--:B------:R-:W-:Y:S03]  /*1c8a0*/  IADD3 R8, P2, R8, R20.reuse, RZ ;  /* 0x0000001408087210 */ /* 0x080fe60007f5e0ff */
[----:B------:R-:W4:Y:S01]  /*1c8b0*/  SHFL.IDX PT, R0, R0, 0x5, 0x181f ;  /* 0x00b81f0000007f89 */ /* 0x000f2200000e0000 */
[-C--:B------:R-:W-:Y:S03]  /*1c8c0*/  IADD3.X R11, R11, R225.reuse, RZ, P3, !PT ;  /* 0x000000e10b0b7210 */ /* 0x080fe60001ffe4ff */
[----:B------:R4:W-:Y:S01]  /*1c8d0*/  LDGSTS.E.BYPASS.LTC128B.128 [R15+0x800], [R12.64], !P4 ;  /* 0x008000000c0f7fae */ /* 0x0009e2000e101d5a */
[-C--:B------:R-:W-:Y:S03]  /*1c8e0*/  IADD3 R6, P1, R7, R20.reuse, RZ ;  /* 0x0000001407067210 */ /* 0x080fe60007f3e0ff */
[----:B------:R4:W-:Y:S01]  /*1c8f0*/  LDGSTS.E.BYPASS.LTC128B.128 [R15+0x1000], [R10.64], !P4 ;  /* 0x010000000a0f7fae */ /* 0x0009e2000e101d5a */
[--C-:B---3--:R-:W-:Y:S05]  /*1c900*/  IMAD.X R9, R9, 0x1, R225.reuse, P2 ;  /* 0x0000000109097824 */ /* 0x108fea00010e06e1 */
[----:B------:R3:W-:Y:S01]  /*1c910*/  LDGSTS.E.BYPASS.LTC128B.128 [R15+0x1800], [R8.64], !P4 ;  /* 0x01800000080f7fae */ /* 0x0007e2000e101d5a */
[----:B-1----:R-:W-:Y:S01]  /*1c920*/  IADD3 R4, P0, R3, R20, RZ ;  /* 0x0000001403047210 */ /* 0x002fe20007f1e0ff */
[----:B--2---:R-:W-:Y:S03]  /*1c930*/  IMAD.X R7, R14, 0x1, R225, P1 ;  /* 0x000000010e077824 */ /* 0x004fe600008e06e1 */
[----:B----4-:R-:W-:Y:S02]  /*1c940*/  IADD3.X R5, R0, R225, RZ, P0, !PT ;  /* 0x000000e100057210 */ /* 0x010fe400007fe4ff */
[----:B------:R3:W-:Y:S04]  /*1c950*/  LDGSTS.E.BYPASS.LTC128B.128 [R15+0x2000], [R6.64], !P4 ;  /* 0x02000000060f7fae */ /* 0x0007e8000e101d5a */
[----:B------:R3:W-:Y:S03]  /*1c960*/  LDGSTS.E.BYPASS.LTC128B.128 [R15+0x2800], [R4.64], !P4 ;  /* 0x02800000040f7fae */ /* 0x0007e6000e101d5a */
.L_x_478:
        /* <DEDUP_REMOVED lines=312> */
[----:B------:R-:W-:Y:S01]  /*1dcf0*/  UIMAD UR10, UR12, 0x60, UR19 ;  /* 0x000000600c0a78a4 */ /* 0x000fe2000f8e0213 */
[----:B------:R-:W-:Y:S01]  /*1dd00*/  IMAD.MOV.U32 R3, RZ, RZ, c[0x0][0x2b8] ;  /* 0x0000ae00ff037624 */ /* 0x000fe200078e00ff */
[----:B-1----:R-:W3:Y:S04]  /*1dd10*/  LDL.64 R36, [R1+0x30] ;  /* 0x0000300001247983 */ /* 0x002ee80000100a00 */
[----:B------:R-:W4:Y:S01]  /*1dd20*/  LDL R13, [R1+0x2c] ;  /* 0x00002c00010d7983 */ /* 0x000f220000100800 */
[----:B------:R-:W-:Y:S01]  /*1dd30*/  ISETP.NE.AND P2, PT, R3, 0x1, PT ;  /* 0x000000010300780c */ /* 0x000fe20003f45270 */
[----:B------:R-:W-:Y:S02]  /*1dd40*/  IMAD.U32 R3, RZ, RZ, UR10 ;  /* 0x0000000aff037e24 */ /* 0x000fe4000f8e00ff */
[----:B------:R-:W5:Y:S04]  /*1dd50*/  LDL R12, [R1+0x38] ;  /* 0x00003800010c7983 */ /* 0x000f680000100800 */
[----:B------:R-:W4:Y:S01]  /*1dd60*/  LDL R31, [R1+0x4] ;  /* 0x00000400011f7983 */ /* 0x000f220000100800 */
[----:B--2---:R-:W-:Y:S02]  /*1dd70*/  IADD3 R3, R3, -0x60, R14 ;  /* 0xffffffa003037810 */ /* 0x004fe40007ffe00e */
[----:B------:R-:W-:Y:S03]  /*1dd80*/  ISETP.GT.AND P1, PT, R14, 0x5f, PT ;  /* 0x0000005f0e00780c */ /* 0x000fe60003f24270 */
[----:B------:R-:W-:Y:S04]  /*1dd90*/  @P2 IMAD.HI.U32 R4, R3, c[0x0][0x2bc], RZ ;  /* 0x0000af0003042a27 */ /* 0x000fe800078e00ff */
[--C-:B------:R-:W-:Y:S01]  /*1dda0*/  IMAD.MOV.U32 R0, RZ, RZ, R3.reuse ;  /* 0x000000ffff007224 */ /* 0x100fe200078e0003 */
[----:B------:R-:W-:Y:S05]  /*1ddb0*/  @P2 SHF.R.U32.HI R0, RZ, c[0x0][0x2c0], R4 ;  /* 0x0000b000ff002a19 */ /* 0x000fea0000011604 */
[C---:B---3--:R-:W-:Y:S01]  /*1ddc0*/  @!P1 IADD3 R5, P0, R0.reuse, R36, RZ ;  /* 0x0000002400059210 */ /* 0x048fe20007f1e0ff */
[----:B-----5:R-:W-:Y:S03]  /*1ddd0*/  IMAD.MOV.U32 R36, RZ, RZ, R12 ;  /* 0x000000ffff247224 */ /* 0x020fe600078e000c */
[----:B----4-:R-:W-:Y:S01]  /*1dde0*/  @!P1 LEA.HI.X.SX32 R6, R0, R13, 0x1, P0 ;  /* 0x0000000d00069211 */ /* 0x010fe200000f0eff */
[----:B------:R-:W-:Y:S01]  /*1ddf0*/  IMAD.MOV R0, RZ, RZ, -R0 ;  /* 0x000000ffff007224 */ /* 0x000fe200078e0a00 */
[C---:B------:R-:W-:Y:S03]  /*1de00*/  @!P1 LEA R4, P0, R5.reuse, c[0x0][0x2a0], 0x2 ;  /* 0x0000a80005049a11 */ /* 0x040fe600078010ff */
[----:B------:R-:W-:Y:S01]  /*1de10*/  IMAD R3, R0, c[0x0][0x2b8], R3 ;  /* 0x0000ae0000037a24 */ /* 0x000fe200078e0203 */
[----:B------:R-:W-:Y:S04]  /*1de20*/  @!P1 LEA.HI.X R5, R5, c[0x0][0x2a4], R6, 0x2, P0 ;  /* 0x0000a90005059a11 */ /* 0x000fe800000f1406 */
[----:B------:R1:W-:Y:S01]  /*1de30*/  STL [R1], R3 ;  /* 0x0000000301007387 */ /* 0x0003e20000100800 */
[----:B------:R-:W-:Y:S03]  /*1de40*/  SHF.R.S32.HI R0, RZ, 0x1f, R3 ;  /* 0x0000001fff007819 */ /* 0x000fe60000011403 */
[----:B------:R2:W1:Y:S02]  /*1de50*/  @!P1 LDG.E R240, [R4.64] ;  /* 0x0000001a04f09981 */ /* 0x000464000c1e1900 */
[----:B------:R-:W-:Y:S04]  /*1de60*/  IMAD R0, R0, c[0x0][0x1e0], RZ ;  /* 0x0000780000007a24 */ /* 0x000fe800078e02ff */
[C---:B------:R-:W-:Y:S02]  /*1de70*/  IMAD R0, R3.reuse, c[0x0][0x1e4], R0 ;  /* 0x0000790003007a24 */ /* 0x040fe400078e0200 */
[----:B--2---:R-:W-:Y:S05]  /*1de80*/  IMAD.WIDE.U32 R4, R3, c[0x0][0x1e0], RZ ;  /* 0x0000780003047a25 */ /* 0x004fea00078e00ff */
[----:B------:R-:W-:Y:S02]  /*1de90*/  IADD3 R5, R5, R0, RZ ;  /* 0x0000000005057210 */ /* 0x000fe40007ffe0ff */
[----:B-1----:R-:W-:Y:S03]  /*1dea0*/  SHF.R.S32.HI R3, RZ, 0x1f, R240 ;  /* 0x0000001fff037819 */ /* 0x002fe600000114f0 */
        /* <DEDUP_REMOVED lines=21> */
[----:B------:R2:W-:Y:S01]  /*1e000*/  LDGSTS.E.BYPASS.LTC128B.128 [R31+0x3100], [R4.64], !P4 ;  /* 0x03100000041f7fae */ /* 0x0005e2000e101d5a */
[--C-:B----4-:R-:W-:Y:S03]  /*1e010*/  IMAD.X R13, R6, 0x1, R225.reuse, P0 ;  /* 0x00000001060d7824 */ /* 0x110fe600000e06e1 */
[----:B------:R-:W3:Y:S01]  /*1e020*/  SHFL.IDX PT, R14, R0, 0x4, 0x181f ;  /* 0x00981f00000e7f89 */ /* 0x000ee200000e0000 */
[-C--:B-----5:R-:W-:Y:S03]  /*1e030*/  IADD3 R8, P2, R8, R36.reuse, RZ ;  /* 0x0000002408087210 */ /* 0x0a0fe60007f5e0ff */
[----:B------:R-:W4:Y:S01]  /*1e040*/  SHFL.IDX PT, R0, R0, 0x5, 0x181f ;  /* 0x00b81f0000007f89 */ /* 0x000f2200000e0000 */
[--C-:B------:R-:W-:Y:S03]  /*1e050*/  IMAD.X R11, R11, 0x1, R225.reuse, P3 ;  /* 0x000000010b0b7824 */ /* 0x100fe600018e06e1 */
[----:B------:R4:W-:Y:S01]  /*1e060*/  LDGSTS.E.BYPASS.LTC128B.128 [R31+0x3900], [R12.64], !P4 ;  /* 0x039000000c1f7fae */ /* 0x0009e2000e101d5a */
[-C--:B------:R-:W-:Y:S03]  /*1e070*/  IADD3 R6, P1, R7, R36.reuse, RZ ;  /* 0x0000002407067210 */ /* 0x080fe60007f3e0ff */
[----:B------:R4:W-:Y:S01]  /*1e080*/  LDGSTS.E.BYPASS.LTC128B.128 [R31+0x4100], [R10.64], !P4 ;  /* 0x041000000a1f7fae */ /* 0x0009e2000e101d5a */
[----:B-1----:R-:W-:Y:S05]  /*1e090*/  IADD3.X R9, R9, R225, RZ, P2, !PT ;  /* 0x000000e109097210 */ /* 0x002fea00017fe4ff */
[----:B------:R1:W-:Y:S01]  /*1e0a0*/  LDGSTS.E.BYPASS.LTC128B.128 [R31+0x4900], [R8.64], !P4 ;  /* 0x04900000081f7fae */ /* 0x0003e2000e101d5a */
[----:B--2---:R-:W-:Y:S01]  /*1e0b0*/  IADD3 R4, P0, R3, R36, RZ ;  /* 0x0000002403047210 */ /* 0x004fe20007f1e0ff */
[--C-:B---3--:R-:W-:Y:S04]  /*1e0c0*/  IMAD.X R7, R14, 0x1, R225.reuse, P1 ;  /* 0x000000010e077824 */ /* 0x108fe800008e06e1 */
[----:B----4-:R-:W-:Y:S01]  /*1e0d0*/  IMAD.X R5, R0, 0x1, R225, P0 ;  /* 0x0000000100057824 */ /* 0x010fe200000e06e1 */
[----:B------:R1:W-:Y:S04]  /*1e0e0*/  LDGSTS.E.BYPASS.LTC128B.128 [R31+0x5100], [R6.64], !P4 ;  /* 0x05100000061f7fae */ /* 0x0003e8000e101d5a */
[----:B------:R1:W-:Y:S03]  /*1e0f0*/  LDGSTS.E.BYPASS.LTC128B.128 [R31+0x5900], [R4.64], !P4 ;  /* 0x05900000041f7fae */ /* 0x0003e6000e101d5a */
.L_x_479:
        /* <DEDUP_REMOVED lines=72> */
[----:B------:R-:W-:Y:S01]  /*1e580*/  SHFL.BFLY PT, R6, R72, 0x2, 0x1f ;  /* 0x0c401f0048067f89 */ /* 0x000fe200000e0000 */
        /* <DEDUP_REMOVED lines=24> */
[----:B------:R-:W-:Y:S01]  /*1e710*/  MOV R84, R30 ;  /* 0x0000001e00547202 */ /* 0x000fe20000000f00 */
[----:B------:R-:W1:Y:S01]  /*1e720*/  SHFL.BFLY PT, R5, R3, 0x2, 0x1f ;  /* 0x0c401f0003057f89 */ /* 0x000e6200000e0000 */
[----:B------:R-:W-:Y:S02]  /*1e730*/  FMNMX.FTZ R4, R245, R4, !PT ;  /* 0x00000004f5047209 */ /* 0x000fe40007810000 */
[----:B------:R-:W-:Y:S02]  /*1e740*/  MOV R90, R23 ;  /* 0x00000017005a7202 */ /* 0x000fe40000000f00 */
[----:B------:R-:W-:Y:S02]  /*1e750*/  FMNMX.FTZ R4, R248, R4, !PT ;  /* 0x00000004f8047209 */ /* 0x000fe40007810000 */
[----:B------:R-:W-:Y:S02]  /*1e760*/  MOV R86, R28 ;  /* 0x0000001c00567202 */ /* 0x000fe40000000f00 */
[----:B------:R-:W-:Y:S02]  /*1e770*/  FMNMX.FTZ R4, R252, R4, !PT ;  /* 0x00000004fc047209 */ /* 0x000fe40007810000 */
[----:B------:R-:W-:Y:S02]  /*1e780*/  PLOP3.LUT P0, PT, PT, PT, UP0, 0x80, 0x0 ;  /* 0x000000000000781c */ /* 0x000fe40003f0f008 */
[----:B------:R-:W-:Y:S02]  /*1e790*/  FMNMX.FTZ R4, R84, R4, !PT ;  /* 0x0000000454047209 */ /* 0x000fe40007810000 */
[----:B-1----:R-:W-:Y:S02]  /*1e7a0*/  FMNMX.FTZ R3, R3, R5, !PT ;  /* 0x0000000503037209 */ /* 0x002fe40007810000 */
[----:B------:R-:W-:Y:S02]  /*1e7b0*/  FMNMX.FTZ R72, R72, R6, !PT ;  /* 0x0000000648487209 */ /* 0x000fe40007810000 */
[----:B------:R-:W-:Y:S01]  /*1e7c0*/  FMNMX.FTZ R70, R0, R70, !PT ;  /* 0x0000004600467209 */ /* 0x000fe20007810000 */
[----:B------:R-:W1:Y:S01]  /*1e7d0*/  SHFL.BFLY PT, R71, R3, 0x1, 0x1f ;  /* 0x0c201f0003477f89 */ /* 0x000e6200000e0000 */
[----:B------:R-:W-:Y:S04]  /*1e7e0*/  FMNMX.FTZ R0, R62, R4, !PT ;  /* 0x000000043e007209 */ /* 0x000fe80007810000 */
[----:B------:R-:W-:Y:S03]  /*1e7f0*/  FMNMX.FTZ R0, R90, R0, !PT ;  /* 0x000000005a007209 */ /* 0x000fe60007810000 */
[----:B------:R-:W2:Y:S01]  /*1e800*/  SHFL.BFLY PT, R6, R72, 0x1, 0x1f ;  /* 0x0c201f0048067f89 */ /* 0x000ea200000e0000 */
[----:B------:R-:W-:Y:S04]  /*1e810*/  FMNMX.FTZ R4, R86, R0, !PT ;  /* 0x0000000056047209 */ /* 0x000fe80007810000 */
[----:B------:R-:W-:Y:S03]  /*1e820*/  FMNMX.FTZ R4, R178, R4, !PT ;  /* 0x00000004b2047209 */ /* 0x000fe60007810000 */
[----:B------:R-:W3:Y:S01]  /*1e830*/  SHFL.BFLY PT, R5, R70, 0x1, 0x1f ;  /* 0x0c201f0046057f89 */ /* 0x000ee200000e0000 */
[----:B-1----:R-:W-:Y:S05]  /*1e840*/  FMNMX.FTZ R71, R3, R71, !PT ;  /* 0x0000004703477209 */ /* 0x002fea0007810000 */
[----:B------:R-:W-:Y:S01]  /*1e850*/  FMUL.FTZ R97, R71, c[0x0][0x2d0] ;  /* 0x0000b40047617a20 */ /* 0x000fe20000410000 */
[----:B--2---:R-:W-:Y:S05]  /*1e860*/  FMNMX.FTZ R72, R72, R6, !PT ;  /* 0x0000000648487209 */ /* 0x004fea0007810000 */
[C---:B------:R-:W-:Y:S02]  /*1e870*/  FADD.FTZ R0, -R72.reuse, R2 ;  /* 0x0000000248007221 */ /* 0x040fe40000010100 */
[----:B------:R-:W-:Y:S01]  /*1e880*/  FMUL.FTZ R96, R72, c[0x0][0x2d0] ;  /* 0x0000b40048607a20 */ /* 0x000fe20000410000 */
[----:B---3--:R-:W-:Y:S01]  /*1e890*/  FMNMX.FTZ R70, R70, R5, !PT ;  /* 0x0000000546467209 */ /* 0x008fe20007810000 */
[----:B------:R-:W-:Y:S01]  /*1e8a0*/  FMUL.FTZ R2, R0, c[0x0][0x2d0] ;  /* 0x0000b40000027a20 */ /* 0x000fe20000410000 */
[----:B------:R-:W-:Y:S01]  /*1e8b0*/  FMNMX.FTZ R0, R179, R4, !PT ;  /* 0x00000004b3007209 */ /* 0x000fe20007810000 */
[--C-:B------:R-:W-:Y:S02]  /*1e8c0*/  FFMA.FTZ R5, R20, c[0x0][0x2d0], -R96.reuse ;  /* 0x0000b40014057a23 */ /* 0x100fe40000010860 */
[----:B------:R1:W2:Y:S01]  /*1e8d0*/  MUFU.EX2 R73, R2 ;  /* 0x0000000200497308 */ /* 0x0002a20000000800 */
[----:B------:R-:W-:Y:S01]  /*1e8e0*/  FMNMX.FTZ R0, R74, R0, !PT ;  /* 0x000000004a007209 */ /* 0x000fe20007810000 */
[----:B------:R-:W-:Y:S02]  /*1e8f0*/  FMUL.FTZ R98, R70, c[0x0][0x2d0] ;  /* 0x0000b40046627a20 */ /* 0x000fe40000410000 */
[----:B------:R-:W-:Y:S01]  /*1e900*/  FFMA.FTZ R4, R168, c[0x0][0x2d0], -R96 ;  /* 0x0000b400a8047a23 */ /* 0x000fe20000010860 */
[----:B------:R-:W-:Y:S05]  /*1e910*/  FMNMX.FTZ R0, R75, R0, !PT ;  /* 0x000000004b007209 */ /* 0x000fea0007810000 */
[----:B------:R2:W-:Y:S01]  /*1e920*/  MUFU.EX2 R40, R5 ;  /* 0x0000000500287308 */ /* 0x0005e20000000800 */
[----:B------:R-:W3:Y:S01]  /*1e930*/  SHFL.BFLY PT, R3, R0, 0x2, 0x1f ;  /* 0x0c401f0000037f89 */ /* 0x000ee200000e0000 */
[----:B-1----:R-:W-:Y:S08]  /*1e940*/  FADD.FTZ R2, -R71, R100 ;  /* 0x0000006447027221 */ /* 0x002ff00000010100 */
[----:B------:R-:W-:Y:S01]  /*1e950*/  MUFU.EX2 R100, R4 ;  /* 0x0000000400647308 */ /* 0x000fe20000000800 */
[----:B------:R-:W-:Y:S02]  /*1e960*/  FMUL.FTZ R2, R2, c[0x0][0x2d0] ;  /* 0x0000b40002027a20 */ /* 0x000fe40000410000 */
[----:B--2---:R-:W-:Y:S01]  /*1e970*/  FMUL.FTZ R5, R73, R105 ;  /* 0x0000006949057220 */ /* 0x004fe20000410000 */
[----:B---3--:R-:W-:Y:S06]  /*1e980*/  FMNMX.FTZ R0, R0, R3, !PT ;  /* 0x0000000300007209 */ /* 0x008fec0007810000 */
[----:B------:R1:W2:Y:S01]  /*1e990*/  MUFU.EX2 R69, R2 ;  /* 0x0000000200457308 */ /* 0x0002a20000000800 */
[--C-:B------:R-:W-:Y:S02]  /*1e9a0*/  FFMA.FTZ R3, R17, c[0x0][0x2d0], -R96.reuse ;  /* 0x0000b40011037a23 */ /* 0x100fe40000010860 */
[----:B------:R-:W-:Y:S01]  /*1e9b0*/  FMUL.FTZ R17, R73, R117 ;  /* 0x0000007549117220 */ /* 0x000fe20000410000 */
[----:B------:R-:W-:Y:S06]  /*1e9c0*/  MOV R117, R62 ;  /* 0x0000003e00757202 */ /* 0x000fec0000000f00 */
[----:B------:R3:W4:Y:S01]  /*1e9d0*/  MUFU.EX2 R11, R3 ;  /* 0x00000003000b7308 */ /* 0x0007220000000800 */
[----:B-1----:R-:W-:Y:S02]  /*1e9e0*/  FADD.FTZ R2, -R70, R101 ;  /* 0x0000006546027221 */ /* 0x002fe40000010100 */
[----:B--2---:R-:W-:Y:S02]  /*1e9f0*/  FMUL.FTZ R6, R69, R106 ;  /* 0x0000006a45067220 */ /* 0x004fe40000410000 */
[----:B------:R-:W-:Y:S05]  /*1ea00*/  FMUL.FTZ R2, R2, c[0x0][0x2d0] ;  /* 0x0000b40002027a20 */ /* 0x000fea0000410000 */
[----:B------:R1:W2:Y:S01]  /*1ea10*/  MUFU.EX2 R68, R2 ;  /* 0x0000000200447308 */ /* 0x0002a20000000800 */
[--C-:B---3--:R-:W-:Y:S01]  /*1ea20*/  FFMA.FTZ R3, R169, c[0x0][0x2d0], -R97.reuse ;  /* 0x0000b400a9037a23 */ /* 0x108fe20000010861 */
[----:B----4-:R-:W-:Y:S08]  /*1ea30*/  MOV R106, R11 ;  /* 0x0000000b006a7202 */ /* 0x010ff00000000f00 */
[----:B------:R3:W-:Y:S01]  /*1ea40*/  MUFU.EX2 R101, R3 ;  /* 0x0000000300657308 */ /* 0x0007e20000000800 */
[--C-:B-1----:R-:W-:Y:S01]  /*1ea50*/  FFMA.FTZ R2, R184, c[0x0][0x2d0], -R96.reuse ;  /* 0x0000b400b8027a23 */ /* 0x102fe20000010860 */
[----:B------:R-:W-:Y:S01]  /*1ea60*/  MOV R184, R92 ;  /* 0x0000005c00b87202 */ /* 0x000fe20000000f00 */
[--C-:B------:R-:W-:Y:S07]  /*1ea70*/  FFMA.FTZ R92, R199, c[0x0][0x2d0], -R97.reuse ;  /* 0x0000b400c75c7a23 */ /* 0x100fee0000010861 */
[----:B------:R1:W4:Y:S01]  /*1ea80*/  MUFU.EX2 R88, R2 ;  /* 0x0000000200587308 */ /* 0x0003220000000800 */
[C---:B--2---:R-:W-:Y:S02]  /*1ea90*/  FMUL.FTZ R29, R68.reuse, R129 ;  /* 0x00000081441d7220 */ /* 0x044fe40000410000 */
[----:B------:R-:W-:Y:S02]  /*1eaa0*/  FMUL.FTZ R45, R68, R145 ;  /* 0x00000091442d7220 */ /* 0x000fe40000410000 */
[--C-:B---3--:R-:W-:Y:S01]  /*1eab0*/  FFMA.FTZ R3, R185, c[0x0][0x2d0], -R97.reuse ;  /* 0x0000b400b9037a23 */ /* 0x108fe20000010861 */
[----:B------:R-:W-:Y:S04]  /*1eac0*/  MOV R185, R90 ;  /* 0x0000005a00b97202 */ /* 0x000fe80000000f00 */
[----:B------:R2:W3:Y:S01]  /*1ead0*/  MUFU.EX2 R58, R3 ;  /* 0x00000003003a7308 */ /* 0x0004e20000000800 */
[----:B-1----:R-:W-:Y:S01]  /*1eae0*/  FFMA.FTZ R2, R16, c[0x0][0x2d0], -R96 ;  /* 0x0000b40010027a23 */ /* 0x002fe20000010860 */
[----:B----4-:R-:W-:Y:S01]  /*1eaf0*/  F2FP.PACK_AB R76, R88, R100 ;  /* 0x00000064584c723e */ /* 0x010fe200000000ff */
[--C-:B------:R-:W-:Y:S07]  /*1eb00*/  FFMA.FTZ R16, R35, c[0x0][0x2d0], -R97.reuse ;  /* 0x0000b40023107a23 */ /* 0x100fee0000010861 */
[----:B------:R1:W4:Y:S01]  /*1eb10*/  MUFU.EX2 R57, R2 ;  /* 0x0000000200397308 */ /* 0x0003220000000800 */
[C---:B------:R-:W-:Y:S02]  /*1eb20*/  FMUL.FTZ R35, R69.reuse, R135 ;  /* 0x0000008745237220 */ /* 0x040fe40000410000 */
[--C-:B--2---:R-:W-:Y:S01]  /*1eb30*/  FFMA.FTZ R3, R18, c[0x0][0x2d0], -R97.reuse ;  /* 0x0000b40012037a23 */ /* 0x104fe20000010861 */
[----:B---3--:R-:W-:Y:S01]  /*1eb40*/  F2FP.PACK_AB R77, R58, R101 ;  /* 0x000000653a4d723e */ /* 0x008fe200000000ff */
[----:B------:R-:W-:Y:S05]  /*1eb50*/  FMUL.FTZ R18, R69, R118 ;  /* 0x0000007645127220 */ /* 0x000fea0000410000 */
[----:B------:R-:W-:Y:S10]  /*1eb60*/  MUFU.EX2 R7, R3 ;  /* 0x0000000300077308 */ /* 0x000ff40000000800 */
[----:B------:R2:W-:Y:S01]  /*1eb70*/  MUFU.EX2 R94, R16 ;  /* 0x00000010005e7308 */ /* 0x0005e20000000800 */
[----:B-1----:R-:W1:Y:S01]  /*1eb80*/  SHFL.BFLY PT, R2, R0, 0x1, 0x1f ;  /* 0x0c201f0000027f89 */ /* 0x002e6200000e0000 */
[----:B----4-:R-:W-:Y:S01]  /*1eb90*/  F2FP.PACK_AB R78, R106, R57 ;  /* 0x000000396a4e723e */ /* 0x010fe200000000ff */
[----:B--2---:R-:W-:Y:S01]  /*1eba0*/  FMUL.FTZ R16, R73, R116 ;  /* 0x0000007449107220 */ /* 0x004fe20000410000 */
[----:B------:R-:W-:Y:S02]  /*1ebb0*/  MOV R116, R84 ;  /* 0x0000005400747202 */ /* 0x000fe40000000f00 */
[----:B-1----:R-:W-:Y:S01]  /*1ebc0*/  FMNMX.FTZ R3, R2, R0, !PT ;  /* 0x0000000002037209 */ /* 0x002fe20007810000 */
[--C-:B------:R-:W-:Y:S01]  /*1ebd0*/  FFMA.FTZ R2, R183, c[0x0][0x2d0], -R98.reuse ;  /* 0x0000b400b7027a23 */ /* 0x100fe20000010862 */
[----:B------:R-:W-:Y:S01]  /*1ebe0*/  MOV R183, R60 ;  /* 0x0000003c00b77202 */ /* 0x000fe20000000f00 */
[--C-:B------:R-:W-:Y:S02]  /*1ebf0*/  FFMA.FTZ R0, R19, c[0x0][0x2d0], -R97.reuse ;  /* 0x0000b40013007a23 */ /* 0x100fe40000010861 */
[----:B------:R1:W-:Y:S01]  /*1ec00*/  MUFU.EX2 R14, R2 ;  /* 0x00000002000e7308 */ /* 0x0003e20000000800 */
[----:B------:R-:W-:Y:S02]  /*1ec10*/  FMUL.FTZ R19, R69, R119 ;  /* 0x0000007745137220 */ /* 0x000fe40000410000 */
[--C-:B------:R-:W-:Y:S07]  /*1ec20*/  FFMA.FTZ R60, R198, c[0x0][0x2d0], -R97.reuse ;  /* 0x0000b400c63c7a23 */ /* 0x100fee0000010861 */
[----:B------:R2:W3:Y:S01]  /*1ec30*/  MUFU.EX2 R12, R0 ;  /* 0x00000000000c7308 */ /* 0x0004e20000000800 */
[----:B-1----:R-:W-:Y:S01]  /*1ec40*/  FFMA.FTZ R2, R186, c[0x0][0x2d0], -R98 ;  /* 0x0000b400ba027a23 */ /* 0x002fe20000010862 */
[----:B------:R-:W-:Y:S08]  /*1ec50*/  MOV R186, R89 ;  /* 0x0000005900ba7202 */ /* 0x000ff00000000f00 */
[----:B------:R1:W4:Y:S01]  /*1ec60*/  MUFU.EX2 R56, R2 ;  /* 0x0000000200387308 */ /* 0x0003220000000800 */
[----:B--2---:R-:W-:Y:S01]  /*1ec70*/  FADD.FTZ R0, -R3, R102 ;  /* 0x0000006603007221 */ /* 0x004fe20000010100 */
[----:B---3--:R-:W-:Y:S01]  /*1ec80*/  MOV R105, R12 ;  /* 0x0000000c00697202 */ /* 0x008fe20000000f00 */
[--C-:B------:R-:W-:Y:S02]  /*1ec90*/  FFMA.FTZ R12, R34, c[0x0][0x2d0], -R97.reuse ;  /* 0x0000b400220c7a23 */ /* 0x100fe40000010861 */
[----:B------:R-:W-:Y:S05]  /*1eca0*/  FMUL.FTZ R0, R0, c[0x0][0x2d0] ;  /* 0x0000b40000007a20 */ /* 0x000fea0000410000 */
[----:B------:R2:W-:Y:S01]  /*1ecb0*/  MUFU.EX2 R169, R12 ;  /* 0x0000000c00a97308 */ /* 0x0005e20000000800 */
[----:B------:R-:W-:Y:S09]  /*1ecc0*/  FMUL.FTZ R34, R69, R134 ;  /* 0x0000008645227220 */ /* 0x000ff20000410000 */
[----:B------:R-:W3:Y:S01]  /*1ecd0*/  MUFU.EX2 R0, R0 ;  /* 0x0000000000007308 */ /* 0x000ee20000000800 */
[--C-:B-1----:R-:W-:Y:S01]  /*1ece0*/  FFMA.FTZ R2, R180, c[0x0][0x2d0], -R98.reuse ;  /* 0x0000b400b4027a23 */ /* 0x102fe20000010862 */
[----:B------:R-:W-:Y:S08]  /*1ecf0*/  MOV R180, R86 ;  /* 0x0000005600b47202 */ /* 0x000ff00000000f00 */
[----:B------:R1:W-:Y:S01]  /*1ed00*/  MUFU.EX2 R9, R2 ;  /* 0x0000000200097308 */ /* 0x0003e20000000800 */
[----:B--2---:R-:W-:Y:S01]  /*1ed10*/  FMUL.FTZ R12, R68, R112 ;  /* 0x00000070440c7220 */ /* 0x004fe20000410000 */
[----:B----4-:R-:W-:Y:S01]  /*1ed20*/  MOV R112, R56 ;  /* 0x0000003800707202 */ /* 0x010fe20000000f00 */
[C---:B---3--:R-:W-:Y:S01]  /*1ed30*/  FMUL.FTZ R11, R0.reuse, R111 ;  /* 0x0000006f000b7220 */ /* 0x048fe20000410000 */
[----:B------:R-:W-:Y:S01]  /*1ed40*/  MOV R111, R57 ;  /* 0x00000039006f7202 */ /* 0x000fe20000000f00 */
[C---:B------:R-:W-:Y:S01]  /*1ed50*/  FMUL.FTZ R26, R0.reuse, R126 ;  /* 0x0000007e001a7220 */ /* 0x040fe20000410000 */
[----:B------:R-:W-:Y:S01]  /*1ed60*/  MOV R126, R94 ;  /* 0x0000005e007e7202 */ /* 0x000fe20000000f00 */
[C---:B------:R-:W-:Y:S02]  /*1ed70*/  FMUL.FTZ R27, R0.reuse, R127 ;  /* 0x0000007f001b7220 */ /* 0x040fe40000410000 */
[C---:B------:R-:W-:Y:S02]  /*1ed80*/  FMUL.FTZ R42, R0.reuse, R142 ;  /* 0x0000008e002a7220 */ /* 0x040fe40000410000 */
[----:B------:R-:W-:Y:S02]  /*1ed90*/  FMUL.FTZ R43, R0, R143 ;  /* 0x0000008f002b7220 */ /* 0x000fe40000410000 */
[----:B-1----:R-:W-:Y:S01]  /*1eda0*/  FFMA.FTZ R2, R170, c[0x0][0x2d0], -R98 ;  /* 0x0000b400aa027a23 */ /* 0x002fe20000010862 */
[----:B------:R-:W-:Y:S01]  /*1edb0*/  MOV R170, R63 ;  /* 0x0000003f00aa7202 */ /* 0x000fe20000000f00 */
[C---:B------:R-:W-:Y:S02]  /*1edc0*/  FMUL.FTZ R46, R0.reuse, R146 ;  /* 0x00000092002e7220 */ /* 0x040fe40000410000 */
[----:B------:R1:W-:Y:S01]  /*1edd0*/  MUFU.EX2 R13, R2 ;  /* 0x00000002000d7308 */ /* 0x0003e20000000800 */
[----:B------:R-:W-:Y:S02]  /*1ede0*/  FMUL.FTZ R47, R0, R147 ;  /* 0x00000093002f7220 */ /* 0x000fe40000410000 */
[----:B------:R-:W-:Y:S02]  /*1edf0*/  FMUL.FTZ R57, R68, R157 ;  /* 0x0000009d44397220 */ /* 0x000fe40000410000 */
[C---:B------:R-:W-:Y:S02]  /*1ee00*/  FMUL.FTZ R62, R0.reuse, R162 ;  /* 0x000000a2003e7220 */ /* 0x040fe40000410000 */
[----:B------:R-:W-:Y:S02]  /*1ee10*/  FMUL.FTZ R63, R0, R163 ;  /* 0x000000a3003f7220 */ /* 0x000fe40000410000 */
[----:B-1----:R-:W-:Y:S04]  /*1ee20*/  FMUL.FTZ R2, R3, c[0x0][0x2d0] ;  /* 0x0000b40003027a20 */ /* 0x002fe80000410000 */
[--C-:B------:R-:W-:Y:S01]  /*1ee30*/  FFMA.FTZ R4, R181, c[0x0][0x2d0], -R2.reuse ;  /* 0x0000b400b5047a23 */ /* 0x100fe20000010802 */
[----:B------:R-:W-:Y:S01]  /*1ee40*/  MOV R181, R7 ;  /* 0x0000000700b57202 */ /* 0x000fe20000000f00 */
[--C-:B------:R-:W-:Y:S02]  /*1ee50*/  FFMA.FTZ R28, R188, c[0x0][0x2d0], -R2.reuse ;  /* 0x0000b400bc1c7a23 */ /* 0x100fe40000010802 */
[----:B------:R1:W-:Y:S01]  /*1ee60*/  MUFU.EX2 R102, R4 ;  /* 0x0000000400667308 */ /* 0x0003e20000000800 */
[--C-:B------:R-:W-:Y:S01]  /*1ee70*/  FFMA.FTZ R7, R103, c[0x0][0x2d0], -R97.reuse ;  /* 0x0000b40067077a23 */ /* 0x100fe20000010861 */
[----:B------:R-:W-:Y:S01]  /*1ee80*/  F2FP.PACK_AB R79, R105, R181 ;  /* 0x000000b5694f723e */ /* 0x000fe200000000ff */
[--C-:B------:R-:W-:Y:S01]  /*1ee90*/  FFMA.FTZ R44, R194, c[0x0][0x2d0], -R2.reuse ;  /* 0x0000b400c22c7a23 */ /* 0x100fe20000010802 */
[----:B------:R-:W-:Y:S01]  /*1eea0*/  MOV R103, R14 ;  /* 0x0000000e00677202 */ /* 0x000fe20000000f00 */
[--C-:B------:R-:W-:Y:S02]  /*1eeb0*/  FFMA.FTZ R48, R196, c[0x0][0x2d0], -R2.reuse ;  /* 0x0000b400c4307a23 */ /* 0x100fe40000010802 */
[----:B------:R-:W-:Y:S01]  /*1eec0*/  FFMA.FTZ R74, R74, c[0x0][0x2d0], -R2 ;  /* 0x0000b4004a4a7a23 */ /* 0x000fe20000010802 */
[----:B------:R-:W-:Y:S01]  /*1eed0*/  F2FP.PACK_AB R64, R56, R103 ;  /* 0x000000673840723e */ /* 0x000fe200000000ff */
[----:B------:R-:W-:Y:S01]  /*1eee0*/  FFMA.FTZ R56, R193, c[0x0][0x2d0], -R96 ;  /* 0x0000b400c1387a23 */ /* 0x000fe20000010860 */
[----:B------:R2:W-:Y:S01]  /*1eef0*/  MUFU.EX2 R168, R7 ;  /* 0x0000000700a87308 */ /* 0x0005e20000000800 */
[----:B------:R-:W-:Y:S09]  /*1ef00*/  FMUL.FTZ R14, R0, R114 ;  /* 0x00000072000e7220 */ /* 0x000ff20000410000 */
[----:B------:R3:W-:Y:S01]  /*1ef10*/  MUFU.EX2 R50, R44 ;  /* 0x0000002c00327308 */ /* 0x0007e20000000800 */
[--C-:B-1----:R-:W-:Y:S09]  /*1ef20*/  FFMA.FTZ R4, R187, c[0x0][0x2d0], -R2.reuse ;  /* 0x0000b400bb047a23 */ /* 0x102ff20000010802 */
[----:B------:R1:W4:Y:S01]  /*1ef30*/  MUFU.EX2 R187, R4 ;  /* 0x0000000400bb7308 */ /* 0x0003220000000800 */
[----:B--2---:R-:W-:Y:S09]  /*1ef40*/  FMUL.FTZ R7, R69, R107 ;  /* 0x0000006b45077220 */ /* 0x004ff20000410000 */
[----:B------:R2:W-:Y:S01]  /*1ef50*/  MUFU.EX2 R114, R48 ;  /* 0x0000003000727308 */ /* 0x0005e20000000800 */
[----:B---3--:R-:W-:Y:S09]  /*1ef60*/  FMUL.FTZ R44, R68, R144 ;  /* 0x00000090442c7220 */ /* 0x008ff20000410000 */
[----:B------:R3:W-:Y:S01]  /*1ef70*/  MUFU.EX2 R119, R56 ;  /* 0x0000003800777308 */ /* 0x0007e20000000800 */
[--C-:B-1----:R-:W-:Y:S01]  /*1ef80*/  FFMA.FTZ R4, R182, c[0x0][0x2d0], -R2.reuse ;  /* 0x0000b400b6047a23 */ /* 0x102fe20000010802 */
[----:B----4-:R-:W-:Y:S02]  /*1ef90*/  F2FP.PACK_AB R65, R187, R102 ;  /* 0x00000066bb41723e */ /* 0x010fe400000000ff */
[----:B------:R-:W-:Y:S01]  /*1efa0*/  MOV R182, R59 ;  /* 0x0000003b00b67202 */ /* 0x000fe20000000f00 */
[----:B------:R-:W-:Y:S05]  /*1efb0*/  FMUL.FTZ R59, R0, R159 ;  /* 0x0000009f003b7220 */ /* 0x000fea0000410000 */
[----:B------:R1:W4:Y:S01]  /*1efc0*/  MUFU.EX2 R8, R4 ;  /* 0x0000000400087308 */ /* 0x0003220000000800 */
[----:B--2---:R-:W-:Y:S02]  /*1efd0*/  FMUL.FTZ R48, R73, R148 ;  /* 0x0000009449307220 */ /* 0x004fe40000410000 */
[C---:B---3--:R-:W-:Y:S02]  /*1efe0*/  FMUL.FTZ R56, R68.reuse, R156 ;  /* 0x0000009c44387220 */ /* 0x048fe40000410000 */
[----:B-1----:R-:W-:Y:S01]  /*1eff0*/  FFMA.FTZ R4, R171, c[0x0][0x2d0], -R2 ;  /* 0x0000b400ab047a23 */ /* 0x002fe20000010802 */
[----:B----4-:R-:W-:Y:S01]  /*1f000*/  MOV R107, R8 ;  /* 0x00000008006b7202 */ /* 0x010fe20000000f00 */
[C---:B------:R-:W-:Y:S01]  /*1f010*/  FMUL.FTZ R8, R68.reuse, R108 ;  /* 0x0000006c44087220 */ /* 0x040fe20000410000 */
[----:B------:R-:W-:Y:S02]  /*1f020*/  MOV R108, R9 ;  /* 0x00000009006c7202 */ /* 0x000fe40000000f00 */
[----:B------:R1:W2:Y:S01]  /*1f030*/  MUFU.EX2 R10, R4 ;  /* 0x00000004000a7308 */ /* 0x0002a20000000800 */
[----:B------:R-:W-:Y:S01]  /*1f040*/  FMUL.FTZ R9, R68, R109 ;  /* 0x0000006d44097220 */ /* 0x000fe20000410000 */
[----:B------:R-:W-:Y:S01]  /*1f050*/  MOV R171, R85 ;  /* 0x0000005500ab7202 */ /* 0x000fe20000000f00 */
[--C-:B-1----:R-:W-:Y:S01]  /*1f060*/  FFMA.FTZ R4, R21, c[0x0][0x2d0], -R96.reuse ;  /* 0x0000b40015047a23 */ /* 0x102fe20000010860 */
[----:B--2---:R-:W-:Y:S01]  /*1f070*/  MOV R109, R10 ;  /* 0x0000000a006d7202 */ /* 0x004fe20000000f00 */
[----:B------:R-:W1:Y:S01]  /*1f080*/  LDSM.16.MT88.4 R20, [R209+0x100] ;  /* 0x00010000d114783b */ /* 0x000e620000004200 */
[C---:B------:R-:W-:Y:S04]  /*1f090*/  FMUL.FTZ R10, R0.reuse, R110 ;  /* 0x0000006e000a7220 */ /* 0x040fe80000410000 */
[----:B------:R2:W-:Y:S01]  /*1f0a0*/  MUFU.EX2 R41, R4 ;  /* 0x0000000400297308 */ /* 0x0005e20000000800 */
[----:B------:R-:W-:Y:S02]  /*1f0b0*/  F2FP.PACK_AB R67, R109, R107 ;  /* 0x0000006b6d43723e */ /* 0x000fe400000000ff */
[----:B------:R-:W-:Y:S01]  /*1f0c0*/  MOV R110, R88 ;  /* 0x00000058006e7202 */ /* 0x000fe20000000f00 */
[--C-:B--2---:R-:W-:Y:S02]  /*1f0d0*/  FFMA.FTZ R4, R15, c[0x0][0x2d0], -R97.reuse ;  /* 0x0000b4000f047a23 */ /* 0x104fe40000010861 */
[----:B------:R-:W-:Y:S01]  /*1f0e0*/  FMUL.FTZ R15, R0, R115 ;  /* 0x00000073000f7220 */ /* 0x000fe20000410000 */
[----:B------:R-:W-:Y:S03]  /*1f0f0*/  MOV R115, R87 ;  /* 0x0000005700737202 */ /* 0x000fe60000000f00 */
[----:B------:R2:W-:Y:S01]  /*1f100*/  MUFU.EX2 R31, R4 ;  /* 0x00000004001f7308 */ /* 0x0005e20000000800 */
[----:B------:R-:W3:Y:S01]  /*1f110*/  LDSM.16.MT88.4 R84, [R209+0x900] ;  /* 0x00090000d154783b */ /* 0x000ee20000004200 */
[----:B--2---:R-:W-:Y:S02]  /*1f120*/  FFMA.FTZ R4, R32, c[0x0][0x2d0], -R96 ;  /* 0x0000b40020047a23 */ /* 0x004fe40000010860 */
[----:B------:R-:W-:Y:S06]  /*1f130*/  FFMA.FTZ R32, R189, c[0x0][0x2d0], -R2 ;  /* 0x0000b400bd207a23 */ /* 0x000fec0000010802 */
[----:B------:R2:W4:Y:S02]  /*1f140*/  MUFU.EX2 R93, R4 ;  /* 0x00000004005d7308 */ /* 0x0005240000000800 */
[----:B--2---:R-:W-:Y:S01]  /*1f150*/  FFMA.FTZ R4, R33, c[0x0][0x2d0], -R96 ;  /* 0x0000b40021047a23 */ /* 0x004fe20000010860 */
[----:B----4-:R-:W-:Y:S01]  /*1f160*/  MOV R127, R93 ;  /* 0x0000005d007f7202 */ /* 0x010fe20000000f00 */
[C---:B------:R-:W-:Y:S06]  /*1f170*/  FMUL.FTZ R33, R73.reuse, R133 ;  /* 0x0000008549217220 */ /* 0x040fec0000410000 */
[----:B------:R2:W4:Y:S02]  /*1f180*/  MUFU.EX2 R49, R4 ;  /* 0x0000000400317308 */ /* 0x0005240000000800 */
[C---:B--2---:R-:W-:Y:S01]  /*1f190*/  FMUL.FTZ R4, R73.reuse, R104 ;  /* 0x0000006849047220 */ /* 0x044fe20000410000 */
[----:B------:R-:W-:Y:S01]  /*1f1a0*/  MOV R104, R13 ;  /* 0x0000000d00687202 */ /* 0x000fe20000000f00 */
[----:B------:R-:W-:Y:S01]  /*1f1b0*/  FMUL.FTZ R13, R68, R113 ;  /* 0x00000071440d7220 */ /* 0x000fe20000410000 */
[----:B----4-:R-:W-:Y:S01]  /*1f1c0*/  MOV R148, R49 ;  /* 0x0000003100947202 */ /* 0x010fe20000000f00 */
[----:B------:R-:W-:Y:S01]  /*1f1d0*/  FMUL.FTZ R49, R73, R149 ;  /* 0x0000009549317220 */ /* 0x000fe20000410000 */
[----:B------:R-:W-:Y:S01]  /*1f1e0*/  MOV R149, R50 ;  /* 0x0000003200957202 */ /* 0x000fe20000000f00 */
[----:B------:R-:W-:Y:S01]  /*1f1f0*/  FMUL.FTZ R50, R69, R150 ;  /* 0x0000009645327220 */ /* 0x000fe20000410000 */
[-C--:B-1----:R-:W-:Y:S05]  /*1f200*/  HMMA.16816.F32 R4, R76, R20.reuse, R4 ;  /* 0x000000144c04723c */ /* 0x082fea0000001804 */
[----:B------:R-:W-:Y:S02]  /*1f210*/  F2FP.PACK_AB R66, R104, R108 ;  /* 0x0000006c6842723e */ /* 0x000fe400000000ff */
        /* <DEDUP_REMOVED lines=10> */
[C---:B------:R-:W-:Y:S01]  /*1f2c0*/  HMMA.16816.F32 R16, R76.reuse, R22, R16 ;  /* 0x000000164c10723c */ /* 0x040fe20000001810 */
[----:B------:R-:W4:Y:S03]  /*1f2d0*/  LDSM.16.MT88.4 R88, [R212+0x900] ;  /* 0x00090000d458783b */ /* 0x000f260000004200 */
[C---:B------:R-:W-:Y:S01]  /*1f2e0*/  FMUL.FTZ R25, R68.reuse, R125 ;  /* 0x0000007d44197220 */ /* 0x040fe20000410000 */
[----:B------:R5:W3:Y:S02]  /*1f2f0*/  MUFU.EX2 R30, R24 ;  /* 0x00000018001e7308 */ /* 0x000ae40000000800 */
[C---:B------:R-:W-:Y:S02]  /*1f300*/  FMUL.FTZ R23, R69.reuse, R123 ;  /* 0x0000007b45177220 */ /* 0x040fe40000410000 */
[----:B------:R-:W-:Y:S06]  /*1f310*/  FMUL.FTZ R22, R69, R122 ;  /* 0x0000007a45167220 */ /* 0x000fec0000410000 */
[----:B------:R4:W-:Y:S01]  /*1f320*/  MUFU.EX2 R123, R28 ;  /* 0x0000001c007b7308 */ /* 0x0009e20000000800 */
[----:B-1----:R-:W-:Y:S01]  /*1f330*/  FMUL.FTZ R20, R73, R120 ;  /* 0x0000007849147220 */ /* 0x002fe20000410000 */
[----:B--2---:R-:W-:Y:S06]  /*1f340*/  MOV R122, R95 ;  /* 0x0000005f007a7202 */ /* 0x004fec0000000f00 */
[-C--:B------:R-:W-:Y:S03]  /*1f350*/  HMMA.16816.F32 R20, R76, R36.reuse, R20 ;  /* 0x000000244c14723c */ /* 0x080fe60000001814 */
[----:B-----5:R-:W-:Y:S01]  /*1f360*/  FMUL.FTZ R24, R68, R124 ;  /* 0x0000007c44187220 */ /* 0x020fe20000410000 */
[----:B---3--:R-:W-:Y:S01]  /*1f370*/  MOV R129, R30 ;  /* 0x0000001e00817202 */ /* 0x008fe20000000f00 */
[C---:B------:R-:W-:Y:S01]  /*1f380*/  FMUL.FTZ R30, R0.reuse, R130 ;  /* 0x00000082001e7220 */ /* 0x040fe20000410000 */
[----:B------:R-:W-:Y:S01]  /*1f390*/  MOV R130, R31 ;  /* 0x0000001f00827202 */ /* 0x000fe20000000f00 */
[----:B------:R-:W-:Y:S01]  /*1f3a0*/  FMUL.FTZ R31, R0, R131 ;  /* 0x00000083001f7220 */ /* 0x000fe20000410000 */
[----:B------:R-:W-:Y:S01]  /*1f3b0*/  MOV R124, R40 ;  /* 0x00000028007c7202 */ /* 0x000fe20000000f00 */
[--C-:B------:R-:W-:Y:S01]  /*1f3c0*/  FFMA.FTZ R40, R191, c[0x0][0x2d0], -R98.reuse ;  /* 0x0000b400bf287a23 */ /* 0x100fe20000010862 */
[C---:B------:R-:W-:Y:S03]  /*1f3d0*/  HMMA.16816.F32 R24, R64.reuse, R36, R24 ;  /* 0x000000244018723c */ /* 0x040fe60000001818 */
[----:B------:R1:W-:Y:S01]  /*1f3e0*/  MUFU.EX2 R120, R40 ;  /* 0x0000002800787308 */ /* 0x0003e20000000800 */
[C---:B----4-:R-:W-:Y:S01]  /*1f3f0*/  FMUL.FTZ R28, R68.reuse, R128 ;  /* 0x00000080441c7220 */ /* 0x050fe20000410000 */
        /* <DEDUP_REMOVED lines=19> */
[----:B------:R-:W-:Y:S04]  /*1f530*/  FMUL.FTZ R61, R68, R161 ;  /* 0x000000a1443d7220 */ /* 0x000fe80000410000 */
[-C--:B------:R-:W-:Y:S01]  /*1f540*/  HMMA.16816.F32 R36, R76, R52.reuse, R36 ;  /* 0x000000344c24723c */ /* 0x080fe20000001824 */
[----:B-1----:R-:W1:Y:S07]  /*1f550*/  LDSM.16.MT88.4 R92, [R210+0x900] ;  /* 0x00090000d25c783b */ /* 0x002e6e0000004200 */
        /* <DEDUP_REMOVED lines=38> */
[-C--:B------:R-:W-:Y:S08]  /*1f7c0*/  HMMA.16816.F32 R20, R76, R88.reuse, R20 ;  /* 0x000000584c14723c */ /* 0x080ff00000001814 */
[C---:B------:R-:W-:Y:S04]  /*1f7d0*/  HMMA.16816.F32 R24, R80.reuse, R88, R24 ;  /* 0x000000585018723c */ /* 0x040fe80000001818 */
[----:B--2---:R-:W-:Y:S01]  /*1f7e0*/  FFMA.FTZ R84, R204, c[0x0][0x2d0], -R98 ;  /* 0x0000b400cc547a23 */ /* 0x004fe20000010862 */
[----:B---3--:R-:W-:Y:S02]  /*1f7f0*/  MOV R204, R134 ;  /* 0x0000008600cc7202 */ /* 0x008fe40000000f00 */
        /* <DEDUP_REMOVED lines=9> */
[-C--:B-1----:R-:W-:Y:S04]  /*1f890*/  HMMA.16816.F32 R36, R76, R92.reuse, R36 ;  /* 0x0000005c4c24723c */ /* 0x082fe80000001824 */
[----:B------:R-:W-:Y:S04]  /*1f8a0*/  MOV R112, R187 ;  /* 0x000000bb00707202 */ /* 0x000fe80000000f00 */
[C---:B------:R-:W-:Y:S04]  /*1f8b0*/  HMMA.16816.F32 R40, R80.reuse, R92, R40 ;  /* 0x0000005c5028723c */ /* 0x040fe80000001828 */
[----:B--2---:R-:W-:Y:S01]  /*1f8c0*/  FFMA.FTZ R84, R203, c[0x0][0x2d0], -R98 ;  /* 0x0000b400cb547a23 */ /* 0x004fe20000010862 */
[----:B------:R-:W-:Y:S02]  /*1f8d0*/  MOV R203, R133 ;  /* 0x0000008500cb7202 */ /* 0x000fe40000000f00 */
[----:B------:R-:W-:Y:S01]  /*1f8e0*/  FFMA.FTZ R92, R227, c[0x0][0x2d0], -R96 ;  /* 0x0000b400e35c7a23 */ /* 0x000fe20000010860 */
        /* <DEDUP_REMOVED lines=8> */
[----:B------:R-:W-:Y:S07]  /*1f970*/  MOV R227, R126 ;  /* 0x0000007e00e37202 */ /* 0x000fee0000000f00 */
[----:B------:R3:W-:Y:S01]  /*1f980*/  MUFU.EX2 R147, R92 ;  /* 0x0000005c00937308 */ /* 0x0007e20000000800 */
[----:B-1----:R-:W-:Y:S01]  /*1f990*/  FFMA.FTZ R84, R205, c[0x0][0x2d0], -R2 ;  /* 0x0000b400cd547a23 */ /* 0x002fe20000010802 */
[----:B------:R-:W-:Y:S02]  /*1f9a0*/  MOV R205, R132 ;  /* 0x0000008400cd7202 */ /* 0x000fe40000000f00 */
[----:B------:R-:W-:Y:S06]  /*1f9b0*/  MOV R132, R184 ;  /* 0x000000b800847202 */ /* 0x000fec0000000f00 */
        /* <DEDUP_REMOVED lines=73> */
[----:B------:R2:W3:Y:S10]  /*1fe50*/  MUFU.EX2 R192, R84 ;  /* 0x0000005400c07308 */ /* 0x0004f40000000800 */
        /* <DEDUP_REMOVED lines=34> */
[--C-:B---3--:R-:W-:Y:S04]  /*20080*/  FFMA.FTZ R80, R251, c[0x0][0x2d0], -R97.reuse ;  /* 0x0000b400fb507a23 */ /* 0x108fe80000010861 */
        /* <DEDUP_REMOVED lines=16> */
[----:B------:R2:W-:Y:S01]  /*20190*/  MUFU.EX2 R158, R88 ;  /* 0x00000058009e7308 */ /* 0x0005e20000000800 */
[----:B------:R-:W-:Y:S04]  /*201a0*/  MOV R126, R125 ;  /* 0x0000007d007e7202 */ /* 0x000fe80000000f00 */
        /* <DEDUP_REMOVED lines=15> */
[----:B------:R3:W-:Y:S03]  /*202a0*/  MUFU.EX2 R181, R92 ;  /* 0x0000005c00b57308 */ /* 0x0007e60000000800 */
[----:B------:R-:W-:Y:S01]  /*202b0*/  MOV R244, R120 ;  /* 0x0000007800f47202 */ /* 0x000fe20000000f00 */
[----:B-1----:R-:W-:Y:S01]  /*202c0*/  FFMA.FTZ R84, R132, c[0x0][0x2d0], -R98 ;  /* 0x0000b40084547a23 */ /* 0x002fe20000010862 */
[----:B------:R-:W-:Y:S02]  /*202d0*/  MOV R132, R168 ;  /* 0x000000a800847202 */ /* 0x000fe40000000f00 */
[----:B------:R-:W-:Y:S03]  /*202e0*/  MOV R120, R110 ;  /* 0x0000006e00787202 */ /* 0x000fe60000000f00 */
        /* <DEDUP_REMOVED lines=218> */
.L_x_477:
        /* <DEDUP_REMOVED lines=9> */
.L_x_499:
[----:B------:R-:W3:Y:S01]  /*21120*/  LDL R188, [R1] ;  /* 0x0000000001bc7983 */ /* 0x000ee20000100800 */
[----:B------:R-:W-:Y:S04]  /*21130*/  DEPBAR.LE SB0, 0x0 ;  /* 0x000080000000791a */ /* 0x000fe80000000000 */
[----:B------:R-:W-:Y:S01]  /*21140*/  BAR.SYNC.DEFER_BLOCKING 0x0 ;  /* 0x0000000000007b1d */ /* 0x000fe20000010000 */
[----:B------:R-:W-:Y:S07]  /*21150*/  UISETP.GT.AND UP0, UPT, UR12, UR4, UPT ;  /* 0x000000040c00728c */ /* 0x000fee000bf04270 */
[----:B-----5:R-:W-:Y:S08]  /*21160*/  LDSM.16.M88.4 R96, [R215+0x6100] ;  /* 0x00610000d760783b */ /* 0x020ff00000000200 */
[----:B------:R-:W4:Y:S04]  /*21170*/  LDL R226, [R1+0x38] ;  /* 0x0000380001e27983 */ /* 0x000f280000100800 */
[----:B-1----:R-:W1:Y:S08]  /*21180*/  LDSM.16.M88.4 R16, [R208+0x3100] ;  /* 0x00310000d010783b */ /* 0x002e700000000200 */
[----:B--2---:R-:W2:Y:S04]  /*21190*/  LDL R197, [R1+0x8] ;  /* 0x0000080001c57983 */ /* 0x004ea80000100800 */
[----:B------:R-:W1:Y:S08]  /*211a0*/  LDSM.16.M88.4 R92, [R215+0x8100] ;  /* 0x00810000d75c783b */ /* 0x000e700000000200 */
[----:B------:R-:W2:Y:S04]  /*211b0*/  LDL R198, [R1+0xc] ;  /* 0x00000c0001c67983 */ /* 0x000ea80000100800 */
[----:B------:R-:W1:Y:S08]  /*211c0*/  LDSM.16.M88.4 R32, [R208+0x3900] ;  /* 0x00390000d020783b */ /* 0x000e700000000200 */
[----:B------:R-:W1:Y:S08]  /*211d0*/  LDSM.16.M88.4 R48, [R208+0x4100] ;  /* 0x00410000d030783b */ /* 0x000e700000000200 */
[----:B------:R-:W1:Y:S08]  /*211e0*/  LDSM.16.M88.4 R64, [R208+0x4900] ;  /* 0x00490000d040783b */ /* 0x000e700000000200 */
[----:B------:R-:W1:Y:S08]  /*211f0*/  LDSM.16.M88.4 R80, [R208+0x5100] ;  /* 0x00510000d050783b */ /* 0x000e700000000200 */
[----:B------:R-:W1:Y:S08]  /*21200*/  LDSM.16.M88.4 R168, [R208+0x5900] ;  /* 0x00590000d0a8783b */ /* 0x000e700000000200 */
[----:B------:R-:W-:Y:S08]  /*21210*/  LDSM.16.M88.4 R172, [R218+0x6100] ;  /* 0x00610000daac783b */ /* 0x000ff00000000200 */
[----:B------:R-:W1:Y:S08]  /*21220*/  LDSM.16.M88.4 R176, [R219] ;  /* 0x00000000dbb0783b */ /* 0x000e700000000200 */
[----:B------:R-:W1:Y:S08]  /*21230*/  LDSM.16.M88.4 R180, [R218+0x8100] ;  /* 0x00810000dab4783b */ /* 0x000e700000000200 */
[----:B------:R-:W1:Y:S01]  /*21240*/  LDSM.16.M88.4 R184, [R224] ;  /* 0x00000000e0b8783b */ /* 0x000e620000000200 */
[----:B--2---:R-:W-:Y:S01]  /*21250*/  ISETP.GE.AND P4, PT, R198, c[0x0][0x1d4], PT ;  /* 0x00007500c6007a0c */ /* 0x004fe20003f86270 */
[-C--:B-1----:R-:W-:Y:S03]  /*21260*/  HMMA.16816.F32 R4, R96, R16.reuse, RZ ;  /* 0x000000106004723c */ /* 0x082fe600000018ff */
[----:B---3--:R-:W-:Y:S01]  /*21270*/  SHF.R.S32.HI R0, RZ, 0x1f, R188 ;  /* 0x0000001fff007819 */ /* 0x008fe200000114bc */
[----:B------:R-:W-:Y:S04]  /*21280*/  IMAD.WIDE.U32 R2, R188, c[0x0][0x208], RZ ;  /* 0x00008200bc027a25 */ /* 0x000fe800078e00ff */
[C---:B------:R-:W-:Y:S04]  /*21290*/  HMMA.16816.F32 R8, R92.reuse, R16, RZ ;  /* 0x000000105c08723c */ /* 0x040fe800000018ff */
[----:B------:R-:W-:Y:S04]  /*212a0*/  IMAD R0, R0, c[0x0][0x208], RZ ;  /* 0x0000820000007a24 */ /* 0x000fe800078e02ff */
[-C--:B------:R-:W-:Y:S01]  /*212b0*/  HMMA.16816.F32 R12, R92, R18.reuse, RZ ;  /* 0x000000125c0c723c */ /* 0x080fe200000018ff */
[----:B------:R-:W-:Y:S05]  /*212c0*/  IMAD R0, R188, c[0x0][0x20c], R0 ;  /* 0x00008300bc007a24 */ /* 0x000fea00078e0200 */
[----:B------:R-:W-:Y:S02]  /*212d0*/  IADD3 R3, R3, R0, RZ ;  /* 0x0000000003037210 */ /* 0x000fe40007ffe0ff */
[C---:B------:R-:W-:Y:S04]  /*212e0*/  HMMA.16816.F32 R16, R96.reuse, R18, RZ ;  /* 0x000000126010723c */ /* 0x040fe800000018ff */
[----:B------:R-:W-:Y:S01]  /*212f0*/  IMAD.WIDE.U32 R2, R240, c[0x0][0x218], R2 ;  /* 0x00008600f0027a25 */ /* 0x000fe200078e0002 */
[----:B------:R-:W-:Y:S03]  /*21300*/  SHF.R.S32.HI R0, RZ, 0x1f, R240 ;  /* 0x0000001fff007819 */ /* 0x000fe600000114f0 */
[-C--:B------:R-:W-:Y:S04]  /*21310*/  HMMA.16816.F32 R20, R96, R32.reuse, RZ ;  /* 0x000000206014723c */ /* 0x080fe800000018ff */
[----:B------:R-:W-:Y:S04]  /*21320*/  IMAD R0, R0, c[0x0][0x218], RZ ;  /* 0x0000860000007a24 */ /* 0x000fe800078e02ff */
        /* <DEDUP_REMOVED lines=24> */
[----:B------:R-:W2:Y:S07]  /*214b0*/  LDSM.16.M88.4 R176, [R222] ;  /* 0x00000000deb0783b */ /* 0x000eae0000000200 */
[-C--:B------:R-:W-:Y:S08]  /*214c0*/  HMMA.16816.F32 R20, R172, R184.reuse, R20 ;  /* 0x000000b8ac14723c */ /* 0x080ff00000001814 */
        /* <DEDUP_REMOVED lines=16> */
[-C--:B--2---:R-:W-:Y:S03]  /*215d0*/  HMMA.16816.F32 R52, R172, R176.reuse, R52 ;  /* 0x000000b0ac34723c */ /* 0x084fe60000001834 */
        /* <DEDUP_REMOVED lines=10> */
[----:B------:R-:W4:Y:S05]  /*21680*/  SHFL.IDX PT, R190, R2, 0x1, 0x181f ;  /* 0x00381f0002be7f89 */ /* 0x000f2a00000e0000 */
[-C--:B------:R-:W-:Y:S03]  /*21690*/  HMMA.16816.F32 R76, R180, R170.reuse, R76 ;  /* 0x000000aab44c723c */ /* 0x080fe6000000184c */
[----:B------:R-:W1:Y:S05]  /*216a0*/  SHFL.IDX PT, R188, R2, 0x2, 0x181f ;  /* 0x00581f0002bc7f89 */ /* 0x000e6a00000e0000 */
[C---:B------:R-:W-:Y:S03]  /*216b0*/  HMMA.16816.F32 R80, R172.reuse, R170, R80 ;  /* 0x000000aaac50723c */ /* 0x040fe60000001850 */
[----:B------:R2:W-:Y:S01]  /*216c0*/  SHFL.IDX PT, R189, R2, 0x3, 0x181f ;  /* 0x00781f0002bd7f89 */ /* 0x0005e200000e0000 */
[-C--:B----4-:R-:W-:Y:S07]  /*216d0*/  IADD3 R190, P0, R190, R226.reuse, RZ ;  /* 0x000000e2bebe7210 */ /* 0x090fee0007f1e0ff */
[----:B------:R-:W-:Y:S01]  /*216e0*/  SHFL.IDX PT, R0, R0, 0x5, 0x181f ;  /* 0x00b81f0000007f89 */ /* 0x000fe200000e0000 */
[-C--:B------:R-:W-:Y:S02]  /*216f0*/  IADD3.X R191, R184, R225.reuse, RZ, P0, !PT ;  /* 0x000000e1b8bf7210 */ /* 0x080fe400007fe4ff */
[-C--:B-1----:R-:W-:Y:S02]  /*21700*/  IADD3 R188, P0, R188, R226.reuse, RZ ;  /* 0x000000e2bcbc7210 */ /* 0x082fe40007f1e0ff */
[-C--:B--2---:R-:W-:Y:S04]  /*21710*/  IADD3 R2, P1, R3, R226.reuse, RZ ;  /* 0x000000e203027210 */ /* 0x084fe80007f3e0ff */
        /* <DEDUP_REMOVED lines=291> */
[----:B------:R-:W5:Y:S03]  /*22950*/  LDL R22, [R1+0x4] ;  /* 0x0000040001167983 */ /* 0x000f660000100800 */
        /* <DEDUP_REMOVED lines=37> */
[-C--:B----4-:R-:W-:Y:S03]  /*22bb0*/  IADD3 R10, P0, R10, R226.reuse, RZ ;  /* 0x000000e20a0a7210 */ /* 0x090fe60007f1e0ff */
[----:B-----5:R3:W-:Y:S01]  /*22bc0*/  LDGSTS.E.BYPASS.LTC128B.128 [R22+0x3100], [R4.64], !P4 ;  /* 0x0310000004167fae */ /* 0x0207e2000e101d5a */
        /* <DEDUP_REMOVED lines=17> */
.L_x_482:
        /* <DEDUP_REMOVED lines=37> */
.L_x_485:
[----:B------:R-:W-:Y:S04]  /*22f30*/  MOV R8, c[0x0][0x32c] ;  /* 0x0000cb0000087a02 */ /* 0x000fe80000000f00 */
[----:B------:R-:W-:Y:S11]  /*22f40*/  ISETP.NE.AND P0, PT, R8, 0x1, PT ;  /* 0x000000010800780c */ /* 0x000ff60003f05270 */
[----:B------:R-:W-:Y:S02]  /*22f50*/  @!UPT UIADD3 URZ, URZ, URZ, URZ ;  /* 0x0000003f3f3ff290 */ /* 0x000fe4000fffe03f */
[----:B------:R-:W-:Y:S05]  /*22f60*/  @P0 IMAD.HI.U32 R8, R3, c[0x0][0x330], RZ ;  /* 0x0000cc0003080a27 */ /* 0x000fea00078e00ff */
[----:B------:R-:W-:Y:S02]  /*22f70*/  @P0 SHF.R.U32.HI R3, RZ, c[0x0][0x334], R8 ;  /* 0x0000cd00ff030a19 */ /* 0x000fe40000011608 */
.L_x_486:
[----:B------:R-:W-:Y:S05]  /*22f80*/  BSYNC B0 ;  /* 0x0000000000007941 */ /* 0x000fea0003800000 */
.L_x_484:
[----:B------:R-:W-:Y:S05]  /*22f90*/  IMAD R3, R3, c[0x0][0x32c], R7 ;  /* 0x0000cb0003037a24 */ /* 0x000fea00078e0207 */
[----:B------:R-:W-:Y:S02]  /*22fa0*/  IADD3 R8, R3, c[0x0][0x32c], RZ ;  /* 0x0000cb0003087a10 */ /* 0x000fe40007ffe0ff */
[----:B------:R-:W-:Y:S02]  /*22fb0*/  IMNMX R0, R0, R3, !PT ;  /* 0x0000000300007217 */ /* 0x000fe40007800200 */
[----:B------:R-:W-:Y:S02]  /*22fc0*/  IMNMX R2, R2, R8, PT ;  /* 0x0000000802027217 */ /* 0x000fe40003800200 */
.L_x_483:
        /* <DEDUP_REMOVED lines=159> */
.L_x_489:
[----:B------:R-:W-:Y:S04]  /*239c0*/  MOV R8, c[0x0][0x32c] ;  /* 0x0000cb0000087a02 */ /* 0x000fe80000000f00 */
[----:B------:R-:W-:Y:S11]  /*239d0*/  ISETP.NE.AND P0, PT, R8, 0x1, PT ;  /* 0x000000010800780c */ /* 0x000ff60003f05270 */
[----:B------:R-:W-:Y:S02]  /*239e0*/  @!UPT UIADD3 URZ, URZ, URZ, URZ ;  /* 0x0000003f3f3ff290 */ /* 0x000fe4000fffe03f */
[----:B------:R-:W-:Y:S05]  /*239f0*/  @P0 IMAD.HI.U32 R8, R3, c[0x0][0x330], RZ ;  /* 0x0000cc0003080a27 */ /* 0x000fea00078e00ff */
[----:B------:R-:W-:Y:S02]  /*23a00*/  @P0 SHF.R.U32.HI R3, RZ, c[0x0][0x334], R8 ;  /* 0x0000cd00ff030a19 */ /* 0x000fe40000011608 */
.L_x_490:
[----:B------:R-:W-:Y:S05]  /*23a10*/  BSYNC B0 ;  /* 0x0000000000007941 */ /* 0x000fea0003800000 */
.L_x_488:
[----:B------:R-:W-:Y:S05]  /*23a20*/  IMAD R3, R3, c[0x0][0x32c], R7 ;  /* 0x0000cb0003037a24 */ /* 0x000fea00078e0207 */
[----:B------:R-:W-:Y:S02]  /*23a30*/  IADD3 R8, R3, c[0x0][0x32c], RZ ;  /* 0x0000cb0003087a10 */ /* 0x000fe40007ffe0ff */
[----:B------:R-:W-:Y:S02]  /*23a40*/  IMNMX R0, R0, R3, !PT ;  /* 0x0000000300007217 */ /* 0x000fe40007800200 */
[----:B------:R-:W-:Y:S02]  /*23a50*/  IMNMX R2, R2, R8, PT ;  /* 0x0000000802027217 */ /* 0x000fe40003800200 */
.L_x_487:
        /* <DEDUP_REMOVED lines=145> */
.L_x_493:
[----:B------:R-:W-:Y:S04]  /*24370*/  MOV R8, c[0x0][0x32c] ;  /* 0x0000cb0000087a02 */ /* 0x000fe80000000f00 */
[----:B------:R-:W-:Y:S11]  /*24380*/  ISETP.NE.AND P0, PT, R8, 0x1, PT ;  /* 0x000000010800780c */ /* 0x000ff60003f05270 */
[----:B------:R-:W-:Y:S02]  /*24390*/  @!UPT UIADD3 URZ, URZ, URZ, URZ ;  /* 0x0000003f3f3ff290 */ /* 0x000fe4000fffe03f */
[----:B------:R-:W-:Y:S05]  /*243a0*/  @P0 IMAD.HI.U32 R8, R3, c[0x0][0x330], RZ ;  /* 0x0000cc0003080a27 */ /* 0x000fea00078e00ff */
[----:B------:R-:W-:Y:S02]  /*243b0*/  @P0 SHF.R.U32.HI R3, RZ, c[0x0][0x334], R8 ;  /* 0x0000cd00ff030a19 */ /* 0x000fe40000011608 */
.L_x_494:
[----:B------:R-:W-:Y:S05]  /*243c0*/  BSYNC B0 ;  /* 0x0000000000007941 */ /* 0x000fea0003800000 */
.L_x_492:
[----:B------:R-:W-:Y:S05]  /*243d0*/  IMAD R3, R3, c[0x0][0x32c], R7 ;  /* 0x0000cb0003037a24 */ /* 0x000fea00078e0207 */
[----:B------:R-:W-:Y:S02]  /*243e0*/  IADD3 R8, R3, c[0x0][0x32c], RZ ;  /* 0x0000cb0003087a10 */ /* 0x000fe40007ffe0ff */
[----:B------:R-:W-:Y:S02]  /*243f0*/  IMNMX R0, R0, R3, !PT ;  /* 0x0000000300007217 */ /* 0x000fe40007800200 */
[----:B------:R-:W-:Y:S02]  /*24400*/  IMNMX R2, R2, R8, PT ;  /* 0x0000000802027217 */ /* 0x000fe40003800200 */
.L_x_491:
        /* <DEDUP_REMOVED lines=145> */
.L_x_497:
[----:B------:R-:W-:Y:S04]  /*24d20*/  MOV R4, c[0x0][0x32c] ;  /* 0x0000cb0000047a02 */ /* 0x000fe80000000f00 */
[----:B------:R-:W-:Y:S11]  /*24d30*/  ISETP.NE.AND P0, PT, R4, 0x1, PT ;  /* 0x000000010400780c */ /* 0x000ff60003f05270 */
[----:B------:R-:W-:Y:S02]  /*24d40*/  @!UPT UIADD3 URZ, URZ, URZ, URZ ;  /* 0x0000003f3f3ff290 */ /* 0x000fe4000fffe03f */
[----:B------:R-:W-:Y:S05]  /*24d50*/  @P0 IMAD.HI.U32 R4, R3, c[0x0][0x330], RZ ;  /* 0x0000cc0003040a27 */ /* 0x000fea00078e00ff */
[----:B------:R-:W-:Y:S02]  /*24d60*/  @P0 SHF.R.U32.HI R3, RZ, c[0x0][0x334], R4 ;  /* 0x0000cd00ff030a19 */ /* 0x000fe40000011604 */
.L_x_498:
[----:B------:R-:W-:Y:S05]  /*24d70*/  BSYNC B0 ;  /* 0x0000000000007941 */ /* 0x000fea0003800000 */
.L_x_496:
[----:B------:R-:W-:Y:S05]  /*24d80*/  IMAD R7, R3, c[0x0][0x32c], R7 ;  /* 0x0000cb0003077a24 */ /* 0x000fea00078e0207 */
[----:B------:R-:W-:Y:S02]  /*24d90*/  IADD3 R3, R7, c[0x0][0x32c], RZ ;  /* 0x0000cb0007037a10 */ /* 0x000fe40007ffe0ff */
[----:B------:R-:W-:Y:S02]  /*24da0*/  IMNMX R0, R0, R7, !PT ;  /* 0x0000000700007217 */ /* 0x000fe40007800200 */
[----:B------:R-:W-:Y:S02]  /*24db0*/  IMNMX R2, R2, R3, PT ;  /* 0x0000000302027217 */ /* 0x000fe40003800200 */
.L_x_495:
        /* <DEDUP_REMOVED lines=128> */
[----:B------:R-:W-:Y:S01]  /*255c0*/  FMNMX.FTZ R4, R19, R4, !PT ;  /* 0x0000000413047209 */ /* 0x000fe20007810000 */
[----:B------:R-:W2:Y:S01]  /*255d0*/  SHFL.BFLY PT, R71, R3, 0x1, 0x1f ;  /* 0x0c201f0003477f89 */ /* 0x000ea200000e0000 */
[----:B------:R-:W-:Y:S02]  /*255e0*/  FSEL R174, R46, -INF , !P0 ;  /* 0xff8000002eae7808 */ /* 0x000fe40004000000 */
[----:B------:R-:W-:Y:S02]  /*255f0*/  ISETP.GT.AND P0, PT, R0, 0x29, P5 ;  /* 0x000000290000780c */ /* 0x000fe40002f04270 */
        /* <DEDUP_REMOVED lines=31> */
[----:B------:R-:W-:Y:S01]  /*257f0*/  FMNMX.FTZ R3, R172, R3, !PT ;  /* 0x00000003ac037209 */ /* 0x000fe20007810000 */
[----:B------:R1:W-:Y:S01]  /*25800*/  MUFU.EX2 R50, R5 ;  /* 0x0000000500327308 */ /* 0x0003e20000000800 */
[----:B------:R-:W-:Y:S02]  /*25810*/  FMNMX.FTZ R4, R173, R4, !PT ;  /* 0x00000004ad047209 */ /* 0x000fe40007810000 */
[----:B------:R-:W-:Y:S02]  /*25820*/  ISETP.LT.OR P0, PT, R2, 0x32, P0 ;  /* 0x000000320200780c */ /* 0x000fe40000701670 */
        /* <DEDUP_REMOVED lines=8> */
[----:B------:R-:W-:Y:S02]  /*258b0*/  ISETP.GT.AND P0, PT, R0, 0x38, P1 ;  /* 0x000000380000780c */ /* 0x000fe40000f04270 */
[----:B------:R-:W-:Y:S02]  /*258c0*/  FMNMX.FTZ R4, R202, R4, !PT ;  /* 0x00000004ca047209 */ /* 0x000fe40007810000 */
[----:B------:R-:W-:Y:S01]  /*258d0*/  FMNMX.FTZ R3, R176, R3, !PT ;  /* 0x00000003b0037209 */ /* 0x000fe20007810000 */
[--C-:B-1----:R-:W-:Y:S01]  /*258e0*/  FFMA.FTZ R5, R12, c[0x0][0x2d0], -R74.reuse ;  /* 0x0000b4000c057a23 */ /* 0x102fe2000001084a */
[----:B------:R-:W-:Y:S02]  /*258f0*/  FMNMX.FTZ R4, R206, R4, !PT ;  /* 0x00000004ce047209 */ /* 0x000fe40007810000 */
[----:B------:R-:W-:Y:S01]  /*25900*/  ISETP.LT.OR P0, PT, R2, 0x39, P0 ;  /* 0x000000390200780c */ /* 0x000fe20000701670 */
[----:B------:R1:W-:Y:S01]  /*25910*/  MUFU.EX2 R87, R5 ;  /* 0x0000000500577308 */ /* 0x0003e20000000800 */
[----:B------:R-:W-:Y:S02]  /*25920*/  FMNMX.FTZ R4, R228, R4, !PT ;  /* 0x00000004e4047209 */ /* 0x000fe40007810000 */
[----:B------:R-:W-:Y:S02]  /*25930*/  FMNMX.FTZ R3, R184, R3, !PT ;  /* 0x00000003b8037209 */ /* 0x000fe40007810000 */
[----:B------:R-:W-:Y:S02]  /*25940*/  FMNMX.FTZ R4, R230, R4, !PT ;  /* 0x00000004e6047209 */ /* 0x000fe40007810000 */
[----:B------:R-:W-:Y:S02]  /*25950*/  FSEL R191, R23, -INF , !P0 ;  /* 0xff80000017bf7808 */ /* 0x000fe40004000000 */
[----:B------:R-:W-:Y:S02]  /*25960*/  FMNMX.FTZ R4, R238, R4, !PT ;  /* 0x00000004ee047209 */ /* 0x000fe40007810000 */
[----:B------:R-:W-:Y:S02]  /*25970*/  FMNMX.FTZ R3, R186, R3, !PT ;  /* 0x00000003ba037209 */ /* 0x000fe40007810000 */
        /* <DEDUP_REMOVED lines=25> */
[----:B-1----:R-:W-:Y:S01]  /*25b10*/  FMNMX.FTZ R4, R4, R6, !PT ;  /* 0x0000000604047209 */ /* 0x002fe20007810000 */
[----:B------:R-:W-:Y:S01]  /*25b20*/  FFMA.FTZ R6, R9, c[0x0][0x2d0], -R74 ;  /* 0x0000b40009067a23 */ /* 0x000fe2000001084a */
[----:B------:R-:W-:Y:S01]  /*25b30*/  FSEL R193, R75, -INF , !P1 ;  /* 0xff8000004bc17808 */ /* 0x000fe20004800000 */
[----:B------:R-:W-:Y:S01]  /*25b40*/  FMUL.FTZ R75, R71, c[0x0][0x2d0] ;  /* 0x0000b400474b7a20 */ /* 0x000fe20000410000 */
[C---:B------:R-:W-:Y:S01]  /*25b50*/  ISETP.LT.OR P1, PT, R2.reuse, 0x49, P3 ;  /* 0x000000490200780c */ /* 0x040fe20001f21670 */
[----:B------:R-:W-:Y:S01]  /*25b60*/  MUFU.EX2 R45, R6 ;  /* 0x00000006002d7308 */ /* 0x000fe20000000800 */
[----:B------:R-:W-:Y:S01]  /*25b70*/  ISETP.LT.OR P0, PT, R2, 0x4a, P0 ;  /* 0x0000004a0200780c */ /* 0x000fe20000701670 */
[----:B------:R-:W1:Y:S01]  /*25b80*/  SHFL.BFLY PT, R70, R4, 0x1, 0x1f ;  /* 0x0c201f0004467f89 */ /* 0x000e6200000e0000 */
[----:B------:R-:W-:Y:S02]  /*25b90*/  PLOP3.LUT P3, PT, PT, PT, UP2, 0x40, 0x0 ;  /* 0x000000000000781c */ /* 0x000fe40003f6e828 */
        /* <DEDUP_REMOVED lines=18> */
[----:B------:R2:W-:Y:S01]  /*25cc0*/  MUFU.EX2 R84, R5 ;  /* 0x0000000500547308 */ /* 0x0005e20000000800 */
[----:B------:R-:W-:Y:S01]  /*25cd0*/  PLOP3.LUT P0, PT, PT, PT, UP0, 0x40, 0x0 ;  /* 0x000000000000781c */ /* 0x000fe20003f0e808 */
[--C-:B------:R-:W-:Y:S01]  /*25ce0*/  FFMA.FTZ R12, R28, c[0x0][0x2d0], -R75.reuse ;  /* 0x0000b4001c0c7a23 */ /* 0x100fe2000001084b */
[C---:B------:R-:W-:Y:S01]  /*25cf0*/  ISETP.GT.AND P3, PT, R0.reuse, 0x58, P3 ;  /* 0x000000580000780c */ /* 0x040fe20001f64270 */
[--C-:B------:R-:W-:Y:S01]  /*25d00*/  FFMA.FTZ R28, R33, c[0x0][0x2d0], -R75.reuse ;  /* 0x0000b400211c7a23 */ /* 0x100fe2000001084b */
[----:B------:R-:W-:Y:S01]  /*25d10*/  ISETP.GT.AND P0, PT, R0, 0x59, P0 ;  /* 0x000000590000780c */ /* 0x000fe20000704270 */
[----:B------:R-:W-:Y:S01]  /*25d20*/  UISETP.GT.AND UP0, UPT, UR12, UR4, UPT ;  /* 0x000000040c00728c */ /* 0x000fe2000bf04270 */
[----:B------:R-:W-:Y:S01]  /*25d30*/  FMNMX.FTZ R0, R200, R3, !PT ;  /* 0x00000003c8007209 */ /* 0x000fe20007810000 */
[--C-:B------:R-:W-:Y:S01]  /*25d40*/  FFMA.FTZ R3, R20, c[0x0][0x2d0], -R75.reuse ;  /* 0x0000b40014037a23 */ /* 0x100fe2000001084b */
[----:B---3--:R-:W-:Y:S01]  /*25d50*/  F2FP.PACK_AB R78, R61, R87 ;  /* 0x000000573d4e723e */ /* 0x008fe200000000ff */
[----:B------:R-:W-:Y:S01]  /*25d60*/  MUFU.EX2 R51, R12 ;  /* 0x0000000c00337308 */ /* 0x000fe20000000800 */
[----:B------:R-:W-:Y:S01]  /*25d70*/  ISETP.LT.OR P0, PT, R2, 0x5a, P0 ;  /* 0x0000005a0200780c */ /* 0x000fe20000701670 */
[----:B------:R-:W-:Y:S01]  /*25d80*/  UIADD3 UR12, UR12, -0x1, URZ ;  /* 0xffffffff0c0c7890 */ /* 0x000fe2000fffe03f */
[----:B-1----:R-:W-:Y:S02]  /*25d90*/  FMNMX.FTZ R70, R4, R70, !PT ;  /* 0x0000004604467209 */ /* 0x002fe40007810000 */
[----:B------:R-:W-:Y:S02]  /*25da0*/  FSEL R73, R34, -INF , !P0 ;  /* 0xff80000022497808 */ /* 0x000fe40004000000 */
[C---:B------:R-:W-:Y:S01]  /*25db0*/  FSETP.NEU.FTZ.AND P0, PT, R70.reuse, -INF , PT ;  /* 0xff8000004600780b */ /* 0x040fe20003f1d000 */
[----:B------:R-:W-:Y:S01]  /*25dc0*/  FMUL.FTZ R96, R70, c[0x0][0x2d0] ;  /* 0x0000b40046607a20 */ /* 0x000fe20000410000 */
[----:B------:R-:W-:Y:S01]  /*25dd0*/  ISETP.LT.OR P3, PT, R2, 0x59, P3 ;  /* 0x000000590200780c */ /* 0x000fe20001f61670 */
[----:B------:R1:W-:Y:S01]  /*25de0*/  MUFU.EX2 R60, R3 ;  /* 0x00000003003c7308 */ /* 0x0003e20000000800 */
[--C-:B------:R-:W-:Y:S01]  /*25df0*/  FFMA.FTZ R2, R17, c[0x0][0x2d0], -R75.reuse ;  /* 0x0000b40011027a23 */ /* 0x100fe2000001084b */
[----:B------:R-:W-:Y:S02]  /*25e00*/  FMNMX.FTZ R0, R204, R0, !PT ;  /* 0x00000000cc007209 */ /* 0x000fe40007810000 */
[----:B------:R-:W-:Y:S01]  /*25e10*/  FSEL R96, R96, RZ, P0 ;  /* 0x000000ff60607208 */ /* 0x000fe20000000000 */
[--C-:B--2---:R-:W-:Y:S01]  /*25e20*/  FFMA.FTZ R5, R13, c[0x0][0x2d0], -R75.reuse ;  /* 0x0000b4000d057a23 */ /* 0x104fe2000001084b */
[----:B------:R-:W-:Y:S03]  /*25e30*/  FSEL R203, R35, -INF , !P3 ;  /* 0xff80000023cb7808 */ /* 0x000fe60005800000 */
[--C-:B------:R-:W-:Y:S01]  /*25e40*/  FFMA.FTZ R4, R19, c[0x0][0x2d0], -R96.reuse ;  /* 0x0000b40013047a23 */ /* 0x100fe20000010860 */
[----:B------:R2:W3:Y:S01]  /*25e50*/  MUFU.EX2 R86, R2 ;  /* 0x0000000200567308 */ /* 0x0004e20000000800 */
[----:B------:R-:W-:Y:S01]  /*25e60*/  FMNMX.FTZ R0, R203, R0, !PT ;  /* 0x00000000cb007209 */ /* 0x000fe20007810000 */
[--C-:B------:R-:W-:Y:S02]  /*25e70*/  FFMA.FTZ R32, R32, c[0x0][0x2d0], -R96.reuse ;  /* 0x0000b40020207a23 */ /* 0x100fe40000010860 */
[--C-:B------:R-:W-:Y:S01]  /*25e80*/  FFMA.FTZ R44, R44, c[0x0][0x2d0], -R96.reuse ;  /* 0x0000b4002c2c7a23 */ /* 0x100fe20000010860 */
[----:B------:R-:W-:Y:S05]  /*25e90*/  FMNMX.FTZ R0, R73, R0, !PT ;  /* 0x0000000049007209 */ /* 0x000fea0007810000 */
[----:B------:R-:W-:Y:S01]  /*25ea0*/  MUFU.EX2 R36, R4 ;  /* 0x0000000400247308 */ /* 0x000fe20000000800 */
[--C-:B-1----:R-:W-:Y:S02]  /*25eb0*/  FFMA.FTZ R3, R8, c[0x0][0x2d0], -R96.reuse ;  /* 0x0000b40008037a23 */ /* 0x102fe40000010860 */
[----:B------:R-:W-:Y:S07]  /*25ec0*/  FFMA.FTZ R8, R26, c[0x0][0x2d0], -R75 ;  /* 0x0000b4001a087a23 */ /* 0x000fee000001084b */
[----:B------:R1:W-:Y:S01]  /*25ed0*/  MUFU.EX2 R57, R3 ;  /* 0x0000000300397308 */ /* 0x0003e20000000800 */
[----:B--2---:R-:W2:Y:S01]  /*25ee0*/  SHFL.BFLY PT, R2, R0, 0x2, 0x1f ;  /* 0x0c401f0000027f89 */ /* 0x004ea200000e0000 */
[----:B---3--:R-:W-:Y:S08]  /*25ef0*/  F2FP.PACK_AB R79, R60, R86 ;  /* 0x000000563c4f723e */ /* 0x008ff000000000ff */
[----:B------:R-:W3:Y:S10]  /*25f00*/  MUFU.EX2 R49, R5 ;  /* 0x0000000500317308 */ /* 0x000ef40000000800 */
[----:B------:R-:W-:Y:S01]  /*25f10*/  MUFU.EX2 R63, R8 ;  /* 0x00000008003f7308 */ /* 0x000fe20000000800 */
[--C-:B-1----:R-:W-:Y:S09]  /*25f20*/  FFMA.FTZ R3, R15, c[0x0][0x2d0], -R96.reuse ;  /* 0x0000b4000f037a23 */ /* 0x102ff20000010860 */
[----:B------:R1:W4:Y:S01]  /*25f30*/  MUFU.EX2 R37, R3 ;  /* 0x0000000300257308 */ /* 0x0003220000000800 */
[----:B---3--:R-:W-:Y:S01]  /*25f40*/  F2FP.PACK_AB R77, R49, R84 ;  /* 0x00000054314d723e */ /* 0x008fe200000000ff */
[----:B-1----:R-:W-:Y:S02]  /*25f50*/  FFMA.FTZ R3, R16, c[0x0][0x2d0], -R96 ;  /* 0x0000b40010037a23 */ /* 0x002fe40000010860 */
[--C-:B------:R-:W-:Y:S06]  /*25f60*/  FFMA.FTZ R16, R29, c[0x0][0x2d0], -R74.reuse ;  /* 0x0000b4001d107a23 */ /* 0x100fec000001084a */
[----:B------:R2:W-:Y:S10]  /*25f70*/  MUFU.EX2 R85, R3 ;  /* 0x0000000300557308 */ /* 0x0005f40000000800 */
[----:B------:R-:W-:Y:S01]  /*25f80*/  MUFU.EX2 R34, R16 ;  /* 0x0000001000227308 */ /* 0x000fe20000000800 */
[----:B--2---:R-:W-:Y:S01]  /*25f90*/  FMNMX.FTZ R3, R0, R2, !PT ;  /* 0x0000000200037209 */ /* 0x004fe20007810000 */
[----:B------:R-:W-:Y:S01]  /*25fa0*/  FFMA.FTZ R2, R22, c[0x0][0x2d0], -R74 ;  /* 0x0000b40016027a23 */ /* 0x000fe2000001084a */
[----:B------:R-:W-:Y:S07]  /*25fb0*/  FSEL R0, R72, RZ, P2 ;  /* 0x000000ff48007208 */ /* 0x000fee0001000000 */
[----:B------:R1:W-:Y:S01]  /*25fc0*/  MUFU.EX2 R89, R2 ;  /* 0x0000000200597308 */ /* 0x0003e20000000800 */
[----:B------:R-:W2:Y:S01]  /*25fd0*/  SHFL.BFLY PT, R4, R3, 0x1, 0x1f ;  /* 0x0c201f0003047f89 */ /* 0x000ea200000e0000 */
[----:B------:R-:W-:Y:S01]  /*25fe0*/  FADD.FTZ R0, -R0, R100 ;  /* 0x0000006400007221 */ /* 0x000fe20000010100 */
[----:B------:R-:W-:Y:S03]  /*25ff0*/  MOV R100, R45 ;  /* 0x0000002d00647202 */ /* 0x000fe60000000f00 */
[----:B------:R-:W-:Y:S01]  /*26000*/  FMUL.FTZ R0, R0, c[0x0][0x2d0] ;  /* 0x0000b40000007a20 */ /* 0x000fe20000410000 */
[----:B------:R-:W-:Y:S03]  /*26010*/  F2FP.PACK_AB R76, R50, R100 ;  /* 0x00000064324c723e */ /* 0x000fe600000000ff */
        /* <DEDUP_REMOVED lines=14> */
[----:B------:R-:W-:Y:S01]  /*26100*/  F2FP.PACK_AB R64, R101, R57 ;  /* 0x000000396540723e */ /* 0x000fe200000000ff */
[----:B------:R-:W-:Y:S02]  /*26110*/  FMUL.FTZ R0, R0, c[0x0][0x2d0] ;  /* 0x0000b40000007a20 */ /* 0x000fe40000410000 */
[C---:B------:R-:W-:Y:S01]  /*26120*/  FMUL.FTZ R33, R69.reuse, R133 ;  /* 0x0000008545217220 */ /* 0x040fe20000410000 */
[----:B------:R-:W-:Y:S01]  /*26130*/  MUFU.EX2 R105, R92 ;  /* 0x0000005c00697308 */ /* 0x000fe20000000800 */
[----:B------:R-:W-:Y:S02]  /*26140*/  IMAD.MOV.U32 R116, RZ, RZ, R86 ;  /* 0x000000ffff747224 */ /* 0x000fe400078e0056 */
[--C-:B------:R-:W-:Y:S02]  /*26150*/  FFMA.FTZ R4, R24, c[0x0][0x2d0], -R97.reuse ;  /* 0x0000b40018047a23 */ /* 0x100fe40000010861 */
[----:B------:R-:W-:Y:S01]  /*26160*/  FMUL.FTZ R17, R69, R117 ;  /* 0x0000007545117220 */ /* 0x000fe20000410000 */
[----:B------:R-:W-:Y:S01]  /*26170*/  MOV R117, R57 ;  /* 0x0000003900757202 */ /* 0x000fe20000000f00 */
[--C-:B------:R-:W-:Y:S02]  /*26180*/  FFMA.FTZ R58, R58, c[0x0][0x2d0], -R97.reuse ;  /* 0x0000b4003a3a7a23 */ /* 0x100fe40000010861 */
[----:B------:R-:W-:Y:S01]  /*26190*/  FFMA.FTZ R62, R62, c[0x0][0x2d0], -R97 ;  /* 0x0000b4003e3e7a23 */ /* 0x000fe20000010861 */
[----:B------:R2:W3:Y:S01]  /*261a0*/  MUFU.EX2 R2, R0 ;  /* 0x0000000000027308 */ /* 0x0004e20000000800 */
[----:B------:R-:W-:Y:S02]  /*261b0*/  FFMA.FTZ R24, R30, c[0x0][0x2d0], -R75 ;  /* 0x0000b4001e187a23 */ /* 0x000fe4000001084b */
[C---:B-1----:R-:W-:Y:S02]  /*261c0*/  FMUL.FTZ R19, R68.reuse, R119 ;  /* 0x0000007744137220 */ /* 0x042fe40000410000 */
[C---:B------:R-:W-:Y:S01]  /*261d0*/  FMUL.FTZ R7, R68.reuse, R107 ;  /* 0x0000006b44077220 */ /* 0x040fe20000410000 */
[----:B------:R-:W-:Y:S01]  /*261e0*/  MOV R107, R36 ;  /* 0x00000024006b7202 */ /* 0x000fe20000000f00 */
[----:B------:R-:W-:Y:S01]  /*261f0*/  FMUL.FTZ R6, R68, R106 ;  /* 0x0000006a44067220 */ /* 0x000fe20000410000 */
[----:B------:R-:W-:Y:S02]  /*26200*/  LDSM.16.MT88.4 R36, [R212+0x100] ;  /* 0x00010000d424783b */ /* 0x000fe40000004200 */
[----:B------:R1:W-:Y:S01]  /*26210*/  MUFU.EX2 R227, R4 ;  /* 0x0000000400e37308 */ /* 0x0003e20000000800 */
[----:B------:R-:W-:Y:S09]  /*26220*/  F2FP.PACK_AB R66, R107, R85 ;  /* 0x000000556b42723e */ /* 0x000ff200000000ff */
[----:B------:R4:W-:Y:S01]  /*26230*/  MUFU.EX2 R35, R24 ;  /* 0x0000001800237308 */ /* 0x0009e20000000800 */
[--C-:B--2---:R-:W-:Y:S02]  /*26240*/  FFMA.FTZ R0, R18, c[0x0][0x2d0], -R97.reuse ;  /* 0x0000b40012007a23 */ /* 0x104fe40000010861 */
[----:B------:R-:W-:Y:S02]  /*26250*/  FMUL.FTZ R18, R68, R118 ;  /* 0x0000007644127220 */ /* 0x000fe40000410000 */
[C---:B---3--:R-:W-:Y:S05]  /*26260*/  FMUL.FTZ R8, R2.reuse, R108 ;  /* 0x0000006c02087220 */ /* 0x048fea0000410000 */
[----:B------:R2:W-:Y:S01]  /*26270*/  MUFU.EX2 R205, R0 ;  /* 0x0000000000cd7308 */ /* 0x0005e20000000800 */
[C---:B------:R-:W-:Y:S02]  /*26280*/  FMUL.FTZ R9, R2.reuse, R109 ;  /* 0x0000006d02097220 */ /* 0x040fe40000410000 */
[C---:B------:R-:W-:Y:S01]  /*26290*/  FMUL.FTZ R12, R2.reuse, R112 ;  /* 0x00000070020c7220 */ /* 0x040fe20000410000 */
[----:B------:R-:W-:Y:S01]  /*262a0*/  MOV R112, R87 ;  /* 0x0000005700707202 */ /* 0x000fe20000000f00 */
[--C-:B-1----:R-:W-:Y:S02]  /*262b0*/  FFMA.FTZ R4, R25, c[0x0][0x2d0], -R97.reuse ;  /* 0x0000b40019047a23 */ /* 0x102fe40000010861 */
[C---:B------:R-:W-:Y:S02]  /*262c0*/  FMUL.FTZ R13, R2.reuse, R113 ;  /* 0x00000071020d7220 */ /* 0x040fe40000410000 */
[----:B------:R-:W-:Y:S01]  /*262d0*/  IMAD.MOV.U32 R113, RZ, RZ, R84 ;  /* 0x000000ffff717224 */ /* 0x000fe200078e0054 */
[----:B------:R1:W3:Y:S01]  /*262e0*/  MUFU.EX2 R229, R4 ;  /* 0x0000000400e57308 */ /* 0x0002e20000000800 */
[C---:B------:R-:W-:Y:S02]  /*262f0*/  FMUL.FTZ R25, R2.reuse, R125 ;  /* 0x0000007d02197220 */ /* 0x040fe40000410000 */
[C---:B------:R-:W-:Y:S02]  /*26300*/  FMUL.FTZ R29, R2.reuse, R129 ;  /* 0x00000081021d7220 */ /* 0x040fe40000410000 */
[C---:B----4-:R-:W-:Y:S02]  /*26310*/  FMUL.FTZ R24, R2.reuse, R124 ;  /* 0x0000007c02187220 */ /* 0x050fe40000410000 */
[C---:B------:R-:W-:Y:S02]  /*26320*/  FMUL.FTZ R45, R2.reuse, R145 ;  /* 0x00000091022d7220 */ /* 0x040fe40000410000 */
[C---:B------:R-:W-:Y:S01]  /*26330*/  FMUL.FTZ R57, R2.reuse, R157 ;  /* 0x0000009d02397220 */ /* 0x040fe20000410000 */
[----:B------:R4:W-:Y:S01]  /*26340*/  MUFU.EX2 R124, R32 ;  /* 0x00000020007c7308 */ /* 0x0009e20000000800 */
[----:B------:R-:W-:Y:S02]  /*26350*/  IMAD.MOV.U32 R108, RZ, RZ, R60 ;  /* 0x000000ffff6c7224 */ /* 0x000fe400078e003c */
[----:B------:R-:W-:Y:S01]  /*26360*/  FMUL.FTZ R60, R2, R160 ;  /* 0x000000a0023c7220 */ /* 0x000fe20000410000 */
[----:B------:R-:W-:Y:S01]  /*26370*/  MOV R160, R116 ;  /* 0x0000007400a07202 */ /* 0x000fe20000000f00 */
[----:B--2---:R-:W-:Y:S02]  /*26380*/  FFMA.FTZ R0, R21, c[0x0][0x2d0], -R97 ;  /* 0x0000b40015007a23 */ /* 0x004fe40000010861 */
[----:B------:R-:W2:Y:S03]  /*26390*/  LDSM.16.MT88.4 R20, [R209+0x100] ;  /* 0x00010000d114783b */ /* 0x000ea60000004200 */
[----:B------:R5:W5:Y:S01]  /*263a0*/  MUFU.EX2 R207, R0 ;  /* 0x0000000000cf7308 */ /* 0x000b620000000800 */
[----:B-1----:R-:W-:Y:S01]  /*263b0*/  FFMA.FTZ R4, R27, c[0x0][0x2d0], -R74 ;  /* 0x0000b4001b047a23 */ /* 0x002fe2000001084a */
[----:B---3--:R-:W-:Y:S08]  /*263c0*/  F2FP.PACK_AB R67, R229, R227 ;  /* 0x000000e3e543723e */ /* 0x008ff000000000ff */
[----:B------:R1:W-:Y:S01]  /*263d0*/  MUFU.EX2 R91, R4 ;  /* 0x00000004005b7308 */ /* 0x0003e20000000800 */
[----:B----4-:R-:W-:Y:S01]  /*263e0*/  FMUL.FTZ R32, R69, R132 ;  /* 0x0000008445207220 */ /* 0x010fe20000410000 */
[----:B-----5:R-:W-:Y:S02]  /*263f0*/  FSEL R0, R3, RZ, P0 ;  /* 0x000000ff03007208 */ /* 0x020fe40000000000 */
[----:B------:R-:W-:Y:S02]  /*26400*/  F2FP.PACK_AB R65, R207, R205 ;  /* 0x000000cdcf41723e */ /* 0x000fe400000000ff */
[----:B------:R-:W-:Y:S01]  /*26410*/  PLOP3.LUT P0, PT, PT, PT, UP0, 0x80, 0x0 ;  /* 0x000000000000781c */ /* 0x000fe20003f0f008 */
[----:B------:R-:W-:Y:S04]  /*26420*/  FADD.FTZ R0, -R0, R103 ;  /* 0x0000006700007221 */ /* 0x000fe80000010100 */
[----:B------:R-:W-:Y:S02]  /*26430*/  FMUL.FTZ R0, R0, c[0x0][0x2d0] ;  /* 0x0000b40000007a20 */ /* 0x000fe40000410000 */
[----:B-1----:R-:W-:Y:S02]  /*26440*/  FMUL.FTZ R4, R69, R104 ;  /* 0x0000006845047220 */ /* 0x002fe40000410000 */
[----:B------:R-:W-:Y:S02]  /*26450*/  IMAD.MOV.U32 R104, RZ, RZ, R89 ;  /* 0x000000ffff687224 */ /* 0x000fe400078e0059 */
[----:B------:R-:W1:Y:S03]  /*26460*/  MUFU.EX2 R0, R0 ;  /* 0x0000000000007308 */ /* 0x000e660000000800 */
[-C--:B--2---:R-:W-:Y:S01]  /*26470*/  HMMA.16816.F32 R4, R76, R20.reuse, R4 ;  /* 0x000000144c04723c */ /* 0x084fe20000001804 */
        /* <DEDUP_REMOVED lines=37> */
[-C--:B------:R-:W-:Y:S01]  /*266d0*/  HMMA.16816.F32 R20, R76, R36.reuse, R20 ;  /* 0x000000244c14723c */ /* 0x080fe20000001814 */
[----:B---3--:R-:W-:Y:S02]  /*266e0*/  IMAD.MOV.U32 R123, RZ, RZ, R59 ;  /* 0x000000ffff7b7224 */ /* 0x008fe400078e003b */
[----:B------:R-:W-:Y:S02]  /*266f0*/  FMUL.FTZ R59, R0, R159 ;  /* 0x0000009f003b7220 */ /* 0x000fe40000410000 */
[C---:B----4-:R-:W-:Y:S02]  /*26700*/  FMUL.FTZ R48, R69.reuse, R148 ;  /* 0x0000009445307220 */ /* 0x050fe40000410000 */
        /* <DEDUP_REMOVED lines=148> */
[----:B--2---:R-:W-:Y:S01]  /*27050*/  FFMA.FTZ R92, R191, c[0x0][0x2d0], -R97 ;  /* 0x0000b400bf5c7a23 */ /* 0x004fe20000010861 */
[----:B------:R-:W-:Y:S08]  /*27060*/  MOV R191, R106 ;  /* 0x0000006a00bf7202 */ /* 0x000ff00000000f00 */
[----:B------:R2:W-:Y:S01]  /*27070*/  MUFU.EX2 R103, R92 ;  /* 0x0000005c00677308 */ /* 0x0005e20000000800 */
[--C-:B---3--:R-:W-:Y:S09]  /*27080*/  FFMA.FTZ R84, R187, c[0x0][0x2d0], -R96.reuse ;  /* 0x0000b400bb547a23 */ /* 0x108ff20000010860 */
[----:B------:R3:W-:Y:S01]  /*27090*/  MUFU.EX2 R185, R84 ;  /* 0x0000005400b97308 */ /* 0x0007e20000000800 */
[----:B-1----:R-:W1:Y:S01]  /*270a0*/  LDSM.16.MT88.4 R88, [R211+0x1100] ;  /* 0x00110000d358783b */ /* 0x002e620000004200 */
[----:B--2---:R-:W-:Y:S01]  /*270b0*/  FFMA.FTZ R92, R201, c[0x0][0x2d0], -R75 ;  /* 0x0000b400c95c7a23 */ /* 0x004fe2000001084b */
[----:B------:R-:W-:Y:S02]  /*270c0*/  MOV R201, R120 ;  /* 0x0000007800c97202 */ /* 0x000fe40000000f00 */
[----:B------:R-:W-:Y:S05]  /*270d0*/  MOV R120, R110 ;  /* 0x0000006e00787202 */ /* 0x000fea0000000f00 */
[----:B------:R2:W-:Y:S01]  /*270e0*/  MUFU.EX2 R181, R92 ;  /* 0x0000005c00b57308 */ /* 0x0005e20000000800 */
[----:B---3--:R-:W-:Y:S02]  /*270f0*/  FFMA.FTZ R84, R189, c[0x0][0x2d0], -R96 ;  /* 0x0000b400bd547a23 */ /* 0x008fe40000010860 */
[----:B------:R-:W-:Y:S07]  /*27100*/  IMAD.MOV.U32 R189, RZ, RZ, R100 ;  /* 0x000000ffffbd7224 */ /* 0x000fee00078e0064 */
[----:B------:R3:W4:Y:S01]  /*27110*/  MUFU.EX2 R187, R84 ;  /* 0x0000005400bb7308 */ /* 0x0007220000000800 */
[----:B--2---:R-:W-:Y:S01]  /*27120*/  LDSM.16.MT88.4 R92, [R210+0x1900] ;  /* 0x00190000d25c783b */ /* 0x004fe20000004200 */
[-C--:B-1----:R-:W-:Y:S08]  /*27130*/  HMMA.16816.F32 R52, R76, R88.reuse, R52 ;  /* 0x000000584c34723c */ /* 0x082ff00000001834 */
[C---:B------:R-:W-:Y:S01]  /*27140*/  HMMA.16816.F32 R56, R80.reuse, R88, R56 ;  /* 0x000000585038723c */ /* 0x040fe20000001838 */
[--C-:B---3--:R-:W-:Y:S03]  /*27150*/  FFMA.FTZ R84, R198, c[0x0][0x2d0], -R74.reuse ;  /* 0x0000b400c6547a23 */ /* 0x108fe6000001084a */
[----:B------:R-:W-:Y:S01]  /*27160*/  IMAD.MOV.U32 R198, RZ, RZ, R109 ;  /* 0x000000ffffc67224 */ /* 0x000fe200078e006d */
[----:B------:R1:W-:Y:S02]  /*27170*/  MUFU.EX2 R183, R84 ;  /* 0x0000005400b77308 */ /* 0x0003e40000000800 */
[----:B------:R-:W-:Y:S01]  /*27180*/  FFMA.FTZ R88, R178, c[0x0][0x2d0], -R97 ;  /* 0x0000b400b2587a23 */ /* 0x000fe20000010861 */
        /* <DEDUP_REMOVED lines=16> */
[----:B---3--:R-:W-:Y:S02]  /*27290*/  FFMA.FTZ R80, R199, c[0x0][0x2d0], -R75 ;  /* 0x0000b400c7507a23 */ /* 0x008fe4000001084b */
[----:B------:R-:W-:Y:S05]  /*272a0*/  IMAD.MOV.U32 R199, RZ, RZ, R115 ;  /* 0x000000ffffc77224 */ /* 0x000fea00078e0073 */
        /* <DEDUP_REMOVED lines=26> */
[----:B------:R1:W-:Y:S02]  /*27450*/  MUFU.EX2 R157, R84 ;  /* 0x00000054009d7308 */ /* 0x0003e40000000800 */
[----:B------:R-:W-:Y:S01]  /*27460*/  FFMA.FTZ R92, R193, c[0x0][0x2d0], -R97 ;  /* 0x0000b400c15c7a23 */ /* 0x000fe20000010861 */
[-C--:B------:R-:W-:Y:S01]  /*27470*/  HMMA.16816.F32 R44, R80, R94.reuse, R44 ;  /* 0x0000005e502c723c */ /* 0x080fe2000000182c */
[--C-:B--2---:R-:W-:Y:S03]  /*27480*/  FFMA.FTZ R88, R228, c[0x0][0x2d0], -R96.reuse ;  /* 0x0000b400e4587a23 */ /* 0x104fe60000010860 */
        /* <DEDUP_REMOVED lines=74> */
[----:B---3--:R-:W-:Y:S07]  /*27930*/  FFMA.FTZ R74, R239, c[0x0][0x2d0], -R96 ;  /* 0x0000b400ef4a7a23 */ /* 0x008fee0000010860 */
        /* <DEDUP_REMOVED lines=157> */
.L_x_481:
        /* <DEDUP_REMOVED lines=121> */
.L_x_383:
[----:B------:R-:W-:Y:S01]  /*28aa0*/  USHF.R.S32.HI UR9, URZ, 0x1f, UR17 ;  /* 0x0000001f3f097899 */ /* 0x000fe20008011411 */
[----:B------:R-:W-:Y:S05]  /*28ab0*/  @P4 BRA `(.L_x_500) ;  /* 0x000014d000004947 */ /* 0x000fea0003800000 */
[----:B------:R-:W1:Y:S01]  /*28ac0*/  S2R R40, SR_TID.X ;  /* 0x0000000000287919 */ /* 0x000e620000002100 */
[----:B------:R-:W-:Y:S01]  /*28ad0*/  IMAD.MOV.U32 R6, RZ, RZ, -0x10 ;  /* 0xfffffff0ff067424 */ /* 0x000fe200078e00ff */
[----:B------:R-:W-:Y:S01]  /*28ae0*/  F2FP.PACK_AB R5, R105, R104 ;  /* 0x000000686905723e */ /* 0x000fe200000000ff */
[----:B------:R-:W-:Y:S01]  /*28af0*/  ULDC.64 UR6, c[0x0][0x500] ;  /* 0x0001400000067ab9 */ /* 0x000fe20000000a00 */
[----:B------:R-:W-:Y:S01]  /*28b00*/  F2FP.PACK_AB R26, R26, R106 ;  /* 0x0000006a1a1a723e */ /* 0x000fe200000000ff */
[----:B------:R-:W-:Y:S01]  /*28b10*/  UISETP.NE.U32.AND UP1, UPT, URZ, UR6, UPT ;  /* 0x000000063f00728c */ /* 0x000fe2000bf25070 */
[----:B------:R-:W-:Y:S01]  /*28b20*/  F2FP.PACK_AB R7, R117, R116 ;  /* 0x000000747507723e */ /* 0x000fe200000000ff */
[----:B------:R-:W-:Y:S01]  /*28b30*/  ULDC.64 UR4, c[0x0][0x508] ;  /* 0x0001420000047ab9 */ /* 0x000fe20000000a00 */
[----:B------:R-:W-:Y:S01]  /*28b40*/  F2FP.PACK_AB R29, R29, R118 ;  /* 0x000000761d1d723e */ /* 0x000fe200000000ff */
[----:B------:R-:W-:Y:S01]  /*28b50*/  UISETP.NE.AND.EX UP1, UPT, URZ, UR7, UPT, UP1 ;  /* 0x000000073f00728c */ /* 0x000fe2000bf25310 */
[----:B------:R-:W-:Y:S01]  /*28b60*/  F2FP.PACK_AB R33, R33, R108 ;  /* 0x0000006c2121723e */ /* 0x000fe200000000ff */
[----:B------:R-:W-:Y:S01]  /*28b70*/  UISETP.NE.U32.AND UP0, UPT, URZ, UR4, UPT ;  /* 0x000000043f00728c */ /* 0x000fe2000bf05070 */
[----:B------:R-:W-:Y:S01]  /*28b80*/  F2FP.PACK_AB R110, R111, R110 ;  /* 0x0000006e6f6e723e */ /* 0x000fe200000000ff */
[----:B------:R-:W-:Y:S01]  /*28b90*/  ULDC.64 UR6, c[0x0][0x500] ;  /* 0x0001400000067ab9 */ /* 0x000fe20000000a00 */
[----:B------:R-:W-:Y:S01]  /*28ba0*/  F2FP.PACK_AB R32, R32, R112 ;  /* 0x000000702020723e */ /* 0x000fe200000000ff */
[----:B------:R-:W-:Y:S01]  /*28bb0*/  UMOV UR4, 0x4 ;  /* 0x0000000400047882 */ /* 0x000fe20000000000 */
[----:B------:R-:W-:Y:S01]  /*28bc0*/  F2FP.PACK_AB R114, R115, R114 ;  /* 0x000000727372723e */ /* 0x000fe200000000ff */
[----:B------:R-:W-:Y:S01]  /*28bd0*/  UIMAD.WIDE UR6, UR22, UR4, UR6 ;  /* 0x00000004160672a5 */ /* 0x000fe2000f8e0206 */
[----:B------:R-:W-:Y:S01]  /*28be0*/  F2FP.PACK_AB R28, R28, R120 ;  /* 0x000000781c1c723e */ /* 0x000fe200000000ff */
[----:B------:R-:W-:Y:S01]  /*28bf0*/  UISETP.NE.AND.EX UP0, UPT, URZ, UR5, UPT, UP0 ;  /* 0x000000053f00728c */ /* 0x000fe2000bf05300 */
[----:B------:R-:W-:-:S02]  /*28c00*/  F2FP.PACK_AB R27, R27, R122 ;  /* 0x0000007a1b1b723e */ /* 0x000fc400000000ff */
[----:B------:R-:W-:Y:S02]  /*28c10*/  F2FP.PACK_AB R21, R21, R132 ;  /* 0x000000841515723e */ /* 0x000fe400000000ff */
[----:B-1----:R-:W-:Y:S02]  /*28c20*/  SHF.R.S32.HI R41, RZ, 0x1f, R40 ;  /* 0x0000001fff297819 */ /* 0x002fe40000011428 */
[----:B------:R-:W-:Y:S02]  /*28c30*/  F2FP.PACK_AB R25, R25, R134 ;  /* 0x000000861919723e */ /* 0x000fe400000000ff */
[CC--:B------:R-:W-:Y:S02]  /*28c40*/  LEA.HI R2, R41.reuse, R40.reuse, RZ, 0x2 ;  /* 0x0000002829027211 */ /* 0x0c0fe400078f10ff */
[----:B------:R-:W-:Y:S02]  /*28c50*/  LEA.HI R35, R41, R40, RZ, 0x5 ;  /* 0x0000002829237211 */ /* 0x000fe400078f28ff */
[----:B------:R-:W-:-:S02]  /*28c60*/  SHF.R.S32.HI R3, RZ, 0x2, R2 ;  /* 0x00000002ff037819 */ /* 0x000fc40000011402 */
[----:B------:R-:W-:Y:S02]  /*28c70*/  SHF.R.S32.HI R0, RZ, 0x1f, R2 ;  /* 0x0000001fff007819 */ /* 0x000fe40000011402 */
[----:B------:R-:W-:Y:S02]  /*28c80*/  SHF.R.S32.HI R34, RZ, 0x5, R35 ;  /* 0x00000005ff227819 */ /* 0x000fe40000011423 */
[----:B------:R-:W-:Y:S02]  /*28c90*/  LEA.HI R0, R0, R3, RZ, 0x3 ;  /* 0x0000000300007211 */ /* 0x000fe400078f18ff */
[----:B------:R-:W-:Y:S02]  /*28ca0*/  F2FP.PACK_AB R31, R31, R124 ;  /* 0x0000007c1f1f723e */ /* 0x000fe400000000ff */
[----:B------:R-:W-:Y:S02]  /*28cb0*/  LOP3.LUT R0, R0, 0xfffffff8, RZ, 0xc0, !PT ;  /* 0xfffffff800007812 */ /* 0x000fe400078ec0ff */
[----:B------:R-:W-:-:S02]  /*28cc0*/  F2FP.PACK_AB R126, R127, R126 ;  /* 0x0000007e7f7e723e */ /* 0x000fc400000000ff */
[----:B------:R-:W-:Y:S01]  /*28cd0*/  F2FP.PACK_AB R30, R30, R128 ;  /* 0x000000801e1e723e */ /* 0x000fe200000000ff */
[----:B------:R-:W-:Y:S01]  /*28ce0*/  IMAD.IADD R3, R3, 0x1, -R0 ;  /* 0x0000000103037824 */ /* 0x000fe200078e0a00 */
[----:B------:R-:W-:Y:S02]  /*28cf0*/  LOP3.LUT R0, R2, 0xfffffffc, RZ, 0xc0, !PT ;  /* 0xfffffffc02007812 */ /* 0x000fe400078ec0ff */
[----:B------:R-:W-:Y:S01]  /*28d00*/  F2FP.PACK_AB R130, R131, R130 ;  /* 0x000000828382723e */ /* 0x000fe200000000ff */
[----:B------:R-:W-:Y:S01]  /*28d10*/  IMAD.SHL.U32 R2, R3, 0x40, RZ ;  /* 0x0000004003027824 */ /* 0x000fe200078e00ff */
[----:B------:R-:W-:Y:S01]  /*28d20*/  F2FP.PACK_AB R24, R24, R136 ;  /* 0x000000881818723e */ /* 0x000fe200000000ff */
[----:B------:R-:W-:Y:S01]  /*28d30*/  IMAD.IADD R17, R40, 0x1, -R0 ;  /* 0x0000000128117824 */ /* 0x000fe200078e0a00 */
[----:B------:R-:W-:Y:S02]  /*28d40*/  F2FP.PACK_AB R23, R23, R138 ;  /* 0x0000008a1717723e */ /* 0x000fe400000000ff */
[----:B------:R-:W-:Y:S01]  /*28d50*/  LOP3.LUT R0, R2, 0x1c0, RZ, 0xc0, !PT ;  /* 0x000001c002007812 */ /* 0x000fe200078ec0ff */
[----:B------:R-:W-:Y:S01]  /*28d60*/  IMAD R4, R34, 0x200, R17 ;  /* 0x0000020022047824 */ /* 0x000fe200078e0211 */
[----:B------:R-:W-:-:S02]  /*28d70*/  F2FP.PACK_AB R19, R19, R148 ;  /* 0x000000941313723e */ /* 0x000fc400000000ff */
[----:B------:R-:W-:Y:S02]  /*28d80*/  LEA.HI R2, R0, R0, RZ, 0x1d ;  /* 0x0000000000027211 */ /* 0x000fe400078fe8ff */
[----:B------:R-:W-:Y:S02]  /*28d90*/  LOP3.LUT R0, R3, 0x1, RZ, 0xc0, !PT ;  /* 0x0000000103007812 */ /* 0x000fe400078ec0ff */
[----:B------:R-:W-:Y:S01]  /*28da0*/  F2FP.PACK_AB R15, R15, R150 ;  /* 0x000000960f0f723e */ /* 0x000fe200000000ff */
[----:B------:R-:W-:Y:S01]  /*28db0*/  IMAD.U32 R2, R4, 0x2, R2 ;  /* 0x0000000204027824 */ /* 0x000fe200078e0002 */
[----:B------:R-:W-:Y:S02]  /*28dc0*/  ISETP.NE.U32.AND P0, PT, R0, 0x1, PT ;  /* 0x000000010000780c */ /* 0x000fe40003f05070 */
[----:B------:R-:W-:Y:S01]  /*28dd0*/  F2FP.PACK_AB R22, R22, R140 ;  /* 0x0000008c1616723e */ /* 0x000fe200000000ff */
[----:B------:R-:W-:Y:S01]  /*28de0*/  IMAD.SHL.U32 R2, R2, 0x2, RZ ;  /* 0x0000000202027824 */ /* 0x000fe200078e00ff */
[----:B------:R-:W-:Y:S01]  /*28df0*/  BAR.SYNC.DEFER_BLOCKING 0x1, 0x80 ;  /* 0x0042000000007b1d */ /* 0x000fe20000010000 */
[----:B------:R-:W-:-:S02]  /*28e00*/  SEL R6, R6, 0x10, !P0 ;  /* 0x0000001006067807 */ /* 0x000fc40004000000 */
[----:B------:R-:W-:Y:S02]  /*28e10*/  R2P PR, R3, 0x6 ;  /* 0x0000000603007804 */ /* 0x000fe40000000000 */
[C---:B------:R-:W-:Y:S01]  /*28e20*/  IADD3 R4, R2.reuse, 0x80, RZ ;  /* 0x0000008002047810 */ /* 0x040fe20007ffe0ff */
[C---:B------:R-:W-:Y:S01]  /*28e30*/  IMAD.IADD R3, R2.reuse, 0x1, R6 ;  /* 0x0000000102037824 */ /* 0x040fe200078e0206 */
[----:B------:R-:W-:Y:S02]  /*28e40*/  IADD3 R0, R2, 0xc0, RZ ;  /* 0x000000c002007810 */ /* 0x000fe40007ffe0ff */
[----:B------:R-:W-:Y:S02]  /*28e50*/  F2FP.PACK_AB R142, R143, R142 ;  /* 0x0000008e8f8e723e */ /* 0x000fe400000000ff */
[----:B------:R-:W-:Y:S02]  /*28e60*/  F2FP.PACK_AB R14, R14, R144 ;  /* 0x000000900e0e723e */ /* 0x000fe400000000ff */
[----:B------:R-:W-:-:S02]  /*28e70*/  F2FP.PACK_AB R20, R20, R146 ;  /* 0x000000921414723e */ /* 0x000fc400000000ff */
[----:B------:R-:W-:Y:S02]  /*28e80*/  F2FP.PACK_AB R18, R18, R152 ;  /* 0x000000981212723e */ /* 0x000fe400000000ff */
[----:B------:R-:W-:Y:S02]  /*28e90*/  @P2 IADD3 R0, R4, -0x40, RZ ;  /* 0xffffffc004002810 */ /* 0x000fe40007ffe0ff */
[----:B------:R-:W-:Y:S02]  /*28ea0*/  F2FP.PACK_AB R16, R16, R154 ;  /* 0x0000009a1010723e */ /* 0x000fe400000000ff */
        /* <DEDUP_REMOVED lines=9> */
[----:B------:R-:W-:-:S03]  /*28f40*/  PLOP3.LUT P0, PT, PT, PT, UP1, 0x80, 0x0 ;  /* 0x000000000000781c */ /* 0x000fc60003f0f018 */
[----:B------:R-:W-:Y:S04]  /*28f50*/  STS [R3+0x480], R29 ;  /* 0x0004801d03007388 */ /* 0x000fe80000000800 */
[----:B------:R-:W-:Y:S04]  /*28f60*/  STS [R2+0x2080], R33 ;  /* 0x0020802102007388 */ /* 0x000fe80000000800 */
[----:B------:R3:W-:Y:S04]  /*28f70*/  STS [R2+0x2480], R110 ;  /* 0x0024806e02007388 */ /* 0x0007e80000000800 */
[----:B------:R-:W-:Y:S01]  /*28f80*/  STS [R3+0x2080], R32 ;  /* 0x0020802003007388 */ /* 0x000fe20000000800 */
[----:B-1----:R-:W-:-:S03]  /*28f90*/  IMAD.MOV.U32 R5, RZ, RZ, 0x20 ;  /* 0x00000020ff057424 */ /* 0x002fc600078e00ff */
[----:B------:R-:W-:Y:S02]  /*28fa0*/  STS [R3+0x2480], R114 ;  /* 0x0024807203007388 */ /* 0x000fe40000000800 */
[----:B--2---:R-:W-:Y:S02]  /*28fb0*/  SEL R7, R5, 0xffffffe0, !P1 ;  /* 0xffffffe005077807 */ /* 0x004fe40004800000 */
[----:B------:R-:W-:-:S03]  /*28fc0*/  PLOP3.LUT P1, PT, PT, PT, UP0, 0x80, 0x0 ;  /* 0x000000000000781c */ /* 0x000fc60003f2f008 */
[----:B------:R-:W-:Y:S02]  /*28fd0*/  IMAD.IADD R5, R2, 0x1, R7 ;  /* 0x0000000102057824 */ /* 0x000fe400078e0207 */
[----:B------:R-:W-:-:S03]  /*28fe0*/  IMAD.IADD R4, R7, 0x1, R3 ;  /* 0x0000000107047824 */ /* 0x000fc600078e0203 */
[----:B------:R-:W-:Y:S01]  /*28ff0*/  STS [R5+0x80], R28 ;  /* 0x0000801c05007388 */ /* 0x000fe20000000800 */
[----:B---3--:R-:W-:-:S03]  /*29000*/  IADD3 R2, R7, 0x400, R0 ;  /* 0x0000040007027810 */ /* 0x008fc60007ffe000 */
[----:B------:R-:W-:Y:S04]  /*29010*/  STS [R5+0x480], R27 ;  /* 0x0004801b05007388 */ /* 0x000fe80000000800 */
[----:B------:R-:W-:Y:S04]  /*29020*/  STS [R4+0x80], R21 ;  /* 0x0000801504007388 */ /* 0x000fe80000000800 */
        /* <DEDUP_REMOVED lines=8> */
[----:B------:R-:W-:-:S04]  /*290b0*/  IMAD.IADD R2, R6, 0x1, R0 ;  /* 0x0000000106027824 */ /* 0x000fc800078e0200 */
[----:B------:R-:W-:Y:S01]  /*290c0*/  IMAD.IADD R3, R7, 0x1, R2 ;  /* 0x0000000107037824 */ /* 0x000fe200078e0202 */
[----:B------:R-:W-:Y:S01]  /*290d0*/  STS [R2], R19 ;  /* 0x0000001302007388 */ /* 0x000fe20000000800 */
[----:B--2---:R-:W-:-:S03]  /*290e0*/  IMAD.U32 R4, RZ, RZ, UR6 ;  /* 0x00000006ff047e24 */ /* 0x004fc6000f8e00ff */
        /* <DEDUP_REMOVED lines=8> */
[----:B------:R-:W-:Y:S04]  /*29170*/  STS [R3], R11 ;  /* 0x0000000b03007388 */ /* 0x000fe80000000800 */
[----:B------:R-:W-:Y:S04]  /*29180*/  STS [R5], R10 ;  /* 0x0000000a05007388 */ /* 0x000fe80000000800 */
[----:B------:R-:W-:Y:S04]  /*29190*/  STS [R0+0x2000], R13 ;  /* 0x0020000d00007388 */ /* 0x000fe80000000800 */
[----:B------:R-:W-:Y:S04]  /*291a0*/  STS [R0+0x2400], R12 ;  /* 0x0024000c00007388 */ /* 0x000fe80000000800 */
[----:B------:R-:W-:Y:S04]  /*291b0*/  STS [R3+0x2000], R9 ;  /* 0x0020000903007388 */ /* 0x000fe80000000800 */
[----:B------:R1:W-:Y:S02]  /*291c0*/  STS [R5+0x2000], R8 ;  /* 0x0020000805007388 */ /* 0x0003e40000000800 */
[----:B-1----:R-:W-:-:S02]  /*291d0*/  IMAD.U32 R5, RZ, RZ, UR7 ;  /* 0x00000007ff057e24 */ /* 0x002fc4000f8e00ff */
[----:B------:R-:W-:Y:S06]  /*291e0*/  BAR.SYNC.DEFER_BLOCKING 0x1, 0x80 ;  /* 0x0042000000007b1d */ /* 0x000fec0000010000 */
[----:B------:R-:W-:Y:S02]  /*291f0*/  ULDC.64 UR6, c[0x0][0x508] ;  /* 0x0001420000067ab9 */ /* 0x000fe40000000a00 */
[----:B------:R-:W-:Y:S01]  /*29200*/  @UP0 UIMAD.WIDE UR6, UR22, UR4, UR6 ;  /* 0x00000004160602a5 */ /* 0x000fe2000f8e0206 */
[----:B------:R-:W2:Y:S01]  /*29210*/  @P0 LDG.E R0, [R4.64] ;  /* 0x0000001a04000981 */ /* 0x000ea2000c1e1900 */
[----:B------:R-:W-:-:S04]  /*29220*/  IMAD.MOV.U32 R12, RZ, RZ, c[0x0][0x388] ;  /* 0x0000e200ff0c7624 */ /* 0x000fc800078e00ff */
[----:B------:R-:W-:Y:S02]  /*29230*/  IMAD.U32 R2, RZ, RZ, UR6 ;  /* 0x00000006ff027e24 */ /* 0x000fe4000f8e00ff */
[----:B------:R-:W-:-:S05]  /*29240*/  IMAD.U32 R3, RZ, RZ, UR7 ;  /* 0x00000007ff037e24 */ /* 0x000fca000f8e00ff */
[----:B------:R1:W5:Y:S02]  /*29250*/  @P1 LDG.E R12, [R2.64] ;  /* 0x0000001a020c1981 */ /* 0x000364000c1e1900 */
[----:B-1----:R-:W-:Y:S02]  /*29260*/  CS2R R2, SRZ ;  /* 0x0000000000027805 */ /* 0x002fe4000001ff00 */
[--C-:B--2---:R-:W-:Y:S01]  /*29270*/  @P0 SHF.R.S32.HI R3, RZ, 0x1f, R0.reuse ;  /* 0x0000001fff030819 */ /* 0x104fe20000011400 */
[----:B------:R-:W-:Y:S01]  /*29280*/  @P0 IMAD.MOV.U32 R2, RZ, RZ, R0 ;  /* 0x000000ffff020224 */ /* 0x000fe200078e0000 */
[----:B------:R-:W-:Y:S05]  /*29290*/  @P1 BRA `(.L_x_501) ;  /* 0x0000004000001947 */ /* 0x000fea0003800000 */
[----:B------:R-:W-:Y:S05]  /*292a0*/  @!P0 BRA `(.L_x_501) ;  /* 0x0000003000008947 */ /* 0x000fea0003800000 */
[----:B------:R1:W2:Y:S04]  /*292b0*/  LDG.E R0, [R4.64] ;  /* 0x0000001a04007981 */ /* 0x0002a8000c1e1900 */
[----:B-1----:R-:W2:Y:S02]  /*292c0*/  LDG.E R4, [R4.64+0x4] ;  /* 0x0000041a04047981 */ /* 0x002ea4000c1e1900 */
[----:B--2--5:R-:W-:-:S02]  /*292d0*/  IADD3 R12, -R0, R4, RZ ;  /* 0x00000004000c7210 */ /* 0x024fc40007ffe1ff */
.L_x_501:
[----:B------:R-:W-:Y:S01]  /*292e0*/  LEA.HI R0, R17, R17, RZ, 0x1 ;  /* 0x0000001111007211 */ /* 0x000fe200078f08ff */
[----:B------:R1:W2:Y:S01]  /*292f0*/  R2UR UR6, R2 ;  /* 0x00000000020673c2 */ /* 0x0002a200000e0000 */
[----:B------:R-:W-:Y:S01]  /*29300*/  IMAD.MOV.U32 R5, RZ, RZ, c[0x0][0x4e8] ;  /* 0x00013a00ff057624 */ /* 0x000fe200078e00ff */
[----:B------:R-:W3:Y:S01]  /*29310*/  S2R R22, SR_CTAID.X ;  /* 0x0000000000167919 */ /* 0x000ee20000002500 */
[C---:B------:R-:W-:Y:S01]  /*29320*/  LOP3.LUT R4, R0.reuse, 0x1ffffffe, RZ, 0xc0, !PT ;  /* 0x1ffffffe00047812 */ /* 0x040fe200078ec0ff */
[----:B------:R-:W-:Y:S01]  /*29330*/  IMAD.SHL.U32 R0, R0, 0x20, RZ ;  /* 0x0000002000007824 */ /* 0x000fe200078e00ff */
[----:B------:R-:W-:Y:S01]  /*29340*/  ULDC.64 UR14, c[0x0][0x490] ;  /* 0x00012400000e7ab9 */ /* 0x000fe20000000a00 */
[----:B------:R-:W-:Y:S01]  /*29350*/  ISETP.NE.AND P0, PT, R5, 0x1, PT ;  /* 0x000000010500780c */ /* 0x000fe20003f05270 */
[----:B------:R-:W-:Y:S01]  /*29360*/  USHF.R.S32.HI UR10, URZ, 0x1f, UR22 ;  /* 0x0000001f3f0a7899 */ /* 0x000fe20008011416 */
[----:B------:R1:W4:Y:S01]  /*29370*/  R2UR UR4, R2 ;  /* 0x00000000020473c2 */ /* 0x00032200000e0000 */
[----:B------:R-:W-:Y:S01]  /*29380*/  LOP3.LUT R0, R0, 0xffffffc0, RZ, 0xc0, !PT ;  /* 0xffffffc000007812 */ /* 0x000fe200078ec0ff */
[----:B------:R-:W-:Y:S01]  /*29390*/  IMAD.IADD R4, R17, 0x1, -R4 ;  /* 0x0000000111047824 */ /* 0x000fe200078e0a04 */
[----:B----4-:R-:W-:Y:S01]  /*293a0*/  UIMAD UR4, UR9, UR14, URZ ;  /* 0x0000000e090472a4 */ /* 0x010fe2000f8e023f */
[----:B------:R-:W-:Y:S01]  /*293b0*/  LEA.HI R21, R41, R40, RZ, 0x6 ;  /* 0x0000002829157211 */ /* 0x000fe200078f30ff */
[----:B------:R-:W-:-:S02]  /*293c0*/  USEL UR10, UR10, URZ, !UP1 ;  /* 0x0000003f0a0a7287 */ /* 0x000fc4000c800000 */
[----:B------:R-:W-:Y:S01]  /*293d0*/  UIMAD UR15, UR17, UR15, UR4 ;  /* 0x0000000f110f72a4 */ /* 0x000fe2000f8e0204 */
[----:B------:R1:W4:Y:S01]  /*293e0*/  R2UR UR12, R2 ;  /* 0x00000000020c73c2 */ /* 0x00032200000e0000 */
[----:B------:R-:W-:Y:S02]  /*293f0*/  USEL UR11, UR22, URZ, !UP1 ;  /* 0x0000003f160b7287 */ /* 0x000fe4000c800000 */
[----:B------:R-:W-:-:S05]  /*29400*/  ULDC UR8, c[0x0][0x3a4] ;  /* 0x0000e90000087ab9 */ /* 0x000fca0000000800 */
[----:B------:R1:W2:Y:S08]  /*29410*/  R2UR UR18, R2 ;  /* 0x00000000021273c2 */ /* 0x0002b000000e0000 */
[----:B------:R2:W2:Y:S08]  /*29420*/  R2UR UR7, R3 ;  /* 0x00000000030773c2 */ /* 0x0004b000000e0000 */
[----:B------:R-:W2:Y:S01]  /*29430*/  R2UR UR5, R3 ;  /* 0x00000000030573c2 */ /* 0x000ea200000e0000 */
[----:B-1----:R-:W-:-:S07]  /*29440*/  LOP3.LUT R2, R35, 0xffffffe0, RZ, 0xc0, !PT ;  /* 0xffffffe023027812 */ /* 0x002fce00078ec0ff */
[----:B------:R1:W1:Y:S02]  /*29450*/  R2UR UR13, R3 ;  /* 0x00000000030d73c2 */ /* 0x00026400000e0000 */
[----:B-1----:R-:W-:Y:S02]  /*29460*/  ULDC UR13, c[0x0][0x3a0] ;  /* 0x0000e800000d7ab9 */ /* 0x002fe40000000800 */
[----:B----4-:R-:W-:Y:S01]  /*29470*/  UIMAD.WIDE.U32 UR24, UR12, UR13, URZ ;  /* 0x0000000d0c1872a5 */ /* 0x010fe2000f8e003f */
[----:B------:R-:W-:-:S03]  /*29480*/  IMAD.IADD R5, R40, 0x1, -R2 ;  /* 0x0000000128057824 */ /* 0x000fc600078e0a02 */
[----:B------:R1:W4:Y:S02]  /*29490*/  R2UR UR19, R3 ;  /* 0x00000000031373c2 */ /* 0x00032400000e0000 */
[----:B------:R-:W-:Y:S02]  /*294a0*/  SHF.R.S32.HI R2, RZ, 0x1f, R5 ;  /* 0x0000001fff027819 */ /* 0x000fe40000011405 */
[----:B------:R-:W-:Y:S02]  /*294b0*/  LOP3.LUT P1, RZ, R5, 0x3, RZ, 0xc0, !PT ;  /* 0x0000000305ff7812 */ /* 0x000fe4000782c0ff */
[----:B------:R-:W-:Y:S01]  /*294c0*/  LEA.HI R2, R2, R5, RZ, 0x2 ;  /* 0x0000000502027211 */ /* 0x000fe200078f10ff */
[----:B--2---:R-:W-:-:S03]  /*294d0*/  UMOV UR7, UR5 ;  /* 0x0000000500077c82 */ /* 0x004fc60008000000 */
[----:B------:R-:W-:Y:S01]  /*294e0*/  SHF.R.S32.HI R2, RZ, 0x2, R2 ;  /* 0x00000002ff027819 */ /* 0x000fe20000011402 */
[----:B------:R-:W-:Y:S02]  /*294f0*/  UIMAD.WIDE.U32 UR20, UR17, UR14, UR6 ;  /* 0x0000000e111472a5 */ /* 0x000fe4000f8e0006 */
[----:B------:R-:W-:Y:S02]  /*29500*/  ULDC.64 UR4, c[0x0][0x3e8] ;  /* 0x0000fa0000047ab9 */ /* 0x000fe40000000a00 */
[----:B------:R-:W-:Y:S02]  /*29510*/  ULDC.64 UR6, c[0x0][0x498] ;  /* 0x0001260000067ab9 */ /* 0x000fe40000000a00 */
[----:B------:R-:W-:Y:S02]  /*29520*/  UIMAD UR14, UR10, UR6, URZ ;  /* 0x000000060a0e72a4 */ /* 0x000fe4000f8e023f */
[----:B------:R-:W-:Y:S02]  /*29530*/  UIADD3 UR21, UR21, UR15, URZ ;  /* 0x0000000f15157290 */ /* 0x000fe4000fffe03f */
[----:B------:R-:W-:-:S02]  /*29540*/  UIMAD UR7, UR11, UR7, UR14 ;  /* 0x000000070b0772a4 */ /* 0x000fc4000f8e020e */
[----:B------:R-:W-:Y:S01]  /*29550*/  UIMAD.WIDE.U32 UR20, UR11, UR6, UR20 ;  /* 0x000000060b1472a5 */ /* 0x000fe2000f8e0014 */
[----:B-1----:R-:W-:Y:S01]  /*29560*/  IMAD R3, R4, 0x8, R0 ;  /* 0x0000000804037824 */ /* 0x002fe200078e0200 */
[----:B------:R-:W-:Y:S01]  /*29570*/  SHF.R.S32.HI R0, RZ, 0x1f, R34 ;  /* 0x0000001fff007819 */ /* 0x000fe20000011422 */
[----:B----4-:R-:W-:Y:S01]  /*29580*/  UIMAD UR13, UR19, UR13, URZ ;  /* 0x0000000d130d72a4 */ /* 0x010fe2000f8e023f */
[----:B------:R-:W-:Y:S01]  /*29590*/  LEA.HI R4, R41, R40, RZ, 0x3 ;  /* 0x0000002829047211 */ /* 0x000fe200078f18ff */
[----:B------:R-:W-:Y:S01]  /*295a0*/  UIMAD UR12, UR9, UR4, URZ ;  /* 0x00000004090c72a4 */ /* 0x000fe2000f8e023f */
[----:B------:R-:W-:Y:S01]  /*295b0*/  LEA.HI R0, R0, R34, RZ, 0x2 ;  /* 0x0000002200007211 */ /* 0x000fe200078f10ff */
[----:B------:R-:W-:Y:S01]  /*295c0*/  UIMAD UR8, UR18, UR8, UR13 ;  /* 0x00000008120872a4 */ /* 0x000fe2000f8e020d */
[----:B------:R-:W-:Y:S01]  /*295d0*/  SHF.R.S32.HI R19, RZ, 0x3, R4 ;  /* 0x00000003ff137819 */ /* 0x000fe20000011404 */
[----:B------:R-:W-:Y:S01]  /*295e0*/  UIMAD UR12, UR17, UR5, UR12 ;  /* 0x00000005110c72a4 */ /* 0x000fe2000f8e020c */
[----:B------:R-:W-:Y:S01]  /*295f0*/  LOP3.LUT R0, R0, 0xffffffc, RZ, 0xc0, !PT ;  /* 0x0ffffffc00007812 */ /* 0x000fe200078ec0ff */
[----:B------:R-:W-:-:S04]  /*29600*/  UIADD3 UR25, UR25, UR8, URZ ;  /* 0x0000000819197290 */ /* 0x000fc8000fffe03f */
[----:B------:R-:W-:Y:S01]  /*29610*/  IMAD.IADD R0, R34, 0x1, -R0 ;  /* 0x0000000122007824 */ /* 0x000fe200078e0a00 */
[----:B------:R-:W-:-:S03]  /*29620*/  UIMAD.WIDE.U32 UR24, UR17, UR4, UR24 ;  /* 0x00000004111872a5 */ /* 0x000fc6000f8e0018 */
[----:B------:R-:W-:Y:S01]  /*29630*/  IMAD R11, R0, 0x10, R2 ;  /* 0x00000010000b7824 */ /* 0x000fe200078e0202 */
[----:B------:R-:W-:Y:S01]  /*29640*/  LOP3.LUT R2, R4, 0xfffffff8, RZ, 0xc0, !PT ;  /* 0xfffffff804027812 */ /* 0x000fe200078ec0ff */
[----:B------:R-:W-:Y:S02]  /*29650*/  ULDC.64 UR4, c[0x0][0x3f0] ;  /* 0x0000fc0000047ab9 */ /* 0x000fe40000000a00 */
[----:B------:R-:W-:Y:S01]  /*29660*/  IMAD.IADD R3, R11, 0x1, R3 ;  /* 0x000000010b037824 */ /* 0x000fe200078e0203 */
[----:B------:R-:W-:Y:S01]  /*29670*/  UIMAD UR10, UR10, UR4, URZ ;  /* 0x000000040a0a72a4 */ /* 0x000fe2000f8e023f */
[----:B------:R-:W-:Y:S01]  /*29680*/  IMAD.IADD R2, R40, 0x1, -R2 ;  /* 0x0000000128027824 */ /* 0x000fe200078e0a02 */
[----:B------:R-:W-:Y:S01]  /*29690*/  UIADD3 UR13, UR25, UR12, URZ ;  /* 0x0000000c190d7290 */ /* 0x000fe2000fffe03f */
[----:B---3--:R-:W-:Y:S01]  /*296a0*/  IMAD R3, R22, 0x80, R3 ;  /* 0x0000008016037824 */ /* 0x008fe200078e0203 */
[----:B------:R-:W-:Y:S01]  /*296b0*/  UIMAD UR5, UR11, UR5, UR10 ;  /* 0x000000050b0572a4 */ /* 0x000fe2000f8e020a */
[----:B------:R-:W-:Y:S01]  /*296c0*/  IMAD R6, R2, 0x10, R19 ;  /* 0x0000001002067824 */ /* 0x000fe200078e0213 */
[----:B------:R-:W-:Y:S01]  /*296d0*/  UMOV UR12, UR24 ;  /* 0x00000018000c7c82 */ /* 0x000fe20008000000 */
[----:B------:R-:W-:Y:S01]  /*296e0*/  @P0 IMAD.HI.U32 R4, R3, c[0x0][0x4ec], RZ ;  /* 0x00013b0003040a27 */ /* 0x000fe200078e00ff */
[----:B------:R-:W-:-:S03]  /*296f0*/  UIMAD.WIDE.U32 UR12, UR11, UR4, UR12 ;  /* 0x000000040b0c72a5 */ /* 0x000fc6000f8e000c */
[----:B------:R-:W-:Y:S01]  /*29700*/  IMAD R10, R22, 0x80, R6 ;  /* 0x00000080160a7824 */ /* 0x000fe200078e0206 */
[----:B------:R-:W-:Y:S01]  /*29710*/  UIADD3 UR5, UR13, UR5, URZ ;  /* 0x000000050d057290 */ /* 0x000fe2000fffe03f */
[----:B------:R-:W-:Y:S01]  /*29720*/  IMAD.MOV.U32 R0, RZ, RZ, R3 ;  /* 0x000000ffff007224 */ /* 0x000fe200078e0003 */
[----:B------:R-:W-:Y:S01]  /*29730*/  @P0 SHF.R.U32.HI R0, RZ, c[0x0][0x4f0], R4 ;  /* 0x00013c00ff000a19 */ /* 0x000fe20000011604 */
[----:B------:R-:W-:-:S03]  /*29740*/  @P0 IMAD.HI.U32 R4, R10, c[0x0][0x4ec], RZ ;  /* 0x00013b000a040a27 */ /* 0x000fc600078e00ff */
[----:B------:R-:W-:Y:S01]  /*29750*/  SHF.R.S32.HI R7, RZ, 0x1f, R0 ;  /* 0x0000001fff077819 */ /* 0x000fe20000011400 */
[----:B------:R-:W-:Y:S01]  /*29760*/  IMAD.MOV.U32 R8, RZ, RZ, R10 ;  /* 0x000000ffff087224 */ /* 0x000fe200078e000a */
[----:B------:R-:W-:Y:S01]  /*29770*/  @P0 SHF.R.U32.HI R8, RZ, c[0x0][0x4f0], R4 ;  /* 0x00013c00ff080a19 */ /* 0x000fe20000011604 */
[----:B------:R-:W-:Y:S02]  /*29780*/  IMAD.SHL.U32 R4, R19, 0x40, RZ ;  /* 0x0000004013047824 */ /* 0x000fe400078e00ff */
[----:B------:R-:W-:Y:S02]  /*29790*/  IMAD.MOV R5, RZ, RZ, -R0 ;  /* 0x000000ffff057224 */ /* 0x000fe400078e0a00 */
[----:B------:R-:W-:Y:S01]  /*297a0*/  IMAD.SHL.U32 R2, R2, 0x8, RZ ;  /* 0x0000000802027824 */ /* 0x000fe200078e00ff */
[----:B------:R-:W-:Y:S01]  /*297b0*/  LOP3.LUT R4, R4, 0x1c0, RZ, 0xc0, !PT ;  /* 0x000001c004047812 */ /* 0x000fe200078ec0ff */
[----:B------:R-:W-:Y:S02]  /*297c0*/  IMAD R3, R5, c[0x0][0x4e8], R3 ;  /* 0x00013a0005037a24 */ /* 0x000fe400078e0203 */
[----:B------:R-:W-:Y:S01]  /*297d0*/  IMAD.U32 R5, RZ, RZ, UR7 ;  /* 0x00000007ff057e24 */ /* 0x000fe2000f8e00ff */
[----:B------:R-:W-:Y:S01]  /*297e0*/  LOP3.LUT R9, R4, 0x38, R2, 0xf8, !PT ;  /* 0x0000003804097812 */ /* 0x000fe200078ef802 */
[----:B------:R-:W-:Y:S01]  /*297f0*/  IMAD.MOV R16, RZ, RZ, -R8 ;  /* 0x000000ffff107224 */ /* 0x000fe200078e0a08 */
[----:B------:R-:W-:-:S02]  /*29800*/  SHF.R.U32.HI R6, RZ, 0x3, R4 ;  /* 0x00000003ff067819 */ /* 0x000fc40000011604 */
[----:B------:R-:W-:Y:S01]  /*29810*/  IADD3 R4, P0, R0, UR20, RZ ;  /* 0x0000001400047c10 */ /* 0x000fe2000ff1e0ff */
[----:B------:R-:W-:Y:S01]  /*29820*/  IMAD R16, R16, c[0x0][0x4e8], R10 ;  /* 0x00013a0010107a24 */ /* 0x000fe200078e020a */
[----:B------:R-:W-:Y:S02]  /*29830*/  SHF.R.S32.HI R0, RZ, 0x1f, R3 ;  /* 0x0000001fff007819 */ /* 0x000fe40000011403 */
[----:B------:R-:W-:Y:S02]  /*29840*/  IADD3.X R5, R7, UR21, R5, P0, !PT ;  /* 0x0000001507057c10 */ /* 0x000fe400087fe405 */
[----:B------:R-:W-:Y:S01]  /*29850*/  LOP3.LUT R20, R9, R6, RZ, 0x3c, !PT ;  /* 0x0000000609147212 */ /* 0x000fe200078e3cff */
[----:B------:R-:W-:Y:S01]  /*29860*/  IMAD R0, R0, c[0x0][0x488], RZ ;  /* 0x0001220000007a24 */ /* 0x000fe200078e02ff */
[----:B------:R-:W-:Y:S01]  /*29870*/  SHF.R.S32.HI R9, RZ, 0x1f, R8 ;  /* 0x0000001fff097819 */ /* 0x000fe20000011408 */
[----:B------:R-:W-:Y:S01]  /*29880*/  IMAD.WIDE.U32 R6, R3, c[0x0][0x488], R4 ;  /* 0x0001220003067a25 */ /* 0x000fe200078e0004 */
[----:B------:R-:W-:-:S03]  /*29890*/  SHF.R.S32.HI R53, RZ, 0x1f, R2 ;  /* 0x0000001fff357819 */ /* 0x000fc60000011402 */
[----:B------:R-:W-:Y:S02]  /*298a0*/  IMAD R3, R3, c[0x0][0x48c], R0 ;  /* 0x0001230003037a24 */ /* 0x000fe400078e0200 */
[----:B------:R-:W-:Y:S01]  /*298b0*/  IMAD R0, R9, c[0x0][0x3e0], RZ ;  /* 0x0000f80009007a24 */ /* 0x000fe200078e02ff */
[C---:B------:R-:W-:Y:S01]  /*298c0*/  LEA R9, P0, R6.reuse, c[0x0][0x450], 0x2 ;  /* 0x0001140006097a11 */ /* 0x040fe200078010ff */
[----:B------:R-:W-:Y:S02]  /*298d0*/  IMAD.IADD R3, R7, 0x1, R3 ;  /* 0x0000000107037824 */ /* 0x000fe400078e0203 */
[----:B------:R-:W-:Y:S02]  /*298e0*/  IMAD.U32 R5, RZ, RZ, UR13 ;  /* 0x0000000dff057e24 */ /* 0x000fe4000f8e00ff */
[----:B------:R-:W-:Y:S01]  /*298f0*/  IMAD.U32 R4, RZ, RZ, UR12 ;  /* 0x0000000cff047e24 */ /* 0x000fe2000f8e00ff */
[----:B------:R-:W-:Y:S01]  /*29900*/  LEA.HI.X R3, R6, c[0x0][0x454], R3, 0x2, P0 ;  /* 0x0001150006037a11 */ /* 0x000fe200000f1403 */
[----:B------:R-:W-:Y:S01]  /*29910*/  IMAD.U32 R5, RZ, RZ, UR5 ;  /* 0x00000005ff057e24 */ /* 0x000fe2000f8e00ff */
[----:B------:R-:W-:Y:S01]  /*29920*/  SHFL.IDX PT, R14, R9, RZ, 0x1c1f ;  /* 0x001c1fff090e7589 */ /* 0x000fe200000e0000 */
[----:B------:R-:W-:-:S02]  /*29930*/  IMAD R7, R8, c[0x0][0x3e4], R0 ;  /* 0x0000f90008077a24 */ /* 0x000fc400078e0200 */
[----:B------:R-:W-:Y:S01]  /*29940*/  IMAD.WIDE.U32 R4, R8, c[0x0][0x3e0], R4 ;  /* 0x0000f80008047a25 */ /* 0x000fe200078e0004 */
[----:B------:R-:W1:Y:S01]  /*29950*/  SHFL.IDX PT, R15, R3, RZ, 0x1c1f ;  /* 0x001c1fff030f7589 */ /* 0x000e6200000e0000 */
[----:B------:R-:W-:Y:S02]  /*29960*/  SHF.R.S32.HI R8, RZ, 0x1f, R16 ;  /* 0x0000001fff087819 */ /* 0x000fe40000011410 */
[----:B-----5:R-:W-:Y:S01]  /*29970*/  IMAD R0, R12, c[0x0][0x4e8], RZ ;  /* 0x00013a000c007a24 */ /* 0x020fe200078e02ff */
[----:B------:R-:W-:Y:S01]  /*29980*/  SHFL.IDX PT, R13, R3, 0x1, 0x1c1f ;  /* 0x003c1f00030d7f89 */ /* 0x000fe200000e0000 */
[----:B------:R-:W-:Y:S02]  /*29990*/  IMAD R6, R22, 0x80, R11 ;  /* 0x0000008016067824 */ /* 0x000fe400078e020b */
[----:B------:R-:W-:Y:S01]  /*299a0*/  IMAD.IADD R5, R5, 0x1, R7 ;  /* 0x0000000105057824 */ /* 0x000fe200078e0207 */
[----:B------:R-:W2:Y:S01]  /*299b0*/  SHFL.IDX PT, R12, R9, 0x1, 0x1c1f ;  /* 0x003c1f00090c7f89 */ /* 0x000ea200000e0000 */
[----:B------:R-:W-:Y:S01]  /*299c0*/  IMAD R7, R8, c[0x0][0x3d8], RZ ;  /* 0x0000f60008077a24 */ /* 0x000fe200078e02ff */
[----:B------:R-:W-:Y:S01]  /*299d0*/  IADD3 R17, R6, 0x8, RZ ;  /* 0x0000000806117810 */ /* 0x000fe20007ffe0ff */
[----:B------:R-:W-:Y:S01]  /*299e0*/  IMAD.WIDE.U32 R4, R16, c[0x0][0x3d8], R4 ;  /* 0x0000f60010047a25 */ /* 0x000fe200078e0004 */
[----:B------:R-:W-:Y:S01]  /*299f0*/  SHFL.IDX PT, R10, R9, 0x2, 0x1c1f ;  /* 0x005c1f00090a7f89 */ /* 0x000fe200000e0000 */
[----:B------:R-:W-:-:S02]  /*29a00*/  ISETP.GE.OR P5, PT, R6, R0, P1 ;  /* 0x000000000600720c */ /* 0x000fc40000fa6670 */
[-C--:B------:R-:W-:Y:S01]  /*29a10*/  ISETP.GE.OR P4, PT, R17, R0.reuse, P1 ;  /* 0x000000001100720c */ /* 0x080fe20000f86670 */
[----:B------:R-:W3:Y:S01]  /*29a20*/  SHFL.IDX PT, R11, R3, 0x2, 0x1c1f ;  /* 0x005c1f00030b7f89 */ /* 0x000ee200000e0000 */
[----:B------:R-:W-:Y:S01]  /*29a30*/  IMAD R18, R16, c[0x0][0x3dc], R7 ;  /* 0x0000f70010127a24 */ /* 0x000fe200078e0207 */
[----:B------:R-:W-:Y:S01]  /*29a40*/  IADD3 R16, R6, 0x48, RZ ;  /* 0x0000004806107810 */ /* 0x000fe20007ffe0ff */
[----:B------:R-:W-:Y:S01]  /*29a50*/  IMAD.SHL.U32 R7, R21, 0x8, RZ ;  /* 0x0000000815077824 */ /* 0x000fe200078e00ff */
[----:B------:R-:W-:Y:S02]  /*29a60*/  SHFL.IDX PT, R8, R9, 0x3, 0x1c1f ;  /* 0x007c1f0009087f89 */ /* 0x000fe400000e0000 */
[----:B------:R-:W-:Y:S02]  /*29a70*/  ISETP.GE.OR P0, PT, R16, R0, P1 ;  /* 0x000000001000720c */ /* 0x000fe40000f06670 */
[----:B------:R4:W3:Y:S01]  /*29a80*/  SHFL.IDX PT, R9, R3, 0x3, 0x1c1f ;  /* 0x007c1f0003097f89 */ /* 0x0008e200000e0000 */
[----:B------:R-:W-:-:S03]  /*29a90*/  LOP3.LUT R7, R20, 0x7ffffe00, R7, 0xf8, !PT ;  /* 0x7ffffe0014077812 */ /* 0x000fc600078ef807 */
[----:B-1----:R-:W-:Y:S04]  /*29aa0*/  @!P5 ST.E [R14.64], R36 ;  /* 0x000000240e00d985 */ /* 0x002fe8000c10191a */
[----:B--2---:R-:W-:Y:S01]  /*29ab0*/  @!P4 ST.E [R12.64], R37 ;  /* 0x000000250c00c985 */ /* 0x004fe2000c10191a */
[----:B----4-:R-:W-:Y:S01]  /*29ac0*/  IADD3 R3, R6, 0x40, RZ ;  /* 0x0000004006037810 */ /* 0x010fe20007ffe0ff */
[----:B------:R-:W-:Y:S01]  /*29ad0*/  IMAD.IADD R6, R5, 0x1, R18 ;  /* 0x0000000105067824 */ /* 0x000fe200078e0212 */
[----:B------:R-:W-:Y:S02]  /*29ae0*/  LEA R5, P2, R4, c[0x0][0x380], 0x1 ;  /* 0x0000e00004057a11 */ /* 0x000fe400078408ff */
[----:B------:R-:W-:Y:S01]  /*29af0*/  ISETP.GE.OR P3, PT, R3, R0, P1 ;  /* 0x000000000300720c */ /* 0x000fe20000f66670 */
[----:B------:R-:W-:Y:S01]  /*29b00*/  IMAD R3, R22, 0x80, R19 ;  /* 0x0000008016037824 */ /* 0x000fe200078e0213 */
[----:B------:R-:W-:Y:S01]  /*29b10*/  LEA.HI.X R4, R4, c[0x0][0x384], R6, 0x1, P2 ;  /* 0x0000e10004047a11 */ /* 0x000fe200010f0c06 */
[----:B------:R-:W-:Y:S01]  /*29b20*/  IMAD.SHL.U32 R6, R7, 0x2, RZ ;  /* 0x0000000207067824 */ /* 0x000fe200078e00ff */
[----:B------:R-:W-:Y:S02]  /*29b30*/  SHFL.IDX PT, R12, R5, RZ, 0x181f ;  /* 0x00181fff050c7589 */ /* 0x000fe400000e0000 */
[----:B------:R-:W-:-:S02]  /*29b40*/  IADD3 R7, R3, 0x10, RZ ;  /* 0x0000001003077810 */ /* 0x000fc40007ffe0ff */
[----:B------:R-:W-:Y:S01]  /*29b50*/  SHFL.IDX PT, R15, R4, 0x2, 0x181f ;  /* 0x00581f00040f7f89 */ /* 0x000fe200000e0000 */
[C---:B------:R-:W-:Y:S02]  /*29b60*/  IADD3 R32, R3.reuse, 0x40, RZ ;  /* 0x0000004003207810 */ /* 0x040fe40007ffe0ff */
[C---:B------:R-:W-:Y:S01]  /*29b70*/  IADD3 R45, R3.reuse, 0x50, RZ ;  /* 0x00000050032d7810 */ /* 0x040fe20007ffe0ff */
[----:B------:R-:W-:Y:S01]  /*29b80*/  SHFL.IDX PT, R14, R5, 0x3, 0x181f ;  /* 0x00781f00050e7f89 */ /* 0x000fe200000e0000 */
[----:B------:R-:W-:-:S03]  /*29b90*/  IADD3 R54, R3, 0x60, RZ ;  /* 0x0000006003367810 */ /* 0x000fc60007ffe0ff */
[----:B---3--:R-:W-:Y:S04]  /*29ba0*/  @!P3 ST.E [R10.64], R38 ;  /* 0x000000260a00b985 */ /* 0x008fe8000c10191a */
[----:B------:R-:W1:Y:S04]  /*29bb0*/  SHFL.IDX PT, R10, R5, 0x1, 0x181f ;  /* 0x00381f00050a7f89 */ /* 0x000e6800000e0000 */
[----:B------:R-:W-:Y:S01]  /*29bc0*/  @!P0 ST.E [R8.64], R39 ;  /* 0x0000002708008985 */ /* 0x000fe2000c10191a */
        /* <DEDUP_REMOVED lines=8> */
[C---:B------:R-:W-:Y:S01]  /*29c50*/  IADD3 R7, R3.reuse, 0x30, RZ ;  /* 0x0000003003077810 */ /* 0x040fe20007ffe0ff */
[----:B------:R-:W4:Y:S01]  /*29c60*/  SHFL.IDX PT, R9, R5, 0x2, 0x181f ;  /* 0x00581f0005097f89 */ /* 0x000f2200000e0000 */
[----:B------:R-:W-:Y:S02]  /*29c70*/  IADD3 R3, R3, 0x70, RZ ;  /* 0x0000007003037810 */ /* 0x000fe40007ffe0ff */
[----:B------:R-:W-:Y:S01]  /*29c80*/  ISETP.GE.OR P2, PT, R7, R0, P0 ;  /* 0x000000000700720c */ /* 0x000fe20000746670 */
[----:B------:R-:W-:Y:S01]  /*29c90*/  LDS.128 R20, [R6+0x880] ;  /* 0x0008800006147984 */ /* 0x000fe20000000c00 */
[C---:B-1----:R-:W-:Y:S02]  /*29ca0*/  @!P4 LEA R10, P6, R2.reuse, R10, 0x1 ;  /* 0x0000000a020ac211 */ /* 0x042fe400078c08ff */
[C---:B------:R-:W-:Y:S01]  /*29cb0*/  @!P1 LEA R12, P5, R2.reuse, R12, 0x1 ;  /* 0x0000000c020c9211 */ /* 0x040fe200078a08ff */
[----:B------:R-:W-:Y:S04]  /*29cc0*/  LDS.128 R16, [R6+0x1080] ;  /* 0x0010800006107984 */ /* 0x000fe80000000c00 */
[----:B------:R-:W1:Y:S01]  /*29cd0*/  SHFL.IDX PT, R44, R4, 0x3, 0x181f ;  /* 0x00781f00042c7f89 */ /* 0x000e6200000e0000 */
[----:B--2---:R-:W-:-:S03]  /*29ce0*/  @!P1 LEA.HI.X R13, R2, R11, R53, 0x1, P5 ;  /* 0x0000000b020d9211 */ /* 0x004fc600028f0c35 */
[----:B------:R-:W2:Y:S02]  /*29cf0*/  LDS.128 R28, [R6+0x1880] ;  /* 0x00188000061c7984 */ /* 0x000ea40000000c00 */
[----:B------:R-:W-:Y:S02]  /*29d00*/  P2R R7, PR, RZ, 0x40 ;  /* 0x00000040ff077803 */ /* 0x000fe40000000000 */
[----:B------:R-:W-:Y:S01]  /*29d10*/  ISETP.GE.OR P6, PT, R32, R0, P0 ;  /* 0x000000002000720c */ /* 0x000fe200007c6670 */
[----:B------:R-:W-:Y:S01]  /*29d20*/  LDS.128 R36, [R6+0x2880] ;  /* 0x0028800006247984 */ /* 0x000fe20000000c00 */
[----:B------:R-:W-:-:S03]  /*29d30*/  ISETP.NE.AND P5, PT, R7, RZ, PT ;  /* 0x000000ff0700720c */ /* 0x000fc60003fa5270 */
[----:B------:R-:W-:Y:S01]  /*29d40*/  LDS.128 R32, [R6+0x2080] ;  /* 0x0020800006207984 */ /* 0x000fe20000000c00 */
[C-C-:B---3--:R-:W-:Y:S02]  /*29d50*/  @!P4 LEA.HI.X R11, R2.reuse, R8, R53.reuse, 0x1, P5 ;  /* 0x00000008020bc211 */ /* 0x148fe400028f0c35 */
[C---:B----4-:R-:W-:Y:S01]  /*29d60*/  @!P3 LEA R8, P5, R2.reuse, R9, 0x1 ;  /* 0x000000090208b211 */ /* 0x050fe200078a08ff */
[----:B------:R-:W-:Y:S03]  /*29d70*/  LDS.128 R40, [R6+0x3080] ;  /* 0x0030800006287984 */ /* 0x000fe60000000c00 */
[C---:B------:R-:W-:Y:S01]  /*29d80*/  @!P3 LEA.HI.X R9, R2.reuse, R15, R53, 0x1, P5 ;  /* 0x0000000f0209b211 */ /* 0x040fe200028f0c35 */
[----:B------:R-:W-:Y:S01]  /*29d90*/  SHFL.IDX PT, R48, R5, 0x4, 0x181f ;  /* 0x00981f0005307f89 */ /* 0x000fe200000e0000 */
[----:B------:R-:W-:-:S03]  /*29da0*/  @!P2 LEA R14, P5, R2, R14, 0x1 ;  /* 0x0000000e020ea211 */ /* 0x000fc600078a08ff */
[----:B------:R-:W-:Y:S01]  /*29db0*/  SHFL.IDX PT, R7, R5, 0x5, 0x181f ;  /* 0x00b81f0005077f89 */ /* 0x000fe200000e0000 */
[----:B-1----:R-:W-:Y:S02]  /*29dc0*/  @!P2 LEA.HI.X R15, R2, R44, R53, 0x1, P5 ;  /* 0x0000002c020fa211 */ /* 0x002fe400028f0c35 */
[-C--:B------:R-:W-:Y:S01]  /*29dd0*/  ISETP.GE.OR P5, PT, R45, R0.reuse, P0 ;  /* 0x000000002d00720c */ /* 0x080fe200007a6670 */
[----:B------:R-:W1:Y:S04]  /*29de0*/  SHFL.IDX PT, R49, R5, 0x6, 0x181f ;  /* 0x00d81f0005317f89 */ /* 0x000e6800000e0000 */
[----:B------:R-:W3:Y:S04]  /*29df0*/  SHFL.IDX PT, R52, R4, 0x4, 0x181f ;  /* 0x00981f0004347f89 */ /* 0x000ee800000e0000 */
[----:B------:R-:W4:Y:S04]  /*29e00*/  SHFL.IDX PT, R51, R4, 0x5, 0x181f ;  /* 0x00b81f0004337f89 */ /* 0x000f2800000e0000 */
[----:B------:R-:W1:Y:S04]  /*29e10*/  SHFL.IDX PT, R50, R4, 0x6, 0x181f ;  /* 0x00d81f0004327f89 */ /* 0x000e6800000e0000 */
[----:B------:R1:W3:Y:S04]  /*29e20*/  LDS.128 R44, [R6+0x3880] ;  /* 0x00388000062c7984 */ /* 0x0002e80000000c00 */
[----:B------:R-:W-:Y:S01]  /*29e30*/  @!P1 ST.E.128 [R12.64], R24 ;  /* 0x000000180c009985 */ /* 0x000fe2000c101d1a */
[----:B------:R-:W-:-:S02]  /*29e40*/  ISETP.GE.OR P1, PT, R54, R0, P0 ;  /* 0x000000003600720c */ /* 0x000fc40000726670 */
[----:B------:R-:W-:Y:S01]  /*29e50*/  ISETP.GE.OR P0, PT, R3, R0, P0 ;  /* 0x000000000300720c */ /* 0x000fe20000706670 */
[----:B------:R3:W-:Y:S04]  /*29e60*/  @!P4 ST.E.128 [R10.64], R20 ;  /* 0x000000140a00c985 */ /* 0x0007e8000c101d1a */
[----:B------:R4:W-:Y:S04]  /*29e70*/  @!P3 ST.E.128 [R8.64], R16 ;  /* 0x000000100800b985 */ /* 0x0009e8000c101d1a */
[----:B--2---:R2:W-:Y:S02]  /*29e80*/  @!P2 ST.E.128 [R14.64], R28 ;  /* 0x0000001c0e00a985 */ /* 0x0045e4000c101d1a */
[----:B-1----:R-:W-:-:S02]  /*29e90*/  @!P1 LEA R6, P2, R2, R49, 0x1 ;  /* 0x0000003102069211 */ /* 0x002fc400078408ff */
[C---:B---3--:R-:W-:Y:S02]  /*29ea0*/  @!P6 LEA R10, P4, R2.reuse, R48, 0x1 ;  /* 0x00000030020ae211 */ /* 0x048fe400078808ff */
[C---:B----4-:R-:W-:Y:S02]  /*29eb0*/  @!P5 LEA R8, P3, R2.reuse, R7, 0x1 ;  /* 0x000000070208d211 */ /* 0x050fe400078608ff */
[C-C-:B------:R-:W-:Y:S02]  /*29ec0*/  @!P6 LEA.HI.X R11, R2.reuse, R52, R53.reuse, 0x1, P4 ;  /* 0x00000034020be211 */ /* 0x140fe400020f0c35 */
[C-C-:B------:R-:W-:Y:S02]  /*29ed0*/  @!P5 LEA.HI.X R9, R2.reuse, R51, R53.reuse, 0x1, P3 ;  /* 0x000000330209d211 */ /* 0x140fe400018f0c35 */
[----:B------:R-:W-:Y:S01]  /*29ee0*/  @!P1 LEA.HI.X R7, R2, R50, R53, 0x1, P2 ;  /* 0x0000003202079211 */ /* 0x000fe200010f0c35 */
[----:B------:R2:W-:Y:S04]  /*29ef0*/  @!P6 ST.E.128 [R10.64], R32 ;  /* 0x000000200a00e985 */ /* 0x0005e8000c101d1a */
[----:B------:R2:W1:Y:S04]  /*29f00*/  SHFL.IDX PT, R10, R5, 0x7, 0x181f ;  /* 0x00f81f00050a7f89 */ /* 0x00046800000e0000 */
[----:B------:R2:W-:Y:S04]  /*29f10*/  @!P5 ST.E.128 [R8.64], R36 ;  /* 0x000000240800d985 */ /* 0x0005e8000c101d1a */
[----:B------:R2:W3:Y:S04]  /*29f20*/  SHFL.IDX PT, R5, R4, 0x7, 0x181f ;  /* 0x00f81f0004057f89 */ /* 0x0004e800000e0000 */
[----:B------:R2:W-:Y:S01]  /*29f30*/  @!P1 ST.E.128 [R6.64], R40 ;  /* 0x0000002806009985 */ /* 0x0005e2000c101d1a */
[----:B------:R-:W-:Y:S05]  /*29f40*/  @P0 EXIT ;  /* 0x000000000000094d */ /* 0x000fea0003800000 */
[----:B-12---:R-:W-:-:S04]  /*29f50*/  LEA R4, P0, R2, R10, 0x1 ;  /* 0x0000000a02047211 */ /* 0x006fc800078008ff */
[----:B---3--:R-:W-:-:S05]  /*29f60*/  LEA.HI.X R5, R2, R5, R53, 0x1, P0 ;  /* 0x0000000502057211 */ /* 0x008fca00000f0c35 */
[----:B------:R-:W-:Y:S01]  /*29f70*/  ST.E.128 [R4.64], R44 ;  /* 0x0000002c04007985 */ /* 0x000fe2000c101d1a */
[----:B------:R-:W-:Y:S05]  /*29f80*/  EXIT ;  /* 0x000000000000794d */ /* 0x000fea0003800000 */
.L_x_500:
[----:B------:R-:W-:Y:S02]  /*29f90*/  ULDC.64 UR6, c[0x0][0x500] ;  /* 0x0001400000067ab9 */ /* 0x000fe40000000a00 */
[----:B------:R-:W-:Y:S02]  /*29fa0*/  UISETP.NE.U32.AND UP1, UPT, URZ, UR6, UPT ;  /* 0x000000063f00728c */ /* 0x000fe4000bf25070 */
[----:B------:R-:W-:Y:S02]  /*29fb0*/  ULDC.64 UR4, c[0x0][0x508] ;  /* 0x0001420000047ab9 */ /* 0x000fe40000000a00 */
[----:B------:R-:W-:Y:S02]  /*29fc0*/  UISETP.NE.AND.EX UP1, UPT, URZ, UR7, UPT, UP1 ;  /* 0x000000073f00728c */ /* 0x000fe4000bf25310 */
[----:B------:R-:W-:Y:S02]  /*29fd0*/  UISETP.NE.U32.AND UP0, UPT, URZ, UR4, UPT ;  /* 0x000000043f00728c */ /* 0x000fe4000bf05070 */
[----:B------:R-:W-:-:S02]  /*29fe0*/  ULDC.64 UR6, c[0x0][0x500] ;  /* 0x0001400000067ab9 */ /* 0x000fc40000000a00 */
[----:B------:R-:W-:Y:S01]  /*29ff0*/  UMOV UR4, 0x4 ;  /* 0x0000000400047882 */ /* 0x000fe20000000000 */
[----:B------:R-:W-:Y:S01]  /*2a000*/  PLOP3.LUT P0, PT, PT, PT, UP1, 0x80, 0x0 ;  /* 0x000000000000781c */ /* 0x000fe20003f0f018 */
[----:B------:R-:W-:Y:S02]  /*2a010*/  UIMAD.WIDE UR6, UR22, UR4, UR6 ;  /* 0x00000004160672a5 */ /* 0x000fe4000f8e0206 */
[----:B------:R-:W-:-:S04]  /*2a020*/  UISETP.NE.AND.EX UP0, UPT, URZ, UR5, UPT, UP0 ;  /* 0x000000053f00728c */ /* 0x000fc8000bf05300 */
[----:B------:R-:W-:Y:S02]  /*2a030*/  IMAD.U32 R4, RZ, RZ, UR6 ;  /* 0x00000006ff047e24 */ /* 0x000fe4000f8e00ff */
[----:B------:R-:W-:Y:S01]  /*2a040*/  IMAD.U32 R5, RZ, RZ, UR7 ;  /* 0x00000007ff057e24 */ /* 0x000fe2000f8e00ff */
[----:B------:R-:W-:Y:S01]  /*2a050*/  ULDC.64 UR6, c[0x0][0x508] ;  /* 0x0001420000067ab9 */ /* 0x000fe20000000a00 */
[----:B------:R-:W-:-:S03]  /*2a060*/  PLOP3.LUT P1, PT, PT, PT, UP0, 0x80, 0x0 ;  /* 0x000000000000781c */ /* 0x000fc60003f2f008 */
[----:B------:R-:W2:Y:S01]  /*2a070*/  @P0 LDG.E R0, [R4.64] ;  /* 0x0000001a04000981 */ /* 0x000ea2000c1e1900 */
[----:B------:R-:W-:Y:S01]  /*2a080*/  @UP0 UIMAD.WIDE UR6, UR22, UR4, UR6 ;  /* 0x00000004160602a5 */ /* 0x000fe2000f8e0206 */
[----:B------:R-:W-:-:S05]  /*2a090*/  MOV R9, c[0x0][0x388] ;  /* 0x0000e20000097a02 */ /* 0x000fca0000000f00 */
[----:B------:R-:W-:Y:S01]  /*2a0a0*/  IMAD.U32 R2, RZ, RZ, UR6 ;  /* 0x00000006ff027e24 */ /* 0x000fe2000f8e00ff */
[----:B------:R-:W-:-:S05]  /*2a0b0*/  MOV R3, UR7 ;  /* 0x0000000700037c02 */ /* 0x000fca0008000f00 */
        /* <DEDUP_REMOVED lines=9> */
.L_x_502:
[----:B------:R-:W1:Y:S01]  /*2a150*/  S2R R8, SR_TID.X ;  /* 0x0000000000087919 */ /* 0x000e620000002100 */
        /* <DEDUP_REMOVED lines=11> */
[----:B------:R-:W1:Y:S01]  /*2a210*/  R2UR UR12, R2 ;  /* 0x00000000020c73c2 */ /* 0x000e6200000e0000 */
[----:B------:R-:W-:Y:S01]  /*2a220*/  IMAD.MOV.U32 R0, RZ, RZ, c[0x0][0x4e8] ;  /* 0x00013a00ff007624 */ /* 0x000fe200078e00ff */
[----:B------:R-:W-:Y:S02]  /*2a230*/  ULDC.64 UR4, c[0x0][0x490] ;  /* 0x0001240000047ab9 */ /* 0x000fe40000000a00 */
[----:B------:R-:W-:Y:S02]  /*2a240*/  UIMAD UR7, UR9, UR4, URZ ;  /* 0x00000004090772a4 */ /* 0x000fe4000f8e023f */
[----:B------:R-:W-:Y:S01]  /*2a250*/  ISETP.NE.AND P0, PT, R0, 0x1, PT ;  /* 0x000000010000780c */ /* 0x000fe20003f05270 */
[----:B------:R-:W-:Y:S01]  /*2a260*/  IMAD.MOV.U32 R0, RZ, RZ, R4 ;  /* 0x000000ffff007224 */ /* 0x000fe200078e0004 */
[----:B------:R-:W2:Y:S01]  /*2a270*/  R2UR UR11, R3 ;  /* 0x00000000030b73c2 */ /* 0x000ea200000e0000 */
[----:B------:R-:W-:-:S07]  /*2a280*/  UIMAD UR7, UR17, UR5, UR7 ;  /* 0x00000005110772a4 */ /* 0x000fce000f8e0207 */
[----:B------:R3:W1:Y:S03]  /*2a290*/  R2UR UR10, R2 ;  /* 0x00000000020a73c2 */ /* 0x00066600000e0000 */
[----:B------:R-:W-:Y:S01]  /*2a2a0*/  @P0 IMAD.HI.U32 R5, R4, c[0x0][0x4ec], RZ ;  /* 0x00013b0004050a27 */ /* 0x000fe200078e00ff */
[----:B-1----:R-:W-:-:S04]  /*2a2b0*/  UMOV UR10, UR12 ;  /* 0x0000000c000a7c82 */ /* 0x002fc80008000000 */
[----:B------:R-:W-:Y:S01]  /*2a2c0*/  @P0 SHF.R.U32.HI R0, RZ, c[0x0][0x4f0], R5 ;  /* 0x00013c00ff000a19 */ /* 0x000fe20000011605 */
[----:B------:R3:W1:Y:S03]  /*2a2d0*/  R2UR UR13, R3 ;  /* 0x00000000030d73c2 */ /* 0x00066600000e0000 */
[----:B------:R-:W-:Y:S02]  /*2a2e0*/  IADD3 R6, -R0, RZ, RZ ;  /* 0x000000ff00067210 */ /* 0x000fe40007ffe1ff */
[----:B------:R-:W-:Y:S01]  /*2a2f0*/  SHF.R.S32.HI R5, RZ, 0x1f, R0 ;  /* 0x0000001fff057819 */ /* 0x000fe20000011400 */
[----:B--2---:R-:W-:Y:S02]  /*2a300*/  UIMAD.WIDE.U32 UR10, UR17, UR4, UR10 ;  /* 0x00000004110a72a5 */ /* 0x004fe4000f8e000a */
[----:B------:R-:W-:Y:S01]  /*2a310*/  IMAD R6, R6, c[0x0][0x4e8], R4 ;  /* 0x00013a0006067a24 */ /* 0x000fe200078e0204 */
[----:B------:R-:W-:-:S02]  /*2a320*/  ULDC.64 UR4, c[0x0][0x498] ;  /* 0x0001260000047ab9 */ /* 0x000fc40000000a00 */
[----:B------:R-:W-:Y:S02]  /*2a330*/  UIADD3 UR11, UR7, UR11, URZ ;  /* 0x0000000b070b7290 */ /* 0x000fe4000fffe03f */
[----:B------:R-:W-:Y:S02]  /*2a340*/  UIMAD UR7, UR6, UR4, URZ ;  /* 0x00000004060772a4 */ /* 0x000fe4000f8e023f */
[----:B------:R-:W-:Y:S02]  /*2a350*/  UIMAD.WIDE.U32 UR10, UR22, UR4, UR10 ;  /* 0x00000004160a72a5 */ /* 0x000fe4000f8e000a */
[----:B------:R-:W-:-:S04]  /*2a360*/  UIMAD UR5, UR22, UR5, UR7 ;  /* 0x00000005160572a4 */ /* 0x000fc8000f8e0207 */
[----:B------:R-:W-:Y:S02]  /*2a370*/  IADD3 R4, P0, R0, UR10, RZ ;  /* 0x0000000a00047c10 */ /* 0x000fe4000ff1e0ff */
[----:B------:R-:W-:Y:S01]  /*2a380*/  IMAD.U32 R7, RZ, RZ, UR5 ;  /* 0x00000005ff077e24 */ /* 0x000fe2000f8e00ff */
[----:B------:R-:W-:-:S04]  /*2a390*/  SHF.R.S32.HI R0, RZ, 0x1f, R6 ;  /* 0x0000001fff007819 */ /* 0x000fc80000011406 */
[----:B------:R-:W-:Y:S01]  /*2a3a0*/  IADD3.X R5, R5, UR11, R7, P0, !PT ;  /* 0x0000000b05057c10 */ /* 0x000fe200087fe407 */
[----:B------:R-:W-:-:S04]  /*2a3b0*/  IMAD R0, R0, c[0x0][0x488], RZ ;  /* 0x0001220000007a24 */ /* 0x000fc800078e02ff */
[C---:B------:R-:W-:Y:S02]  /*2a3c0*/  IMAD R0, R6.reuse, c[0x0][0x48c], R0 ;  /* 0x0001230006007a24 */ /* 0x040fe400078e0200 */
[----:B------:R-:W-:-:S05]  /*2a3d0*/  IMAD.WIDE.U32 R4, R6, c[0x0][0x488], R4 ;  /* 0x0001220006047a25 */ /* 0x000fca00078e0004 */
[----:B------:R-:W-:Y:S02]  /*2a3e0*/  IADD3 R0, R5, R0, RZ ;  /* 0x0000000005007210 */ /* 0x000fe40007ffe0ff */
[----:B------:R-:W-:-:S04]  /*2a3f0*/  LEA R6, P0, R4, c[0x0][0x450], 0x2 ;  /* 0x0001140004067a11 */ /* 0x000fc800078010ff */
[----:B------:R-:W-:Y:S01]  /*2a400*/  LEA.HI.X R7, R4, c[0x0][0x454], R0, 0x2, P0 ;  /* 0x0001150004077a11 */ /* 0x000fe200000f1400 */
[----:B------:R-:W-:-:S05]  /*2a410*/  IMAD.MOV.U32 R0, RZ, RZ, -0x800000 ;  /* 0xff800000ff007424 */ /* 0x000fca00078e00ff */
[----:B------:R3:W-:Y:S01]  /*2a420*/  STG.E [R6.64], R0 ;  /* 0x0000000006007986 */ /* 0x0007e2000c10191a */
[----:B------:R-:W-:-:S04]  /*2a430*/  DEPBAR.LE SB1, 0x0, {3} ;  /* 0x000090080000791a */ /* 0x000fc80000000000 */
.L_x_504:
[----:B------:R-:W-:Y:S05]  /*2a440*/  BSYNC B0 ;  /* 0x0000000000007941 */ /* 0x000fea0003800000 */
.L_x_503:
[----:B------:R-:W1:Y:S01]  /*2a450*/  R2UR UR13, R3 ;  /* 0x00000000030d73c2 */ /* 0x000e6200000e0000 */
[----:B------:R-:W2:Y:S01]  /*2a460*/  S2R R10, SR_CTAID.X ;  /* 0x00000000000a7919 */ /* 0x000ea20000002500 */
[----:B------:R-:W-:Y:S01]  /*2a470*/  SHF.R.S32.HI R0, RZ, 0x1f, R8 ;  /* 0x0000001fff007819 */ /* 0x000fe20000011408 */
[----:B------:R-:W-:Y:S01]  /*2a480*/  ULDC UR10, c[0x0][0x3a0] ;  /* 0x0000e800000a7ab9 */ /* 0x000fe20000000800 */
[----:B-----5:R-:W-:Y:S01]  /*2a490*/  IMAD R19, R9, c[0x0][0x4e8], RZ ;  /* 0x00013a0009137a24 */ /* 0x020fe200078e02ff */
[----:B------:R-:W-:Y:S01]  /*2a4a0*/  ULDC UR7, c[0x0][0x3a4] ;  /* 0x0000e90000077ab9 */ /* 0x000fe20000000800 */
[----:B------:R-:W-:Y:S02]  /*2a4b0*/  LEA.HI R0, R0, R8, RZ, 0x3 ;  /* 0x0000000800007211 */ /* 0x000fe400078f18ff */
[----:B------:R-:W3:Y:S08]  /*2a4c0*/  R2UR UR12, R2 ;  /* 0x00000000020c73c2 */ /* 0x000ef000000e0000 */
[----:B------:R4:W2:Y:S08]  /*2a4d0*/  R2UR UR14, R2 ;  /* 0x00000000020e73c2 */ /* 0x0008b000000e0000 */
[----:B------:R2:W2:Y:S01]  /*2a4e0*/  R2UR UR15, R3 ;  /* 0x00000000030f73c2 */ /* 0x0004a200000e0000 */
[----:B-1----:R-:W-:-:S04]  /*2a4f0*/  UIMAD UR4, UR13, UR10, URZ ;  /* 0x0000000a0d0472a4 */ /* 0x002fc8000f8e023f */
[----:B---3--:R-:W-:-:S03]  /*2a500*/  UIMAD UR7, UR12, UR7, UR4 ;  /* 0x000000070c0772a4 */ /* 0x008fc6000f8e0204 */
[----:B------:R-:W-:Y:S01]  /*2a510*/  ULDC.64 UR4, c[0x0][0x3e8] ;  /* 0x0000fa0000047ab9 */ /* 0x000fe20000000a00 */
[----:B----4-:R-:W-:Y:S01]  /*2a520*/  LOP3.LUT R2, R0, 0xfffffff8, RZ, 0xc0, !PT ;  /* 0xfffffff800027812 */ /* 0x010fe200078ec0ff */
[----:B--2---:R-:W-:-:S04]  /*2a530*/  UIMAD.WIDE.U32 UR10, UR14, UR10, URZ ;  /* 0x0000000a0e0a72a5 */ /* 0x004fc8000f8e003f */
[----:B------:R-:W-:Y:S01]  /*2a540*/  IMAD.IADD R7, R8, 0x1, -R2 ;  /* 0x0000000108077824 */ /* 0x000fe200078e0a02 */
[----:B------:R-:W-:Y:S01]  /*2a550*/  SHF.R.S32.HI R8, RZ, 0x3, R0 ;  /* 0x00000003ff087819 */ /* 0x000fe20000011400 */
[----:B------:R-:W-:Y:S01]  /*2a560*/  UIADD3 UR11, UR11, UR7, URZ ;  /* 0x000000070b0b7290 */ /* 0x000fe2000fffe03f */
[----:B------:R-:W-:Y:S01]  /*2a570*/  IMAD.MOV.U32 R3, RZ, RZ, c[0x0][0x4e8] ;  /* 0x00013a00ff037624 */ /* 0x000fe200078e00ff */
[----:B------:R-:W-:Y:S02]  /*2a580*/  UIMAD UR7, UR9, UR4, URZ ;  /* 0x00000004090772a4 */ /* 0x000fe4000f8e023f */
[----:B------:R-:W-:Y:S01]  /*2a590*/  IMAD R0, R7, 0x10, R8 ;  /* 0x0000001007007824 */ /* 0x000fe200078e0208 */
[----:B------:R-:W-:Y:S01]  /*2a5a0*/  UIMAD.WIDE.U32 UR10, UR17, UR4, UR10 ;  /* 0x00000004110a72a5 */ /* 0x000fe2000f8e000a */
[----:B------:R-:W-:Y:S01]  /*2a5b0*/  ISETP.NE.AND P0, PT, R3, 0x1, PT ;  /* 0x000000010300780c */ /* 0x000fe20003f05270 */
[----:B------:R-:W-:Y:S01]  /*2a5c0*/  UIMAD UR7, UR17, UR5, UR7 ;  /* 0x00000005110772a4 */ /* 0x000fe2000f8e0207 */
[----:B------:R-:W-:-:S02]  /*2a5d0*/  IMAD R0, R10, 0x80, R0 ;  /* 0x000000800a007824 */ /* 0x000fc400078e0200 */
[----:B------:R-:W-:Y:S02]  /*2a5e0*/  ULDC.64 UR4, c[0x0][0x3f0] ;  /* 0x0000fc0000047ab9 */ /* 0x000fe40000000a00 */
[----:B------:R-:W-:Y:S01]  /*2a5f0*/  UIMAD UR8, UR6, UR4, URZ ;  /* 0x00000004060872a4 */ /* 0x000fe2000f8e023f */
[----:B------:R-:W-:Y:S01]  /*2a600*/  IMAD.MOV.U32 R4, RZ, RZ, R0 ;  /* 0x000000ffff047224 */ /* 0x000fe200078e0000 */
[----:B------:R-:W-:Y:S02]  /*2a610*/  UIADD3 UR11, UR7, UR11, URZ ;  /* 0x0000000b070b7290 */ /* 0x000fe4000fffe03f */
[----:B------:R-:W-:Y:S02]  /*2a620*/  UIMAD UR5, UR22, UR5, UR8 ;  /* 0x00000005160572a4 */ /* 0x000fe4000f8e0208 */
[----:B------:R-:W-:Y:S01]  /*2a630*/  UIMAD.WIDE.U32 UR10, UR22, UR4, UR10 ;  /* 0x00000004160a72a5 */ /* 0x000fe2000f8e000a */
[----:B------:R-:W-:-:S03]  /*2a640*/  @P0 IMAD.HI.U32 R2, R0, c[0x0][0x4ec], RZ ;  /* 0x00013b0000020a27 */ /* 0x000fc600078e00ff */
[----:B------:R-:W-:Y:S02]  /*2a650*/  UIADD3 UR5, UR11, UR5, URZ ;  /* 0x000000050b057290 */ /* 0x000fe4000fffe03f */
[----:B------:R-:W-:-:S04]  /*2a660*/  @P0 SHF.R.U32.HI R4, RZ, c[0x0][0x4f0], R2 ;  /* 0x00013c00ff040a19 */ /* 0x000fc80000011602 */
[--C-:B------:R-:W-:Y:S01]  /*2a670*/  SHF.R.S32.HI R3, RZ, 0x1f, R4.reuse ;  /* 0x0000001fff037819 */ /* 0x100fe20000011404 */
[----:B------:R-:W-:-:S04]  /*2a680*/  IMAD.MOV R2, RZ, RZ, -R4 ;  /* 0x000000ffff027224 */ /* 0x000fc800078e0a04 */
        /* <DEDUP_REMOVED lines=21> */
[C---:B------:R-:W-:Y:S01]  /*2a7e0*/  IADD3 R8, R2.reuse, 0x10, RZ ;  /* 0x0000001002087810 */ /* 0x040fe20007ffe0ff */
[----:B------:R-:W3:Y:S01]  /*2a7f0*/  SHFL.IDX PT, R5, R4, 0x1, 0x181f ;  /* 0x00381f0004057f89 */ /* 0x000ee200000e0000 */
[----:B------:R-:W-:-:S02]  /*2a800*/  ISETP.GE.OR P1, PT, R2, R19, P0 ;  /* 0x000000130200720c */ /* 0x000fc40000726670 */
[-C--:B------:R-:W-:Y:S01]  /*2a810*/  ISETP.GE.OR P5, PT, R8, R19.reuse, P0 ;  /* 0x000000130800720c */ /* 0x080fe200007a6670 */
[----:B------:R-:W4:Y:S01]  /*2a820*/  SHFL.IDX PT, R9, R3, 0x1, 0x181f ;  /* 0x00381f0003097f89 */ /* 0x000f2200000e0000 */
[C---:B------:R-:W-:Y:S02]  /*2a830*/  IADD3 R14, R2.reuse, 0x20, RZ ;  /* 0x00000020020e7810 */ /* 0x040fe40007ffe0ff */
[----:B------:R-:W-:Y:S01]  /*2a840*/  IADD3 R10, R2, 0x40, RZ ;  /* 0x00000040020a7810 */ /* 0x000fe20007ffe0ff */
[----:B------:R-:W3:Y:S01]  /*2a850*/  SHFL.IDX PT, R8, R4, 0x2, 0x181f ;  /* 0x00581f0004087f89 */ /* 0x000ee200000e0000 */
[-C--:B------:R-:W-:Y:S02]  /*2a860*/  ISETP.GE.OR P4, PT, R14, R19.reuse, P0 ;  /* 0x000000130e00720c */ /* 0x080fe40000786670 */
[----:B------:R-:W-:Y:S01]  /*2a870*/  IADD3 R13, R2, 0x30, RZ ;  /* 0x00000030020d7810 */ /* 0x000fe20007ffe0ff */
[----:B------:R-:W3:Y:S01]  /*2a880*/  SHFL.IDX PT, R12, R3, 0x2, 0x181f ;  /* 0x00581f00030c7f89 */ /* 0x000ee200000e0000 */
[----:B------:R-:W-:-:S02]  /*2a890*/  ISETP.GE.OR P6, PT, R10, R19, P0 ;  /* 0x000000130a00720c */ /* 0x000fc400007c6670 */
[----:B------:R-:W-:Y:S01]  /*2a8a0*/  ISETP.GE.OR P3, PT, R13, R19, P0 ;  /* 0x000000130d00720c */ /* 0x000fe20000766670 */
[----:B------:R-:W3:Y:S01]  /*2a8b0*/  SHFL.IDX PT, R11, R4, 0x3, 0x181f ;  /* 0x00781f00040b7f89 */ /* 0x000ee200000e0000 */
[----:B-1----:R-:W-:-:S03]  /*2a8c0*/  @!P1 LEA R6, P2, R0, R6, 0x1 ;  /* 0x0000000600069211 */ /* 0x002fc600078408ff */
[----:B------:R-:W1:Y:S01]  /*2a8d0*/  SHFL.IDX PT, R14, R3, 0x3, 0x181f ;  /* 0x00781f00030e7f89 */ /* 0x000e6200000e0000 */
[----:B--2---:R-:W-:-:S03]  /*2a8e0*/  @!P1 LEA.HI.X R7, R0, R7, R20, 0x1, P2 ;  /* 0x0000000700079211 */ /* 0x004fc600010f0c14 */
[----:B------:R-:W2:Y:S04]  /*2a8f0*/  SHFL.IDX PT, R10, R4, 0x4, 0x181f ;  /* 0x00981f00040a7f89 */ /* 0x000ea800000e0000 */
[----:B------:R1:W-:Y:S04]  /*2a900*/  @!P1 ST.E.128 [R6.64], RZ ;  /* 0x000000ff06009985 */ /* 0x0003e8000c101d1a */
[----:B------:R-:W-:Y:S04]  /*2a910*/  SHFL.IDX PT, R13, R4, 0x5, 0x181f ;  /* 0x00b81f00040d7f89 */ /* 0x000fe800000e0000 */
[----:B------:R-:W-:Y:S04]  /*2a920*/  SHFL.IDX PT, R15, R4, 0x6, 0x181f ;  /* 0x00d81f00040f7f89 */ /* 0x000fe800000e0000 */
[----:B------:R-:W2:Y:S04]  /*2a930*/  SHFL.IDX PT, R18, R3, 0x4, 0x181f ;  /* 0x00981f0003127f89 */ /* 0x000ea800000e0000 */
[----:B------:R-:W2:Y:S04]  /*2a940*/  SHFL.IDX PT, R17, R3, 0x5, 0x181f ;  /* 0x00b81f0003117f89 */ /* 0x000ea800000e0000 */
[----:B------:R-:W2:Y:S04]  /*2a950*/  SHFL.IDX PT, R16, R3, 0x6, 0x181f ;  /* 0x00d81f0003107f89 */ /* 0x000ea800000e0000 */
[----:B------:R-:W2:Y:S01]  /*2a960*/  SHFL.IDX PT, R4, R4, 0x7, 0x181f ;  /* 0x00f81f0004047f89 */ /* 0x000ea200000e0000 */
[----:B-1----:R-:W-:-:S02]  /*2a970*/  IADD3 R7, R2, 0x50, RZ ;  /* 0x0000005002077810 */ /* 0x002fc40007ffe0ff */
[C---:B---3--:R-:W-:Y:S01]  /*2a980*/  @!P5 LEA R6, P1, R0.reuse, R5, 0x1 ;  /* 0x000000050006d211 */ /* 0x048fe200078208ff */
[----:B------:R-:W1:Y:S01]  /*2a990*/  SHFL.IDX PT, R3, R3, 0x7, 0x181f ;  /* 0x00f81f0003037f89 */ /* 0x000e6200000e0000 */
[----:B------:R-:W-:Y:S02]  /*2a9a0*/  ISETP.GE.OR P2, PT, R7, R19, P0 ;  /* 0x000000130700720c */ /* 0x000fe40000746670 */
[C---:B----4-:R-:W-:Y:S02]  /*2a9b0*/  @!P5 LEA.HI.X R7, R0.reuse, R9, R20, 0x1, P1 ;  /* 0x000000090007d211 */ /* 0x050fe400008f0c14 */
        /* <DEDUP_REMOVED lines=10> */
[----:B---3--:R-:W-:-:S04]  /*2aa60*/  @!P3 LEA R6, P5, R0, R11, 0x1 ;  /* 0x0000000b0006b211 */ /* 0x008fc800078a08ff */
[C---:B------:R-:W-:Y:S02]  /*2aa70*/  @!P3 LEA.HI.X R7, R0.reuse, R14, R20, 0x1, P5 ;  /* 0x0000000e0007b211 */ /* 0x040fe400028f0c14 */
[----:B--2---:R-:W-:-:S03]  /*2aa80*/  @!P6 LEA R10, P5, R0, R10, 0x1 ;  /* 0x0000000a000ae211 */ /* 0x004fc600078a08ff */
        /* <DEDUP_REMOVED lines=14> */
.L_x_505:
        /* <DEDUP_REMOVED lines=9> */
.L_x_803:


//--------------------- .text._ZN7cutlass13device_kernelIN5flash19enable_sm80_to_sm89INS1_16FlashAttnFwdSm80INS1_25CollectiveMainloopFwdSm80ILi4ELi1ELb0EN4cute5tupleIJNS5_1CILi128EEENS7_ILi112EEENS7_ILi64EEEEEELi64ENS_6half_tEfNS_4arch4Sm80ELb1ELb0ELb1ELb0ELb1ELb0ELb1ELb0EEENS1_21CollectiveEpilogueFwdINS6_IJS8_SA_S9_EEENS6_IJNS7_ILi1EEESI_SI_EEESC_SE_Li128ELb0ELb1ELb0ELb0EEENS1_30DynamicPersistentTileSchedulerILi128ELi128ELb0ELb1ELb0EEEEEEEEEvNT_6ParamsE --------------------------
	.section	.text._ZN7cutlass13device_kernelIN5flash19enable_sm80_to_sm89INS1_16FlashAttnFwdSm80INS1_25CollectiveMainloopFwdSm80ILi4ELi1ELb0EN4cute5tupleIJNS5_1CILi128EEENS7_ILi112EEENS7_ILi64EEEEEELi64ENS_6half_tEfNS_4arch4Sm80ELb1ELb0ELb1ELb0ELb1ELb0ELb1ELb0EEENS1_21CollectiveEpilogueFwdINS6_IJS8_SA_S9_EEENS6_IJNS7_ILi1EEESI_SI_EEESC_SE_Li128ELb0ELb1ELb0ELb0EEENS1_30DynamicPersistentTileSchedulerILi128ELi128ELb0ELb1ELb0EEEEEEEEEvNT_6ParamsE,"ax",@progbits
	.sectioninfo	@"SHI_REGISTERS=255"
	.align	128
.text._ZN7cutlass13device_kernelIN5flash19enable_sm80_to_sm89INS1_16FlashAttnFwdSm80INS1_25CollectiveMainloopFwdSm80ILi4ELi1ELb0EN4cute5tupleIJNS5_1CILi128EEENS7_ILi112EEENS7_ILi64EEEEEELi64ENS_6half_tEfNS_4arch4Sm80ELb1ELb0ELb1ELb0ELb1ELb0ELb1ELb0EEENS1_21CollectiveEpilogueFwdINS6_IJS8_SA_S9_EEENS6_IJNS7_ILi1EEESI_SI_EEESC_SE_Li128ELb0ELb1ELb0ELb0EEENS1_30DynamicPersistentTileSchedulerILi128ELi128ELb0ELb1ELb0EEEEEEEEEvNT_6ParamsE:
        .type           _ZN7cutlass13device_kernelIN5flash19enable_sm80_to_sm89INS1_16FlashAttnFwdSm80INS1_25CollectiveMainloopFwdSm80ILi4ELi1ELb0EN4cute5tupleIJNS5_1CILi128EEENS7_ILi112EEENS7_ILi64EEEEEELi64ENS_6half_tEfNS_4arch4Sm80ELb1ELb0ELb1ELb0ELb1ELb0ELb1ELb0EEENS1_21CollectiveEpilogueFwdINS6_IJS8_SA_S9_EEENS6_IJNS7_ILi1EEESI_SI_EEESC_SE_Li128ELb0ELb1ELb0ELb0EEENS1_30DynamicPersistentTileSchedulerILi128ELi128ELb0ELb1ELb0EEEEEEEEEvNT_6ParamsE,@function
        .size           _ZN7cutlass13device_kernelIN5flash19enable_sm80_to_sm89INS1_16FlashAttnFwdSm80INS1_25CollectiveMainloopFwdSm80ILi4ELi1ELb0EN4cute5tupleIJNS5_1CILi128EEENS7_ILi112EEENS7_ILi64EEEEEELi64ENS_6half_tEfNS_4arch4Sm80ELb1ELb0ELb1ELb0ELb1ELb0ELb1ELb0EEENS1_21CollectiveEpilogueFwdINS6_IJS8_SA_S9_EEENS6_IJNS7_ILi1EEESI_SI_EEESC_SE_Li128ELb0ELb1ELb0ELb0EEENS1_30DynamicPersistentTileSchedulerILi128ELi128ELb0ELb1ELb0EEEEEEEEEvNT_6ParamsE,(.L_x_804 - _ZN7cutlass13device_kernelIN5flash19enable_sm80_to_sm89INS1_16FlashAttnFwdSm80INS1_25CollectiveMainloopFwdSm80ILi4ELi1ELb0EN4cute5tupleIJNS5_1CILi128EEENS7_ILi112EEENS7_ILi64EEEEEELi64ENS_6half_tEfNS_4arch4Sm80ELb1ELb0ELb1ELb0ELb1ELb0ELb1ELb0EEENS1_21CollectiveEpilogueFwdINS6_IJS8_SA_S9_EEENS6_IJNS7_ILi1EEESI_SI_EEESC_SE_Li128ELb0ELb1ELb0ELb0EEENS1_30DynamicPersistentTileSchedulerILi128ELi128ELb0ELb1ELb0EEEEEEEEEvNT_6ParamsE)
        .other          _ZN7cutlass13device_kernelIN5flash19enable_sm80_to_sm89INS1_16FlashAttnFwdSm80INS1_25CollectiveMainloopFwdSm80ILi4ELi1ELb0EN4cute5tupleIJNS5_1CILi128EEENS7_ILi112EEENS7_ILi64EEEEEELi64ENS_6half_tEfNS_4arch4Sm80ELb1ELb0ELb1ELb0ELb1ELb0ELb1ELb0EEENS1_21CollectiveEpilogueFwdINS6_IJS8_SA_S9_EEENS6_IJNS7_ILi1EEESI_SI_EEESC_SE_Li128ELb0ELb1ELb0ELb0EEENS1_30DynamicPersistentTileSchedulerILi128ELi128ELb0ELb1ELb0EEEEEEEEEvNT_6ParamsE,@"STO_CUDA_ENTRY STV_DEFAULT"
_ZN7cutlass13device_kernelIN5flash19enable_sm80_to_sm89INS1_16FlashAttnFwdSm80INS1_25CollectiveMainloopFwdSm80ILi4ELi1ELb0EN4cute5tupleIJNS5_1CILi128EEENS7_ILi112EEENS7_ILi64EEEEEELi64ENS_6half_tEfNS_4arch4Sm80ELb1ELb0ELb1ELb0ELb1ELb0ELb1ELb0EEENS1_21CollectiveEpilogueFwdINS6_IJS8_SA_S9_EEENS6_IJNS7_ILi1EEESI_SI_EEESC_SE_Li128ELb0ELb1ELb0ELb0EEENS1_30DynamicPersistentTileSchedulerILi128ELi128ELb0ELb1ELb0EEEEEEEEEvNT_6ParamsE:
[----:B------:R-:W-:-:S03]  /*0000*/  MOV R1, c[0x0][0x28] ;  /* 0x00000a0000017a02 */ /* 0x000fc60000000f00 */
[----:B------:R-:W1:Y:S01]  /*0010*/  S2R R21, SR_TID.X ;  /* 0x0000000000157919 */ /* 0x000e620000002100 */
[----:B------:R-:W-:-:S03]  /*0020*/  IADD3 R1, R1, -0xa8, RZ ;  /* 0xffffff5801017810 */ /* 0x000fc60007ffe0ff */
[----:B------:R-:W2:Y:S01]  /*0030*/  S2R R17, SR_CTAID.X ;  /* 0x0000000000117919 */ /* 0x000ea20000002500 */
[----:B-1----:R-:W-:-:S05]  /*0040*/  SHF.R.U32.HI R2, RZ, 0x5, R21 ;  /* 0x00000005ff027819 */ /* 0x002fca0000011615 */
[----:B------:R-:W1:Y:S02]  /*0050*/  SHFL.IDX PT, R0, R2, RZ, 0x1f ;  /* 0x00001fff02007589 */ /* 0x000e6400000e0000 */
[----:B-1----:R-:W-:Y:S02]  /*0060*/  ISETP.GE.AND P0, PT, R0, 0x1, PT ;  /* 0x000000010000780c */ /* 0x002fe40003f06270 */
[----:B------:R1:W-:Y:S11]  /*0070*/  STL [R1+0x98], R0 ;  /* 0x0000980001007387 */ /* 0x0003f60000100800 */
[----:B------:R-:W-:Y:S06]  /*0080*/  @P0 BAR.ARV 0x4, 0x80 ;  /* 0x0102000000000b1d */ /* 0x000fec0000002000 */
[----:B--2---:R-:W-:-:S13]  /*0090*/  ISETP.GE.AND P0, PT, R17, c[0x0][0x538], PT ;  /* 0x00014e0011007a0c */ /* 0x004fda0003f06270 */
[----:B------:R-:W-:Y:S05]  /*00a0*/  @P0 EXIT ;  /* 0x000000000000094d */ /* 0x000fea0003800000 */
[----:B-1----:R-:W-:Y:S01]  /*00b0*/  SHF.R.S32.HI R16, RZ, 0x1f, R21 ;  /* 0x0000001fff107819 */ /* 0x002fe20000011415 */
[----:B------:R-:W-:Y:S01]  /*00c0*/  IMAD.MOV.U32 R228, RZ, RZ, 0x20 ;  /* 0x00000020ffe47424 */ /* 0x000fe200078e00ff */
[----:B------:R-:W-:Y:S01]  /*00d0*/  ULDC.64 UR6, c[0x0][0x118] ;  /* 0x0000460000067ab9 */ /* 0x000fe20000000a00 */
[----:B------:R-:W-:Y:S01]  /*00e0*/  IMAD.MOV.U32 R226, RZ, RZ, 0x40 ;  /* 0x00000040ffe27424 */ /* 0x000fe200078e00ff */
[CC--:B------:R-:W-:Y:S02]  /*00f0*/  LEA.HI R2, R16.reuse, R21.reuse, RZ, 0x4 ;  /* 0x0000001510027211 */ /* 0x0c0fe400078f20ff */
[----:B------:R-:W-:Y:S02]  /*0100*/  LEA.HI R13, R16, R21, RZ, 0x3 ;  /* 0x00000015100d7211 */ /* 0x000fe400078f18ff */
[----:B------:R-:W-:Y:S02]  /*0110*/  SHF.R.S32.HI R3, RZ, 0x4, R2 ;  /* 0x00000004ff037819 */ /* 0x000fe40000011402 */
[----:B------:R-:W-:-:S02]  /*0120*/  SHF.R.S32.HI R20, RZ, 0x3, R13 ;  /* 0x00000003ff147819 */ /* 0x000fc4000001140d */
[----:B------:R-:W-:Y:S02]  /*0130*/  LEA.HI R0, R2, R3, RZ, 0x1 ;  /* 0x0000000302007211 */ /* 0x000fe400078f08ff */
[----:B------:R-:W-:Y:S02]  /*0140*/  LOP3.LUT R4, R13, 0xfffffff8, RZ, 0xc0, !PT ;  /* 0xfffffff80d047812 */ /* 0x000fe400078ec0ff */
[----:B------:R-:W-:Y:S02]  /*0150*/  LOP3.LUT R0, R0, 0xfffffffe, RZ, 0xc0, !PT ;  /* 0xfffffffe00007812 */ /* 0x000fe400078ec0ff */
[----:B------:R-:W-:Y:S01]  /*0160*/  LEA.HI R10, R16, R21, RZ, 0x2 ;  /* 0x00000015100a7211 */ /* 0x000fe200078f10ff */
[----:B------:R-:W-:Y:S02]  /*0170*/  IMAD.IADD R8, R21, 0x1, -R4 ;  /* 0x0000000115087824 */ /* 0x000fe400078e0a04 */
[----:B------:R-:W-:Y:S01]  /*0180*/  IMAD.IADD R14, R3, 0x1, -R0 ;  /* 0x00000001030e7824 */ /* 0x000fe200078e0a00 */
[----:B------:R-:W-:Y:S01]  /*0190*/  LOP3.LUT R0, R2, 0xfffffff0, RZ, 0xc0, !PT ;  /* 0xfffffff002007812 */ /* 0x000fe200078ec0ff */
[----:B------:R-:W-:Y:S01]  /*01a0*/  IMAD.SHL.U32 R2, R20, 0x40, RZ ;  /* 0x0000004014027824 */ /* 0x000fe200078e00ff */
[--C-:B------:R-:W-:Y:S01]  /*01b0*/  SHF.R.S32.HI R7, RZ, 0x2, R10.reuse ;  /* 0x00000002ff077819 */ /* 0x100fe2000001140a */
[----:B------:R-:W-:Y:S01]  /*01c0*/  IMAD.SHL.U32 R242, R8, 0x8, RZ ;  /* 0x0000000808f27824 */ /* 0x000fe200078e00ff */
[----:B------:R-:W-:Y:S01]  /*01d0*/  SHF.R.S32.HI R3, RZ, 0x1f, R10 ;  /* 0x0000001fff037819 */ /* 0x000fe2000001140a */
[----:B------:R-:W-:Y:S01]  /*01e0*/  IMAD.IADD R0, R21, 0x1, -R0 ;  /* 0x0000000115007824 */ /* 0x000fe200078e0a00 */
[----:B------:R-:W-:Y:S01]  /*01f0*/  LOP3.LUT R2, R2, 0x1c0, RZ, 0xc0, !PT ;  /* 0x000001c002027812 */ /* 0x000fe200078ec0ff */
[----:B------:R-:W-:Y:S01]  /*0200*/  IMAD.SHL.U32 R9, R8, 0x40, RZ ;  /* 0x0000004008097824 */ /* 0x000fe200078e00ff */
[----:B------:R-:W-:Y:S01]  /*0210*/  LEA.HI R3, R3, R7, RZ, 0x3 ;  /* 0x0000000703037211 */ /* 0x000fe200078f18ff */
[----:B------:R-:W-:Y:S01]  /*0220*/  IMAD.SHL.U32 R225, R14, 0x8, RZ ;  /* 0x000000080ee17824 */ /* 0x000fe200078e00ff */
[----:B------:R-:W-:-:S02]  /*0230*/  SHF.R.S32.HI R4, RZ, 0x1f, R0 ;  /* 0x0000001fff047819 */ /* 0x000fc40000011400 */
[----:B------:R-:W-:Y:S02]  /*0240*/  LOP3.LUT R6, R2, 0x38, R242, 0xf8, !PT ;  /* 0x0000003802067812 */ /* 0x000fe400078ef8f2 */
[----:B------:R-:W-:Y:S02]  /*0250*/  LEA.HI R11, R4, R0, RZ, 0x3 ;  /* 0x00000000040b7211 */ /* 0x000fe400078f18ff */
[----:B------:R-:W-:Y:S02]  /*0260*/  SHF.R.U32.HI R4, RZ, 0x3, R2 ;  /* 0x00000003ff047819 */ /* 0x000fe40000011602 */
[----:B------:R-:W-:Y:S02]  /*0270*/  LOP3.LUT R3, R3, 0xfffffff8, RZ, 0xc0, !PT ;  /* 0xfffffff803037812 */ /* 0x000fe400078ec0ff */
[----:B------:R-:W-:Y:S02]  /*0280*/  LOP3.LUT R5, R11, 0xfffffff8, RZ, 0xc0, !PT ;  /* 0xfffffff80b057812 */ /* 0x000fe400078ec0ff */
[----:B------:R-:W-:Y:S01]  /*0290*/  LOP3.LUT R12, R6, R4, RZ, 0x3c, !PT ;  /* 0x00000004060c7212 */ /* 0x000fe200078e3cff */
[----:B------:R-:W-:Y:S01]  /*02a0*/  IMAD.IADD R7, R7, 0x1, -R3 ;  /* 0x0000000107077824 */ /* 0x000fe200078e0a03 */
[----:B------:R-:W-:-:S02]  /*02b0*/  LOP3.LUT R4, R10, 0xfffffffc, RZ, 0xc0, !PT ;  /* 0xfffffffc0a047812 */ /* 0x000fc400078ec0ff */
[----:B------:R-:W-:Y:S01]  /*02c0*/  LOP3.LUT R2, R9, 0x1c0, RZ, 0xc0, !PT ;  /* 0x000001c009027812 */ /* 0x000fe200078ec0ff */
[----:B------:R-:W-:Y:S01]  /*02d0*/  IMAD.IADD R9, R0, 0x1, -R5 ;  /* 0x0000000100097824 */ /* 0x000fe200078e0a05 */
[----:B------:R-:W-:Y:S01]  /*02e0*/  LOP3.LUT R3, R7, 0x1, RZ, 0xc0, !PT ;  /* 0x0000000107037812 */ /* 0x000fe200078ec0ff */
[----:B------:R-:W-:Y:S01]  /*02f0*/  IMAD.IADD R6, R21, 0x1, -R4 ;  /* 0x0000000115067824 */ /* 0x000fe200078e0a04 */
[----:B------:R-:W-:Y:S02]  /*0300*/  LOP3.LUT R5, R2, 0x8, R13, 0xf8, !PT ;  /* 0x0000000802057812 */ /* 0x000fe400078ef80d */
[----:B------:R-:W-:Y:S02]  /*0310*/  SHF.R.U32.HI R0, RZ, 0x3, R2 ;  /* 0x00000003ff007819 */ /* 0x000fe40000011602 */
[----:B------:R-:W-:Y:S02]  /*0320*/  LEA.HI R4, R16, R21, RZ, 0x5 ;  /* 0x0000001510047211 */ /* 0x000fe400078f28ff */
[----:B------:R-:W-:Y:S01]  /*0330*/  LOP3.LUT R13, R5, R0, RZ, 0x3c, !PT ;  /* 0x00000000050d7212 */ /* 0x000fe200078e3cff */
[----:B------:R-:W-:Y:S01]  /*0340*/  IMAD.SHL.U32 R5, R11, 0x40, RZ ;  /* 0x000000400b057824 */ /* 0x000fe200078e00ff */
[----:B------:R-:W-:-:S02]  /*0350*/  LEA.HI R0, R6, R6, RZ, 0x1 ;  /* 0x0000000606007211 */ /* 0x000fc400078f08ff */
[----:B------:R-:W-:Y:S02]  /*0360*/  LOP3.LUT R2, R4, 0xffffffe0, RZ, 0xc0, !PT ;  /* 0xffffffe004027812 */ /* 0x000fe400078ec0ff */
[----:B------:R-:W-:Y:S02]  /*0370*/  ISETP.NE.U32.AND P0, PT, R3, 0x1, PT ;  /* 0x000000010300780c */ /* 0x000fe40003f05070 */
[----:B------:R-:W-:Y:S01]  /*0380*/  SHF.R.S32.HI R231, RZ, 0x5, R4 ;  /* 0x00000005ffe77819 */ /* 0x000fe20000011404 */
[----:B------:R-:W-:Y:S01]  /*0390*/  IMAD.IADD R19, R21, 0x1, -R2 ;  /* 0x0000000115137824 */ /* 0x000fe200078e0a02 */
[----:B------:R-:W-:Y:S02]  /*03a0*/  SHF.R.S32.HI R3, RZ, 0x1f, R4 ;  /* 0x0000001fff037819 */ /* 0x000fe40000011404 */
[C---:B------:R-:W-:Y:S01]  /*03b0*/  LOP3.LUT R4, R0.reuse, 0x1ffffffe, RZ, 0xc0, !PT ;  /* 0x1ffffffe00047812 */ /* 0x040fe200078ec0ff */
[----:B------:R-:W-:Y:S01]  /*03c0*/  IMAD.SHL.U32 R0, R0, 0x20, RZ ;  /* 0x0000002000007824 */ /* 0x000fe200078e00ff */
[----:B------:R-:W-:-:S02]  /*03d0*/  LEA.HI R2, R3, R231, RZ, 0x2 ;  /* 0x000000e703027211 */ /* 0x000fc400078f10ff */
[----:B------:R-:W-:Y:S01]  /*03e0*/  SHF.R.S32.HI R10, RZ, 0x1f, R19 ;  /* 0x0000001fff0a7819 */ /* 0x000fe20000011413 */
[----:B------:R-:W-:Y:S01]  /*03f0*/  IMAD.IADD R3, R6, 0x1, -R4 ;  /* 0x0000000106037824 */ /* 0x000fe200078e0a04 */
[----:B------:R-:W-:Y:S02]  /*0400*/  LOP3.LUT R0, R0, 0xffffffc0, RZ, 0xc0, !PT ;  /* 0xffffffc000007812 */ /* 0x000fe400078ec0ff */
[----:B------:R-:W-:Y:S02]  /*0410*/  LOP3.LUT R2, R2, 0xffffffc, RZ, 0xc0, !PT ;  /* 0x0ffffffc02027812 */ /* 0x000fe400078ec0ff */
[----:B------:R-:W-:Y:S01]  /*0420*/  LEA.HI R10, R10, R19, RZ, 0x2 ;  /* 0x000000130a0a7211 */ /* 0x000fe200078f10ff */
[----:B------:R-:W-:Y:S01]  /*0430*/  IMAD R15, R3, 0x8, R0 ;  /* 0x00000008030f7824 */ /* 0x000fe200078e0200 */
[----:B------:R-:W-:Y:S01]  /*0440*/  LEA.HI R4, R16, R21, RZ, 0x6 ;  /* 0x0000001510047211 */ /* 0x000fe200078f30ff */
[----:B------:R-:W-:Y:S01]  /*0450*/  IMAD.SHL.U32 R0, R9, 0x40, RZ ;  /* 0x0000004009007824 */ /* 0x000fe200078e00ff */
[----:B------:R-:W-:Y:S01]  /*0460*/  R2P PR, R7, 0x6 ;  /* 0x0000000607007804 */ /* 0x000fe20000000000 */
[C---:B------:R-:W-:Y:S01]  /*0470*/  IMAD.IADD R3, R231.reuse, 0x1, -R2 ;  /* 0x00000001e7037824 */ /* 0x040fe200078e0a02 */
[----:B------:R-:W-:Y:S01]  /*0480*/  SHF.R.S32.HI R2, RZ, 0x2, R10 ;  /* 0x00000002ff027819 */ /* 0x000fe2000001140a */
[----:B------:R-:W-:Y:S01]  /*0490*/  IMAD.SHL.U32 R4, R4, 0x8, RZ ;  /* 0x0000000804047824 */ /* 0x000fe200078e00ff */
[----:B------:R-:W-:Y:S01]  /*04a0*/  LOP3.LUT R0, R0, 0x1c0, RZ, 0xc0, !PT ;  /* 0x000001c000007812 */ /* 0x000fe200078ec0ff */
[----:B------:R-:W-:Y:S01]  /*04b0*/  IMAD.SHL.U32 R231, R231, 0x400, RZ ;  /* 0x00000400e7e77824 */ /* 0x000fe200078e00ff */
[----:B------:R-:W-:Y:S01]  /*04c0*/  LOP3.LUT P4, RZ, R8, 0x2, RZ, 0xc0, !PT ;  /* 0x0000000208ff7812 */ /* 0x000fe2000788c0ff */
[----:B------:R-:W-:Y:S01]  /*04d0*/  IMAD R18, R3, 0x10, R2 ;  /* 0x0000001003127824 */ /* 0x000fe200078e0202 */
[----:B------:R-:W-:Y:S01]  /*04e0*/  LOP3.LUT R225, R0, 0x8, R225, 0xf8, !PT ;  /* 0x0000000800e17812 */ /* 0x000fe200078ef8e1 */
[----:B------:R-:W-:Y:S01]  /*04f0*/  IMAD.SHL.U32 R2, R7, 0x40, RZ ;  /* 0x0000004007027824 */ /* 0x000fe200078e00ff */
[----:B------:R-:W-:-:S02]  /*0500*/  SHF.R.U32.HI R0, RZ, 0x3, R0 ;  /* 0x00000003ff007819 */ /* 0x000fc40000011600 */
[----:B------:R-:W-:Y:S01]  /*0510*/  LOP3.LUT R12, R12, 0x7ffffe00, R4, 0xf8, !PT ;  /* 0x7ffffe000c0c7812 */ /* 0x000fe200078ef804 */
[----:B------:R-:W-:Y:S01]  /*0520*/  IMAD R4, R6, 0x2, R231 ;  /* 0x0000000206047824 */ /* 0x000fe200078e02e7 */
[----:B------:R-:W-:Y:S01]  /*0530*/  LOP3.LUT R3, R2, 0x1c0, RZ, 0xc0, !PT ;  /* 0x000001c002037812 */ /* 0x000fe200078ec0ff */
[----:B------:R-:W-:Y:S01]  /*0540*/  STL [R1+0x9c], R18 ;  /* 0x00009c1201007387 */ /* 0x000fe20000100800 */
[----:B------:R-:W-:Y:S01]  /*0550*/  LOP3.LUT R225, R225, R0, RZ, 0x3c, !PT ;  /* 0x00000000e1e17212 */ /* 0x000fe200078e3cff */
[----:B------:R-:W-:Y:S01]  /*0560*/  IMAD R0, R14, 0x200, R13 ;  /* 0x000002000e007824 */ /* 0x000fe200078e020d */
[----:B------:R-:W-:Y:S01]  /*0570*/  LOP3.LUT R2, R5, 0xfffffe00, RZ, 0xc0, !PT ;  /* 0xfffffe0005027812 */ /* 0x000fe200078ec0ff */
[----:B------:R-:W-:Y:S01]  /*0580*/  IMAD.MOV.U32 R5, RZ, RZ, -0x10 ;  /* 0xfffffff0ff057424 */ /* 0x000fe200078e00ff */
[----:B------:R-:W-:Y:S01]  /*0590*/  LEA.HI R3, R3, R3, RZ, 0x1d ;  /* 0x0000000303037211 */ /* 0x000fe200078fe8ff */
[----:B------:R-:W-:Y:S01]  /*05a0*/  STL [R1+0x70], R17 ;  /* 0x0000701101007387 */ /* 0x000fe20000100800 */
[CC--:B------:R-:W-:Y:S01]  /*05b0*/  IADD3 R231, R225.reuse, R2.reuse, R231 ;  /* 0x00000002e1e77210 */ /* 0x0c0fe20007ffe0e7 */
[----:B------:R-:W-:Y:S01]  /*05c0*/  IMAD.SHL.U32 R243, R12, 0x2, RZ ;  /* 0x000000020cf37824 */ /* 0x000fe200078e00ff */
[----:B------:R-:W-:Y:S01]  /*05d0*/  LOP3.LUT R225, R225, R2, RZ, 0xfc, !PT ;  /* 0x00000002e1e17212 */ /* 0x000fe200078efcff */
[----:B------:R-:W-:Y:S01]  /*05e0*/  IMAD.IADD R4, R4, 0x1, R3 ;  /* 0x0000000104047824 */ /* 0x000fe200078e0203 */
[----:B------:R-:W-:Y:S01]  /*05f0*/  LEA.HI R2, R16, R21, RZ, 0x7 ;  /* 0x0000001510027211 */ /* 0x000fe200078f38ff */
[----:B------:R-:W-:Y:S01]  /*0600*/  IMAD R3, R8, 0x10, R20 ;  /* 0x0000001008037824 */ /* 0x000fe200078e0214 */
[----:B------:R-:W-:Y:S01]  /*0610*/  SHF.R.S32.HI R6, RZ, 0x1f, R242 ;  /* 0x0000001fff067819 */ /* 0x000fe200000114f2 */
[----:B------:R-:W-:Y:S01]  /*0620*/  IMAD.IADD R6, R18, 0x1, R15 ;  /* 0x0000000112067824 */ /* 0x000fe200078e020f */
[----:B------:R-:W-:-:S02]  /*0630*/  SHF.R.S32.HI R2, RZ, 0x7, R2 ;  /* 0x00000007ff027819 */ /* 0x000fc40000011402 */
[----:B------:R-:W-:Y:S01]  /*0640*/  LOP3.LUT R2, R10, 0x7ffffffc, RZ, 0xc0, !PT ;  /* 0x7ffffffc0a027812 */ /* 0x000fe200078ec0ff */
[----:B------:R1:W-:Y:S01]  /*0650*/  STL [R1+0x30], R3 ;  /* 0x0000300301007387 */ /* 0x0003e20000100800 */
[----:B------:R-:W-:Y:S02]  /*0660*/  LEA R4, R4, 0x80, 0x1 ;  /* 0x0000008004047811 */ /* 0x000fe400078e08ff */
[----:B------:R-:W-:Y:S01]  /*0670*/  LEA R224, R0, 0x3900, 0x1 ;  /* 0x0000390000e07811 */ /* 0x000fe200078e08ff */
[----:B------:R-:W-:Y:S01]  /*0680*/  IMAD.IADD R2, R19, 0x1, -R2 ;  /* 0x0000000113027824 */ /* 0x000fe200078e0a02 */
[----:B------:R-:W-:Y:S01]  /*0690*/  SEL R0, R5, 0x10, !P0 ;  /* 0x0000001005007807 */ /* 0x000fe20004000000 */
[----:B------:R2:W-:Y:S01]  /*06a0*/  STL [R1+0x6c], R6 ;  /* 0x00006c0601007387 */ /* 0x0005e20000100800 */
[----:B------:R-:W-:Y:S01]  /*06b0*/  LOP3.LUT P3, RZ, R8, 0x4, RZ, 0xc0, !PT ;  /* 0x0000000408ff7812 */ /* 0x000fe2000786c0ff */
[----:B------:R-:W-:Y:S01]  /*06c0*/  IMAD.SHL.U32 R2, R2, 0x2, RZ ;  /* 0x0000000202027824 */ /* 0x000fe200078e00ff */
[----:B------:R-:W-:Y:S01]  /*06d0*/  LOP3.LUT P5, RZ, R9, 0x4, RZ, 0xc0, !PT ;  /* 0x0000000409ff7812 */ /* 0x000fe200078ac0ff */
[----:B------:R-:W-:Y:S01]  /*06e0*/  IMAD.IADD R7, R4, 0x1, R0 ;  /* 0x0000000104077824 */ /* 0x000fe200078e0200 */
[----:B------:R-:W-:-:S02]  /*06f0*/  SEL R227, R226, 0xffffffc0, !P3 ;  /* 0xffffffc0e2e37807 */ /* 0x000fc40005800000 */
[----:B------:R3:W-:Y:S01]  /*0700*/  STL [R1+0x68], R2 ;  /* 0x0000680201007387 */ /* 0x0007e20000100800 */
[----:B------:R-:W-:Y:S02]  /*0710*/  LOP3.LUT P6, RZ, R9, 0x2, RZ, 0xc0, !PT ;  /* 0x0000000209ff7812 */ /* 0x000fe400078cc0ff */
[----:B------:R-:W-:Y:S01]  /*0720*/  SEL R226, R226, 0xffffffc0, !P5 ;  /* 0xffffffc0e2e27807 */ /* 0x000fe20006800000 */
[----:B------:R4:W-:Y:S01]  /*0730*/  STL [R1+0x74], R4 ;  /* 0x0000740401007387 */ /* 0x0009e20000100800 */
[----:B------:R-:W-:Y:S01]  /*0740*/  LEA R231, R231, 0x7100, 0x1 ;  /* 0x00007100e7e77811 */ /* 0x000fe200078e08ff */
[C---:B------:R-:W-:Y:S01]  /*0750*/  IMAD.IADD R230, R224.reuse, 0x1, R227 ;  /* 0x00000001e0e67824 */ /* 0x040fe200078e02e3 */
[----:B------:R-:W-:Y:S02]  /*0760*/  LEA R225, R225, 0x100, 0x1 ;  /* 0x00000100e1e17811 */ /* 0x000fe400078e08ff */
[C---:B------:R-:W-:Y:S01]  /*0770*/  IADD3 R235, R224.reuse, 0x20, RZ ;  /* 0x00000020e0eb7810 */ /* 0x040fe20007ffe0ff */
[----:B------:R-:W-:Y:S01]  /*0780*/  IMAD.IADD R232, R231, 0x1, R226 ;  /* 0x00000001e7e87824 */ /* 0x000fe200078e02e2 */
[----:B------:R-:W-:Y:S01]  /*0790*/  @P4 IADD3 R235, R224, -0x20, RZ ;  /* 0xffffffe0e0eb4810 */ /* 0x000fe20007ffe0ff */
[----:B------:R-:W-:Y:S01]  /*07a0*/  IMAD.IADD R226, R226, 0x1, R225 ;  /* 0x00000001e2e27824 */ /* 0x000fe200078e02e1 */
[----:B-1----:R-:W-:-:S02]  /*07b0*/  SEL R3, R228, 0xffffffe0, !P1 ;  /* 0xffffffe0e4037807 */ /* 0x002fc40004800000 */
[----:B------:R-:W-:Y:S01]  /*07c0*/  SEL R228, R228, 0xffffffe0, !P6 ;  /* 0xffffffe0e4e47807 */ /* 0x000fe20007000000 */
[----:B------:R-:W-:Y:S01]  /*07d0*/  IMAD.IADD R227, R227, 0x1, R235 ;  /* 0x00000001e3e37824 */ /* 0x000fe200078e02eb */
[----:B------:R-:W-:Y:S02]  /*07e0*/  IADD3 R241, R235, 0x800, RZ ;  /* 0x00000800ebf17810 */ /* 0x000fe40007ffe0ff */
[C---:B--2---:R-:W-:Y:S01]  /*07f0*/  IADD3 R6, R4.reuse, 0x40, RZ ;  /* 0x0000004004067810 */ /* 0x044fe20007ffe0ff */
[----:B------:R-:W-:Y:S01]  /*0800*/  IMAD.IADD R234, R231, 0x1, R228 ;  /* 0x00000001e7ea7824 */ /* 0x000fe200078e02e4 */
[----:B------:R-:W-:Y:S01]  /*0810*/  @P2 IADD3 R6, R4, -0x40, RZ ;  /* 0xffffffc004062810 */ /* 0x000fe20007ffe0ff */
[C---:B------:R-:W-:Y:S01]  /*0820*/  IMAD.IADD R229, R228.reuse, 0x1, R225 ;  /* 0x00000001e4e57824 */ /* 0x040fe200078e02e1 */
[C---:B------:R-:W-:Y:S01]  /*0830*/  IADD3 R240, R235.reuse, 0x1000, RZ ;  /* 0x00001000ebf07810 */ /* 0x040fe20007ffe0ff */
[----:B------:R-:W-:Y:S01]  /*0840*/  IMAD.IADD R233, R228, 0x1, R232 ;  /* 0x00000001e4e97824 */ /* 0x000fe200078e02e8 */
[C---:B------:R-:W-:Y:S01]  /*0850*/  IADD3 R239, R235.reuse, 0x1800, RZ ;  /* 0x00001800ebef7810 */ /* 0x040fe20007ffe0ff */
[----:B---3--:R-:W-:Y:S01]  /*0860*/  IMAD.IADD R2, R4, 0x1, R3 ;  /* 0x0000000104027824 */ /* 0x008fe200078e0203 */
[C---:B------:R-:W-:Y:S01]  /*0870*/  IADD3 R238, R235.reuse, 0x2000, RZ ;  /* 0x00002000ebee7810 */ /* 0x040fe20007ffe0ff */
[----:B------:R-:W-:Y:S01]  /*0880*/  IMAD.IADD R228, R228, 0x1, R226 ;  /* 0x00000001e4e47824 */ /* 0x000fe200078e02e2 */
[----:B------:R-:W-:Y:S01]  /*0890*/  IADD3 R237, R235, 0x2800, RZ ;  /* 0x00002800ebed7810 */ /* 0x000fe20007ffe0ff */
[----:B----4-:R-:W-:Y:S01]  /*08a0*/  IMAD.IADD R4, R3, 0x1, R6 ;  /* 0x0000000103047824 */ /* 0x010fe200078e0206 */
[----:B------:R1:W-:Y:S01]  /*08b0*/  STL [R1+0x8c], R2 ;  /* 0x00008c0201007387 */ /* 0x0003e20000100800 */
[----:B------:R-:W-:-:S03]  /*08c0*/  IADD3 R236, R235, 0x3000, RZ ;  /* 0x00003000ebec7810 */ /* 0x000fc60007ffe0ff */
[----:B------:R-:W-:Y:S01]  /*08d0*/  STL [R1+0x84], R7 ;  /* 0x0000840701007387 */ /* 0x000fe20000100800 */
[----:B-1----:R-:W-:-:S05]  /*08e0*/  IMAD.IADD R2, R7, 0x1, R3 ;  /* 0x0000000107027824 */ /* 0x002fca00078e0203 */
[----:B------:R1:W-:Y:S04]  /*08f0*/  STL [R1+0x88], R2 ;  /* 0x0000880201007387 */ /* 0x0003e80000100800 */
[----:B------:R-:W-:Y:S04]  /*0900*/  STL [R1+0x78], R6 ;  /* 0x0000780601007387 */ /* 0x000fe80000100800 */
[----:B------:R2:W-:Y:S01]  /*0910*/  STL [R1+0x7c], R4 ;  /* 0x00007c0401007387 */ /* 0x0005e20000100800 */
[----:B-1----:R-:W-:-:S05]  /*0920*/  IMAD.IADD R2, R0, 0x1, R6 ;  /* 0x0000000100027824 */ /* 0x002fca00078e0206 */
[----:B------:R1:W-:Y:S01]  /*0930*/  STL [R1+0x80], R2 ;  /* 0x0000800201007387 */ /* 0x0003e20000100800 */
[----:B--2---:R-:W-:Y:S02]  /*0940*/  IMAD.IADD R4, R0, 0x1, R4 ;  /* 0x0000000100047824 */ /* 0x004fe400078e0204 */
[----:B------:R-:W-:-:S03]  /*0950*/  IMAD.IADD R0, R3, 0x1, R2 ;  /* 0x0000000103007824 */ /* 0x000fc600078e0202 */
[----:B------:R1:W-:Y:S04]  /*0960*/  STL [R1+0x94], R4 ;  /* 0x0000940401007387 */ /* 0x0003e80000100800 */
[----:B------:R1:W-:Y:S02]  /*0970*/  STL [R1+0x90], R0 ;  /* 0x0000900001007387 */ /* 0x0003e40000100800 */
.L_x_589:
[----:B-1----:R-:W2:Y:S01]  /*0980*/  LDL R4, [R1+0x70] ;  /* 0x0000700001047983 */ /* 0x002ea20000100800 */
[----:B------:R-:W-:Y:S01]  /*0990*/  IMAD.MOV.U32 R0, RZ, RZ, c[0x0][0x560] ;  /* 0x00015800ff007624 */ /* 0x000fe200078e00ff */
[----:B------:R-:W-:Y:S01]  /*09a0*/  YIELD ;  /* 0x0000000000007946 */ /* 0x000fe20003800000 */
[----:B------:R-:W-:Y:S03]  /*09b0*/  BSSY B0, `(.L_x_506) ;  /* 0x0000016000007945 */ /* 0x000fe60003800000 */
[----:B------:R-:W-:-:S13]  /*09c0*/  ISETP.NE.AND P0, PT, R0, 0x1, PT ;  /* 0x000000010000780c */ /* 0x000fda0003f05270 */
[----:B--2---:R-:W-:Y:S01]  /*09d0*/  @P0 IMAD.HI.U32 R0, R4, c[0x0][0x564], RZ ;  /* 0x0001590004000a27 */ /* 0x004fe200078e00ff */
[----:B------:R-:W-:-:S04]  /*09e0*/  MOV R3, R4 ;  /* 0x0000000400037202 */ /* 0x000fc80000000f00 */
[----:B------:R-:W-:-:S04]  /*09f0*/  @P0 SHF.R.U32.HI R3, RZ, c[0x0][0x568], R0 ;  /* 0x00015a00ff030a19 */ /* 0x000fc80000011600 */
[----:B------:R-:W-:Y:S01]  /*0a00*/  ISETP.GE.AND P0, PT, R3, c[0x0][0x578], PT ;  /* 0x00015e0003007a0c */ /* 0x000fe20003f06270 */
[----:B------:R-:W-:-:S04]  /*0a10*/  IMAD.MOV R2, RZ, RZ, -R3 ;  /* 0x000000ffff027224 */ /* 0x000fc800078e0a03 */
[----:B------:R-:W-:-:S08]  /*0a20*/  IMAD R2, R2, c[0x0][0x560], R4 ;  /* 0x0001580002027a24 */ /* 0x000fd000078e0204 */
[----:B------:R-:W-:Y:S05]  /*0a30*/  @!P0 BRA `(.L_x_507) ;  /* 0x0000007000008947 */ /* 0x000fea0003800000 */
[----:B------:R-:W-:-:S04]  /*0a40*/  MOV R0, c[0x0][0x56c] ;  /* 0x00015b0000007a02 */ /* 0x000fc80000000f00 */
[----:B------:R-:W-:Y:S02]  /*0a50*/  ISETP.NE.AND P0, PT, R0, 0x1, PT ;  /* 0x000000010000780c */ /* 0x000fe40003f05270 */
[----:B------:R-:W-:-:S11]  /*0a60*/  MOV R0, R2 ;  /* 0x0000000200007202 */ /* 0x000fd60000000f00 */
[----:B------:R-:W-:-:S05]  /*0a70*/  @P0 IMAD.HI.U32 R4, R2, c[0x0][0x570], RZ ;  /* 0x00015c0002040a27 */ /* 0x000fca00078e00ff */
[----:B------:R-:W-:-:S05]  /*0a80*/  @P0 SHF.R.U32.HI R0, RZ, c[0x0][0x574], R4 ;  /* 0x00015d00ff000a19 */ /* 0x000fca0000011604 */
[----:B------:R-:W-:Y:S01]  /*0a90*/  IMAD R4, R0, c[0x0][0x56c], RZ ;  /* 0x00015b0000047a24 */ /* 0x000fe200078e02ff */
[----:B------:R-:W-:Y:S05]  /*0aa0*/  BRA `(.L_x_508) ;  /* 0x0000006000007947 */ /* 0x000fea0003800000 */
.L_x_507:
[----:B------:R-:W-:-:S04]  /*0ab0*/  MOV R0, c[0x0][0x554] ;  /* 0x0001550000007a02 */ /* 0x000fc80000000f00 */
[----:B------:R-:W-:Y:S02]  /*0ac0*/  ISETP.NE.AND P0, PT, R0, 0x1, PT ;  /* 0x000000010000780c */ /* 0x000fe40003f05270 */
[----:B------:R-:W-:-:S11]  /*0ad0*/  MOV R0, R2 ;  /* 0x0000000200007202 */ /* 0x000fd60000000f00 */
[----:B------:R-:W-:-:S05]  /*0ae0*/  @P0 IMAD.HI.U32 R4, R2, c[0x0][0x558], RZ ;  /* 0x0001560002040a27 */ /* 0x000fca00078e00ff */
[----:B------:R-:W-:-:S05]  /*0af0*/  @P0 SHF.R.U32.HI R0, RZ, c[0x0][0x55c], R4 ;  /* 0x00015700ff000a19 */ /* 0x000fca0000011604 */
[----:B------:R-:W-:Y:S02]  /*0b00*/  IMAD R4, R0, c[0x0][0x554], RZ ;  /* 0x0001550000047a24 */ /* 0x000fe400078e02ff */
.L_x_508:
[----:B------:R-:W-:Y:S05]  /*0b10*/  BSYNC B0 ;  /* 0x0000000000007941 */ /* 0x000fea0003800000 */
.L_x_506:
[----:B------:R-:W-:Y:S01]  /*0b20*/  IMAD.MOV.U32 R5, RZ, RZ, c[0x0][0x548] ;  /* 0x00015200ff057624 */ /* 0x000fe200078e00ff */
[----:B------:R-:W-:Y:S01]  /*0b30*/  ISETP.NE.U32.AND P0, PT, RZ, c[0x0][0x370], PT ;  /* 0x0000dc00ff007a0c */ /* 0x000fe20003f05070 */
[----:B------:R-:W-:Y:S02]  /*0b40*/  IMAD.IADD R4, R2, 0x1, -R4 ;  /* 0x0000000102047824 */ /* 0x000fe400078e0a04 */
[----:B------:R-:W-:Y:S01]  /*0b50*/  IMAD.MOV.U32 R7, RZ, RZ, RZ ;  /* 0x000000ffff077224 */ /* 0x000fe200078e00ff */
[----:B------:R-:W-:Y:S01]  /*0b60*/  ISETP.NE.AND P1, PT, R5, 0x1, PT ;  /* 0x000000010500780c */ /* 0x000fe20003f25270 */
[----:B------:R-:W-:Y:S01]  /*0b70*/  IMAD R6, R3, c[0x0][0x554], R4 ;  /* 0x0001550003067a24 */ /* 0x000fe200078e0204 */
[----:B------:R-:W-:-:S04]  /*0b80*/  ISETP.NE.AND.EX P0, PT, RZ, c[0x0][0x374], PT, P0 ;  /* 0x0000dd00ff007a0c */ /* 0x000fc80003f05300 */
[----:B------:R-:W-:-:S07]  /*0b90*/  MOV R35, R6 ;  /* 0x0000000600237202 */ /* 0x000fce0000000f00 */
[----:B------:R-:W-:-:S04]  /*0ba0*/  @P1 IMAD.HI.U32 R2, R6, c[0x0][0x54c], RZ ;  /* 0x0001530006021a27 */ /* 0x000fc800078e00ff */
[----:B------:R-:W-:Y:S01]  /*0bb0*/  @P0 IMAD.MOV.U32 R3, RZ, RZ, 0x4 ;  /* 0x00000004ff030424 */ /* 0x000fe200078e00ff */
[----:B------:R-:W-:-:S05]  /*0bc0*/  @P1 SHF.R.U32.HI R35, RZ, c[0x0][0x550], R2 ;  /* 0x00015400ff231a19 */ /* 0x000fca0000011602 */
[----:B------:R-:W-:Y:S01]  /*0bd0*/  @P0 IMAD.WIDE R2, R35, R3, c[0x0][0x370] ;  /* 0x0000dc0023020625 */ /* 0x000fe200078e0203 */
[----:B------:R-:W-:Y:S01]  /*0be0*/  LOP3.LUT R0, R0, 0x1ffffff, RZ, 0x3c, !PT ;  /* 0x01ffffff00007812 */ /* 0x000fe200078e3cff */
[----:B------:R-:W-:Y:S04]  /*0bf0*/  STL [R1+0x60], R35 ;  /* 0x0000602301007387 */ /* 0x000fe80000100800 */
[----:B------:R1:W2:Y:S01]  /*0c00*/  @P0 LDG.E R7, [R2.64] ;  /* 0x0000000602070981 */ /* 0x0002a2000c1e1900 */
[----:B------:R-:W-:Y:S01]  /*0c10*/  IADD3 R0, R0, c[0x0][0x53c], RZ ;  /* 0x00014f0000007a10 */ /* 0x000fe20007ffe0ff */
[----:B------:R-:W-:Y:S01]  /*0c20*/  IMAD.MOV.U32 R4, RZ, RZ, c[0x0][0x168] ;  /* 0x00005a00ff047624 */ /* 0x000fe200078e00ff */
[----:B------:R-:W-:Y:S01]  /*0c30*/  CS2R R122, SRZ ;  /* 0x00000000007a7805 */ /* 0x000fe2000001ff00 */
[----:B------:R-:W-:Y:S01]  /*0c40*/  CS2R R120, SRZ ;  /* 0x0000000000787805 */ /* 0x000fe2000001ff00 */
[----:B------:R-:W-:Y:S01]  /*0c50*/  CS2R R126, SRZ ;  /* 0x00000000007e7805 */ /* 0x000fe2000001ff00 */
[----:B------:R-:W-:Y:S01]  /*0c60*/  CS2R R124, SRZ ;  /* 0x00000000007c7805 */ /* 0x000fe2000001ff00 */
[----:B------:R-:W-:Y:S01]  /*0c70*/  IADD3 R4, -R4, 0x70, RZ ;  /* 0x0000007004047810 */ /* 0x000fe20007ffe1ff */
[----:B------:R-:W-:Y:S01]  /*0c80*/  CS2R R128, SRZ ;  /* 0x0000000000807805 */ /* 0x000fe2000001ff00 */
[----:B------:R-:W-:Y:S01]  /*0c90*/  MOV R130, RZ ;  /* 0x000000ff00827202 */ /* 0x000fe20000000f00 */
[----:B------:R-:W-:Y:S01]  /*0ca0*/  CS2R R154, SRZ ;  /* 0x00000000009a7805 */ /* 0x000fe2000001ff00 */
[----:B------:R-:W-:Y:S01]  /*0cb0*/  CS2R R8, SRZ ;  /* 0x0000000000087805 */ /* 0x000fe2000001ff00 */
[----:B------:R-:W-:Y:S01]  /*0cc0*/  IMAD.MOV.U32 R152, RZ, RZ, RZ ;  /* 0x000000ffff987224 */ /* 0x000fe200078e00ff */
[----:B------:R-:W-:Y:S01]  /*0cd0*/  CS2R R10, SRZ ;  /* 0x00000000000a7805 */ /* 0x000fe2000001ff00 */
[----:B------:R-:W-:Y:S01]  /*0ce0*/  IMAD.MOV.U32 R138, RZ, RZ, RZ ;  /* 0x000000ffff8a7224 */ /* 0x000fe200078e00ff */
[----:B------:R-:W-:Y:S01]  /*0cf0*/  MOV R136, RZ ;  /* 0x000000ff00887202 */ /* 0x000fe20000000f00 */
[----:B------:R-:W-:Y:S01]  /*0d00*/  IMAD.MOV.U32 R162, RZ, RZ, RZ ;  /* 0x000000ffffa27224 */ /* 0x000fe200078e00ff */
[----:B------:R-:W-:Y:S01]  /*0d10*/  CS2R R12, SRZ ;  /* 0x00000000000c7805 */ /* 0x000fe2000001ff00 */
[----:B------:R-:W-:Y:S01]  /*0d20*/  IMAD.MOV.U32 R160, RZ, RZ, RZ ;  /* 0x000000ffffa07224 */ /* 0x000fe200078e00ff */
[----:B------:R-:W-:Y:S01]  /*0d30*/  MOV R134, RZ ;  /* 0x000000ff00867202 */ /* 0x000fe20000000f00 */
[----:B------:R-:W-:Y:S01]  /*0d40*/  CS2R R14, SRZ ;  /* 0x00000000000e7805 */ /* 0x000fe2000001ff00 */
[----:B------:R-:W-:Y:S01]  /*0d50*/  IMAD.MOV.U32 R132, RZ, RZ, RZ ;  /* 0x000000ffff847224 */ /* 0x000fe200078e00ff */
[----:B------:R-:W-:Y:S01]  /*0d60*/  MOV R170, RZ ;  /* 0x000000ff00aa7202 */ /* 0x000fe20000000f00 */
[----:B------:R-:W-:Y:S01]  /*0d70*/  CS2R R16, SRZ ;  /* 0x0000000000107805 */ /* 0x000fe2000001ff00 */
[----:B------:R-:W-:Y:S01]  /*0d80*/  IMAD.MOV.U32 R168, RZ, RZ, RZ ;  /* 0x000000ffffa87224 */ /* 0x000fe200078e00ff */
[----:B-1----:R-:W-:Y:S01]  /*0d90*/  MOV R2, c[0x0][0x2c4] ;  /* 0x0000b10000027a02 */ /* 0x002fe20000000f00 */
[----:B------:R-:W-:Y:S01]  /*0da0*/  CS2R R18, SRZ ;  /* 0x0000000000127805 */ /* 0x000fe2000001ff00 */
[----:B------:R-:W-:Y:S01]  /*0db0*/  MOV R3, c[0x0][0x2ac] ;  /* 0x0000ab0000037a02 */ /* 0x000fe20000000f00 */
[----:B------:R-:W-:Y:S01]  /*0dc0*/  IMAD.MOV.U32 R144, RZ, RZ, RZ ;  /* 0x000000ffff907224 */ /* 0x000fe200078e00ff */
[----:B------:R-:W-:Y:S01]  /*0dd0*/  ISETP.NE.AND P4, PT, R2, 0x1, PT ;  /* 0x000000010200780c */ /* 0x000fe20003f85270 */
[----:B------:R-:W-:Y:S01]  /*0de0*/  CS2R R20, SRZ ;  /* 0x0000000000147805 */ /* 0x000fe2000001ff00 */
[----:B------:R-:W-:Y:S01]  /*0df0*/  MOV R146, RZ ;  /* 0x000000ff00927202 */ /* 0x000fe20000000f00 */
[C---:B------:R-:W-:Y:S01]  /*0e00*/  IMAD R5, R3.reuse, c[0x0][0x1d0], RZ ;  /* 0x0000740003057a24 */ /* 0x040fe200078e02ff */
[----:B------:R-:W-:Y:S01]  /*0e10*/  MOV R166, RZ ;  /* 0x000000ff00a67202 */ /* 0x000fe20000000f00 */
[----:B------:R-:W-:Y:S01]  /*0e20*/  IMAD R3, R3, c[0x0][0x1d0], R4 ;  /* 0x0000740003037a24 */ /* 0x000fe200078e0204 */
[----:B------:R-:W-:Y:S01]  /*0e30*/  MOV R142, RZ ;  /* 0x000000ff008e7202 */ /* 0x000fe20000000f00 */
[----:B------:R-:W-:Y:S01]  /*0e40*/  IMAD.MOV.U32 R4, RZ, RZ, RZ ;  /* 0x000000ffff047224 */ /* 0x000fe200078e00ff */
[----:B------:R-:W-:Y:S01]  /*0e50*/  IADD3 R5, R5, 0x6f, RZ ;  /* 0x0000006f05057810 */ /* 0x000fe20007ffe0ff */
[----:B------:R-:W-:Y:S01]  /*0e60*/  IMAD.MOV.U32 R164, RZ, RZ, RZ ;  /* 0x000000ffffa47224 */ /* 0x000fe200078e00ff */
[----:B------:R-:W-:Y:S01]  /*0e70*/  CS2R R22, SRZ ;  /* 0x0000000000167805 */ /* 0x000fe2000001ff00 */
[----:B------:R-:W-:Y:S01]  /*0e80*/  IMAD.MOV.U32 R140, RZ, RZ, RZ ;  /* 0x000000ffff8c7224 */ /* 0x000fe200078e00ff */
[----:B------:R-:W-:Y:S01]  /*0e90*/  MOV R178, RZ ;  /* 0x000000ff00b27202 */ /* 0x000fe20000000f00 */
[----:B------:R-:W-:Y:S01]  /*0ea0*/  IMAD.HI R4, R5, -0x6db6db6d, R4 ;  /* 0x9249249305047827 */ /* 0x000fe200078e0204 */
[----:B------:R-:W-:Y:S01]  /*0eb0*/  CS2R R24, SRZ ;  /* 0x0000000000187805 */ /* 0x000fe2000001ff00 */
[----:B------:R-:W-:Y:S01]  /*0ec0*/  CS2R R158, SRZ ;  /* 0x00000000009e7805 */ /* 0x000fe2000001ff00 */
[----:B------:R-:W-:Y:S01]  /*0ed0*/  MOV R156, RZ ;  /* 0x000000ff009c7202 */ /* 0x000fe20000000f00 */
[----:B------:R-:W-:Y:S01]  /*0ee0*/  IMAD.MOV R5, RZ, RZ, -R35 ;  /* 0x000000ffff057224 */ /* 0x000fe200078e0a23 */
[----:B------:R-:W-:Y:S01]  /*0ef0*/  CS2R R26, SRZ ;  /* 0x00000000001a7805 */ /* 0x000fe2000001ff00 */
[----:B------:R-:W-:Y:S01]  /*0f00*/  IMAD.MOV.U32 R176, RZ, RZ, RZ ;  /* 0x000000ffffb07224 */ /* 0x000fe200078e00ff */
[----:B------:R-:W-:Y:S01]  /*0f10*/  MOV R172, RZ ;  /* 0x000000ff00ac7202 */ /* 0x000fe20000000f00 */
[----:B------:R-:W-:Y:S01]  /*0f20*/  IMAD R36, R5, c[0x0][0x548], R6 ;  /* 0x0001520005247a24 */ /* 0x000fe200078e0206 */
        /* <DEDUP_REMOVED lines=10> */
[----:B--2---:R1:W-:Y:S02]  /*0fd0*/  STL [R1+0x34], R7 ;  /* 0x0000340701007387 */ /* 0x0043e40000100800 */
[----:B-1----:R-:W-:-:S05]  /*0fe0*/  IMAD.SHL.U32 R7, R0, 0x80, RZ ;  /* 0x0000008000077824 */ /* 0x002fca00078e00ff */
[----:B------:R-:W-:Y:S01]  /*0ff0*/  IADD3 R0, R7, 0x7f, RZ ;  /* 0x0000007f07007810 */ /* 0x000fe20007ffe0ff */
[----:B------:R1:W-:Y:S04]  /*1000*/  STL [R1+0x5c], R7 ;  /* 0x00005c0701007387 */ /* 0x0003e80000100800 */
[----:B------:R-:W-:Y:S01]  /*1010*/  @P4 IMAD.HI.U32 R2, R0, c[0x0][0x2c8], RZ ;  /* 0x0000b20000024a27 */ /* 0x000fe200078e00ff */
[----:B------:R1:W-:Y:S04]  /*1020*/  STL [R1+0x64], R36 ;  /* 0x0000642401007387 */ /* 0x0003e80000100800 */
[----:B------:R-:W-:-:S02]  /*1030*/  @P4 SHF.R.U32.HI R0, RZ, c[0x0][0x2cc], R2 ;  /* 0x0000b300ff004a19 */ /* 0x000fc40000011602 */
[----:B------:R-:W-:-:S03]  /*1040*/  MOV R2, RZ ;  /* 0x000000ff00027202 */ /* 0x000fc60000000f00 */
[----:B------:R-:W-:Y:S01]  /*1050*/  IMAD.IADD R3, R3, 0x1, R0 ;  /* 0x0000000103037824 */ /* 0x000fe200078e0200 */
[----:B------:R-:W-:-:S03]  /*1060*/  SHF.R.U32.HI R0, RZ, 0x1f, R4 ;  /* 0x0000001fff007819 */ /* 0x000fc60000011604 */
[----:B------:R-:W-:Y:S01]  /*1070*/  IMAD.HI R2, R3, -0x6db6db6d, R2 ;  /* 0x9249249303027827 */ /* 0x000fe200078e0202 */
[----:B------:R-:W-:Y:S02]  /*1080*/  LEA.HI.SX32 R4, R4, R0, 0x1a ;  /* 0x0000000004047211 */ /* 0x000fe400078fd2ff */
[----:B------:R-:W-:Y:S02]  /*1090*/  PRMT R0, RZ, 0x7610, R0 ;  /* 0x00007610ff007816 */ /* 0x000fe40000000000 */
[----:B------:R-:W-:-:S04]  /*10a0*/  SHF.R.U32.HI R3, RZ, 0x1f, R2 ;  /* 0x0000001fff037819 */ /* 0x000fc80000011602 */
[----:B------:R-:W-:-:S04]  /*10b0*/  LEA.HI.SX32 R2, R2, R3, 0x1a ;  /* 0x0000000302027211 */ /* 0x000fc800078fd2ff */
[----:B------:R-:W-:-:S04]  /*10c0*/  IMNMX R245, R4, R2, PT ;  /* 0x0000000204f57217 */ /* 0x000fc80003800200 */
[----:B------:R-:W-:-:S13]  /*10d0*/  ISETP.GE.AND P0, PT, R245, 0x1, PT ;  /* 0x00000001f500780c */ /* 0x000fda0003f06270 */
[----:B------:R-:W-:Y:S05]  /*10e0*/  @!P0 BRA `(.L_x_509) ;  /* 0x00012f7000008947 */ /* 0x000fea0003800000 */
[----:B-1----:R-:W-:-:S04]  /*10f0*/  ISETP.NE.U32.AND P0, PT, RZ, c[0x0][0x340], PT ;  /* 0x0000d000ff007a0c */ /* 0x002fc80003f05070 */
[----:B------:R-:W-:-:S13]  /*1100*/  ISETP.NE.AND.EX P0, PT, RZ, c[0x0][0x344], PT, P0 ;  /* 0x0000d100ff007a0c */ /* 0x000fda0003f05300 */
[----:B------:R-:W-:Y:S05]  /*1110*/  @!P0 BRA `(.L_x_510) ;  /* 0x0000004000008947 */ /* 0x000fea0003800000 */
[----:B------:R-:W-:-:S05]  /*1120*/  MOV R2, 0x4 ;  /* 0x0000000400027802 */ /* 0x000fca0000000f00 */
[----:B------:R-:W-:-:S05]  /*1130*/  IMAD.WIDE R2, R35, R2, c[0x0][0x340] ;  /* 0x0000d00023027625 */ /* 0x000fca00078e0202 */
[----:B------:R1:W5:Y:S01]  /*1140*/  LDG.E R8, [R2.64] ;  /* 0x0000000602087981 */ /* 0x000362000c1e1900 */
[----:B------:R-:W-:Y:S05]  /*1150*/  BRA `(.L_x_511) ;  /* 0x0000001000007947 */ /* 0x000fea0003800000 */
.L_x_510:
[----:B------:R-:W-:Y:S02]  /*1160*/  MOV R8, R35 ;  /* 0x0000002300087202 */ /* 0x000fe40000000f00 */
.L_x_511:
[----:B------:R-:W2:Y:S01]  /*1170*/  LDL R0, [R1+0x30] ;  /* 0x0000300001007983 */ /* 0x000ea20000100800 */
[----:B------:R-:W-:Y:S01]  /*1180*/  SHF.R.S32.HI R14, RZ, 0x1f, R36 ;  /* 0x0000001fff0e7819 */ /* 0x000fe20000011424 */
[----:B-1----:R-:W-:Y:S01]  /*1190*/  IMAD.WIDE.U32 R2, R36, c[0x0][0x1b8], RZ ;  /* 0x00006e0024027a25 */ /* 0x002fe200078e00ff */
[----:B------:R-:W-:Y:S02]  /*11a0*/  SHF.R.S32.HI R6, RZ, 0x1f, R35 ;  /* 0x0000001fff067819 */ /* 0x000fe40000011423 */
[----:B------:R-:W-:Y:S01]  /*11b0*/  ISETP.GE.AND P2, PT, R242, c[0x0][0x198], PT ;  /* 0x00006600f2007a0c */ /* 0x000fe20003f46270 */
[----:B------:R-:W-:Y:S02]  /*11c0*/  IMAD R5, R14, c[0x0][0x1b8], RZ ;  /* 0x00006e000e057a24 */ /* 0x000fe400078e02ff */
[----:B------:R-:W-:Y:S02]  /*11d0*/  IMAD R6, R6, c[0x0][0x1c0], RZ ;  /* 0x0000700006067a24 */ /* 0x000fe400078e02ff */
[----:B------:R-:W-:-:S05]  /*11e0*/  IMAD R5, R36, c[0x0][0x1bc], R5 ;  /* 0x00006f0024057a24 */ /* 0x000fca00078e0205 */
[----:B------:R-:W-:-:S05]  /*11f0*/  IADD3 R3, R3, R5, RZ ;  /* 0x0000000503037210 */ /* 0x000fca0007ffe0ff */
[----:B------:R-:W-:Y:S01]  /*1200*/  IMAD.WIDE.U32 R2, R35, c[0x0][0x1c0], R2 ;  /* 0x0000700023027a25 */ /* 0x000fe200078e0002 */
[----:B--2---:R-:W-:-:S04]  /*1210*/  IADD3 R4, R0, R7, RZ ;  /* 0x0000000700047210 */ /* 0x004fc80007ffe0ff */
[----:B------:R-:W-:Y:S01]  /*1220*/  MOV R0, R4 ;  /* 0x0000000400007202 */ /* 0x000fe20000000f00 */
[----:B------:R-:W-:-:S05]  /*1230*/  @P4 IMAD.HI.U32 R7, R4, c[0x0][0x2c8], RZ ;  /* 0x0000b20004074a27 */ /* 0x000fca00078e00ff */
[----:B------:R-:W-:Y:S01]  /*1240*/  @P4 SHF.R.U32.HI R0, RZ, c[0x0][0x2cc], R7 ;  /* 0x0000b300ff004a19 */ /* 0x000fe20000011607 */
[----:B------:R-:W-:-:S03]  /*1250*/  IMAD R7, R35, c[0x0][0x1c4], R6 ;  /* 0x0000710023077a24 */ /* 0x000fc600078e0206 */
[----:B------:R-:W-:Y:S02]  /*1260*/  SHF.R.S32.HI R6, RZ, 0x1f, R0 ;  /* 0x0000001fff067819 */ /* 0x000fe40000011400 */
[----:B------:R-:W-:Y:S02]  /*1270*/  IADD3 R5, -R0, RZ, RZ ;  /* 0x000000ff00057210 */ /* 0x000fe40007ffe1ff */
[----:B------:R-:W-:Y:S01]  /*1280*/  IADD3 R3, R3, R7, RZ ;  /* 0x0000000703037210 */ /* 0x000fe20007ffe0ff */
[----:B------:R-:W-:Y:S02]  /*1290*/  IMAD R6, R6, c[0x0][0x1b0], RZ ;  /* 0x00006c0006067a24 */ /* 0x000fe400078e02ff */
[----:B------:R-:W-:Y:S02]  /*12a0*/  IMAD R4, R5, c[0x0][0x2c4], R4 ;  /* 0x0000b10005047a24 */ /* 0x000fe400078e0204 */
[C---:B------:R-:W-:Y:S02]  /*12b0*/  IMAD R6, R0.reuse, c[0x0][0x1b4], R6 ;  /* 0x00006d0000067a24 */ /* 0x040fe400078e0206 */
[----:B------:R-:W-:Y:S01]  /*12c0*/  IMAD.WIDE.U32 R2, R0, c[0x0][0x1b0], R2 ;  /* 0x00006c0000027a25 */ /* 0x000fe200078e0002 */
[----:B------:R-:W-:-:S04]  /*12d0*/  SHF.R.S32.HI R0, RZ, 0x1f, R4 ;  /* 0x0000001fff007819 */ /* 0x000fc80000011404 */
[----:B------:R-:W-:Y:S01]  /*12e0*/  IADD3 R3, R3, R6, RZ ;  /* 0x0000000603037210 */ /* 0x000fe20007ffe0ff */
[----:B------:R-:W-:-:S04]  /*12f0*/  IMAD R0, R0, c[0x0][0x1a8], RZ ;  /* 0x00006a0000007a24 */ /* 0x000fc800078e02ff */
[----:B------:R-:W-:-:S04]  /*1300*/  IMAD.WIDE.U32 R2, R4, c[0x0][0x1a8], R2 ;  /* 0x00006a0004027a25 */ /* 0x000fc800078e0002 */
[----:B------:R-:W-:Y:S01]  /*1310*/  IMAD R4, R4, c[0x0][0x1ac], R0 ;  /* 0x00006b0004047a24 */ /* 0x000fe200078e0200 */
[----:B------:R-:W-:-:S04]  /*1320*/  LEA R5, P0, R2, c[0x0][0x160], 0x1 ;  /* 0x0000580002057a11 */ /* 0x000fc800078008ff */
[----:B------:R-:W-:-:S04]  /*1330*/  IADD3 R4, R3, R4, RZ ;  /* 0x0000000403047210 */ /* 0x000fc80007ffe0ff */
[----:B------:R-:W-:Y:S01]  /*1340*/  LEA.HI.X R4, R2, c[0x0][0x164], R4, 0x1, P0 ;  /* 0x0000590002047a11 */ /* 0x000fe200000f0c04 */
[----:B------:R-:W-:Y:S05]  /*1350*/  BRA.DIV ~URZ, `(.L_x_512) ;  /* 0x000149127f007947 */ /* 0x000fea000b800000 */
[----:B------:R1:W2:Y:S02]  /*1360*/  SHFL.IDX PT, R6, R4, RZ, 0x181f ;  /* 0x00181fff04067589 */ /* 0x0002a400000e0000 */
.L_x_590:
[----:B------:R-:W-:Y:S05]  /*1370*/  BRA.DIV ~URZ, `(.L_x_513) ;  /* 0x000149627f007947 */ /* 0x000fea000b800000 */
[----:B------:R3:W4:Y:S02]  /*1380*/  SHFL.IDX PT, R2, R5, RZ, 0x181f ;  /* 0x00181fff05027589 */ /* 0x00072400000e0000 */
.L_x_591:
[----:B---3--:R-:W3:Y:S04]  /*1390*/  LDL R3, [R1+0x5c] ;  /* 0x00005c0001037983 */ /* 0x008ee80000100800 */
[----:B------:R-:W1:Y:S02]  /*13a0*/  S2R R7, SR_TID.X ;  /* 0x0000000000077919 */ /* 0x000e640000002100 */
[----:B-1----:R-:W-:-:S04]  /*13b0*/  SHF.R.S32.HI R0, RZ, 0x1f, R7 ;  /* 0x0000001fff007819 */ /* 0x002fc80000011407 */
[----:B------:R-:W-:Y:S01]  /*13c0*/  LEA.HI R0, R0, R7, RZ, 0x3 ;  /* 0x0000000700007211 */ /* 0x000fe200078f18ff */
[----:B------:R-:W-:-:S03]  /*13d0*/  IMAD.MOV.U32 R7, RZ, RZ, c[0x0][0x2c4] ;  /* 0x0000b100ff077624 */ /* 0x000fc600078e00ff */
[----:B------:R-:W-:Y:S01]  /*13e0*/  SHF.R.S32.HI R0, RZ, 0x3, R0 ;  /* 0x00000003ff007819 */ /* 0x000fe20000011400 */
[----:B------:R-:W-:Y:S01]  /*13f0*/  IMAD R7, R7, c[0x0][0x168], RZ ;  /* 0x00005a0007077a24 */ /* 0x000fe200078e02ff */
[----:B------:R-:W-:Y:S03]  /*1400*/  BSSY B0, `(.L_x_514) ;  /* 0x000000b000007945 */ /* 0x000fe60003800000 */
[----:B---3--:R-:W-:-:S05]  /*1410*/  IMAD.IADD R0, R0, 0x1, R3 ;  /* 0x0000000100007824 */ /* 0x008fca00078e0203 */
[----:B------:R-:W-:-:S13]  /*1420*/  ISETP.GE.AND P0, PT, R0, R7, PT ;  /* 0x000000070000720c */ /* 0x000fda0003f06270 */
[----:B------:R-:W-:Y:S05]  /*1430*/  @P0 BRA `(.L_x_515) ;  /* 0x0000007000000947 */ /* 0x000fea0003800000 */
[----:B------:R-:W-:Y:S02]  /*1440*/  SHF.R.S32.HI R9, RZ, 0x1f, R242 ;  /* 0x0000001fff097819 */ /* 0x000fe400000114f2 */
[----:B----4-:R-:W-:-:S04]  /*1450*/  LEA R2, P0, R242, R2, 0x1 ;  /* 0x00000002f2027211 */ /* 0x010fc800078008ff */
[----:B--2---:R-:W-:-:S05]  /*1460*/  LEA.HI.X R3, R242, R6, R9, 0x1, P0 ;  /* 0x00000006f2037211 */ /* 0x004fca00000f0c09 */
[----:B------:R-:W-:Y:S01]  /*1470*/  @!PT LDS RZ, [RZ] ;  /* 0x00000000fffff984 */ /* 0x000fe20000000800 */
[----:B------:R-:W-:Y:S01]  /*1480*/  @!PT LDS RZ, [RZ] ;  /* 0x00000000fffff984 */ /* 0x000fe20000000800 */
[----:B------:R-:W-:Y:S01]  /*1490*/  @!PT LDS RZ, [RZ] ;  /* 0x00000000fffff984 */ /* 0x000fe20000000800 */
[----:B------:R1:W-:Y:S04]  /*14a0*/  LDGSTS.E.BYPASS.LTC128B.128 [R243+0x7100], [R2.64], !P2 ;  /* 0x0710000002f37fae */ /* 0x0003e8000d101d46 */
.L_x_515:
[----:B------:R-:W-:Y:S05]  /*14b0*/  BSYNC B0 ;  /* 0x0000000000007941 */ /* 0x000fea0003800000 */
.L_x_514:
[----:B------:R-:W-:Y:S05]  /*14c0*/  BRA.DIV ~URZ, `(.L_x_516) ;  /* 0x000148827f007947 */ /* 0x000fea000b800000 */
[----:B--2---:R2:W3:Y:S04]  /*14d0*/  SHFL.IDX PT, R6, R4, 0x1, 0x181f ;  /* 0x00381f0004067f89 */ /* 0x0044e800000e0000 */
[----:B-1--4-:R2:W1:Y:S02]  /*14e0*/  SHFL.IDX PT, R2, R5, 0x1, 0x181f ;  /* 0x00381f0005027f89 */ /* 0x01246400000e0000 */
.L_x_592:
[----:B------:R-:W-:Y:S01]  /*14f0*/  IADD3 R3, R0, 0x10, RZ ;  /* 0x0000001000037810 */ /* 0x000fe20007ffe0ff */
[----:B------:R-:W-:Y:S03]  /*1500*/  BSSY B0, `(.L_x_517) ;  /* 0x000000a000007945 */ /* 0x000fe60003800000 */
[----:B------:R-:W-:-:S13]  /*1510*/  ISETP.GE.AND P0, PT, R3, R7, PT ;  /* 0x000000070300720c */ /* 0x000fda0003f06270 */
[----:B------:R-:W-:Y:S05]  /*1520*/  @P0 BRA `(.L_x_518) ;  /* 0x0000007000000947 */ /* 0x000fea0003800000 */
[----:B------:R-:W-:Y:S02]  /*1530*/  SHF.R.S32.HI R9, RZ, 0x1f, R242 ;  /* 0x0000001fff097819 */ /* 0x000fe400000114f2 */
[----:B-1----:R-:W-:-:S04]  /*1540*/  LEA R2, P0, R242, R2, 0x1 ;  /* 0x00000002f2027211 */ /* 0x002fc800078008ff */
[----:B---3--:R-:W-:-:S05]  /*1550*/  LEA.HI.X R3, R242, R6, R9, 0x1, P0 ;  /* 0x00000006f2037211 */ /* 0x008fca00000f0c09 */
[----:B------:R-:W-:Y:S01]  /*1560*/  @!PT LDS RZ, [RZ] ;  /* 0x00000000fffff984 */ /* 0x000fe20000000800 */
[----:B------:R-:W-:Y:S01]  /*1570*/  @!PT LDS RZ, [RZ] ;  /* 0x00000000fffff984 */ /* 0x000fe20000000800 */
[----:B------:R-:W-:Y:S01]  /*1580*/  @!PT LDS RZ, [RZ] ;  /* 0x00000000fffff984 */ /* 0x000fe20000000800 */
[----:B------:R1:W-:Y:S04]  /*1590*/  LDGSTS.E.BYPASS.LTC128B.128 [R243+0x7900], [R2.64], !P2 ;  /* 0x0790000002f37fae */ /* 0x0003e8000d101d46 */
.L_x_518:
[----:B------:R-:W-:Y:S05]  /*15a0*/  BSYNC B0 ;  /* 0x0000000000007941 */ /* 0x000fea0003800000 */
.L_x_517:
[----:B------:R-:W-:Y:S05]  /*15b0*/  BRA.DIV ~URZ, `(.L_x_519) ;  /* 0x000148627f007947 */ /* 0x000fea000b800000 */
[----:B---3--:R3:W4:Y:S02]  /*15c0*/  SHFL.IDX PT, R6, R4, 0x2, 0x181f ;  /* 0x00581f0004067f89 */ /* 0x00872400000e0000 */
.L_x_593:
[----:B------:R-:W-:Y:S05]  /*15d0*/  BRA.DIV ~URZ, `(.L_x_520) ;  /* 0x000148b27f007947 */ /* 0x000fea000b800000 */
[----:B-1----:R1:W2:Y:S02]  /*15e0*/  SHFL.IDX PT, R2, R5, 0x2, 0x181f ;  /* 0x00581f0005027f89 */ /* 0x0022a400000e0000 */
.L_x_594:
[----:B------:R-:W-:Y:S01]  /*15f0*/  IADD3 R3, R0, 0x20, RZ ;  /* 0x0000002000037810 */ /* 0x000fe20007ffe0ff */
[----:B------:R-:W-:Y:S03]  /*1600*/  BSSY B0, `(.L_x_521) ;  /* 0x000000a000007945 */ /* 0x000fe60003800000 */
[----:B------:R-:W-:-:S13]  /*1610*/  ISETP.GE.AND P0, PT, R3, R7, PT ;  /* 0x000000070300720c */ /* 0x000fda0003f06270 */
[----:B------:R-:W-:Y:S05]  /*1620*/  @P0 BRA `(.L_x_522) ;  /* 0x0000007000000947 */ /* 0x000fea0003800000 */
[----:B------:R-:W-:Y:S02]  /*1630*/  SHF.R.S32.HI R9, RZ, 0x1f, R242 ;  /* 0x0000001fff097819 */ /* 0x000fe400000114f2 */
[----:B--2---:R-:W-:-:S04]  /*1640*/  LEA R2, P0, R242, R2, 0x1 ;  /* 0x00000002f2027211 */ /* 0x004fc800078008ff */
[----:B----4-:R-:W-:-:S05]  /*1650*/  LEA.HI.X R3, R242, R6, R9, 0x1, P0 ;  /* 0x00000006f2037211 */ /* 0x010fca00000f0c09 */
[----:B------:R-:W-:Y:S01]  /*1660*/  @!PT LDS RZ, [RZ] ;  /* 0x00000000fffff984 */ /* 0x000fe20000000800 */
[----:B------:R-:W-:Y:S01]  /*1670*/  @!PT LDS RZ, [RZ] ;  /* 0x00000000fffff984 */ /* 0x000fe20000000800 */
[----:B------:R-:W-:Y:S01]  /*1680*/  @!PT LDS RZ, [RZ] ;  /* 0x00000000fffff984 */ /* 0x000fe20000000800 */
[----:B------:R2:W-:Y:S04]  /*1690*/  LDGSTS.E.BYPASS.LTC128B.128 [R243+0x8100], [R2.64], !P2 ;  /* 0x0810000002f37fae */ /* 0x0005e8000d101d46 */
.L_x_522:
[----:B------:R-:W-:Y:S05]  /*16a0*/  BSYNC B0 ;  /* 0x0000000000007941 */ /* 0x000fea0003800000 */
.L_x_521:
[----:B------:R-:W-:Y:S05]  /*16b0*/  BRA.DIV ~URZ, `(.L_x_523) ;  /* 0x000148427f007947 */ /* 0x000fea000b800000 */
[----:B----4-:R4:W1:Y:S04]  /*16c0*/  SHFL.IDX PT, R6, R4, 0x3, 0x181f ;  /* 0x00781f0004067f89 */ /* 0x01086800000e0000 */
[----:B--2---:R4:W2:Y:S02]  /*16d0*/  SHFL.IDX PT, R2, R5, 0x3, 0x181f ;  /* 0x00781f0005027f89 */ /* 0x0048a400000e0000 */
.L_x_595:
[----:B------:R-:W-:Y:S01]  /*16e0*/  IADD3 R3, R0, 0x30, RZ ;  /* 0x0000003000037810 */ /* 0x000fe20007ffe0ff */
[----:B------:R-:W-:Y:S03]  /*16f0*/  BSSY B0, `(.L_x_524) ;  /* 0x000000a000007945 */ /* 0x000fe60003800000 */
[----:B------:R-:W-:-:S13]  /*1700*/  ISETP.GE.AND P0, PT, R3, R7, PT ;  /* 0x000000070300720c */ /* 0x000fda0003f06270 */
[----:B------:R-:W-:Y:S05]  /*1710*/  @P0 BRA `(.L_x_525) ;  /* 0x0000007000000947 */ /* 0x000fea0003800000 */
[----:B------:R-:W-:Y:S02]  /*1720*/  SHF.R.S32.HI R9, RZ, 0x1f, R242 ;  /* 0x0000001fff097819 */ /* 0x000fe400000114f2 */
[----:B--2---:R-:W-:-:S04]  /*1730*/  LEA R2, P0, R242, R2, 0x1 ;  /* 0x00000002f2027211 */ /* 0x004fc800078008ff */
[----:B-1----:R-:W-:-:S05]  /*1740*/  LEA.HI.X R3, R242, R6, R9, 0x1, P0 ;  /* 0x00000006f2037211 */ /* 0x002fca00000f0c09 */
[----:B------:R-:W-:Y:S01]  /*1750*/  @!PT LDS RZ, [RZ] ;  /* 0x00000000fffff984 */ /* 0x000fe20000000800 */
[----:B------:R-:W-:Y:S01]  /*1760*/  @!PT LDS RZ, [RZ] ;  /* 0x00000000fffff984 */ /* 0x000fe20000000800 */
[----:B------:R-:W-:Y:S01]  /*1770*/  @!PT LDS RZ, [RZ] ;  /* 0x00000000fffff984 */ /* 0x000fe20000000800 */
[----:B------:R1:W-:Y:S04]  /*1780*/  LDGSTS.E.BYPASS.LTC128B.128 [R243+0x8900], [R2.64], !P2 ;  /* 0x0890000002f37fae */ /* 0x0003e8000d101d46 */
.L_x_525:
[----:B------:R-:W-:Y:S05]  /*1790*/  BSYNC B0 ;  /* 0x0000000000007941 */ /* 0x000fea0003800000 */
.L_x_524:
[----:B------:R-:W-:Y:S05]  /*17a0*/  BRA.DIV ~URZ, `(.L_x_526) ;  /* 0x000148227f007947 */ /* 0x000fea000b800000 */
[----:B-1----:R1:W3:Y:S02]  /*17b0*/  SHFL.IDX PT, R6, R4, 0x4, 0x181f ;  /* 0x00981f0004067f89 */ /* 0x0022e400000e0000 */
.L_x_596:
[----:B------:R-:W-:Y:S05]  /*17c0*/  BRA.DIV ~URZ, `(.L_x_527) ;  /* 0x000148727f007947 */ /* 0x000fea000b800000 */
[----:B--2---:R2:W1:Y:S02]  /*17d0*/  SHFL.IDX PT, R2, R5, 0x4, 0x181f ;  /* 0x00981f0005027f89 */ /* 0x00446400000e0000 */
.L_x_597:
        /* <DEDUP_REMOVED lines=11> */
.L_x_529:
[----:B------:R-:W-:Y:S05]  /*1890*/  BSYNC B0 ;  /* 0x0000000000007941 */ /* 0x000fea0003800000 */
.L_x_528:
[----:B------:R-:W-:Y:S05]  /*18a0*/  BRA.DIV ~URZ, `(.L_x_530) ;  /* 0x000148027f007947 */ /* 0x000fea000b800000 */
[----:B---3--:R3:W2:Y:S04]  /*18b0*/  SHFL.IDX PT, R6, R4, 0x5, 0x181f ;  /* 0x00b81f0004067f89 */ /* 0x0086a800000e0000 */
[----:B-1----:R3:W1:Y:S02]  /*18c0*/  SHFL.IDX PT, R2, R5, 0x5, 0x181f ;  /* 0x00b81f0005027f89 */ /* 0x00266400000e0000 */
.L_x_598:
[----:B------:R-:W-:Y:S01]  /*18d0*/  IADD3 R3, R0, 0x50, RZ ;  /* 0x0000005000037810 */ /* 0x000fe20007ffe0ff */
[----:B------:R-:W-:Y:S03]  /*18e0*/  BSSY B0, `(.L_x_531) ;  /* 0x000000a000007945 */ /* 0x000fe60003800000 */
[----:B------:R-:W-:-:S13]  /*18f0*/  ISETP.GE.AND P0, PT, R3, R7, PT ;  /* 0x000000070300720c */ /* 0x000fda0003f06270 */
[----:B------:R-:W-:Y:S05]  /*1900*/  @P0 BRA `(.L_x_532) ;  /* 0x0000007000000947 */ /* 0x000fea0003800000 */
[----:B------:R-:W-:Y:S02]  /*1910*/  SHF.R.S32.HI R9, RZ, 0x1f, R242 ;  /* 0x0000001fff097819 */ /* 0x000fe400000114f2 */
[----:B-1----:R-:W-:-:S04]  /*1920*/  LEA R2, P0, R242, R2, 0x1 ;  /* 0x00000002f2027211 */ /* 0x002fc800078008ff */
[----:B--2---:R-:W-:-:S05]  /*1930*/  LEA.HI.X R3, R242, R6, R9, 0x1, P0 ;  /* 0x00000006f2037211 */ /* 0x004fca00000f0c09 */
[----:B------:R-:W-:Y:S01]  /*1940*/  @!PT LDS RZ, [RZ] ;  /* 0x00000000fffff984 */ /* 0x000fe20000000800 */
[----:B------:R-:W-:Y:S01]  /*1950*/  @!PT LDS RZ, [RZ] ;  /* 0x00000000fffff984 */ /* 0x000fe20000000800 */
[----:B------:R-:W-:Y:S01]  /*1960*/  @!PT LDS RZ, [RZ] ;  /* 0x00000000fffff984 */ /* 0x000fe20000000800 */
[----:B------:R1:W-:Y:S04]  /*1970*/  LDGSTS.E.BYPASS.LTC128B.128 [R243+0x9900], [R2.64], !P2 ;  /* 0x0990000002f37fae */ /* 0x0003e8000d101d46 */
.L_x_532:
[----:B------:R-:W-:Y:S05]  /*1980*/  BSYNC B0 ;  /* 0x0000000000007941 */ /* 0x000fea0003800000 */
.L_x_531:
[----:B------:R-:W-:Y:S05]  /*1990*/  BRA.DIV ~URZ, `(.L_x_533) ;  /* 0x000147e27f007947 */ /* 0x000fea000b800000 */
[----:B--2---:R2:W3:Y:S02]  /*19a0*/  SHFL.IDX PT, R6, R4, 0x6, 0x181f ;  /* 0x00d81f0004067f89 */ /* 0x0044e400000e0000 */
.L_x_599:
[----:B------:R-:W-:Y:S05]  /*19b0*/  BRA.DIV ~URZ, `(.L_x_534) ;  /* 0x000148327f007947 */ /* 0x000fea000b800000 */
[----:B-1----:R1:W2:Y:S02]  /*19c0*/  SHFL.IDX PT, R2, R5, 0x6, 0x181f ;  /* 0x00d81f0005027f89 */ /* 0x0022a400000e0000 */
.L_x_600:
[----:B------:R-:W-:Y:S01]  /*19d0*/  IADD3 R3, R0, 0x60, RZ ;  /* 0x0000006000037810 */ /* 0x000fe20007ffe0ff */
[----:B------:R-:W-:Y:S03]  /*19e0*/  BSSY B0, `(.L_x_535) ;  /* 0x000000a000007945 */ /* 0x000fe60003800000 */
[----:B------:R-:W-:-:S13]  /*19f0*/  ISETP.GE.AND P0, PT, R3, R7, PT ;  /* 0x000000070300720c */ /* 0x000fda0003f06270 */
[----:B------:R-:W-:Y:S05]  /*1a00*/  @P0 BRA `(.L_x_536) ;  /* 0x0000007000000947 */ /* 0x000fea0003800000 */
[----:B------:R-:W-:Y:S02]  /*1a10*/  SHF.R.S32.HI R9, RZ, 0x1f, R242 ;  /* 0x0000001fff097819 */ /* 0x000fe400000114f2 */
[----:B--2---:R-:W-:-:S04]  /*1a20*/  LEA R2, P0, R242, R2, 0x1 ;  /* 0x00000002f2027211 */ /* 0x004fc800078008ff */
[----:B---3--:R-:W-:-:S05]  /*1a30*/  LEA.HI.X R3, R242, R6, R9, 0x1, P0 ;  /* 0x00000006f2037211 */ /* 0x008fca00000f0c09 */
[----:B------:R-:W-:Y:S01]  /*1a40*/  @!PT LDS RZ, [RZ] ;  /* 0x00000000fffff984 */ /* 0x000fe20000000800 */
[----:B------:R-:W-:Y:S01]  /*1a50*/  @!PT LDS RZ, [RZ] ;  /* 0x00000000fffff984 */ /* 0x000fe20000000800 */
[----:B------:R-:W-:Y:S01]  /*1a60*/  @!PT LDS RZ, [RZ] ;  /* 0x00000000fffff984 */ /* 0x000fe20000000800 */
[----:B------:R2:W-:Y:S04]  /*1a70*/  LDGSTS.E.BYPASS.LTC128B.128 [R243+0xa100], [R2.64], !P2 ;  /* 0x0a10000002f37fae */ /* 0x0005e8000d101d46 */
.L_x_536:
[----:B------:R-:W-:Y:S05]  /*1a80*/  BSYNC B0 ;  /* 0x0000000000007941 */ /* 0x000fea0003800000 */
.L_x_535:
[----:B------:R-:W-:Y:S05]  /*1a90*/  BRA.DIV ~URZ, `(.L_x_537) ;  /* 0x000147c27f007947 */ /* 0x000fea000b800000 */
[----:B--234-:R-:W2:Y:S04]  /*1aa0*/  SHFL.IDX PT, R4, R4, 0x7, 0x181f ;  /* 0x00f81f0004047f89 */ /* 0x01cea800000e0000 */
[----:B------:R3:W4:Y:S02]  /*1ab0*/  SHFL.IDX PT, R2, R5, 0x7, 0x181f ;  /* 0x00f81f0005027f89 */ /* 0x00072400000e0000 */
.L_x_601:
[----:B------:R-:W-:Y:S01]  /*1ac0*/  IADD3 R0, R0, 0x70, RZ ;  /* 0x0000007000007810 */ /* 0x000fe20007ffe0ff */
[----:B-----5:R-:W-:Y:S01]  /*1ad0*/  IMAD.WIDE.U32 R176, R8, c[0x0][0x2b0], RZ ;  /* 0x0000ac0008b07a25 */ /* 0x020fe200078e00ff */
[----:B------:R-:W-:Y:S02]  /*1ae0*/  SHF.R.S32.HI R20, RZ, 0x1f, R242 ;  /* 0x0000001fff147819 */ /* 0x000fe400000114f2 */
[----:B------:R-:W-:Y:S02]  /*1af0*/  ISETP.GE.AND P1, PT, R0, R7, PT ;  /* 0x000000070000720c */ /* 0x000fe40003f26270 */
[----:B------:R-:W-:Y:S01]  /*1b00*/  SHF.R.S32.HI R0, RZ, 0x1f, R8 ;  /* 0x0000001fff007819 */ /* 0x000fe20000011408 */
[----:B------:R1:W-:Y:S04]  /*1b10*/  STL.64 [R1+0x40], R176 ;  /* 0x000040b001007387 */ /* 0x0003e80000100a00 */
[----:B------:R-:W-:-:S04]  /*1b20*/  IMAD R0, R0, c[0x0][0x2b0], RZ ;  /* 0x0000ac0000007a24 */ /* 0x000fc800078e02ff */
[----:B------:R-:W-:Y:S02]  /*1b30*/  IMAD R0, R8, c[0x0][0x2b4], R0 ;  /* 0x0000ad0008007a24 */ /* 0x000fe400078e0200 */
[C---:B----4-:R-:W-:Y:S02]  /*1b40*/  @!P1 LEA R2, P0, R242.reuse, R2, 0x1 ;  /* 0x00000002f2029211 */ /* 0x050fe400078008ff */
[----:B------:R-:W-:Y:S02]  /*1b50*/  IMAD.IADD R174, R177, 0x1, R0 ;  /* 0x00000001b1ae7824 */ /* 0x000fe400078e0200 */
[----:B--2---:R-:W-:-:S03]  /*1b60*/  @!P1 LEA.HI.X R3, R242, R4, R20, 0x1, P0 ;  /* 0x00000004f2039211 */ /* 0x004fc600000f0c14 */
[----:B------:R1:W-:Y:S04]  /*1b70*/  STL [R1+0x54], R174 ;  /* 0x000054ae01007387 */ /* 0x0003e80000100800 */
[----:B------:R-:W-:Y:S01]  /*1b80*/  @!PT LDS RZ, [RZ] ;  /* 0x00000000fffff984 */ /* 0x000fe20000000800 */
[----:B------:R-:W-:Y:S01]  /*1b90*/  @!PT LDS RZ, [RZ] ;  /* 0x00000000fffff984 */ /* 0x000fe20000000800 */
[----:B------:R-:W-:Y:S01]  /*1ba0*/  @!PT LDS RZ, [RZ] ;  /* 0x00000000fffff984 */ /* 0x000fe20000000800 */
[----:B------:R1:W-:Y:S04]  /*1bb0*/  @!P1 LDGSTS.E.BYPASS.LTC128B.128 [R243+0xa900], [R2.64], !P2 ;  /* 0x0a90000002f39fae */ /* 0x0003e8000d101d46 */
[----:B------:R-:W0:Y:S01]  /*1bc0*/  LDGDEPBAR ;  /* 0x00000000000079af */ /* 0x000e220000000000 */
[----:B------:R-:W-:Y:S02]  /*1bd0*/  WARPSYNC 0xffffffff ;  /* 0xffffffff00007948 */ /* 0x000fe40003800000 */
[----:B------:R-:W2:Y:S04]  /*1be0*/  LDL R175, [R1+0x30] ;  /* 0x0000300001af7983 */ /* 0x000ea80000100800 */
[----:B------:R-:W4:Y:S01]  /*1bf0*/  LDL R178, [R1+0x34] ;  /* 0x0000340001b27983 */ /* 0x000f220000100800 */
[----:B------:R-:W-:-:S02]  /*1c00*/  MOV R6, 0x70 ;  /* 0x0000007000067802 */ /* 0x000fc40000000f00 */
[----:B-1-3--:R-:W-:Y:S01]  /*1c10*/  MOV R5, c[0x0][0x2ac] ;  /* 0x0000ab0000057a02 */ /* 0x00afe20000000f00 */
[----:B------:R-:W3:Y:S01]  /*1c20*/  LDL R18, [R1+0x64] ;  /* 0x0000640001127983 */ /* 0x000ee20000100800 */
[----:B------:R-:W-:Y:S01]  /*1c30*/  MOV R0, c[0x0][0x2b8] ;  /* 0x0000ae0000007a02 */ /* 0x000fe20000000f00 */
[----:B------:R-:W-:Y:S02]  /*1c40*/  IMAD R121, R245, R6, -0x70 ;  /* 0xffffff90f5797424 */ /* 0x000fe400078e0206 */
[----:B------:R-:W-:Y:S01]  /*1c50*/  IMAD R5, R5, c[0x0][0x1d0], RZ ;  /* 0x0000740005057a24 */ /* 0x000fe200078e02ff */
[----:B------:R-:W-:Y:S02]  /*1c60*/  ISETP.NE.AND P3, PT, R0, 0x1, PT ;  /* 0x000000010000780c */ /* 0x000fe40003f65270 */
[----:B------:R-:W-:Y:S01]  /*1c70*/  MOV R244, RZ ;  /* 0x000000ff00f47202 */ /* 0x000fe20000000f00 */
[----:B------:R-:W-:Y:S01]  /*1c80*/  BAR.SYNC.DEFER_BLOCKING 0x0 ;  /* 0x0000000000007b1d */ /* 0x000fe20000010000 */
[----:B--2---:R-:W-:-:S04]  /*1c90*/  IADD3 R2, R175, R121, RZ ;  /* 0x00000079af027210 */ /* 0x004fc80007ffe0ff */
[C---:B------:R-:W-:Y:S02]  /*1ca0*/  ISETP.GE.AND P1, PT, R2.reuse, R5, PT ;  /* 0x000000050200720c */ /* 0x040fe40003f26270 */
[----:B----4-:R-:W-:Y:S02]  /*1cb0*/  IADD3 R2, R2, R178, RZ ;  /* 0x000000b202027210 */ /* 0x010fe40007ffe0ff */
[----:B------:R-:W-:-:S03]  /*1cc0*/  ISETP.GT.OR P1, PT, R175, 0x6f, P1 ;  /* 0x0000006faf00780c */ /* 0x000fc60000f24670 */
[----:B------:R-:W-:Y:S01]  /*1cd0*/  @P3 IMAD.HI.U32 R3, R2, c[0x0][0x2bc], RZ ;  /* 0x0000af0002033a27 */ /* 0x000fe200078e00ff */
[----:B------:R-:W-:-:S04]  /*1ce0*/  MOV R0, R2 ;  /* 0x0000000200007202 */ /* 0x000fc80000000f00 */
[----:B------:R-:W-:-:S05]  /*1cf0*/  @P3 SHF.R.U32.HI R0, RZ, c[0x0][0x2c0], R3 ;  /* 0x0000b000ff003a19 */ /* 0x000fca0000011603 */
[----:B------:R-:W-:-:S04]  /*1d00*/  @!P1 IADD3 R3, P0, R0, R176, RZ ;  /* 0x000000b000039210 */ /* 0x000fc80007f1e0ff */
[----:B------:R-:W-:Y:S02]  /*1d10*/  @!P1 LEA.HI.X.SX32 R5, R0, R174, 0x1, P0 ;  /* 0x000000ae00059211 */ /* 0x000fe400000f0eff */
[----:B------:R-:W-:-:S04]  /*1d20*/  @!P1 LEA R4, P0, R3, c[0x0][0x2a0], 0x2 ;  /* 0x0000a80003049a11 */ /* 0x000fc800078010ff */
[----:B------:R-:W-:-:S05]  /*1d30*/  @!P1 LEA.HI.X R5, R3, c[0x0][0x2a4], R5, 0x2, P0 ;  /* 0x0000a90003059a11 */ /* 0x000fca00000f1405 */
[----:B------:R1:W2:Y:S01]  /*1d40*/  @!P1 LDG.E R244, [R4.64] ;  /* 0x0000000604f49981 */ /* 0x0002a2000c1e1900 */
[----:B------:R-:W-:-:S05]  /*1d50*/  IADD3 R0, -R0, RZ, RZ ;  /* 0x000000ff00007210 */ /* 0x000fca0007ffe1ff */
[----:B------:R-:W-:Y:S01]  /*1d60*/  IMAD R252, R0, c[0x0][0x2b8], R2 ;  /* 0x0000ae0000fc7a24 */ /* 0x000fe200078e0202 */
[----:B------:R-:W4:Y:S03]  /*1d70*/  S2R R9, SR_TID.X ;  /* 0x0000000000097919 */ /* 0x000f260000002100 */
[----:B------:R-:W-:Y:S01]  /*1d80*/  IMAD.WIDE.U32 R2, R252, c[0x0][0x1e0], RZ ;  /* 0x00007800fc027a25 */ /* 0x000fe200078e00ff */
[----:B-1----:R-:W-:-:S05]  /*1d90*/  SHF.R.S32.HI R5, RZ, 0x1f, R252 ;  /* 0x0000001fff057819 */ /* 0x002fca00000114fc */
[----:B------:R-:W-:-:S04]  /*1da0*/  IMAD R0, R5, c[0x0][0x1e0], RZ ;  /* 0x0000780005007a24 */ /* 0x000fc800078e02ff */
[----:B------:R-:W-:-:S05]  /*1db0*/  IMAD R0, R252, c[0x0][0x1e4], R0 ;  /* 0x00007900fc007a24 */ /* 0x000fca00078e0200 */
[----:B------:R-:W-:Y:S01]  /*1dc0*/  IADD3 R3, R3, R0, RZ ;  /* 0x0000000003037210 */ /* 0x000fe20007ffe0ff */
[----:B------:R-:W-:Y:S02]  /*1dd0*/  IMAD R0, R14, c[0x0][0x1e8], RZ ;  /* 0x00007a000e007a24 */ /* 0x000fe400078e02ff */
[----:B---3--:R-:W-:-:S04]  /*1de0*/  IMAD.WIDE.U32 R172, R18, c[0x0][0x1e8], RZ ;  /* 0x00007a0012ac7a25 */ /* 0x008fc800078e00ff */
[----:B------:R-:W-:-:S05]  /*1df0*/  IMAD R0, R18, c[0x0][0x1ec], R0 ;  /* 0x00007b0012007a24 */ /* 0x000fca00078e0200 */
[----:B------:R-:W-:Y:S02]  /*1e00*/  IADD3 R171, R173, R0, RZ ;  /* 0x00000000adab7210 */ /* 0x000fe40007ffe0ff */
[----:B----4-:R-:W-:Y:S02]  /*1e10*/  SHF.R.S32.HI R7, RZ, 0x1f, R9 ;  /* 0x0000001fff077819 */ /* 0x010fe40000011409 */
[----:B------:R-:W-:Y:S02]  /*1e20*/  MOV R120, c[0x0][0x2ac] ;  /* 0x0000ab0000787a02 */ /* 0x000fe40000000f00 */
[----:B------:R-:W-:-:S04]  /*1e30*/  LEA.HI R7, R7, R9, RZ, 0x3 ;  /* 0x0000000907077211 */ /* 0x000fc800078f18ff */
[----:B------:R-:W-:Y:S02]  /*1e40*/  SHF.R.S32.HI R7, RZ, 0x3, R7 ;  /* 0x00000003ff077819 */ /* 0x000fe40000011407 */
[----:B------:R-:W-:Y:S01]  /*1e50*/  ISETP.GE.AND P5, PT, R242, c[0x0][0x1d4], PT ;  /* 0x00007500f2007a0c */ /* 0x000fe20003fa6270 */
[----:B------:R-:W-:-:S04]  /*1e60*/  IMAD R5, R5, c[0x0][0x208], RZ ;  /* 0x0000820005057a24 */ /* 0x000fc800078e02ff */
[----:B------:R-:W-:Y:S02]  /*1e70*/  IMAD R5, R252, c[0x0][0x20c], R5 ;  /* 0x00008300fc057a24 */ /* 0x000fe400078e0205 */
[----:B------:R-:W-:Y:S01]  /*1e80*/  IMAD.WIDE.U32 R22, R18, c[0x0][0x210], RZ ;  /* 0x0000840012167a25 */ /* 0x000fe200078e00ff */
[----:B------:R-:W-:Y:S04]  /*1e90*/  STL.64 [R1+0x38], R172 ;  /* 0x000038ac01007387 */ /* 0x000fe80000100a00 */
[----:B------:R-:W-:Y:S04]  /*1ea0*/  STL [R1+0x50], R171 ;  /* 0x000050ab01007387 */ /* 0x000fe80000100800 */
[----:B------:R-:W-:Y:S01]  /*1eb0*/  STL.64 [R1+0x48], R22 ;  /* 0x0000481601007387 */ /* 0x000fe20000100a00 */
[----:B------:R-:W-:-:S02]  /*1ec0*/  SHF.L.U32 R170, R242, 0x1, RZ ;  /* 0x00000001f2aa7819 */ /* 0x000fc400000006ff */
[----:B------:R-:W-:Y:S02]  /*1ed0*/  SHF.L.U64.HI R36, R242, 0x1, R20 ;  /* 0x00000001f2247819 */ /* 0x000fe40000010214 */
[----:B--2---:R-:W-:Y:S01]  /*1ee0*/  SHF.R.S32.HI R10, RZ, 0x1f, R244 ;  /* 0x0000001fff0a7819 */ /* 0x004fe200000114f4 */
[----:B------:R-:W-:-:S04]  /*1ef0*/  IMAD.WIDE.U32 R2, R244, c[0x0][0x1f0], R2 ;  /* 0x00007c00f4027a25 */ /* 0x000fc800078e0002 */
[----:B------:R-:W-:Y:S01]  /*1f00*/  IMAD R4, R10, c[0x0][0x1f0], RZ ;  /* 0x00007c000a047a24 */ /* 0x000fe200078e02ff */
[----:B------:R-:W-:-:S03]  /*1f10*/  IADD3 R2, P0, R2, R172, RZ ;  /* 0x000000ac02027210 */ /* 0x000fc60007f1e0ff */
[----:B------:R-:W-:-:S05]  /*1f20*/  IMAD R0, R244, c[0x0][0x1f4], R4 ;  /* 0x00007d00f4007a24 */ /* 0x000fca00078e0204 */
[----:B------:R-:W-:Y:S02]  /*1f30*/  IADD3.X R3, R171, R3, R0, P0, !PT ;  /* 0x00000003ab037210 */ /* 0x000fe400007fe400 */
[----:B------:R-:W-:Y:S01]  /*1f40*/  LEA R0, P0, R2, c[0x0][0x1c8], 0x1 ;  /* 0x0000720002007a11 */ /* 0x000fe200078008ff */
[----:B------:R-:W-:-:S03]  /*1f50*/  IMAD R4, R245, -0x70, R6 ;  /* 0xffffff90f5047824 */ /* 0x000fc600078e0206 */
[----:B------:R-:W-:Y:S01]  /*1f60*/  LEA.HI.X R11, R2, c[0x0][0x1cc], R3, 0x1, P0 ;  /* 0x00007300020b7a11 */ /* 0x000fe200000f0c03 */
[----:B------:R-:W1:Y:S01]  /*1f70*/  SHFL.IDX PT, R8, R0, RZ, 0x181f ;  /* 0x00181fff00087589 */ /* 0x000e6200000e0000 */
[----:B------:R-:W-:-:S03]  /*1f80*/  IMAD R120, R120, c[0x0][0x1d0], R4 ;  /* 0x0000740078787a24 */ /* 0x000fc600078e0204 */
[----:B------:R-:W2:Y:S02]  /*1f90*/  SHFL.IDX PT, R6, R11, RZ, 0x181f ;  /* 0x00181fff0b067589 */ /* 0x000ea400000e0000 */
[----:B------:R-:W-:Y:S02]  /*1fa0*/  IADD3 R4, -R7, R120, RZ ;  /* 0x0000007807047210 */ /* 0x000fe40007ffe1ff */
[----:B------:R-:W3:Y:S02]  /*1fb0*/  SHFL.IDX PT, R7, R0, 0x1, 0x181f ;  /* 0x00381f0000077f89 */ /* 0x000ee400000e0000 */
[C---:B------:R-:W-:Y:S02]  /*1fc0*/  ISETP.GE.AND P2, PT, R4.reuse, 0x1, PT ;  /* 0x000000010400780c */ /* 0x040fe40003f46270 */
[----:B------:R-:W4:Y:S01]  /*1fd0*/  SHFL.IDX PT, R12, R11, 0x1, 0x181f ;  /* 0x00381f000b0c7f89 */ /* 0x000f2200000e0000 */
[----:B------:R-:W-:-:S03]  /*1fe0*/  ISETP.GE.AND P1, PT, R4, 0x11, PT ;  /* 0x000000110400780c */ /* 0x000fc60003f26270 */
[----:B------:R-:W5:Y:S04]  /*1ff0*/  SHFL.IDX PT, R13, R0, 0x2, 0x181f ;  /* 0x00581f00000d7f89 */ /* 0x000f6800000e0000 */
[----:B------:R-:W-:Y:S03]  /*2000*/  SHFL.IDX PT, R15, R0, 0x3, 0x181f ;  /* 0x00781f00000f7f89 */ /* 0x000fe600000e0000 */
[C---:B-1----:R-:W-:Y:S01]  /*2010*/  @P2 LEA R8, P0, R242.reuse, R8, 0x1 ;  /* 0x00000008f2082211 */ /* 0x042fe200078008ff */
[----:B------:R-:W1:Y:S03]  /*2020*/  SHFL.IDX PT, R17, R11, 0x2, 0x181f ;  /* 0x00581f000b117f89 */ /* 0x000e6600000e0000 */
[----:B--2---:R-:W-:Y:S01]  /*2030*/  @P2 LEA.HI.X R9, R242, R6, R20, 0x1, P0 ;  /* 0x00000006f2092211 */ /* 0x004fe200000f0c14 */
[----:B------:R-:W2:Y:S01]  /*2040*/  SHFL.IDX PT, R16, R11, 0x3, 0x181f ;  /* 0x00781f000b107f89 */ /* 0x000ea200000e0000 */
[----:B------:R-:W-:-:S02]  /*2050*/  ISETP.GE.AND P6, PT, R4, 0x21, PT ;  /* 0x000000210400780c */ /* 0x000fc40003fc6270 */
[----:B---3--:R-:W-:Y:S01]  /*2060*/  @P1 LEA R6, P0, R242, R7, 0x1 ;  /* 0x00000007f2061211 */ /* 0x008fe200078008ff */
[----:B------:R5:W-:Y:S01]  /*2070*/  @P2 LDGSTS.E.BYPASS.LTC128B.128 [R243+0x3900], [R8.64], !P5 ;  /* 0x0390000008f32fae */ /* 0x000be2000e901d46 */
[----:B------:R-:W-:Y:S01]  /*2080*/  ISETP.GE.AND P2, PT, R4, 0x31, PT ;  /* 0x000000310400780c */ /* 0x000fe20003f46270 */
[----:B------:R-:W-:Y:S01]  /*2090*/  IMAD.WIDE.U32 R2, R252, c[0x0][0x208], RZ ;  /* 0x00008200fc027a25 */ /* 0x000fe200078e00ff */
[----:B----4-:R-:W-:Y:S02]  /*20a0*/  @P1 LEA.HI.X R7, R242, R12, R20, 0x1, P0 ;  /* 0x0000000cf2071211 */ /* 0x010fe400000f0c14 */
[----:B------:R-:W3:Y:S02]  /*20b0*/  SHFL.IDX PT, R12, R0, 0x4, 0x181f ;  /* 0x00981f00000c7f89 */ /* 0x000ee400000e0000 */
[----:B------:R-:W-:Y:S01]  /*20c0*/  IADD3 R3, R3, R5, RZ ;  /* 0x0000000503037210 */ /* 0x000fe20007ffe0ff */
[----:B------:R-:W-:Y:S01]  /*20d0*/  IMAD R5, R14, c[0x0][0x210], RZ ;  /* 0x000084000e057a24 */ /* 0x000fe200078e02ff */
[----:B------:R4:W-:Y:S04]  /*20e0*/  @P1 LDGSTS.E.BYPASS.LTC128B.128 [R243+0x4100], [R6.64], !P5 ;  /* 0x0410000006f31fae */ /* 0x0009e8000e901d46 */
[----:B------:R-:W2:Y:S01]  /*20f0*/  SHFL.IDX PT, R14, R11, 0x4, 0x181f ;  /* 0x00981f000b0e7f89 */ /* 0x000ea200000e0000 */
[----:B------:R-:W-:-:S02]  /*2100*/  IMAD R5, R18, c[0x0][0x214], R5 ;  /* 0x0000850012057a24 */ /* 0x000fc400078e0205 */
[----:B------:R-:W-:Y:S02]  /*2110*/  IMAD R10, R10, c[0x0][0x218], RZ ;  /* 0x000086000a0a7a24 */ /* 0x000fe400078e02ff */
[----:B------:R-:W-:Y:S01]  /*2120*/  IMAD.WIDE.U32 R2, R244, c[0x0][0x218], R2 ;  /* 0x00008600f4027a25 */ /* 0x000fe200078e0002 */
[C---:B-----5:R-:W-:Y:S02]  /*2130*/  @P6 LEA R8, P1, R242.reuse, R13, 0x1 ;  /* 0x0000000df2086211 */ /* 0x060fe400078208ff */
[----:B------:R-:W-:Y:S02]  /*2140*/  SHFL.IDX PT, R13, R0, 0x6, 0x181f ;  /* 0x00d81f00000d7f89 */ /* 0x000fe400000e0000 */
[--C-:B-1----:R-:W-:Y:S02]  /*2150*/  @P6 LEA.HI.X R9, R242, R17, R20.reuse, 0x1, P1 ;  /* 0x00000011f2096211 */ /* 0x102fe400008f0c14 */
[----:B------:R-:W-:Y:S02]  /*2160*/  ISETP.GE.AND P1, PT, R4, 0x41, PT ;  /* 0x000000410400780c */ /* 0x000fe40003f26270 */
[C---:B----4-:R-:W-:Y:S01]  /*2170*/  @P2 LEA R6, P0, R242.reuse, R15, 0x1 ;  /* 0x0000000ff2062211 */ /* 0x050fe200078008ff */
[----:B------:R-:W-:Y:S04]  /*2180*/  SHFL.IDX PT, R17, R11, 0x5, 0x181f ;  /* 0x00b81f000b117f89 */ /* 0x000fe800000e0000 */
[----:B------:R1:W4:Y:S01]  /*2190*/  SHFL.IDX PT, R15, R0, 0x5, 0x181f ;  /* 0x00b81f00000f7f89 */ /* 0x00032200000e0000 */
[----:B--2---:R-:W-:-:S03]  /*21a0*/  @P2 LEA.HI.X R7, R242, R16, R20, 0x1, P0 ;  /* 0x00000010f2072211 */ /* 0x004fc600000f0c14 */
[----:B------:R-:W2:Y:S01]  /*21b0*/  SHFL.IDX PT, R11, R11, 0x6, 0x181f ;  /* 0x00d81f000b0b7f89 */ /* 0x000ea200000e0000 */
[----:B------:R-:W-:Y:S01]  /*21c0*/  IADD3 R18, R23, R5, RZ ;  /* 0x0000000517127210 */ /* 0x000fe20007ffe0ff */
[----:B------:R-:W-:Y:S01]  /*21d0*/  IMAD R10, R244, c[0x0][0x21c], R10 ;  /* 0x00008700f40a7a24 */ /* 0x000fe200078e020a */
[----:B------:R-:W-:Y:S01]  /*21e0*/  IADD3 R5, P0, R2, R22, RZ ;  /* 0x0000001602057210 */ /* 0x000fe20007f1e0ff */
[----:B------:R5:W-:Y:S01]  /*21f0*/  @P6 LDGSTS.E.BYPASS.LTC128B.128 [R243+0x4900], [R8.64], !P5 ;  /* 0x0490000008f36fae */ /* 0x000be2000e901d46 */
[----:B------:R-:W-:-:S03]  /*2200*/  ISETP.GE.AND P6, PT, R4, 0x51, PT ;  /* 0x000000510400780c */ /* 0x000fc60003fc6270 */
[----:B------:R4:W-:Y:S01]  /*2210*/  @P2 LDGSTS.E.BYPASS.LTC128B.128 [R243+0x5100], [R6.64], !P5 ;  /* 0x0510000006f32fae */ /* 0x0009e2000e901d46 */
[----:B------:R-:W-:Y:S02]  /*2220*/  ISETP.GE.AND P2, PT, R4, 0x61, PT ;  /* 0x000000610400780c */ /* 0x000fe40003f46270 */
[----:B------:R-:W-:Y:S02]  /*2230*/  IADD3.X R10, R18, R3, R10, P0, !PT ;  /* 0x00000003120a7210 */ /* 0x000fe400007fe40a */
[----:B---3--:R-:W-:-:S04]  /*2240*/  @P1 LEA R2, P0, R242, R12, 0x1 ;  /* 0x0000000cf2021211 */ /* 0x008fc800078008ff */
[----:B------:R-:W-:Y:S02]  /*2250*/  @P1 LEA.HI.X R3, R242, R14, R20, 0x1, P0 ;  /* 0x0000000ef2031211 */ /* 0x000fe400000f0c14 */
[----:B-1----:R-:W-:-:S03]  /*2260*/  LEA R0, P0, R5, c[0x0][0x1f8], 0x1 ;  /* 0x00007e0005007a11 */ /* 0x002fc600078008ff */
[----:B------:R1:W-:Y:S01]  /*2270*/  @P1 LDGSTS.E.BYPASS.LTC128B.128 [R243+0x5900], [R2.64], !P5 ;  /* 0x0590000002f31fae */ /* 0x0003e2000e901d46 */
[----:B------:R-:W-:Y:S02]  /*2280*/  LEA.HI.X R16, R5, c[0x0][0x1fc], R10, 0x1, P0 ;  /* 0x00007f0005107a11 */ /* 0x000fe400000f0c0a */
[----:B----4-:R-:W-:-:S04]  /*2290*/  @P6 LEA R6, P1, R242, R15, 0x1 ;  /* 0x0000000ff2066211 */ /* 0x010fc800078208ff */
[----:B------:R-:W-:-:S05]  /*22a0*/  @P6 LEA.HI.X R7, R242, R17, R20, 0x1, P1 ;  /* 0x00000011f2076211 */ /* 0x000fca00008f0c14 */
[----:B------:R3:W-:Y:S01]  /*22b0*/  @P6 LDGSTS.E.BYPASS.LTC128B.128 [R243+0x6100], [R6.64], !P5 ;  /* 0x0610000006f36fae */ /* 0x0007e2000e901d46 */
[----:B-1----:R-:W-:-:S04]  /*22c0*/  @P2 LEA R2, P0, R242, R13, 0x1 ;  /* 0x0000000df2022211 */ /* 0x002fc800078008ff */
[----:B--2---:R-:W-:-:S05]  /*22d0*/  @P2 LEA.HI.X R3, R242, R11, R20, 0x1, P0 ;  /* 0x0000000bf2032211 */ /* 0x004fca00000f0c14 */
[----:B------:R1:W-:Y:S04]  /*22e0*/  @P2 LDGSTS.E.BYPASS.LTC128B.128 [R243+0x6900], [R2.64], !P5 ;  /* 0x0690000002f32fae */ /* 0x0003e8000e901d46 */
[----:B------:R-:W0:Y:S04]  /*22f0*/  LDGDEPBAR ;  /* 0x00000000000079af */ /* 0x000e280000000000 */
[----:B------:R-:W1:Y:S04]  /*2300*/  SHFL.IDX PT, R5, R0, RZ, 0x181f ;  /* 0x00181fff00057589 */ /* 0x000e6800000e0000 */
[----:B------:R-:W2:Y:S04]  /*2310*/  SHFL.IDX PT, R14, R0, 0x1, 0x181f ;  /* 0x00381f00000e7f89 */ /* 0x000ea800000e0000 */
[----:B------:R-:W4:Y:S04]  /*2320*/  SHFL.IDX PT, R12, R0, 0x2, 0x181f ;  /* 0x00581f00000c7f89 */ /* 0x000f2800000e0000 */
[----:B------:R-:W-:Y:S01]  /*2330*/  STL [R1+0x58], R18 ;  /* 0x0000581201007387 */ /* 0x000fe20000100800 */
[----:B------:R-:W-:-:S04]  /*2340*/  DEPBAR.LE SB0, 0x1 ;  /* 0x000080400000791a */ /* 0x000fc80000000000 */
[----:B------:R-:W-:-:S04]  /*2350*/  DEPBAR.LE SB0, 0x0 ;  /* 0x000080000000791a */ /* 0x000fc80000000000 */
[----:B------:R-:W-:Y:S06]  /*2360*/  BAR.SYNC.DEFER_BLOCKING 0x0 ;  /* 0x0000000000007b1d */ /* 0x000fec0000010000 */
[----:B-----5:R-:W5:Y:S04]  /*2370*/  SHFL.IDX PT, R8, R16, 0x1, 0x181f ;  /* 0x00381f0010087f89 */ /* 0x020f6800000e0000 */
[----:B------:R-:W2:Y:S04]  /*2380*/  SHFL.IDX PT, R13, R16, 0x2, 0x181f ;  /* 0x00581f00100d7f89 */ /* 0x000ea800000e0000 */
[----:B------:R-:W3:Y:S04]  /*2390*/  SHFL.IDX PT, R18, R0, 0x4, 0x181f ;  /* 0x00981f0000127f89 */ /* 0x000ee800000e0000 */
[----:B------:R-:W3:Y:S04]  /*23a0*/  SHFL.IDX PT, R10, R0, 0x3, 0x181f ;  /* 0x00781f00000a7f89 */ /* 0x000ee800000e0000 */
[----:B------:R-:W3:Y:S04]  /*23b0*/  SHFL.IDX PT, R9, R16, RZ, 0x181f ;  /* 0x00181fff10097589 */ /* 0x000ee800000e0000 */
[----:B------:R-:W3:Y:S01]  /*23c0*/  SHFL.IDX PT, R11, R16, 0x3, 0x181f ;  /* 0x00781f00100b7f89 */ /* 0x000ee200000e0000 */
[----:B-1----:R-:W-:-:S03]  /*23d0*/  IADD3 R2, P0, R5, R170, RZ ;  /* 0x000000aa05027210 */ /* 0x002fc60007f1e0ff */
[----:B------:R-:W1:Y:S04]  /*23e0*/  SHFL.IDX PT, R17, R0, 0x5, 0x181f ;  /* 0x00b81f0000117f89 */ /* 0x000e6800000e0000 */
[----:B------:R-:W1:Y:S01]  /*23f0*/  SHFL.IDX PT, R19, R16, 0x4, 0x181f ;  /* 0x00981f0010137f89 */ /* 0x000e6200000e0000 */
[----:B--2---:R-:W-:-:S03]  /*2400*/  IADD3 R14, P1, R14, R170, RZ ;  /* 0x000000aa0e0e7210 */ /* 0x004fc60007f3e0ff */
[----:B------:R-:W2:Y:S01]  /*2410*/  SHFL.IDX PT, R5, R16, 0x5, 0x181f ;  /* 0x00b81f0010057f89 */ /* 0x000ea200000e0000 */
[----:B----4-:R-:W-:-:S03]  /*2420*/  IADD3 R12, P2, R12, R170, RZ ;  /* 0x000000aa0c0c7210 */ /* 0x010fc60007f5e0ff */
[----:B------:R-:W-:Y:S01]  /*2430*/  LDSM.16.M88.4 R32, [R231] ;  /* 0x00000000e720783b */ /* 0x000fe20000000200 */
[----:B-----5:R-:W-:-:S03]  /*2440*/  IADD3.X R15, R8, R36, RZ, P1, !PT ;  /* 0x00000024080f7210 */ /* 0x020fc60000ffe4ff */
[----:B------:R-:W-:Y:S01]  /*2450*/  LDSM.16.M88.4 R48, [R224] ;  /* 0x00000000e030783b */ /* 0x000fe20000000200 */
[----:B------:R-:W-:Y:S02]  /*2460*/  IADD3.X R13, R13, R36, RZ, P2, !PT ;  /* 0x000000240d0d7210 */ /* 0x000fe400017fe4ff */
[----:B---3--:R-:W-:Y:S01]  /*2470*/  IADD3 R8, P2, R18, R170, RZ ;  /* 0x000000aa12087210 */ /* 0x008fe20007f5e0ff */
[----:B------:R-:W-:Y:S04]  /*2480*/  LDSM.16.M88.4 R28, [R231+0x2000] ;  /* 0x00200000e71c783b */ /* 0x000fe80000000200 */
[----:B------:R-:W3:Y:S01]  /*2490*/  SHFL.IDX PT, R18, R0, 0x6, 0x181f ;  /* 0x00d81f0000127f89 */ /* 0x000ee200000e0000 */
[----:B------:R-:W-:-:S03]  /*24a0*/  ISETP.GE.AND P6, PT, R242, c[0x0][0x1d4], PT ;  /* 0x00007500f2007a0c */ /* 0x000fc60003fc6270 */
[----:B------:R-:W4:Y:S01]  /*24b0*/  SHFL.IDX PT, R0, R16, 0x6, 0x181f ;  /* 0x00d81f0010007f89 */ /* 0x000f2200000e0000 */
[----:B------:R-:W-:Y:S02]  /*24c0*/  IADD3 R10, P1, R10, R170, RZ ;  /* 0x000000aa0a0a7210 */ /* 0x000fe40007f3e0ff */
[-C--:B------:R-:W-:Y:S01]  /*24d0*/  IADD3.X R3, R9, R36.reuse, RZ, P0, !PT ;  /* 0x0000002409037210 */ /* 0x080fe200007fe4ff */
[----:B------:R-:W-:Y:S01]  /*24e0*/  LDSM.16.M88.4 R24, [R234] ;  /* 0x00000000ea18783b */ /* 0x000fe20000000200 */
[C---:B------:R-:W-:Y:S02]  /*24f0*/  ISETP.LT.OR P0, PT, R4.reuse, 0x1, P6 ;  /* 0x000000010400780c */ /* 0x040fe40003701670 */
[----:B------:R-:W-:Y:S01]  /*2500*/  IADD3.X R11, R11, R36, RZ, P1, !PT ;  /* 0x000000240b0b7210 */ /* 0x000fe20000ffe4ff */
[----:B------:R-:W5:Y:S01]  /*2510*/  LDSM.16.M88.4 R52, [R235] ;  /* 0x00000000eb34783b */ /* 0x000f620000000200 */
[----:B-1----:R-:W-:Y:S02]  /*2520*/  IADD3 R6, P1, R17, R170, RZ ;  /* 0x000000aa11067210 */ /* 0x002fe40007f3e0ff */
[----:B------:R-:W-:Y:S01]  /*2530*/  IADD3.X R9, R19, R36, RZ, P2, !PT ;  /* 0x0000002413097210 */ /* 0x000fe200017fe4ff */
[----:B------:R-:W-:Y:S01]  /*2540*/  LDSM.16.M88.4 R76, [R224+0x800] ;  /* 0x00080000e04c783b */ /* 0x000fe20000000200 */
[----:B------:R-:W-:-:S02]  /*2550*/  ISETP.LT.OR P2, PT, R4, 0x11, P6 ;  /* 0x000000110400780c */ /* 0x000fc40003741670 */
[----:B--2---:R-:W-:Y:S01]  /*2560*/  IADD3.X R7, R5, R36, RZ, P1, !PT ;  /* 0x0000002405077210 */ /* 0x004fe20000ffe4ff */
[----:B------:R-:W-:Y:S01]  /*2570*/  LDSM.16.M88.4 R88, [R224+0x1000] ;  /* 0x00100000e058783b */ /* 0x000fe20000000200 */
[----:B------:R-:W-:-:S03]  /*2580*/  ISETP.LT.OR P1, PT, R4, 0x21, P6 ;  /* 0x000000210400780c */ /* 0x000fc60003721670 */
[----:B------:R-:W-:Y:S04]  /*2590*/  LDSM.16.M88.4 R96, [R224+0x1800] ;  /* 0x00180000e060783b */ /* 0x000fe80000000200 */
[----:B------:R-:W-:Y:S04]  /*25a0*/  LDSM.16.M88.4 R104, [R224+0x2000] ;  /* 0x00200000e068783b */ /* 0x000fe80000000200 */
[----:B------:R-:W-:Y:S04]  /*25b0*/  LDSM.16.M88.4 R112, [R224+0x2800] ;  /* 0x00280000e070783b */ /* 0x000fe80000000200 */
[----:B------:R-:W-:Y:S04]  /*25c0*/  LDSM.16.M88.4 R124, [R224+0x3000] ;  /* 0x00300000e07c783b */ /* 0x000fe80000000200 */
[----:B------:R-:W1:Y:S04]  /*25d0*/  LDSM.16.M88.4 R20, [R234+0x2000] ;  /* 0x00200000ea14783b */ /* 0x000e680000000200 */
[----:B------:R-:W-:Y:S04]  /*25e0*/  LDSM.16.M88.4 R84, [R241] ;  /* 0x00000000f154783b */ /* 0x000fe80000000200 */
[----:B------:R-:W-:Y:S04]  /*25f0*/  LDSM.16.M88.4 R92, [R240] ;  /* 0x00000000f05c783b */ /* 0x000fe80000000200 */
[----:B------:R-:W-:Y:S04]  /*2600*/  LDSM.16.M88.4 R100, [R239] ;  /* 0x00000000ef64783b */ /* 0x000fe80000000200 */
[----:B------:R-:W-:Y:S04]  /*2610*/  LDSM.16.M88.4 R108, [R238] ;  /* 0x00000000ee6c783b */ /* 0x000fe80000000200 */
[----:B------:R-:W-:Y:S04]  /*2620*/  LDSM.16.M88.4 R116, [R237] ;  /* 0x00000000ed74783b */ /* 0x000fe80000000200 */
[----:B------:R-:W-:Y:S04]  /*2630*/  LDSM.16.M88.4 R128, [R236] ;  /* 0x00000000ec80783b */ /* 0x000fe80000000200 */
[----:B------:R-:W-:Y:S01]  /*2640*/  @!PT LDS RZ, [RZ] ;  /* 0x00000000fffff984 */ /* 0x000fe20000000800 */
[----:B------:R-:W-:Y:S01]  /*2650*/  @!PT LDS RZ, [RZ] ;  /* 0x00000000fffff984 */ /* 0x000fe20000000800 */
[----:B------:R-:W-:Y:S01]  /*2660*/  @!PT LDS RZ, [RZ] ;  /* 0x00000000fffff984 */ /* 0x000fe20000000800 */
[----:B------:R3:W-:Y:S04]  /*2670*/  LDGSTS.E.BYPASS.LTC128B.128 [R243+0x100], [R2.64], !P0 ;  /* 0x0010000002f37fae */ /* 0x0007e8000c101d46 */
[----:B------:R2:W-:Y:S01]  /*2680*/  LDGSTS.E.BYPASS.LTC128B.128 [R243+0x900], [R14.64], !P2 ;  /* 0x009000000ef37fae */ /* 0x0005e2000d101d46 */
[----:B------:R-:W-:-:S03]  /*2690*/  ISETP.LT.OR P2, PT, R4, 0x31, P6 ;  /* 0x000000310400780c */ /* 0x000fc60003741670 */
[----:B------:R2:W-:Y:S01]  /*26a0*/  LDGSTS.E.BYPASS.LTC128B.128 [R243+0x1100], [R12.64], !P1 ;  /* 0x011000000cf37fae */ /* 0x0005e2000c901d46 */
[----:B------:R-:W-:-:S09]  /*26b0*/  ISETP.LT.OR P1, PT, R4, 0x51, P6 ;  /* 0x000000510400780c */ /* 0x000fd20003721670 */
[----:B------:R1:W-:Y:S01]  /*26c0*/  LDGSTS.E.BYPASS.LTC128B.128 [R243+0x1900], [R10.64], !P2 ;  /* 0x019000000af37fae */ /* 0x0003e2000d101d46 */
[----:B---3--:R-:W-:-:S04]  /*26d0*/  IADD3 R2, P0, R18, R170, RZ ;  /* 0x000000aa12027210 */ /* 0x008fc80007f1e0ff */
[----:B----4-:R-:W-:Y:S02]  /*26e0*/  IADD3.X R3, R0, R36, RZ, P0, !PT ;  /* 0x0000002400037210 */ /* 0x010fe400007fe4ff */
[C---:B------:R-:W-:Y:S02]  /*26f0*/  ISETP.LT.OR P0, PT, R4.reuse, 0x41, P6 ;  /* 0x000000410400780c */ /* 0x040fe40003701670 */
[----:B------:R-:W-:Y:S01]  /*2700*/  ISETP.LT.OR P6, PT, R4, 0x61, P6 ;  /* 0x000000610400780c */ /* 0x000fe200037c1670 */
[-C--:B--2---:R-:W-:Y:S10]  /*2710*/  HMMA.16816.F32 R12, R32, R48.reuse, RZ ;  /* 0x00000030200c723c */ /* 0x084ff400000018ff */
[----:B------:R1:W-:Y:S04]  /*2720*/  LDGSTS.E.BYPASS.LTC128B.128 [R243+0x2100], [R8.64], !P0 ;  /* 0x0210000008f37fae */ /* 0x0003e8000c101d46 */
[----:B------:R2:W-:Y:S04]  /*2730*/  LDGSTS.E.BYPASS.LTC128B.128 [R243+0x2900], [R6.64], !P1 ;  /* 0x0290000006f37fae */ /* 0x0005e8000c901d46 */
[----:B------:R3:W-:Y:S04]  /*2740*/  LDGSTS.E.BYPASS.LTC128B.128 [R243+0x3100], [R2.64], !P6 ;  /* 0x0310000002f37fae */ /* 0x0007e8000f101d46 */
[----:B------:R-:W-:Y:S04]  /*2750*/  LDSM.16.M88.4 R40, [R230] ;  /* 0x00000000e628783b */ /* 0x000fe80000000200 */
[----:B------:R-:W4:Y:S01]  /*2760*/  LDSM.16.M88.4 R16, [R232] ;  /* 0x00000000e810783b */ /* 0x000f220000000200 */
[----:B------:R-:W-:Y:S03]  /*2770*/  HMMA.16816.F32 R56, R28, R48, RZ ;  /* 0x000000301c38723c */ /* 0x000fe600000018ff */
[----:B------:R-:W-:Y:S04]  /*2780*/  LDSM.16.M88.4 R44, [R227] ;  /* 0x00000000e32c783b */ /* 0x000fe80000000200 */
[----:B------:R-:W0:Y:S01]  /*2790*/  LDGDEPBAR ;  /* 0x00000000000079af */ /* 0x000e220000000000 */
[----:B-----5:R-:W-:Y:S03]  /*27a0*/  HMMA.16816.F32 R60, R24, R52, R12 ;  /* 0x00000034183c723c */ /* 0x020fe6000000180c */
[----:B------:R-:W5:Y:S04]  /*27b0*/  LDSM.16.M88.4 R12, [R232+0x2000] ;  /* 0x00200000e80c783b */ /* 0x000f680000000200 */
[----:B-1----:R-:W1:Y:S01]  /*27c0*/  LDSM.16.M88.4 R8, [R233] ;  /* 0x00000000e908783b */ /* 0x002e620000000200 */
[----:B------:R-:W-:Y:S03]  /*27d0*/  HMMA.16816.F32 R68, R32, R50, RZ ;  /* 0x000000322044723c */ /* 0x000fe600000018ff */
[----:B--2---:R-:W2:Y:S05]  /*27e0*/  LDSM.16.M88.4 R4, [R233+0x2000] ;  /* 0x00200000e904783b */ /* 0x004eaa0000000200 */
[----:B------:R-:W-:Y:S08]  /*27f0*/  HMMA.16816.F32 R56, R20, R52, R56 ;  /* 0x000000341438723c */ /* 0x000ff00000001838 */
[----:B----4-:R-:W-:Y:S08]  /*2800*/  HMMA.16816.F32 R64, R16, R40, R60 ;  /* 0x000000281040723c */ /* 0x010ff0000000183c */
[----:B------:R-:W-:Y:S08]  /*2810*/  HMMA.16816.F32 R60, R28, R50, RZ ;  /* 0x000000321c3c723c */ /* 0x000ff000000018ff */
[----:B-----5:R-:W-:Y:S08]  /*2820*/  HMMA.16816.F32 R48, R12, R40, R56 ;  /* 0x000000280c30723c */ /* 0x020ff00000001838 */
[----:B------:R-:W-:Y:S08]  /*2830*/  HMMA.16816.F32 R56, R24, R54, R68 ;  /* 0x000000361838723c */ /* 0x000ff00000001844 */
[----:B-1----:R-:W-:Y:S08]  /*2840*/  HMMA.16816.F32 R68, R8, R44, R64 ;  /* 0x0000002c0844723c */ /* 0x002ff00000001840 */
[----:B------:R-:W-:Y:S08]  /*2850*/  HMMA.16816.F32 R64, R20, R54, R60 ;  /* 0x000000361440723c */ /* 0x000ff0000000183c */
[----:B------:R-:W-:Y:S08]  /*2860*/  HMMA.16816.F32 R60, R32, R76, RZ ;  /* 0x0000004c203c723c */ /* 0x000ff000000018ff */
[----:B--2---:R-:W-:Y:S01]  /*2870*/  HMMA.16816.F32 R80, R4, R44, R48 ;  /* 0x0000002c0450723c */ /* 0x004fe20000001830 */
[----:B------:R-:W1:Y:S07]  /*2880*/  LDSM.16.M88.4 R48, [R230+0x800] ;  /* 0x00080000e630783b */ /* 0x000e6e0000000200 */
[----:B------:R-:W-:Y:S01]  /*2890*/  HMMA.16816.F32 R52, R16, R42, R56 ;  /* 0x0000002a1034723c */ /* 0x000fe20000001838 */
[----:B------:R-:W-:-:S07]  /*28a0*/  FMUL.FTZ R0, R68, c[0x0][0x320] ;  /* 0x0000c80044007a20 */ /* 0x000fce0000410000 */
[----:B------:R-:W-:Y:S01]  /*28b0*/  HMMA.16816.F32 R56, R28, R76, RZ ;  /* 0x0000004c1c38723c */ /* 0x000fe200000018ff */
[----:B------:R2:W4:Y:S07]  /*28c0*/  MUFU.TANH R169, R0 ;  /* 0x0000000000a97308 */ /* 0x00052e0000002400 */
[----:B------:R-:W-:Y:S01]  /*28d0*/  HMMA.16816.F32 R60, R24, R84, R60 ;  /* 0x00000054183c723c */ /* 0x000fe2000000183c */
[----:B--2---:R-:W-:-:S07]  /*28e0*/  FMUL.FTZ R0, R69, c[0x0][0x320] ;  /* 0x0000c80045007a20 */ /* 0x004fce0000410000 */
[----:B------:R-:W-:Y:S01]  /*28f0*/  HMMA.16816.F32 R64, R12, R42, R64 ;  /* 0x0000002a0c40723c */ /* 0x000fe20000001840 */
[----:B------:R-:W2:Y:S01]  /*2900*/  LDSM.16.M88.4 R40, [R227+0x800] ;  /* 0x00080000e328783b */ /* 0x000ea20000000200 */
[----:B------:R5:W1:Y:S02]  /*2910*/  MUFU.TANH R168, R0 ;  /* 0x0000000000a87308 */ /* 0x000a640000002400 */
[----:B-----5:R-:W-:-:S06]  /*2920*/  FMUL.FTZ R0, R70, c[0x0][0x320] ;  /* 0x0000c80046007a20 */ /* 0x020fcc0000410000 */
[----:B------:R5:W1:Y:S02]  /*2930*/  MUFU.TANH R201, R0 ;  /* 0x0000000000c97308 */ /* 0x000a640000002400 */
[----:B-----5:R-:W-:Y:S02]  /*2940*/  FMUL.FTZ R0, R71, c[0x0][0x320] ;  /* 0x0000c80047007a20 */ /* 0x020fe40000410000 */
[----:B------:R-:W-:Y:S04]  /*2950*/  HMMA.16816.F32 R68, R8, R46, R52 ;  /* 0x0000002e0844723c */ /* 0x000fe80000001834 */
[----:B------:R5:W1:Y:S04]  /*2960*/  MUFU.TANH R199, R0 ;  /* 0x0000000000c77308 */ /* 0x000a680000002400 */
[----:B------:R-:W-:Y:S01]  /*2970*/  HMMA.16816.F32 R52, R20, R84, R56 ;  /* 0x000000541434723c */ /* 0x000fe20000001838 */
[----:B-----5:R-:W-:-:S07]  /*2980*/  FMUL.FTZ R0, R80, c[0x0][0x320] ;  /* 0x0000c80050007a20 */ /* 0x020fce0000410000 */
[----:B------:R-:W-:Y:S01]  /*2990*/  HMMA.16816.F32 R56, R32, R78, RZ ;  /* 0x0000004e2038723c */ /* 0x000fe200000018ff */
[----:B------:R5:W2:Y:S07]  /*29a0*/  MUFU.TANH R185, R0 ;  /* 0x0000000000b97308 */ /* 0x000aae0000002400 */
[----:B-1----:R-:W-:Y:S01]  /*29b0*/  HMMA.16816.F32 R60, R16, R48, R60 ;  /* 0x00000030103c723c */ /* 0x002fe2000000183c */
[----:B-----5:R-:W-:-:S04]  /*29c0*/  FMUL.FTZ R0, R81, c[0x0][0x320] ;  /* 0x0000c80051007a20 */ /* 0x020fc80000410000 */
[----:B------:R1:W1:Y:S03]  /*29d0*/  MUFU.TANH R183, R0 ;  /* 0x0000000000b77308 */ /* 0x0002660000002400 */
[----:B------:R-:W-:Y:S01]  /*29e0*/  HMMA.16816.F32 R72, R4, R46, R64 ;  /* 0x0000002e0448723c */ /* 0x000fe20000001840 */
[----:B-1----:R-:W-:-:S04]  /*29f0*/  FMUL.FTZ R0, R82, c[0x0][0x320] ;  /* 0x0000c80052007a20 */ /* 0x002fc80000410000 */
[----:B------:R1:W1:Y:S03]  /*2a00*/  MUFU.TANH R202, R0 ;  /* 0x0000000000ca7308 */ /* 0x0002660000002400 */
[----:B------:R-:W-:Y:S01]  /*2a10*/  HMMA.16816.F32 R64, R28, R78, RZ ;  /* 0x0000004e1c40723c */ /* 0x000fe200000018ff */
[----:B-1----:R-:W-:-:S04]  /*2a20*/  FMUL.FTZ R0, R83, c[0x0][0x320] ;  /* 0x0000c80053007a20 */ /* 0x002fc80000410000 */
[----:B------:R1:W1:Y:S03]  /*2a30*/  MUFU.TANH R200, R0 ;  /* 0x0000000000c87308 */ /* 0x0002660000002400 */
[----:B------:R-:W-:Y:S01]  /*2a40*/  HMMA.16816.F32 R44, R12, R48, R52 ;  /* 0x000000300c2c723c */ /* 0x000fe20000001834 */
[----:B-1----:R-:W-:-:S04]  /*2a50*/  FMUL.FTZ R0, R68, c[0x0][0x320] ;  /* 0x0000c80044007a20 */ /* 0x002fc80000410000 */
[----:B------:R1:W1:Y:S03]  /*2a60*/  MUFU.TANH R166, R0 ;  /* 0x0000000000a67308 */ /* 0x0002660000002400 */
[----:B------:R-:W-:Y:S01]  /*2a70*/  HMMA.16816.F32 R52, R24, R86, R56 ;  /* 0x000000561834723c */ /* 0x000fe20000001838 */
[----:B-1----:R-:W-:-:S04]  /*2a80*/  FMUL.FTZ R0, R69, c[0x0][0x320] ;  /* 0x0000c80045007a20 */ /* 0x002fc80000410000 */
[----:B------:R1:W1:Y:S03]  /*2a90*/  MUFU.TANH R165, R0 ;  /* 0x0000000000a57308 */ /* 0x0002660000002400 */
[----:B------:R-:W-:Y:S01]  /*2aa0*/  HMMA.16816.F32 R64, R20, R86, R64 ;  /* 0x000000561440723c */ /* 0x000fe20000001840 */
[----:B-1----:R-:W-:-:S04]  /*2ab0*/  FMUL.FTZ R0, R70, c[0x0][0x320] ;  /* 0x0000c80046007a20 */ /* 0x002fc80000410000 */
[----:B------:R1:W1:Y:S02]  /*2ac0*/  MUFU.TANH R197, R0 ;  /* 0x0000000000c57308 */ /* 0x0002640000002400 */
[----:B-1----:R-:W-:Y:S02]  /*2ad0*/  FMUL.FTZ R0, R71, c[0x0][0x320] ;  /* 0x0000c80047007a20 */ /* 0x002fe40000410000 */
[----:B--2---:R-:W-:Y:S04]  /*2ae0*/  HMMA.16816.F32 R68, R8, R40, R60 ;  /* 0x000000280844723c */ /* 0x004fe8000000183c */
[----:B------:R1:W2:Y:S04]  /*2af0*/  MUFU.TANH R195, R0 ;  /* 0x0000000000c37308 */ /* 0x0002a80000002400 */
[----:B------:R-:W-:Y:S01]  /*2b00*/  HMMA.16816.F32 R60, R32, R88, RZ ;  /* 0x00000058203c723c */ /* 0x000fe200000018ff */
[----:B-1----:R-:W-:-:S04]  /*2b10*/  FMUL.FTZ R0, R72, c[0x0][0x320] ;  /* 0x0000c80048007a20 */ /* 0x002fc80000410000 */
[----:B------:R1:W1:Y:S03]  /*2b20*/  MUFU.TANH R182, R0 ;  /* 0x0000000000b67308 */ /* 0x0002660000002400 */
[----:B------:R-:W-:Y:S01]  /*2b30*/  HMMA.16816.F32 R76, R4, R40, R44 ;  /* 0x00000028044c723c */ /* 0x000fe2000000182c */
[----:B------:R-:W5:Y:S07]  /*2b40*/  LDSM.16.M88.4 R44, [R230+0x1000] ;  /* 0x00100000e62c783b */ /* 0x000f6e0000000200 */
[----:B------:R-:W-:Y:S01]  /*2b50*/  HMMA.16816.F32 R52, R16, R50, R52 ;  /* 0x000000321034723c */ /* 0x000fe20000001834 */
[----:B-1----:R-:W-:-:S04]  /*2b60*/  FMUL.FTZ R0, R73, c[0x0][0x320] ;  /* 0x0000c80049007a20 */ /* 0x002fc80000410000 */
[----:B------:R1:W1:Y:S03]  /*2b70*/  MUFU.TANH R181, R0 ;  /* 0x0000000000b57308 */ /* 0x0002660000002400 */
[----:B------:R-:W-:Y:S01]  /*2b80*/  HMMA.16816.F32 R56, R28, R88, RZ ;  /* 0x000000581c38723c */ /* 0x000fe200000018ff */
[----:B-1----:R-:W-:-:S04]  /*2b90*/  FMUL.FTZ R0, R74, c[0x0][0x320] ;  /* 0x0000c8004a007a20 */ /* 0x002fc80000410000 */
[----:B------:R1:W1:Y:S03]  /*2ba0*/  MUFU.TANH R198, R0 ;  /* 0x0000000000c67308 */ /* 0x0002660000002400 */
[----:B------:R-:W-:Y:S01]  /*2bb0*/  HMMA.16816.F32 R64, R12, R50, R64 ;  /* 0x000000320c40723c */ /* 0x000fe20000001840 */
[----:B------:R-:W2:Y:S01]  /*2bc0*/  LDSM.16.M88.4 R48, [R227+0x1000] ;  /* 0x00100000e330783b */ /* 0x000ea20000000200 */
[----:B-1----:R-:W-:-:S04]  /*2bd0*/  FMUL.FTZ R0, R75, c[0x0][0x320] ;  /* 0x0000c8004b007a20 */ /* 0x002fc80000410000 */
[----:B------:R1:W1:Y:S02]  /*2be0*/  MUFU.TANH R196, R0 ;  /* 0x0000000000c47308 */ /* 0x0002640000002400 */
[----:B------:R-:W-:Y:S01]  /*2bf0*/  HMMA.16816.F32 R60, R24, R92, R60 ;  /* 0x0000005c183c723c */ /* 0x000fe2000000183c */
[----:B-1----:R-:W-:-:S05]  /*2c00*/  FMUL.FTZ R0, R68, c[0x0][0x320] ;  /* 0x0000c80044007a20 */ /* 0x002fca0000410000 */
[----:B------:R1:W1:Y:S02]  /*2c10*/  MUFU.TANH R161, R0 ;  /* 0x0000000000a17308 */ /* 0x0002640000002400 */
[----:B-1----:R-:W-:-:S06]  /*2c20*/  FMUL.FTZ R0, R69, c[0x0][0x320] ;  /* 0x0000c80045007a20 */ /* 0x002fcc0000410000 */
[----:B------:R1:W1:Y:S02]  /*2c30*/  MUFU.TANH R153, R0 ;  /* 0x0000000000997308 */ /* 0x0002640000002400 */
[----:B-1----:R-:W-:-:S06]  /*2c40*/  FMUL.FTZ R0, R70, c[0x0][0x320] ;  /* 0x0000c80046007a20 */ /* 0x002fcc0000410000 */
[----:B------:R1:W1:Y:S02]  /*2c50*/  MUFU.TANH R193, R0 ;  /* 0x0000000000c17308 */ /* 0x0002640000002400 */
[----:B-1----:R-:W-:Y:S02]  /*2c60*/  FMUL.FTZ R0, R71, c[0x0][0x320] ;  /* 0x0000c80047007a20 */ /* 0x002fe40000410000 */
[----:B------:R-:W-:Y:S04]  /*2c70*/  HMMA.16816.F32 R68, R8, R42, R52 ;  /* 0x0000002a0844723c */ /* 0x000fe80000001834 */
[----:B------:R1:W1:Y:S04]  /*2c80*/  MUFU.TANH R167, R0 ;  /* 0x0000000000a77308 */ /* 0x0002680000002400 */
[----:B------:R-:W-:Y:S01]  /*2c90*/  HMMA.16816.F32 R52, R20, R92, R56 ;  /* 0x0000005c1434723c */ /* 0x000fe20000001838 */
[----:B-1----:R-:W-:-:S07]  /*2ca0*/  FMUL.FTZ R0, R76, c[0x0][0x320] ;  /* 0x0000c8004c007a20 */ /* 0x002fce0000410000 */
[----:B------:R-:W-:Y:S01]  /*2cb0*/  HMMA.16816.F32 R56, R32, R90, RZ ;  /* 0x0000005a2038723c */ /* 0x000fe200000018ff */
[----:B------:R1:W1:Y:S07]  /*2cc0*/  MUFU.TANH R180, R0 ;  /* 0x0000000000b47308 */ /* 0x00026e0000002400 */
[----:B------:R-:W-:Y:S01]  /*2cd0*/  HMMA.16816.F32 R72, R4, R42, R64 ;  /* 0x0000002a0448723c */ /* 0x000fe20000001840 */
[----:B-1----:R-:W-:-:S07]  /*2ce0*/  FMUL.FTZ R0, R77, c[0x0][0x320] ;  /* 0x0000c8004d007a20 */ /* 0x002fce0000410000 */
[----:B-----5:R-:W-:Y:S01]  /*2cf0*/  HMMA.16816.F32 R60, R16, R44, R60 ;  /* 0x0000002c103c723c */ /* 0x020fe2000000183c */
[----:B------:R1:W1:Y:S07]  /*2d00*/  MUFU.TANH R179, R0 ;  /* 0x0000000000b37308 */ /* 0x00026e0000002400 */
        /* <DEDUP_REMOVED lines=12> */
[----:B-1----:R-:W-:-:S06]  /*2dd0*/  FMUL.FTZ R0, R70, c[0x0][0x320] ;  /* 0x0000c80046007a20 */ /* 0x002fcc0000410000 */
[----:B------:R1:W1:Y:S02]  /*2de0*/  MUFU.TANH R164, R0 ;  /* 0x0000000000a47308 */ /* 0x0002640000002400 */
[----:B-1----:R-:W-:Y:S02]  /*2df0*/  FMUL.FTZ R0, R71, c[0x0][0x320] ;  /* 0x0000c80047007a20 */ /* 0x002fe40000410000 */
[----:B--2---:R-:W-:Y:S04]  /*2e00*/  HMMA.16816.F32 R68, R8, R48, R60 ;  /* 0x000000300844723c */ /* 0x004fe8000000183c */
[----:B------:R1:W2:Y:S04]  /*2e10*/  MUFU.TANH R162, R0 ;  /* 0x0000000000a27308 */ /* 0x0002a80000002400 */
[----:B------:R-:W-:Y:S01]  /*2e20*/  HMMA.16816.F32 R60, R32, R96, RZ ;  /* 0x00000060203c723c */ /* 0x000fe200000018ff */
[----:B-1----:R-:W-:-:S04]  /*2e30*/  FMUL.FTZ R0, R72, c[0x0][0x320] ;  /* 0x0000c80048007a20 */ /* 0x002fc80000410000 */
[----:B------:R1:W1:Y:S03]  /*2e40*/  MUFU.TANH R160, R0 ;  /* 0x0000000000a07308 */ /* 0x0002660000002400 */
[----:B------:R-:W-:Y:S08]  /*2e50*/  HMMA.16816.F32 R76, R4, R48, R40 ;  /* 0x00000030044c723c */ /* 0x000ff00000001828 */
[----:B------:R-:W-:Y:S01]  /*2e60*/  HMMA.16816.F32 R40, R16, R46, R52 ;  /* 0x0000002e1028723c */ /* 0x000fe20000001834 */
[----:B------:R-:W5:Y:S01]  /*2e70*/  LDSM.16.M88.4 R52, [R230+0x1800] ;  /* 0x00180000e634783b */ /* 0x000f620000000200 */
[----:B-1----:R-:W-:-:S04]  /*2e80*/  FMUL.FTZ R0, R73, c[0x0][0x320] ;  /* 0x0000c80049007a20 */ /* 0x002fc80000410000 */
[----:B------:R1:W1:Y:S02]  /*2e90*/  MUFU.TANH R159, R0 ;  /* 0x00000000009f7308 */ /* 0x0002640000002400 */
[----:B------:R-:W-:Y:S01]  /*2ea0*/  HMMA.16816.F32 R64, R12, R46, R64 ;  /* 0x0000002e0c40723c */ /* 0x000fe20000001840 */
[----:B-1----:R-:W-:-:S05]  /*2eb0*/  FMUL.FTZ R0, R74, c[0x0][0x320] ;  /* 0x0000c8004a007a20 */ /* 0x002fca0000410000 */
[----:B------:R1:W1:Y:S02]  /*2ec0*/  MUFU.TANH R184, R0 ;  /* 0x0000000000b87308 */ /* 0x0002640000002400 */
[----:B------:R-:W-:Y:S01]  /*2ed0*/  HMMA.16816.F32 R56, R28, R96, RZ ;  /* 0x000000601c38723c */ /* 0x000fe200000018ff */
[----:B-1----:R-:W-:-:S05]  /*2ee0*/  FMUL.FTZ R0, R75, c[0x0][0x320] ;  /* 0x0000c8004b007a20 */ /* 0x002fca0000410000 */
[----:B------:R1:W1:Y:S02]  /*2ef0*/  MUFU.TANH R163, R0 ;  /* 0x0000000000a37308 */ /* 0x0002640000002400 */
[----:B------:R-:W-:Y:S01]  /*2f00*/  HMMA.16816.F32 R60, R24, R100, R60 ;  /* 0x00000064183c723c */ /* 0x000fe2000000183c */
[----:B-1----:R-:W-:-:S05]  /*2f10*/  FMUL.FTZ R0, R68, c[0x0][0x320] ;  /* 0x0000c80044007a20 */ /* 0x002fca0000410000 */
[----:B------:R1:W1:Y:S02]  /*2f20*/  MUFU.TANH R145, R0 ;  /* 0x0000000000917308 */ /* 0x0002640000002400 */
[----:B-1----:R-:W-:-:S06]  /*2f30*/  FMUL.FTZ R0, R69, c[0x0][0x320] ;  /* 0x0000c80045007a20 */ /* 0x002fcc0000410000 */
[----:B------:R1:W1:Y:S01]  /*2f40*/  MUFU.TANH R144, R0 ;  /* 0x0000000000907308 */ /* 0x0002620000002400 */
[----:B------:R-:W-:Y:S01]  /*2f50*/  HMMA.16816.F32 R72, R4, R50, R64 ;  /* 0x000000320448723c */ /* 0x000fe20000001840 */
[----:B-1----:R-:W-:-:S06]  /*2f60*/  FMUL.FTZ R0, R70, c[0x0][0x320] ;  /* 0x0000c80046007a20 */ /* 0x002fcc0000410000 */
[----:B------:R1:W1:Y:S01]  /*2f70*/  MUFU.TANH R152, R0 ;  /* 0x0000000000987308 */ /* 0x0002620000002400 */
[----:B------:R-:W-:Y:S01]  /*2f80*/  HMMA.16816.F32 R44, R20, R100, R56 ;  /* 0x00000064142c723c */ /* 0x000fe20000001838 */
[----:B-1----:R-:W-:-:S07]  /*2f90*/  FMUL.FTZ R0, R71, c[0x0][0x320] ;  /* 0x0000c80047007a20 */ /* 0x002fce0000410000 */
[----:B------:R-:W-:Y:S01]  /*2fa0*/  HMMA.16816.F32 R68, R8, R50, R40 ;  /* 0x000000320844723c */ /* 0x000fe20000001828 */
[----:B------:R-:W1:Y:S01]  /*2fb0*/  LDSM.16.M88.4 R40, [R227+0x1800] ;  /* 0x00180000e328783b */ /* 0x000e620000000200 */
[----:B------:R2:W1:Y:S06]  /*2fc0*/  MUFU.TANH R151, R0 ;  /* 0x0000000000977308 */ /* 0x00046c0000002400 */
[----:B------:R-:W-:Y:S01]  /*2fd0*/  HMMA.16816.F32 R48, R32, R98, RZ ;  /* 0x000000622030723c */ /* 0x000fe200000018ff */
[----:B--2---:R-:W-:-:S04]  /*2fe0*/  FMUL.FTZ R0, R76, c[0x0][0x320] ;  /* 0x0000c8004c007a20 */ /* 0x004fc80000410000 */
[----:B------:R2:W1:Y:S03]  /*2ff0*/  MUFU.TANH R156, R0 ;  /* 0x00000000009c7308 */ /* 0x0004660000002400 */
[----:B-----5:R-:W-:Y:S01]  /*3000*/  HMMA.16816.F32 R56, R16, R52, R60 ;  /* 0x000000341038723c */ /* 0x020fe2000000183c */
[----:B--2---:R-:W-:-:S04]  /*3010*/  FMUL.FTZ R0, R77, c[0x0][0x320] ;  /* 0x0000c8004d007a20 */ /* 0x004fc80000410000 */
[----:B------:R2:W1:Y:S03]  /*3020*/  MUFU.TANH R155, R0 ;  /* 0x00000000009b7308 */ /* 0x0004660000002400 */
[----:B------:R-:W-:Y:S01]  /*3030*/  HMMA.16816.F32 R60, R28, R98, RZ ;  /* 0x000000621c3c723c */ /* 0x000fe200000018ff */
[----:B--2---:R-:W-:-:S04]  /*3040*/  FMUL.FTZ R0, R78, c[0x0][0x320] ;  /* 0x0000c8004e007a20 */ /* 0x004fc80000410000 */
[----:B------:R2:W1:Y:S03]  /*3050*/  MUFU.TANH R158, R0 ;  /* 0x00000000009e7308 */ /* 0x0004660000002400 */
[----:B------:R-:W-:Y:S01]  /*3060*/  HMMA.16816.F32 R44, R12, R52, R44 ;  /* 0x000000340c2c723c */ /* 0x000fe2000000182c */
[----:B--2---:R-:W-:-:S04]  /*3070*/  FMUL.FTZ R0, R79, c[0x0][0x320] ;  /* 0x0000c8004f007a20 */ /* 0x004fc80000410000 */
[----:B------:R2:W1:Y:S03]  /*3080*/  MUFU.TANH R157, R0 ;  /* 0x00000000009d7308 */ /* 0x0004660000002400 */
[----:B------:R-:W-:Y:S01]  /*3090*/  HMMA.16816.F32 R48, R24, R102, R48 ;  /* 0x000000661830723c */ /* 0x000fe20000001830 */
[----:B--2---:R-:W-:-:S04]  /*30a0*/  FMUL.FTZ R0, R68, c[0x0][0x320] ;  /* 0x0000c80044007a20 */ /* 0x004fc80000410000 */
[----:B------:R2:W1:Y:S02]  /*30b0*/  MUFU.TANH R101, R0 ;  /* 0x0000000000657308 */ /* 0x0004640000002400 */
[----:B--2---:R-:W-:-:S06]  /*30c0*/  FMUL.FTZ R0, R69, c[0x0][0x320] ;  /* 0x0000c80045007a20 */ /* 0x004fcc0000410000 */
[----:B------:R2:W1:Y:S01]  /*30d0*/  MUFU.TANH R100, R0 ;  /* 0x0000000000647308 */ /* 0x0004620000002400 */
[----:B------:R-:W-:Y:S01]  /*30e0*/  HMMA.16816.F32 R64, R20, R102, R60 ;  /* 0x000000661440723c */ /* 0x000fe2000000183c */
[----:B--2---:R-:W-:-:S06]  /*30f0*/  FMUL.FTZ R0, R70, c[0x0][0x320] ;  /* 0x0000c80046007a20 */ /* 0x004fcc0000410000 */
[----:B------:R2:W1:Y:S01]  /*3100*/  MUFU.TANH R148, R0 ;  /* 0x0000000000947308 */ /* 0x0004620000002400 */
[----:B------:R-:W-:Y:S01]  /*3110*/  HMMA.16816.F32 R60, R32, R104, RZ ;  /* 0x00000068203c723c */ /* 0x000fe200000018ff */
[----:B--2---:R-:W-:-:S07]  /*3120*/  FMUL.FTZ R0, R71, c[0x0][0x320] ;  /* 0x0000c80047007a20 */ /* 0x004fce0000410000 */
[----:B-1----:R-:W-:Y:S01]  /*3130*/  HMMA.16816.F32 R68, R8, R40, R56 ;  /* 0x000000280844723c */ /* 0x002fe20000001838 */
[----:B------:R1:W2:Y:S02]  /*3140*/  MUFU.TANH R146, R0 ;  /* 0x0000000000927308 */ /* 0x0002a40000002400 */
[----:B-1----:R-:W-:-:S06]  /*3150*/  FMUL.FTZ R0, R72, c[0x0][0x320] ;  /* 0x0000c80048007a20 */ /* 0x002fcc0000410000 */
[----:B------:R1:W1:Y:S01]  /*3160*/  MUFU.TANH R122, R0 ;  /* 0x00000000007a7308 */ /* 0x0002620000002400 */
[----:B------:R-:W-:Y:S01]  /*3170*/  HMMA.16816.F32 R76, R4, R40, R44 ;  /* 0x00000028044c723c */ /* 0x000fe2000000182c */
[----:B------:R-:W5:Y:S07]  /*3180*/  LDSM.16.M88.4 R44, [R230+0x2000] ;  /* 0x00200000e62c783b */ /* 0x000f6e0000000200 */
[----:B------:R-:W-:Y:S01]  /*3190*/  HMMA.16816.F32 R48, R16, R54, R48 ;  /* 0x000000361030723c */ /* 0x000fe20000001830 */
[----:B-1----:R-:W-:-:S07]  /*31a0*/  FMUL.FTZ R0, R73, c[0x0][0x320] ;  /* 0x0000c80049007a20 */ /* 0x002fce0000410000 */
[----:B------:R-:W-:Y:S01]  /*31b0*/  HMMA.16816.F32 R56, R28, R104, RZ ;  /* 0x000000681c38723c */ /* 0x000fe200000018ff */
[----:B------:R1:W1:Y:S02]  /*31c0*/  MUFU.TANH R123, R0 ;  /* 0x00000000007b7308 */ /* 0x0002640000002400 */
[----:B-1----:R-:W-:-:S06]  /*31d0*/  FMUL.FTZ R0, R74, c[0x0][0x320] ;  /* 0x0000c8004a007a20 */ /* 0x002fcc0000410000 */
[----:B------:R1:W1:Y:S01]  /*31e0*/  MUFU.TANH R154, R0 ;  /* 0x00000000009a7308 */ /* 0x0002620000002400 */
[----:B------:R-:W-:Y:S01]  /*31f0*/  HMMA.16816.F32 R64, R12, R54, R64 ;  /* 0x000000360c40723c */ /* 0x000fe20000001840 */
        /* <DEDUP_REMOVED lines=8> */
[----:B------:R-:W-:Y:S01]  /*3280*/  HMMA.16816.F32 R56, R32, R106, RZ ;  /* 0x0000006a2038723c */ /* 0x000fe200000018ff */
[----:B-1----:R-:W-:-:S06]  /*3290*/  FMUL.FTZ R0, R70, c[0x0][0x320] ;  /* 0x0000c80046007a20 */ /* 0x002fcc0000410000 */
[----:B------:R1:W1:Y:S02]  /*32a0*/  MUFU.TANH R132, R0 ;  /* 0x0000000000847308 */ /* 0x0002640000002400 */
[----:B-1----:R-:W-:Y:S02]  /*32b0*/  FMUL.FTZ R0, R71, c[0x0][0x320] ;  /* 0x0000c80047007a20 */ /* 0x002fe40000410000 */
[----:B------:R-:W-:Y:S01]  /*32c0*/  HMMA.16816.F32 R68, R8, R42, R48 ;  /* 0x0000002a0844723c */ /* 0x000fe20000001830 */
[----:B------:R-:W1:Y:S03]  /*32d0*/  LDSM.16.M88.4 R48, [R227+0x2000] ;  /* 0x00200000e330783b */ /* 0x000e660000000200 */
[----:B------:R2:W1:Y:S02]  /*32e0*/  MUFU.TANH R133, R0 ;  /* 0x0000000000857308 */ /* 0x0004640000002400 */
[----:B--2---:R-:W-:-:S06]  /*32f0*/  FMUL.FTZ R0, R76, c[0x0][0x320] ;  /* 0x0000c8004c007a20 */ /* 0x004fcc0000410000 */
[----:B------:R2:W1:Y:S01]  /*3300*/  MUFU.TANH R136, R0 ;  /* 0x0000000000887308 */ /* 0x0004620000002400 */
[----:B------:R-:W-:Y:S08]  /*3310*/  HMMA.16816.F32 R72, R4, R42, R64 ;  /* 0x0000002a0448723c */ /* 0x000ff00000001840 */
[----:B-----5:R-:W-:Y:S01]  /*3320*/  HMMA.16816.F32 R60, R16, R44, R60 ;  /* 0x0000002c103c723c */ /* 0x020fe2000000183c */
[----:B--2---:R-:W-:-:S07]  /*3330*/  FMUL.FTZ R0, R77, c[0x0][0x320] ;  /* 0x0000c8004d007a20 */ /* 0x004fce0000410000 */
[----:B------:R-:W-:Y:S01]  /*3340*/  HMMA.16816.F32 R64, R28, R106, RZ ;  /* 0x0000006a1c40723c */ /* 0x000fe200000018ff */
[----:B------:R2:W1:Y:S07]  /*3350*/  MUFU.TANH R137, R0 ;  /* 0x0000000000897308 */ /* 0x00046e0000002400 */
        /* <DEDUP_REMOVED lines=10> */
[----:B------:R2:W2:Y:S01]  /*3400*/  MUFU.TANH R143, R0 ;  /* 0x00000000008f7308 */ /* 0x0004a20000002400 */
[----:B-1----:R-:W-:Y:S01]  /*3410*/  HMMA.16816.F32 R76, R4, R48, R40 ;  /* 0x00000030044c723c */ /* 0x002fe20000001828 */
[----:B--2---:R-:W-:-:S06]  /*3420*/  FMUL.FTZ R0, R70, c[0x0][0x320] ;  /* 0x0000c80046007a20 */ /* 0x004fcc0000410000 */
[----:B------:R1:W2:Y:S01]  /*3430*/  MUFU.TANH R134, R0 ;  /* 0x0000000000867308 */ /* 0x0002a20000002400 */
[----:B------:R-:W-:Y:S01]  /*3440*/  HMMA.16816.F32 R40, R16, R46, R52 ;  /* 0x0000002e1028723c */ /* 0x000fe20000001834 */
[----:B------:R-:W5:Y:S01]  /*3450*/  LDSM.16.M88.4 R52, [R230+0x2800] ;  /* 0x00280000e634783b */ /* 0x000f620000000200 */
[----:B-1----:R-:W-:-:S06]  /*3460*/  FMUL.FTZ R0, R71, c[0x0][0x320] ;  /* 0x0000c80047007a20 */ /* 0x002fcc0000410000 */
[----:B------:R-:W-:Y:S08]  /*3470*/  HMMA.16816.F32 R68, R8, R48, R60 ;  /* 0x000000300844723c */ /* 0x000ff0000000183c */
[----:B------:R-:W-:Y:S01]  /*3480*/  HMMA.16816.F32 R60, R32, R112, RZ ;  /* 0x00000070203c723c */ /* 0x000fe200000018ff */
[----:B------:R1:W1:Y:S02]  /*3490*/  MUFU.TANH R135, R0 ;  /* 0x0000000000877308 */ /* 0x0002640000002400 */
[----:B-1----:R-:W-:-:S06]  /*34a0*/  FMUL.FTZ R0, R72, c[0x0][0x320] ;  /* 0x0000c80048007a20 */ /* 0x002fcc0000410000 */
[----:B------:R1:W1:Y:S01]  /*34b0*/  MUFU.TANH R138, R0 ;  /* 0x00000000008a7308 */ /* 0x0002620000002400 */
[----:B------:R-:W-:Y:S08]  /*34c0*/  HMMA.16816.F32 R56, R28, R112, RZ ;  /* 0x000000701c38723c */ /* 0x000ff000000018ff */
        /* <DEDUP_REMOVED lines=8> */
[----:B-1----:R-:W-:-:S06]  /*3550*/  FMUL.FTZ R0, R68, c[0x0][0x320] ;  /* 0x0000c80044007a20 */ /* 0x002fcc0000410000 */
[----:B------:R1:W1:Y:S01]  /*3560*/  MUFU.TANH R91, R0 ;  /* 0x00000000005b7308 */ /* 0x0002620000002400 */
[----:B------:R-:W-:Y:S01]  /*3570*/  HMMA.16816.F32 R44, R20, R116, R56 ;  /* 0x00000074142c723c */ /* 0x000fe20000001838 */
[----:B-1----:R-:W-:-:S06]  /*3580*/  FMUL.FTZ R0, R69, c[0x0][0x320] ;  /* 0x0000c80045007a20 */ /* 0x002fcc0000410000 */
[----:B------:R1:W1:Y:S01]  /*3590*/  MUFU.TANH R90, R0 ;  /* 0x00000000005a7308 */ /* 0x0002620000002400 */
[----:B------:R-:W-:Y:S08]  /*35a0*/  HMMA.16816.F32 R72, R4, R50, R64 ;  /* 0x000000320448723c */ /* 0x000ff00000001840 */
[----:B-----5:R-:W-:Y:S01]  /*35b0*/  HMMA.16816.F32 R56, R16, R52, R60 ;  /* 0x000000341038723c */ /* 0x020fe2000000183c */
[----:B-1----:R-:W-:-:S04]  /*35c0*/  FMUL.FTZ R0, R70, c[0x0][0x320] ;  /* 0x0000c80046007a20 */ /* 0x002fc80000410000 */
[----:B------:R1:W1:Y:S03]  /*35d0*/  MUFU.TANH R97, R0 ;  /* 0x0000000000617308 */ /* 0x0002660000002400 */
[----:B------:R-:W-:Y:S01]  /*35e0*/  HMMA.16816.F32 R60, R28, R114, RZ ;  /* 0x000000721c3c723c */ /* 0x000fe200000018ff */
[----:B-1----:R-:W-:-:S07]  /*35f0*/  FMUL.FTZ R0, R71, c[0x0][0x320] ;  /* 0x0000c80047007a20 */ /* 0x002fce0000410000 */
[----:B------:R-:W-:Y:S01]  /*3600*/  HMMA.16816.F32 R68, R8, R50, R40 ;  /* 0x000000320844723c */ /* 0x000fe20000001828 */
[----:B------:R-:W1:Y:S07]  /*3610*/  LDSM.16.M88.4 R40, [R227+0x2800] ;  /* 0x00280000e328783b */ /* 0x000e6e0000000200 */
[----:B------:R-:W-:Y:S01]  /*3620*/  HMMA.16816.F32 R48, R32, R114, RZ ;  /* 0x000000722030723c */ /* 0x000fe200000018ff */
[----:B------:R5:W1:Y:S07]  /*3630*/  MUFU.TANH R96, R0 ;  /* 0x0000000000607308 */ /* 0x000a6e0000002400 */
[-C--:B------:R-:W-:Y:S01]  /*3640*/  HMMA.16816.F32 R64, R20, R118.reuse, R60 ;  /* 0x000000761440723c */ /* 0x080fe2000000183c */
[----:B-----5:R-:W-:Y:S11]  /*3650*/  FMUL.FTZ R0, R76, c[0x0][0x320] ;  /* 0x0000c8004c007a20 */ /* 0x020ff60000410000 */
[----:B------:R-:W-:Y:S04]  /*3660*/  @!UPT UIADD3 URZ, URZ, URZ, URZ ;  /* 0x0000003f3f3ff290 */ /* 0x000fe8000fffe03f */
[----:B------:R-:W-:Y:S01]  /*3670*/  HMMA.16816.F32 R48, R24, R118, R48 ;  /* 0x000000761830723c */ /* 0x000fe20000001830 */
[----:B------:R5:W1:Y:S02]  /*3680*/  MUFU.TANH R94, R0 ;  /* 0x00000000005e7308 */ /* 0x000a640000002400 */
[----:B-----5:R-:W-:-:S06]  /*3690*/  FMUL.FTZ R0, R77, c[0x0][0x320] ;  /* 0x0000c8004d007a20 */ /* 0x020fcc0000410000 */
[----:B------:R5:W1:Y:S01]  /*36a0*/  MUFU.TANH R92, R0 ;  /* 0x00000000005c7308 */ /* 0x000a620000002400 */
[----:B------:R-:W-:Y:S01]  /*36b0*/  HMMA.16816.F32 R44, R12, R52, R44 ;  /* 0x000000340c2c723c */ /* 0x000fe2000000182c */
[----:B-----5:R-:W-:-:S06]  /*36c0*/  FMUL.FTZ R0, R78, c[0x0][0x320] ;  /* 0x0000c8004e007a20 */ /* 0x020fcc0000410000 */
[----:B------:R5:W1:Y:S07]  /*36d0*/  MUFU.TANH R95, R0 ;  /* 0x00000000005f7308 */ /* 0x000a6e0000002400 */
[-C--:B------:R-:W-:Y:S08]  /*36e0*/  HMMA.16816.F32 R48, R16, R54.reuse, R48 ;  /* 0x000000361030723c */ /* 0x080ff00000001830 */
[----:B------:R-:W-:Y:S01]  /*36f0*/  HMMA.16816.F32 R52, R12, R54, R64 ;  /* 0x000000360c34723c */ /* 0x000fe20000001840 */
[----:B-----5:R-:W-:-:S04]  /*3700*/  FMUL.FTZ R0, R79, c[0x0][0x320] ;  /* 0x0000c8004f007a20 */ /* 0x020fc80000410000 */
[----:B------:R5:W1:Y:S02]  /*3710*/  MUFU.TANH R93, R0 ;  /* 0x00000000005d7308 */ /* 0x000a640000002400 */
[----:B-----5:R-:W-:-:S06]  /*3720*/  FMUL.FTZ R0, R68, c[0x0][0x320] ;  /* 0x0000c80044007a20 */ /* 0x020fcc0000410000 */
[----:B------:R5:W1:Y:S02]  /*3730*/  MUFU.TANH R82, R0 ;  /* 0x0000000000527308 */ /* 0x000a640000002400 */
[----:B-----5:R-:W-:-:S06]  /*3740*/  FMUL.FTZ R0, R69, c[0x0][0x320] ;  /* 0x0000c80045007a20 */ /* 0x020fcc0000410000 */
[----:B------:R5:W1:Y:S01]  /*3750*/  MUFU.TANH R81, R0 ;  /* 0x0000000000517308 */ /* 0x000a620000002400 */
[----:B------:R-:W-:Y:S01]  /*3760*/  HMMA.16816.F32 R60, R32, R124, RZ ;  /* 0x0000007c203c723c */ /* 0x000fe200000018ff */
[----:B-----5:R-:W-:-:S06]  /*3770*/  FMUL.FTZ R0, R70, c[0x0][0x320] ;  /* 0x0000c80046007a20 */ /* 0x020fcc0000410000 */
[----:B------:R5:W1:Y:S01]  /*3780*/  MUFU.TANH R89, R0 ;  /* 0x0000000000597308 */ /* 0x000a620000002400 */
[----:B------:R-:W-:Y:S01]  /*3790*/  HMMA.16816.F32 R32, R32, R126, RZ ;  /* 0x0000007e2020723c */ /* 0x000fe200000018ff */
[----:B-----5:R-:W-:-:S07]  /*37a0*/  FMUL.FTZ R0, R71, c[0x0][0x320] ;  /* 0x0000c80047007a20 */ /* 0x020fce0000410000 */
[----:B-1----:R-:W-:Y:S01]  /*37b0*/  HMMA.16816.F32 R68, R8, R40, R56 ;  /* 0x000000280844723c */ /* 0x002fe20000001838 */
[----:B------:R1:W1:Y:S07]  /*37c0*/  MUFU.TANH R87, R0 ;  /* 0x0000000000577308 */ /* 0x00026e0000002400 */
[----:B------:R-:W-:Y:S01]  /*37d0*/  HMMA.16816.F32 R56, R28, R124, RZ ;  /* 0x0000007c1c38723c */ /* 0x000fe200000018ff */
[----:B-1----:R-:W-:-:S07]  /*37e0*/  FMUL.FTZ R0, R72, c[0x0][0x320] ;  /* 0x0000c80048007a20 */ /* 0x002fce0000410000 */
[----:B------:R-:W-:Y:S01]  /*37f0*/  HMMA.16816.F32 R64, R4, R42, R52 ;  /* 0x0000002a0440723c */ /* 0x000fe20000001834 */
[----:B------:R1:W1:Y:S07]  /*3800*/  MUFU.TANH R84, R0 ;  /* 0x0000000000547308 */ /* 0x00026e0000002400 */
[----:B------:R-:W-:Y:S01]  /*3810*/  HMMA.16816.F32 R52, R28, R126, RZ ;  /* 0x0000007e1c34723c */ /* 0x000fe200000018ff */
[----:B-1----:R-:W-:-:S07]  /*3820*/  FMUL.FTZ R0, R73, c[0x0][0x320] ;  /* 0x0000c80049007a20 */ /* 0x002fce0000410000 */
[----:B------:R-:W-:Y:S01]  /*3830*/  HMMA.16816.F32 R76, R4, R40, R44 ;  /* 0x00000028044c723c */ /* 0x000fe2000000182c */
[----:B------:R-:W1:Y:S01]  /*3840*/  LDSM.16.M88.4 R44, [R230+0x3000] ;  /* 0x00300000e62c783b */ /* 0x000e620000000200 */
[----:B------:R5:W1:Y:S02]  /*3850*/  MUFU.TANH R83, R0 ;  /* 0x0000000000537308 */ /* 0x000a640000002400 */
[----:B-----5:R-:W-:-:S06]  /*3860*/  FMUL.FTZ R0, R74, c[0x0][0x320] ;  /* 0x0000c8004a007a20 */ /* 0x020fcc0000410000 */
[----:B------:R5:W1:Y:S01]  /*3870*/  MUFU.TANH R86, R0 ;  /* 0x0000000000567308 */ /* 0x000a620000002400 */
[----:B------:R-:W-:Y:S01]  /*3880*/  HMMA.16816.F32 R60, R24, R128, R60 ;  /* 0x00000080183c723c */ /* 0x000fe2000000183c */
[----:B-----5:R-:W-:-:S06]  /*3890*/  FMUL.FTZ R0, R75, c[0x0][0x320] ;  /* 0x0000c8004b007a20 */ /* 0x020fcc0000410000 */
[----:B------:R5:W1:Y:S01]  /*38a0*/  MUFU.TANH R85, R0 ;  /* 0x0000000000557308 */ /* 0x000a620000002400 */
[----:B------:R-:W-:Y:S01]  /*38b0*/  HMMA.16816.F32 R56, R20, R128, R56 ;  /* 0x000000801438723c */ /* 0x000fe20000001838 */
[----:B-----5:R-:W-:-:S06]  /*38c0*/  FMUL.FTZ R0, R68, c[0x0][0x320] ;  /* 0x0000c80044007a20 */ /* 0x020fcc0000410000 */
[----:B------:R5:W1:Y:S01]  /*38d0*/  MUFU.TANH R73, R0 ;  /* 0x0000000000497308 */ /* 0x000a620000002400 */
[-C--:B------:R-:W-:Y:S08]  /*38e0*/  HMMA.16816.F32 R24, R24, R130.reuse, R32 ;  /* 0x000000821818723c */ /* 0x080ff00000001820 */
[----:B------:R-:W-:Y:S01]  /*38f0*/  HMMA.16816.F32 R32, R20, R130, R52 ;  /* 0x000000821420723c */ /* 0x000fe20000001834 */
[----:B-----5:R-:W-:-:S04]  /*3900*/  FMUL.FTZ R0, R69, c[0x0][0x320] ;  /* 0x0000c80045007a20 */ /* 0x020fc80000410000 */
[----:B------:R5:W1:Y:S02]  /*3910*/  MUFU.TANH R72, R0 ;  /* 0x0000000000487308 */ /* 0x000a640000002400 */
[----:B-----5:R-:W-:-:S06]  /*3920*/  FMUL.FTZ R0, R70, c[0x0][0x320] ;  /* 0x0000c80046007a20 */ /* 0x020fcc0000410000 */
[----:B------:R5:W1:Y:S02]  /*3930*/  MUFU.TANH R80, R0 ;  /* 0x0000000000507308 */ /* 0x000a640000002400 */
[----:B-----5:R-:W-:Y:S02]  /*3940*/  FMUL.FTZ R0, R71, c[0x0][0x320] ;  /* 0x0000c80047007a20 */ /* 0x020fe40000410000 */
[----:B------:R-:W-:Y:S01]  /*3950*/  HMMA.16816.F32 R68, R8, R42, R48 ;  /* 0x0000002a0844723c */ /* 0x000fe20000001830 */
[----:B------:R-:W5:Y:S07]  /*3960*/  LDSM.16.M88.4 R48, [R227+0x3000] ;  /* 0x00300000e330783b */ /* 0x000f6e0000000200 */
[----:B-1----:R-:W-:Y:S01]  /*3970*/  HMMA.16816.F32 R28, R12, R44, R56 ;  /* 0x0000002c0c1c723c */ /* 0x002fe20000001838 */
[----:B------:R-:W-:Y:S01]  /*3980*/  FMUL.FTZ R77, R77, c[0x0][0x320] ;  /* 0x0000c8004d4d7a20 */ /* 0x000fe20000410000 */
[----:B------:R1:W1:Y:S01]  /*3990*/  MUFU.TANH R75, R0 ;  /* 0x00000000004b7308 */ /* 0x0002620000002400 */
[----:B------:R-:W-:Y:S01]  /*39a0*/  FMUL.FTZ R78, R78, c[0x0][0x320] ;  /* 0x0000c8004e4e7a20 */ /* 0x000fe20000410000 */
[----:B------:R-:W-:Y:S01]  /*39b0*/  ISETP.GE.AND P0, PT, R245, 0x2, PT ;  /* 0x00000002f500780c */ /* 0x000fe20003f06270 */
[----:B------:R-:W-:Y:S01]  /*39c0*/  FMUL.FTZ R79, R79, c[0x0][0x320] ;  /* 0x0000c8004f4f7a20 */ /* 0x000fe20000410000 */
[----:B------:R-:W-:-:S04]  /*39d0*/  DEPBAR.LE SB0, 0x0 ;  /* 0x000080000000791a */ /* 0x000fc80000000000 */
[C---:B------:R-:W-:Y:S08]  /*39e0*/  HMMA.16816.F32 R40, R16.reuse, R44, R60 ;  /* 0x0000002c1028723c */ /* 0x040ff0000000183c */
[-C--:B------:R-:W-:Y:S08]  /*39f0*/  HMMA.16816.F32 R16, R16, R46.reuse, R24 ;  /* 0x0000002e1010723c */ /* 0x080ff00000001818 */
[----:B------:R-:W-:Y:S08]  /*3a00*/  HMMA.16816.F32 R12, R12, R46, R32 ;  /* 0x0000002e0c0c723c */ /* 0x000ff00000001820 */
[-C--:B-----5:R-:W-:Y:S08]  /*3a10*/  HMMA.16816.F32 R40, R8, R48.reuse, R40 ;  /* 0x000000300828723c */ /* 0x0a0ff00000001828 */
[----:B------:R-:W-:Y:S08]  /*3a20*/  HMMA.16816.F32 R20, R4, R48, R28 ;  /* 0x000000300414723c */ /* 0x000ff0000000181c */
[-C--:B------:R-:W-:Y:S08]  /*3a30*/  HMMA.16816.F32 R8, R8, R50.reuse, R16 ;  /* 0x000000320808723c */ /* 0x080ff00000001810 */
[----:B------:R-:W-:Y:S01]  /*3a40*/  HMMA.16816.F32 R4, R4, R50, R12 ;  /* 0x000000320404723c */ /* 0x000fe2000000180c */
[----:B------:R-:W-:-:S02]  /*3a50*/  FMUL.FTZ R68, R68, c[0x0][0x320] ;  /* 0x0000c80044447a20 */ /* 0x000fc40000410000 */
[----:B------:R-:W-:Y:S02]  /*3a60*/  FMUL.FTZ R69, R69, c[0x0][0x320] ;  /* 0x0000c80045457a20 */ /* 0x000fe40000410000 */
[----:B------:R-:W-:Y:S02]  /*3a70*/  FMUL.FTZ R70, R70, c[0x0][0x320] ;  /* 0x0000c80046467a20 */ /* 0x000fe40000410000 */
[----:B------:R-:W-:Y:S02]  /*3a80*/  FMUL.FTZ R71, R71, c[0x0][0x320] ;  /* 0x0000c80047477a20 */ /* 0x000fe40000410000 */
[----:B------:R-:W-:Y:S02]  /*3a90*/  FMUL.FTZ R64, R64, c[0x0][0x320] ;  /* 0x0000c80040407a20 */ /* 0x000fe40000410000 */
[----:B------:R-:W-:Y:S02]  /*3aa0*/  FMUL.FTZ R65, R65, c[0x0][0x320] ;  /* 0x0000c80041417a20 */ /* 0x000fe40000410000 */
        /* <DEDUP_REMOVED lines=8> */
[----:B-1----:R-:W-:Y:S02]  /*3b30*/  FMUL.FTZ R0, R76, c[0x0][0x320] ;  /* 0x0000c8004c007a20 */ /* 0x002fe40000410000 */
        /* <DEDUP_REMOVED lines=9> */
[----:B------:R-:W-:Y:S01]  /*3bd0*/  FMUL.FTZ R7, R7, c[0x0][0x320] ;  /* 0x0000c80007077a20 */ /* 0x000fe20000410000 */
[----:B------:R3:W1:Y:S08]  /*3be0*/  MUFU.TANH R37, R20 ;  /* 0x0000001400257308 */ /* 0x0006700000002400 */
[----:B------:R3:W1:Y:S08]  /*3bf0*/  MUFU.TANH R39, R23 ;  /* 0x0000001700277308 */ /* 0x0006700000002400 */
[----:B------:R3:W1:Y:S08]  /*3c00*/  MUFU.TANH R74, R0 ;  /* 0x00000000004a7308 */ /* 0x0006700000002400 */
[----:B------:R-:W1:Y:S08]  /*3c10*/  MUFU.TANH R77, R77 ;  /* 0x0000004d004d7308 */ /* 0x000e700000002400 */
        /* <DEDUP_REMOVED lines=24> */
[----:B------:R-:W-:Y:S01]  /*3da0*/  BSSY B0, `(.L_x_538) ;  /* 0x0000046000007945 */ /* 0x000fe20003800000 */
[----:B------:R-:W-:Y:S01]  /*3db0*/  BAR.SYNC.DEFER_BLOCKING 0x0 ;  /* 0x0000000000007b1d */ /* 0x000fe20000010000 */
[----:B------:R-:W-:-:S05]  /*3dc0*/  ISETP.GT.AND P2, PT, R175, 0x6f, PT ;  /* 0x0000006faf00780c */ /* 0x000fca0003f44270 */
[----:B------:R-:W-:Y:S05]  /*3dd0*/  @!P0 BRA `(.L_x_539) ;  /* 0x0000042000008947 */ /* 0x000fea0003800000 */
[----:B--234-:R-:W-:Y:S01]  /*3de0*/  IADD3 R2, R175, R121, R178 ;  /* 0x00000079af027210 */ /* 0x01cfe20007ffe0b2 */
[----:B------:R-:W-:-:S03]  /*3df0*/  IMAD.MOV.U32 R244, RZ, RZ, RZ ;  /* 0x000000fffff47224 */ /* 0x000fc600078e00ff */
        /* <DEDUP_REMOVED lines=8> */
[----:B------:R-:W2:Y:S01]  /*3e80*/  @!P2 LDG.E R244, [R4.64] ;  /* 0x0000000604f4a981 */ /* 0x000ea2000c1e1900 */
[----:B------:R-:W-:-:S04]  /*3e90*/  IMAD.MOV R0, RZ, RZ, -R0 ;  /* 0x000000ffff007224 */ /* 0x000fc800078e0a00 */
[----:B------:R-:W-:-:S04]  /*3ea0*/  IMAD R252, R0, c[0x0][0x2b8], R2 ;  /* 0x0000ae0000fc7a24 */ /* 0x000fc800078e0202 */
[----:B------:R-:W-:Y:S01]  /*3eb0*/  IMAD.WIDE.U32 R2, R252, c[0x0][0x1e0], RZ ;  /* 0x00007800fc027a25 */ /* 0x000fe200078e00ff */
[----:B------:R-:W-:-:S05]  /*3ec0*/  SHF.R.S32.HI R0, RZ, 0x1f, R252 ;  /* 0x0000001fff007819 */ /* 0x000fca00000114fc */
[----:B------:R-:W-:-:S04]  /*3ed0*/  IMAD R0, R0, c[0x0][0x1e0], RZ ;  /* 0x0000780000007a24 */ /* 0x000fc800078e02ff */
[----:B------:R-:W-:-:S04]  /*3ee0*/  IMAD R0, R252, c[0x0][0x1e4], R0 ;  /* 0x00007900fc007a24 */ /* 0x000fc800078e0200 */
[----:B------:R-:W-:Y:S01]  /*3ef0*/  IMAD.IADD R3, R3, 0x1, R0 ;  /* 0x0000000103037824 */ /* 0x000fe200078e0200 */
[----:B--2---:R-:W-:-:S03]  /*3f00*/  SHF.R.S32.HI R4, RZ, 0x1f, R244 ;  /* 0x0000001fff047819 */ /* 0x004fc600000114f4 */
[----:B------:R-:W-:-:S04]  /*3f10*/  IMAD.WIDE.U32 R2, R244, c[0x0][0x1f0], R2 ;  /* 0x00007c00f4027a25 */ /* 0x000fc800078e0002 */
[----:B------:R-:W-:Y:S01]  /*3f20*/  IMAD R4, R4, c[0x0][0x1f0], RZ ;  /* 0x00007c0004047a24 */ /* 0x000fe200078e02ff */
[----:B------:R-:W-:-:S03]  /*3f30*/  IADD3 R0, P1, R172, R2, RZ ;  /* 0x00000002ac007210 */ /* 0x000fc60007f3e0ff */
[----:B------:R-:W-:Y:S01]  /*3f40*/  IMAD R2, R244, c[0x0][0x1f4], R4 ;  /* 0x00007d00f4027a24 */ /* 0x000fe200078e0204 */
[----:B------:R-:W-:-:S04]  /*3f50*/  LEA R4, P0, R0, c[0x0][0x1c8], 0x1 ;  /* 0x0000720000047a11 */ /* 0x000fc800078008ff */
[----:B------:R-:W-:-:S04]  /*3f60*/  IADD3.X R2, R171, R3, R2, P1, !PT ;  /* 0x00000003ab027210 */ /* 0x000fc80000ffe402 */
[----:B------:R-:W-:Y:S01]  /*3f70*/  LEA.HI.X R0, R0, c[0x0][0x1cc], R2, 0x1, P0 ;  /* 0x0000730000007a11 */ /* 0x000fe200000f0c02 */
[----:B------:R-:W-:Y:S05]  /*3f80*/  BRA.DIV ~URZ, `(.L_x_540) ;  /* 0x000123a27f007947 */ /* 0x000fea000b800000 */
[----:B------:R2:W3:Y:S02]  /*3f90*/  SHFL.IDX PT, R5, R0, RZ, 0x181f ;  /* 0x00181fff00057589 */ /* 0x0004e400000e0000 */
.L_x_602:
[----:B------:R-:W-:Y:S05]  /*3fa0*/  BRA.DIV ~URZ, `(.L_x_541) ;  /* 0x000123f27f007947 */ /* 0x000fea000b800000 */
[----:B------:R-:W4:Y:S04]  /*3fb0*/  SHFL.IDX PT, R6, R4, RZ, 0x181f ;  /* 0x00181fff04067589 */ /* 0x000f2800000e0000 */
[----:B------:R-:W5:Y:S04]  /*3fc0*/  SHFL.IDX PT, R2, R4, 0x1, 0x181f ;  /* 0x00381f0004027f89 */ /* 0x000f6800000e0000 */
[----:B------:R-:W2:Y:S04]  /*3fd0*/  SHFL.IDX PT, R10, R4, 0x2, 0x181f ;  /* 0x00581f00040a7f89 */ /* 0x000ea800000e0000 */
[----:B------:R-:W3:Y:S04]  /*3fe0*/  SHFL.IDX PT, R3, R0, 0x1, 0x181f ;  /* 0x00381f0000037f89 */ /* 0x000ee800000e0000 */
[----:B------:R-:W1:Y:S04]  /*3ff0*/  SHFL.IDX PT, R8, R4, 0x3, 0x181f ;  /* 0x00781f0004087f89 */ /* 0x000e6800000e0000 */
[----:B------:R-:W1:Y:S04]  /*4000*/  SHFL.IDX PT, R11, R0, 0x2, 0x181f ;  /* 0x00581f00000b7f89 */ /* 0x000e6800000e0000 */
[----:B------:R-:W1:Y:S01]  /*4010*/  SHFL.IDX PT, R9, R4, 0x4, 0x181f ;  /* 0x00981f0004097f89 */ /* 0x000e6200000e0000 */
[----:B----4-:R-:W-:-:S03]  /*4020*/  IADD3 R6, P0, R6, R170, RZ ;  /* 0x000000aa06067210 */ /* 0x010fc60007f1e0ff */
[----:B------:R-:W-:Y:S01]  /*4030*/  SHFL.IDX PT, R12, R4, 0x5, 0x181f ;  /* 0x00b81f00040c7f89 */ /* 0x000fe200000e0000 */
[-C--:B-----5:R-:W-:Y:S01]  /*4040*/  IADD3 R2, P1, R2, R170.reuse, RZ ;  /* 0x000000aa02027210 */ /* 0x0a0fe20007f3e0ff */
[----:B---3--:R-:W-:Y:S02]  /*4050*/  IMAD.X R7, R5, 0x1, R36, P0 ;  /* 0x0000000105077824 */ /* 0x008fe400000e0624 */
[----:B------:R-:W3:Y:S01]  /*4060*/  SHFL.IDX PT, R15, R0, 0x3, 0x181f ;  /* 0x00781f00000f7f89 */ /* 0x000ee200000e0000 */
[----:B--2---:R-:W-:-:S03]  /*4070*/  IADD3 R10, P0, R10, R170, RZ ;  /* 0x000000aa0a0a7210 */ /* 0x004fc60007f1e0ff */
[----:B------:R-:W2:Y:S01]  /*4080*/  SHFL.IDX PT, R14, R0, 0x4, 0x181f ;  /* 0x00981f00000e7f89 */ /* 0x000ea200000e0000 */
[----:B------:R-:W-:-:S03]  /*4090*/  IMAD.X R3, R3, 0x1, R36, P1 ;  /* 0x0000000103037824 */ /* 0x000fc600008e0624 */
[----:B------:R-:W4:Y:S01]  /*40a0*/  SHFL.IDX PT, R13, R0, 0x5, 0x181f ;  /* 0x00b81f00000d7f89 */ /* 0x000f2200000e0000 */
[----:B-1----:R-:W-:-:S03]  /*40b0*/  IADD3 R8, P6, R8, R170, RZ ;  /* 0x000000aa08087210 */ /* 0x002fc60007fde0ff */
[----:B------:R1:W-:Y:S01]  /*40c0*/  LDGSTS.E.BYPASS.LTC128B.128 [R243+0x3900], [R6.64], !P5 ;  /* 0x0390000006f37fae */ /* 0x0003e2000e901d46 */
[----:B------:R-:W-:-:S03]  /*40d0*/  IMAD.X R11, R11, 0x1, R36, P0 ;  /* 0x000000010b0b7824 */ /* 0x000fc600000e0624 */
[----:B------:R5:W-:Y:S04]  /*40e0*/  LDGSTS.E.BYPASS.LTC128B.128 [R243+0x4100], [R2.64], !P5 ;  /* 0x0410000002f37fae */ /* 0x000be8000e901d46 */
[----:B------:R4:W-:Y:S04]  /*40f0*/  LDGSTS.E.BYPASS.LTC128B.128 [R243+0x4900], [R10.64], !P5 ;  /* 0x049000000af37fae */ /* 0x0009e8000e901d46 */
[----:B------:R-:W4:Y:S04]  /*4100*/  SHFL.IDX PT, R4, R4, 0x6, 0x181f ;  /* 0x00d81f0004047f89 */ /* 0x000f2800000e0000 */
[----:B------:R-:W4:Y:S01]  /*4110*/  SHFL.IDX PT, R0, R0, 0x6, 0x181f ;  /* 0x00d81f0000007f89 */ /* 0x000f2200000e0000 */
[-C--:B-1----:R-:W-:Y:S01]  /*4120*/  IADD3 R6, P1, R9, R170.reuse, RZ ;  /* 0x000000aa09067210 */ /* 0x082fe20007f3e0ff */
[----:B---3--:R-:W-:Y:S01]  /*4130*/  IMAD.X R9, R15, 0x1, R36, P6 ;  /* 0x000000010f097824 */ /* 0x008fe200030e0624 */
[----:B-----5:R-:W-:-:S03]  /*4140*/  IADD3 R2, P0, R12, R170, RZ ;  /* 0x000000aa0c027210 */ /* 0x020fc60007f1e0ff */
[--C-:B--2---:R-:W-:Y:S01]  /*4150*/  IMAD.X R7, R14, 0x1, R36.reuse, P1 ;  /* 0x000000010e077824 */ /* 0x104fe200008e0624 */
[----:B------:R1:W-:Y:S01]  /*4160*/  LDGSTS.E.BYPASS.LTC128B.128 [R243+0x5100], [R8.64], !P5 ;  /* 0x0510000008f37fae */ /* 0x0003e2000e901d46 */
[----:B----4-:R-:W-:-:S03]  /*4170*/  IMAD.X R3, R13, 0x1, R36, P0 ;  /* 0x000000010d037824 */ /* 0x010fc600000e0624 */
[----:B------:R1:W-:Y:S04]  /*4180*/  LDGSTS.E.BYPASS.LTC128B.128 [R243+0x5900], [R6.64], !P5 ;  /* 0x0590000006f37fae */ /* 0x0003e8000e901d46 */
[----:B------:R1:W-:Y:S02]  /*4190*/  LDGSTS.E.BYPASS.LTC128B.128 [R243+0x6100], [R2.64], !P5 ;  /* 0x0610000002f37fae */ /* 0x0003e4000e901d46 */
.L_x_603:
[----:B-1----:R-:W-:-:S04]  /*41a0*/  IADD3 R2, P0, R4, R170, RZ ;  /* 0x000000aa04027210 */ /* 0x002fc80007f1e0ff */
[----:B------:R-:W-:-:S05]  /*41b0*/  IADD3.X R3, R0, R36, RZ, P0, !PT ;  /* 0x0000002400037210 */ /* 0x000fca00007fe4ff */
[----:B------:R-:W-:Y:S01]  /*41c0*/  @!PT LDS RZ, [RZ] ;  /* 0x00000000fffff984 */ /* 0x000fe20000000800 */
[----:B------:R-:W-:Y:S01]  /*41d0*/  @!PT LDS RZ, [RZ] ;  /* 0x00000000fffff984 */ /* 0x000fe20000000800 */
[----:B------:R-:W-:Y:S01]  /*41e0*/  @!PT LDS RZ, [RZ] ;  /* 0x00000000fffff984 */ /* 0x000fe20000000800 */
[----:B------:R1:W-:Y:S04]  /*41f0*/  LDGSTS.E.BYPASS.LTC128B.128 [R243+0x6900], [R2.64], !P5 ;  /* 0x0690000002f37fae */ /* 0x0003e8000e901d46 */
.L_x_539:
[----:B--2-4-:R-:W-:Y:S05]  /*4200*/  BSYNC B0 ;  /* 0x0000000000007941 */ /* 0x014fea0003800000 */
.L_x_538:
[----:B-1-3--:R-:W2:Y:S04]  /*4210*/  LDL R3, [R1+0x5c] ;  /* 0x00005c0001037983 */ /* 0x00aea80000100800 */
[----:B------:R-:W2:Y:S04]  /*4220*/  LDL R0, [R1+0x6c] ;  /* 0x00006c0001007983 */ /* 0x000ea80000100800 */
[----:B------:R-:W3:Y:S04]  /*4230*/  LDL R2, [R1+0x68] ;  /* 0x0000680001027983 */ /* 0x000ee80000100800 */
[----:B------:R-:W0:Y:S01]  /*4240*/  LDGDEPBAR ;  /* 0x00000000000079af */ /* 0x000e220000000000 */
[----:B--2---:R-:W-:-:S04]  /*4250*/  IMAD.IADD R88, R0, 0x1, R3 ;  /* 0x0000000100587824 */ /* 0x004fc800078e0203 */
[----:B------:R-:W-:Y:S01]  /*4260*/  @P4 IMAD.HI.U32 R0, R88, c[0x0][0x2c8], RZ ;  /* 0x0000b20058004a27 */ /* 0x000fe200078e00ff */
[----:B---3--:R-:W-:-:S03]  /*4270*/  IADD3 R4, -R2, 0x1, R120 ;  /* 0x0000000102047810 */ /* 0x008fc60007ffe178 */
[----:B------:R-:W-:Y:S01]  /*4280*/  IMAD.IADD R5, R120, 0x1, -R2 ;  /* 0x0000000178057824 */ /* 0x000fe200078e0a02 */
[----:B------:R-:W-:Y:S02]  /*4290*/  @P4 SHF.R.U32.HI R88, RZ, c[0x0][0x2cc], R0 ;  /* 0x0000b300ff584a19 */ /* 0x000fe40000011600 */
[----:B------:R-:W-:Y:S01]  /*42a0*/  IADD3 R4, R4, -c[0x0][0x168], RZ ;  /* 0x80005a0004047a10 */ /* 0x000fe20007ffe0ff */
[----:B------:R-:W-:Y:S05]  /*42b0*/  BRA.DIV ~URZ, `(.L_x_542) ;  /* 0x000127b27f007947 */ /* 0x000fea000b800000 */
[----:B------:R1:W2:Y:S02]  /*42c0*/  SHFL.IDX PT, R0, R88, RZ, 0x1c1f ;  /* 0x001c1fff58007589 */ /* 0x0002a400000e0000 */
.L_x_604:
[----:B--2---:R-:W-:-:S05]  /*42d0*/  IMAD.IADD R0, R4, 0x1, R0 ;  /* 0x0000000104007824 */ /* 0x004fca00078e0200 */
[----:B------:R-:W-:-:S04]  /*42e0*/  IMNMX R0, R5, R0, PT ;  /* 0x0000000005007217 */ /* 0x000fc80003800200 */
[C---:B------:R-:W-:Y:S02]  /*42f0*/  ISETP.GT.AND P0, PT, R0.reuse, RZ, PT ;  /* 0x000000ff0000720c */ /* 0x040fe40003f04270 */
[C---:B------:R-:W-:Y:S02]  /*4300*/  ISETP.GT.AND P6, PT, R0.reuse, 0x1, PT ;  /* 0x000000010000780c */ /* 0x040fe40003fc4270 */
[----:B------:R-:W-:Y:S02]  /*4310*/  FSEL R9, R169, -INF , P0 ;  /* 0xff800000a9097808 */ /* 0x000fe40000000000 */
[C---:B------:R-:W-:Y:S02]  /*4320*/  ISETP.GT.AND P1, PT, R0.reuse, 0x8, PT ;  /* 0x000000080000780c */ /* 0x040fe40003f24270 */
[----:B------:R-:W-:Y:S02]  /*4330*/  ISETP.GT.AND P0, PT, R0, 0x9, PT ;  /* 0x000000090000780c */ /* 0x000fe40003f04270 */
[----:B------:R-:W-:-:S02]  /*4340*/  FSEL R10, R168, -INF , P6 ;  /* 0xff800000a80a7808 */ /* 0x000fc40003000000 */
[----:B------:R-:W-:Y:S02]  /*4350*/  FSEL R13, R166, -INF , P1 ;  /* 0xff800000a60d7808 */ /* 0x000fe40000800000 */
[----:B------:R-:W-:Y:S02]  /*4360*/  FSEL R15, R165, -INF , P0 ;  /* 0xff800000a50f7808 */ /* 0x000fe40000000000 */
[C---:B------:R-:W-:Y:S02]  /*4370*/  ISETP.GT.AND P6, PT, R0.reuse, 0x10, PT ;  /* 0x000000100000780c */ /* 0x040fe40003fc4270 */
        /* <DEDUP_REMOVED lines=46> */
[----:B------:R-:W-:Y:S01]  /*4660*/  FSEL R144, R16, -INF , P0 ;  /* 0xff80000010907808 */ /* 0x000fe20000000000 */
[----:B------:R-:W-:Y:S05]  /*4670*/  BRA.DIV ~URZ, `(.L_x_543) ;  /* 0x000124527f007947 */ /* 0x000fea000b800000 */
[----:B------:R-:W2:Y:S04]  /*4680*/  SHFL.IDX PT, R2, R88, 0x2, 0x1c1f ;  /* 0x005c1f0058027f89 */ /* 0x000ea800000e0000 */
[----:B------:R-:W3:Y:S04]  /*4690*/  SHFL.IDX PT, R3, R88, 0x1, 0x1c1f ;  /* 0x003c1f0058037f89 */ /* 0x000ee800000e0000 */
[----:B-1----:R-:W1:Y:S01]  /*46a0*/  SHFL.IDX PT, R88, R88, 0x3, 0x1c1f ;  /* 0x007c1f0058587f89 */ /* 0x002e6200000e0000 */
[----:B--2---:R-:W-:-:S02]  /*46b0*/  IMAD.IADD R2, R4, 0x1, R2 ;  /* 0x0000000104027824 */ /* 0x004fc400078e0202 */
[----:B---3--:R-:W-:-:S03]  /*46c0*/  IMAD.IADD R3, R4, 0x1, R3 ;  /* 0x0000000104037824 */ /* 0x008fc600078e0203 */
[----:B------:R-:W-:Y:S01]  /*46d0*/  IMNMX R2, R5, R2, PT ;  /* 0x0000000205027217 */ /* 0x000fe20003800200 */
[----:B-1----:R-:W-:-:S03]  /*46e0*/  IMAD.IADD R0, R4, 0x1, R88 ;  /* 0x0000000104007824 */ /* 0x002fc600078e0258 */
[C---:B------:R-:W-:Y:S02]  /*46f0*/  ISETP.GT.AND P6, PT, R2.reuse, RZ, PT ;  /* 0x000000ff0200720c */ /* 0x040fe40003fc4270 */
[C---:B------:R-:W-:Y:S02]  /*4700*/  ISETP.GT.AND P1, PT, R2.reuse, 0x1, PT ;  /* 0x000000010200780c */ /* 0x040fe40003f24270 */
[----:B------:R-:W-:Y:S02]  /*4710*/  ISETP.GT.AND P0, PT, R2, 0x8, PT ;  /* 0x000000080200780c */ /* 0x000fe40003f04270 */
[----:B------:R-:W-:Y:S02]  /*4720*/  FSEL R24, R185, -INF , P6 ;  /* 0xff800000b9187808 */ /* 0x000fe40003000000 */
[----:B------:R-:W-:Y:S02]  /*4730*/  FSEL R26, R183, -INF , P1 ;  /* 0xff800000b71a7808 */ /* 0x000fe40000800000 */
[----:B------:R-:W-:-:S02]  /*4740*/  FSEL R29, R182, -INF , P0 ;  /* 0xff800000b61d7808 */ /* 0x000fc40000000000 */
[C---:B------:R-:W-:Y:S02]  /*4750*/  ISETP.GT.AND P6, PT, R2.reuse, 0x9, PT ;  /* 0x000000090200780c */ /* 0x040fe40003fc4270 */
        /* <DEDUP_REMOVED lines=44> */
[----:B------:R-:W-:Y:S02]  /*4a20*/  IMNMX R3, R5, R3, PT ;  /* 0x0000000305037217 */ /* 0x000fe40003800200 */
[----:B------:R-:W-:Y:S02]  /*4a30*/  FSEL R182, R37, -INF , P6 ;  /* 0xff80000025b67808 */ /* 0x000fe40003000000 */
[----:B------:R-:W-:-:S02]  /*4a40*/  FSEL R181, R30, -INF , P1 ;  /* 0xff8000001eb57808 */ /* 0x000fc40000800000 */
[----:B------:R-:W-:Y:S02]  /*4a50*/  FSEL R180, R19, -INF , P0 ;  /* 0xff80000013b47808 */ /* 0x000fe40000000000 */
[----:B------:R-:W-:Y:S02]  /*4a60*/  ISETP.GT.AND P6, PT, R2, 0x69, PT ;  /* 0x000000690200780c */ /* 0x000fe40003fc4270 */
[C---:B------:R-:W-:Y:S02]  /*4a70*/  ISETP.GT.AND P1, PT, R3.reuse, RZ, PT ;  /* 0x000000ff0300720c */ /* 0x040fe40003f24270 */
[----:B------:R-:W-:Y:S02]  /*4a80*/  ISETP.GT.AND P0, PT, R3, 0x1, PT ;  /* 0x000000010300780c */ /* 0x000fe40003f04270 */
[----:B------:R-:W-:Y:S02]  /*4a90*/  FSEL R179, R18, -INF , P6 ;  /* 0xff80000012b37808 */ /* 0x000fe40003000000 */
[----:B------:R-:W-:-:S02]  /*4aa0*/  FSEL R7, R201, -INF , P1 ;  /* 0xff800000c9077808 */ /* 0x000fc40000800000 */
[----:B------:R-:W-:Y:S02]  /*4ab0*/  FSEL R8, R199, -INF , P0 ;  /* 0xff800000c7087808 */ /* 0x000fe40000000000 */
[C---:B------:R-:W-:Y:S02]  /*4ac0*/  ISETP.GT.AND P6, PT, R3.reuse, 0x8, PT ;  /* 0x000000080300780c */ /* 0x040fe40003fc4270 */
[C---:B------:R-:W-:Y:S02]  /*4ad0*/  ISETP.GT.AND P1, PT, R3.reuse, 0x9, PT ;  /* 0x000000090300780c */ /* 0x040fe40003f24270 */
        /* <DEDUP_REMOVED lines=43> */
[----:B------:R-:W-:Y:S02]  /*4d90*/  IMNMX R0, R5, R0, PT ;  /* 0x0000000005007217 */ /* 0x000fe40003800200 */
[----:B------:R-:W-:-:S02]  /*4da0*/  FSEL R150, R71, -INF , P6 ;  /* 0xff80000047967808 */ /* 0x000fc40003000000 */
[----:B------:R-:W-:Y:S02]  /*4db0*/  FSEL R145, R42, -INF , P1 ;  /* 0xff8000002a917808 */ /* 0x000fe40000800000 */
[----:B------:R-:W-:Y:S02]  /*4dc0*/  FSEL R146, R43, -INF , P0 ;  /* 0xff8000002b927808 */ /* 0x000fe40000000000 */
[C---:B------:R-:W-:Y:S02]  /*4dd0*/  ISETP.GT.AND P6, PT, R3.reuse, 0x68, PT ;  /* 0x000000680300780c */ /* 0x040fe40003fc4270 */
[----:B------:R-:W-:Y:S02]  /*4de0*/  ISETP.GT.AND P1, PT, R3, 0x69, PT ;  /* 0x000000690300780c */ /* 0x000fe40003f24270 */
[----:B------:R-:W-:Y:S02]  /*4df0*/  ISETP.GT.AND P0, PT, R0, RZ, PT ;  /* 0x000000ff0000720c */ /* 0x000fe40003f04270 */
        /* <DEDUP_REMOVED lines=42> */
[----:B------:R-:W-:-:S02]  /*50a0*/  FMNMX.FTZ R4, R9, R10, !PT ;  /* 0x0000000a09047209 */ /* 0x000fc40007810000 */
[----:B------:R-:W-:Y:S02]  /*50b0*/  FSEL R160, R85, -INF , P6 ;  /* 0xff80000055a07808 */ /* 0x000fe40003000000 */
[----:B------:R-:W-:Y:S02]  /*50c0*/  FSEL R159, R78, -INF , P1 ;  /* 0xff8000004e9f7808 */ /* 0x000fe40000800000 */
[----:B------:R-:W-:Y:S02]  /*50d0*/  FSEL R158, R79, -INF , P0 ;  /* 0xff8000004f9e7808 */ /* 0x000fe40000000000 */
        /* <DEDUP_REMOVED lines=9> */
[----:B------:R-:W-:Y:S02]  /*5170*/  FMNMX.FTZ R2, R15, R2, !PT ;  /* 0x000000020f027209 */ /* 0x000fe40007810000 */
[C---:B------:R-:W-:Y:S02]  /*5180*/  ISETP.GT.AND P6, PT, R0.reuse, 0x61, PT ;  /* 0x000000610000780c */ /* 0x040fe40003fc4270 */
[C---:B------:R-:W-:Y:S02]  /*5190*/  ISETP.GT.AND P1, PT, R0.reuse, 0x68, PT ;  /* 0x000000680000780c */ /* 0x040fe40003f24270 */
[----:B------:R-:W-:Y:S02]  /*51a0*/  ISETP.GT.AND P0, PT, R0, 0x69, PT ;  /* 0x000000690000780c */ /* 0x000fe40003f04270 */
        /* <DEDUP_REMOVED lines=101> */
[----:B------:R-:W-:Y:S02]  /*5800*/  FMNMX.FTZ R0, R144, R0, !PT ;  /* 0x0000000090007209 */ /* 0x000fe40007810000 */
[----:B------:R-:W-:Y:S01]  /*5810*/  FMNMX.FTZ R70, R149, R70, !PT ;  /* 0x0000004695467209 */ /* 0x000fe20007810000 */
[----:B------:R-:W1:Y:S01]  /*5820*/  SHFL.BFLY PT, R5, R69, 0x2, 0x1f ;  /* 0x0c401f0045057f89 */ /* 0x000e6200000e0000 */
[----:B------:R-:W-:-:S02]  /*5830*/  FSEL R147, R44, -INF , P0 ;  /* 0xff8000002c937808 */ /* 0x000fc40000000000 */
[----:B------:R-:W-:Y:S01]  /*5840*/  FMNMX.FTZ R2, R184, R3, !PT ;  /* 0x00000003b8027209 */ /* 0x000fe20007810000 */
[----:B------:R-:W2:Y:S03]  /*5850*/  SHFL.BFLY PT, R4, R0, 0x2, 0x1f ;  /* 0x0c401f0000047f89 */ /* 0x000ea600000e0000 */
[----:B------:R-:W-:Y:S01]  /*5860*/  FMNMX.FTZ R2, R147, R2, !PT ;  /* 0x0000000293027209 */ /* 0x000fe20007810000 */
[----:B------:R-:W3:Y:S04]  /*5870*/  SHFL.BFLY PT, R3, R70, 0x2, 0x1f ;  /* 0x0c401f0046037f89 */ /* 0x000ee800000e0000 */
[----:B------:R-:W4:Y:S01]  /*5880*/  SHFL.BFLY PT, R6, R2, 0x2, 0x1f ;  /* 0x0c401f0002067f89 */ /* 0x000f2200000e0000 */
[----:B-1----:R-:W-:-:S02]  /*5890*/  FMNMX.FTZ R69, R69, R5, !PT ;  /* 0x0000000545457209 */ /* 0x002fc40007810000 */
[----:B--2---:R-:W-:-:S03]  /*58a0*/  FMNMX.FTZ R0, R4, R0, !PT ;  /* 0x0000000004007209 */ /* 0x004fc60007810000 */
[----:B------:R-:W1:Y:S01]  /*58b0*/  SHFL.BFLY PT, R4, R69, 0x1, 0x1f ;  /* 0x0c201f0045047f89 */ /* 0x000e6200000e0000 */
[----:B---3--:R-:W-:-:S03]  /*58c0*/  FMNMX.FTZ R70, R70, R3, !PT ;  /* 0x0000000346467209 */ /* 0x008fc60007810000 */
[----:B------:R-:W2:Y:S01]  /*58d0*/  SHFL.BFLY PT, R71, R0, 0x1, 0x1f ;  /* 0x0c201f0000477f89 */ /* 0x000ea200000e0000 */
[----:B----4-:R-:W-:-:S03]  /*58e0*/  FMNMX.FTZ R6, R2, R6, !PT ;  /* 0x0000000602067209 */ /* 0x010fc60007810000 */
[----:B------:R-:W3:Y:S04]  /*58f0*/  SHFL.BFLY PT, R3, R70, 0x1, 0x1f ;  /* 0x0c201f0046037f89 */ /* 0x000ee800000e0000 */
[----:B------:R4:W4:Y:S01]  /*5900*/  SHFL.BFLY PT, R68, R6, 0x1, 0x1f ;  /* 0x0c201f0006447f89 */ /* 0x00092200000e0000 */
[----:B-1----:R-:W-:Y:S02]  /*5910*/  FMNMX.FTZ R69, R69, R4, !PT ;  /* 0x0000000445457209 */ /* 0x002fe40007810000 */
[----:B--2---:R-:W-:Y:S02]  /*5920*/  FMNMX.FTZ R71, R0, R71, !PT ;  /* 0x0000004700477209 */ /* 0x004fe40007810000 */
[----:B---3--:R-:W-:-:S03]  /*5930*/  FMNMX.FTZ R70, R70, R3, !PT ;  /* 0x0000000346467209 */ /* 0x008fc60007810000 */
.L_x_605:
[C---:B------:R-:W-:Y:S01]  /*5940*/  FMUL.FTZ R4, R71.reuse, c[0x0][0x2d0] ;  /* 0x0000b40047047a20 */ /* 0x040fe20000410000 */
[----:B------:R-:W-:Y:S01]  /*5950*/  FSETP.NEU.FTZ.AND P0, PT, R71, -INF , PT ;  /* 0xff8000004700780b */ /* 0x000fe20003f1d000 */
[----:B------:R-:W-:Y:S01]  /*5960*/  FMUL.FTZ R3, R70, c[0x0][0x2d0] ;  /* 0x0000b40046037a20 */ /* 0x000fe20000410000 */
[----:B----4-:R-:W-:Y:S01]  /*5970*/  FMNMX.FTZ R68, R68, R6, !PT ;  /* 0x0000000644447209 */ /* 0x010fe20007810000 */
[----:B------:R-:W-:Y:S01]  /*5980*/  WARPSYNC 0xffffffff ;  /* 0xffffffff00007948 */ /* 0x000fe20003800000 */
[----:B------:R-:W-:Y:S01]  /*5990*/  FSEL R4, R4, RZ, P0 ;  /* 0x000000ff04047208 */ /* 0x000fe20000000000 */
[----:B------:R-:W-:Y:S01]  /*59a0*/  LDSM.16.MT88.4 R44, [R225] ;  /* 0x00000000e12c783b */ /* 0x000fe20000004200 */
[----:B------:R-:W-:-:S03]  /*59b0*/  FSETP.NEU.FTZ.AND P0, PT, R70, -INF , PT ;  /* 0xff8000004600780b */ /* 0x000fc60003f1d000 */
[--C-:B------:R-:W-:Y:S01]  /*59c0*/  FFMA.FTZ R0, R9, c[0x0][0x2d0], -R4.reuse ;  /* 0x0000b40009007a23 */ /* 0x100fe20000010804 */
[----:B------:R-:W-:Y:S01]  /*59d0*/  FSEL R3, R3, RZ, P0 ;  /* 0x000000ff03037208 */ /* 0x000fe20000000000 */
[--C-:B------:R-:W-:Y:S01]  /*59e0*/  FFMA.FTZ R2, R25, c[0x0][0x2d0], -R4.reuse ;  /* 0x0000b40019027a23 */ /* 0x100fe20000010804 */
[----:B------:R-:W-:Y:S01]  /*59f0*/  FSETP.NEU.FTZ.AND P0, PT, R69, -INF , PT ;  /* 0xff8000004500780b */ /* 0x000fe20003f1d000 */
[----:B------:R1:W-:Y:S01]  /*5a00*/  MUFU.EX2 R207, R0 ;  /* 0x0000000000cf7308 */ /* 0x0003e20000000800 */
[----:B------:R2:W-:Y:S01]  /*5a10*/  STL [R1+0xa0], R224 ;  /* 0x0000a0e001007387 */ /* 0x0005e20000100800 */
[----:B------:R-:W-:Y:S02]  /*5a20*/  FFMA.FTZ R144, R144, c[0x0][0x2d0], -R4 ;  /* 0x0000b40090907a23 */ /* 0x000fe40000010804 */
[--C-:B------:R-:W-:Y:S01]  /*5a30*/  FFMA.FTZ R145, R145, c[0x0][0x2d0], -R3.reuse ;  /* 0x0000b40091917a23 */ /* 0x100fe20000010803 */
[----:B------:R-:W-:Y:S01]  /*5a40*/  LDSM.16.MT88.4 R52, [R229+0x800] ;  /* 0x00080000e534783b */ /* 0x000fe20000004200 */
[----:B------:R-:W-:-:S02]  /*5a50*/  FFMA.FTZ R146, R146, c[0x0][0x2d0], -R3 ;  /* 0x0000b40092927a23 */ /* 0x000fc40000010803 */
[----:B------:R3:W-:Y:S01]  /*5a60*/  MUFU.EX2 R217, R2 ;  /* 0x0000000200d97308 */ /* 0x0007e20000000800 */
[----:B------:R-:W-:Y:S01]  /*5a70*/  LDSM.16.MT88.4 R48, [R226] ;  /* 0x00000000e230783b */ /* 0x000fe20000004200 */
[--C-:B------:R-:W-:Y:S02]  /*5a80*/  FFMA.FTZ R148, R148, c[0x0][0x2d0], -R3.reuse ;  /* 0x0000b40094947a23 */ /* 0x100fe40000010803 */
[----:B------:R-:W-:Y:S02]  /*5a90*/  FFMA.FTZ R149, R149, c[0x0][0x2d0], -R3 ;  /* 0x0000b40095957a23 */ /* 0x000fe40000010803 */
[----:B-1----:R-:W-:-:S04]  /*5aa0*/  FFMA.FTZ R0, R10, c[0x0][0x2d0], -R4 ;  /* 0x0000b4000a007a23 */ /* 0x002fc80000010804 */
[----:B------:R1:W-:Y:S01]  /*5ab0*/  MUFU.EX2 R206, R0 ;  /* 0x0000000000ce7308 */ /* 0x0003e20000000800 */
[----:B---3--:R-:W-:-:S05]  /*5ac0*/  FMUL.FTZ R2, R69, c[0x0][0x2d0] ;  /* 0x0000b40045027a20 */ /* 0x008fca0000410000 */
[----:B------:R-:W-:Y:S02]  /*5ad0*/  FSEL R2, R2, RZ, P0 ;  /* 0x000000ff02027208 */ /* 0x000fe40000000000 */
[----:B------:R-:W-:Y:S01]  /*5ae0*/  FSETP.NEU.FTZ.AND P0, PT, R68, -INF , PT ;  /* 0xff8000004400780b */ /* 0x000fe20003f1d000 */
[----:B-1----:R-:W-:-:S04]  /*5af0*/  FFMA.FTZ R0, R13, c[0x0][0x2d0], -R4 ;  /* 0x0000b4000d007a23 */ /* 0x002fc80000010804 */
[----:B------:R1:W-:Y:S02]  /*5b00*/  MUFU.EX2 R208, R0 ;  /* 0x0000000000d07308 */ /* 0x0003e40000000800 */
[----:B-1----:R-:W-:-:S06]  /*5b10*/  FFMA.FTZ R0, R15, c[0x0][0x2d0], -R4 ;  /* 0x0000b4000f007a23 */ /* 0x002fcc0000010804 */
[----:B------:R1:W3:Y:S02]  /*5b20*/  MUFU.EX2 R197, R0 ;  /* 0x0000000000c57308 */ /* 0x0002e40000000800 */
[----:B-1----:R-:W-:-:S06]  /*5b30*/  FFMA.FTZ R0, R21, c[0x0][0x2d0], -R4 ;  /* 0x0000b40015007a23 */ /* 0x002fcc0000010804 */
[----:B------:R1:W4:Y:S02]  /*5b40*/  MUFU.EX2 R5, R0 ;  /* 0x0000000000057308 */ /* 0x0003240000000800 */
[----:B-1----:R-:W-:Y:S01]  /*5b50*/  FFMA.FTZ R0, R22, c[0x0][0x2d0], -R4 ;  /* 0x0000b40016007a23 */ /* 0x002fe20000010804 */
[----:B---3--:R-:W-:-:S05]  /*5b60*/  F2FP.PACK_AB R22, R197, R208 ;  /* 0x000000d0c516723e */ /* 0x008fca00000000ff */
[----:B------:R1:W-:Y:S02]  /*5b70*/  MUFU.EX2 R34, R0 ;  /* 0x0000000000227308 */ /* 0x0003e40000000800 */
[----:B-1----:R-:W-:-:S06]  /*5b80*/  FFMA.FTZ R0, R28, c[0x0][0x2d0], -R4 ;  /* 0x0000b4001c007a23 */ /* 0x002fcc0000010804 */
[----:B------:R1:W-:Y:S02]  /*5b90*/  MUFU.EX2 R222, R0 ;  /* 0x0000000000de7308 */ /* 0x0003e40000000800 */
[--C-:B-1----:R-:W-:Y:S01]  /*5ba0*/  FFMA.FTZ R0, R7, c[0x0][0x2d0], -R3.reuse ;  /* 0x0000b40007007a23 */ /* 0x102fe20000010803 */
[----:B----4-:R-:W-:Y:S01]  /*5bb0*/  MOV R7, R5 ;  /* 0x0000000500077202 */ /* 0x010fe20000000f00 */
[----:B------:R-:W-:-:S04]  /*5bc0*/  FFMA.FTZ R5, R17, c[0x0][0x2d0], -R3 ;  /* 0x0000b40011057a23 */ /* 0x000fc80000010803 */
[----:B------:R1:W-:Y:S08]  /*5bd0*/  MUFU.EX2 R204, R0 ;  /* 0x0000000000cc7308 */ /* 0x0003f00000000800 */
[----:B------:R3:W-:Y:S01]  /*5be0*/  MUFU.EX2 R218, R5 ;  /* 0x0000000500da7308 */ /* 0x0007e20000000800 */
[----:B-1----:R-:W-:-:S07]  /*5bf0*/  FFMA.FTZ R0, R8, c[0x0][0x2d0], -R3 ;  /* 0x0000b40008007a23 */ /* 0x002fce0000010803 */
[----:B------:R1:W4:Y:S01]  /*5c00*/  MUFU.EX2 R195, R0 ;  /* 0x0000000000c37308 */ /* 0x0003220000000800 */
[----:B---3--:R-:W-:-:S07]  /*5c10*/  FFMA.FTZ R5, R35, c[0x0][0x2d0], -R2 ;  /* 0x0000b40023057a23 */ /* 0x008fce0000010802 */
[----:B------:R3:W-:Y:S01]  /*5c20*/  MUFU.EX2 R220, R5 ;  /* 0x0000000500dc7308 */ /* 0x0007e20000000800 */
[----:B-1----:R-:W-:Y:S01]  /*5c30*/  FFMA.FTZ R0, R11, c[0x0][0x2d0], -R3 ;  /* 0x0000b4000b007a23 */ /* 0x002fe20000010803 */
[----:B----4-:R-:W-:-:S06]  /*5c40*/  F2FP.PACK_AB R21, R195, R204 ;  /* 0x000000ccc315723e */ /* 0x010fcc00000000ff */
[----:B------:R1:W-:Y:S01]  /*5c50*/  MUFU.EX2 R205, R0 ;  /* 0x0000000000cd7308 */ /* 0x0003e20000000800 */
[----:B---3--:R-:W-:Y:S02]  /*5c60*/  FFMA.FTZ R5, R36, c[0x0][0x2d0], -R2 ;  /* 0x0000b40024057a23 */ /* 0x008fe40000010802 */
[----:B------:R-:W3:Y:S05]  /*5c70*/  LDSM.16.MT88.4 R36, [R229] ;  /* 0x00000000e524783b */ /* 0x000eea0000004200 */
[----:B------:R-:W4:Y:S01]  /*5c80*/  MUFU.EX2 R247, R5 ;  /* 0x0000000500f77308 */ /* 0x000f220000000800 */
[----:B-1----:R-:W-:-:S07]  /*5c90*/  FFMA.FTZ R0, R12, c[0x0][0x2d0], -R3 ;  /* 0x0000b4000c007a23 */ /* 0x002fce0000010803 */
[----:B------:R1:W-:Y:S01]  /*5ca0*/  MUFU.EX2 R219, R0 ;  /* 0x0000000000db7308 */ /* 0x0003e20000000800 */
[----:B----4-:R-:W-:Y:S01]  /*5cb0*/  F2FP.PACK_AB R10, R247, R220 ;  /* 0x000000dcf70a723e */ /* 0x010fe200000000ff */
[----:B-1----:R-:W-:Y:S01]  /*5cc0*/  FFMA.FTZ R0, R14, c[0x0][0x2d0], -R3 ;  /* 0x0000b4000e007a23 */ /* 0x002fe20000010803 */
[----:B------:R-:W-:-:S05]  /*5cd0*/  F2FP.PACK_AB R14, R222, R217 ;  /* 0x000000d9de0e723e */ /* 0x000fca00000000ff */
[----:B------:R1:W-:Y:S02]  /*5ce0*/  MUFU.EX2 R200, R0 ;  /* 0x0000000000c87308 */ /* 0x0003e40000000800 */
[----:B-1----:R-:W-:-:S06]  /*5cf0*/  FFMA.FTZ R0, R16, c[0x0][0x2d0], -R3 ;  /* 0x0000b40010007a23 */ /* 0x002fcc0000010803 */
[----:B------:R1:W4:Y:S02]  /*5d00*/  MUFU.EX2 R216, R0 ;  /* 0x0000000000d87308 */ /* 0x0003240000000800 */
[----:B-1----:R-:W-:Y:S01]  /*5d10*/  FFMA.FTZ R0, R27, c[0x0][0x2d0], -R3 ;  /* 0x0000b4001b007a23 */ /* 0x002fe20000010803 */
[----:B----4-:R-:W-:-:S05]  /*5d20*/  F2FP.PACK_AB R13, R216, R200 ;  /* 0x000000c8d80d723e */ /* 0x010fca00000000ff */
[----:B------:R1:W4:Y:S02]  /*5d30*/  MUFU.EX2 R223, R0 ;  /* 0x0000000000df7308 */ /* 0x0003240000000800 */
[----:B-1----:R-:W-:Y:S01]  /*5d40*/  FFMA.FTZ R0, R24, c[0x0][0x2d0], -R2 ;  /* 0x0000b40018007a23 */ /* 0x002fe20000010802 */
[----:B----4-:R-:W-:-:S05]  /*5d50*/  F2FP.PACK_AB R15, R223, R218 ;  /* 0x000000dadf0f723e */ /* 0x010fca00000000ff */
[----:B------:R1:W-:Y:S02]  /*5d60*/  MUFU.EX2 R194, R0 ;  /* 0x0000000000c27308 */ /* 0x0003e40000000800 */
[----:B-1----:R-:W-:-:S06]  /*5d70*/  FFMA.FTZ R0, R26, c[0x0][0x2d0], -R2 ;  /* 0x0000b4001a007a23 */ /* 0x002fcc0000010802 */
[----:B------:R1:W4:Y:S02]  /*5d80*/  MUFU.EX2 R193, R0 ;  /* 0x0000000000c17308 */ /* 0x0003240000000800 */
[----:B-1----:R-:W-:Y:S01]  /*5d90*/  FFMA.FTZ R0, R29, c[0x0][0x2d0], -R2 ;  /* 0x0000b4001d007a23 */ /* 0x002fe20000010802 */
[----:B----4-:R-:W-:-:S05]  /*5da0*/  F2FP.PACK_AB R16, R193, R194 ;  /* 0x000000c2c110723e */ /* 0x010fca00000000ff */
[----:B------:R1:W-:Y:S02]  /*5db0*/  MUFU.EX2 R203, R0 ;  /* 0x0000000000cb7308 */ /* 0x0003e40000000800 */
[----:B-1----:R-:W-:-:S06]  /*5dc0*/  FFMA.FTZ R0, R31, c[0x0][0x2d0], -R2 ;  /* 0x0000b4001f007a23 */ /* 0x002fcc0000010802 */
[----:B------:R1:W-:Y:S02]  /*5dd0*/  MUFU.EX2 R210, R0 ;  /* 0x0000000000d27308 */ /* 0x0003e40000000800 */
[----:B-1----:R-:W-:-:S06]  /*5de0*/  FFMA.FTZ R0, R32, c[0x0][0x2d0], -R2 ;  /* 0x0000b40020007a23 */ /* 0x002fcc0000010802 */
[----:B------:R1:W-:Y:S02]  /*5df0*/  MUFU.EX2 R196, R0 ;  /* 0x0000000000c47308 */ /* 0x0003e40000000800 */
[----:B-1----:R-:W-:-:S06]  /*5e00*/  FFMA.FTZ R0, R33, c[0x0][0x2d0], -R2 ;  /* 0x0000b40021007a23 */ /* 0x002fcc0000010802 */
[----:B------:R1:W4:Y:S02]  /*5e10*/  MUFU.EX2 R215, R0 ;  /* 0x0000000000d77308 */ /* 0x0003240000000800 */
[----:B-1----:R-:W-:Y:S01]  /*5e20*/  FMUL.FTZ R0, R68, c[0x0][0x2d0] ;  /* 0x0000b40044007a20 */ /* 0x002fe20000410000 */
[----:B----4-:R-:W-:-:S04]  /*5e30*/  F2FP.PACK_AB R8, R215, R196 ;  /* 0x000000c4d708723e */ /* 0x010fc800000000ff */
[----:B------:R-:W-:-:S05]  /*5e40*/  FSEL R0, R0, RZ, P0 ;  /* 0x000000ff00007208 */ /* 0x000fca0000000000 */
[--C-:B------:R-:W-:Y:S01]  /*5e50*/  FFMA.FTZ R5, R18, c[0x0][0x2d0], -R0.reuse ;  /* 0x0000b40012057a23 */ /* 0x100fe20000010800 */
[----:B------:R-:W-:Y:S01]  /*5e60*/  F2FP.PACK_AB R18, R210, R203 ;  /* 0x000000cbd212723e */ /* 0x000fe200000000ff */
[--C-:B------:R-:W-:Y:S02]  /*5e70*/  FFMA.FTZ R6, R30, c[0x0][0x2d0], -R0.reuse ;  /* 0x0000b4001e067a23 */ /* 0x100fe40000010800 */
[----:B------:R1:W-:Y:S01]  /*5e80*/  MUFU.EX2 R202, R5 ;  /* 0x0000000500ca7308 */ /* 0x0003e20000000800 */
[----:B------:R-:W4:Y:S01]  /*5e90*/  LDSM.16.MT88.4 R28, [R225+0x800] ;  /* 0x00080000e11c783b */ /* 0x000f220000004200 */
[--C-:B------:R-:W-:Y:S02]  /*5ea0*/  FFMA.FTZ R154, R154, c[0x0][0x2d0], -R0.reuse ;  /* 0x0000b4009a9a7a23 */ /* 0x100fe40000010800 */
[--C-:B------:R-:W-:Y:S02]  /*5eb0*/  FFMA.FTZ R155, R155, c[0x0][0x2d0], -R0.reuse ;  /* 0x0000b4009b9b7a23 */ /* 0x100fe40000010800 */
[----:B------:R-:W-:-:S02]  /*5ec0*/  FFMA.FTZ R184, R184, c[0x0][0x2d0], -R0 ;  /* 0x0000b400b8b87a23 */ /* 0x000fc40000010800 */
[----:B------:R2:W-:Y:S01]  /*5ed0*/  MUFU.EX2 R214, R6 ;  /* 0x0000000600d67308 */ /* 0x0005e20000000800 */
[----:B-1----:R-:W-:-:S07]  /*5ee0*/  FFMA.FTZ R5, R19, c[0x0][0x2d0], -R0 ;  /* 0x0000b40013057a23 */ /* 0x002fce0000010800 */
[----:B------:R1:W1:Y:S01]  /*5ef0*/  MUFU.EX2 R192, R5 ;  /* 0x0000000500c07308 */ /* 0x0002620000000800 */
[----:B--2---:R-:W-:-:S04]  /*5f00*/  MOV R6, R34 ;  /* 0x0000002200067202 */ /* 0x004fc80000000f00 */
[----:B------:R-:W-:Y:S01]  /*5f10*/  F2FP.PACK_AB R12, R6, R7 ;  /* 0x00000007060c723e */ /* 0x000fe200000000ff */
[--C-:B-1----:R-:W-:Y:S01]  /*5f20*/  FFMA.FTZ R5, R20, c[0x0][0x2d0], -R0.reuse ;  /* 0x0000b40014057a23 */ /* 0x102fe20000010800 */
[----:B------:R-:W-:Y:S02]  /*5f30*/  F2FP.PACK_AB R17, R192, R202 ;  /* 0x000000cac011723e */ /* 0x000fe400000000ff */
[----:B------:R-:W-:Y:S01]  /*5f40*/  F2FP.PACK_AB R20, R206, R207 ;  /* 0x000000cfce14723e */ /* 0x000fe200000000ff */
[----:B------:R1:W-:Y:S02]  /*5f50*/  MUFU.EX2 R209, R5 ;  /* 0x0000000500d17308 */ /* 0x0003e40000000800 */
[----:B-1----:R-:W-:Y:S01]  /*5f60*/  FFMA.FTZ R5, R23, c[0x0][0x2d0], -R0 ;  /* 0x0000b40017057a23 */ /* 0x002fe20000010800 */
[----:B------:R-:W-:-:S05]  /*5f70*/  F2FP.PACK_AB R23, R219, R205 ;  /* 0x000000cddb17723e */ /* 0x000fca00000000ff */
[----:B------:R1:W2:Y:S02]  /*5f80*/  MUFU.EX2 R224, R5 ;  /* 0x0000000500e07308 */ /* 0x0002a40000000800 */
[C---:B---3--:R-:W-:Y:S08]  /*5f90*/  HMMA.16816.F32 R32, R20.reuse, R36, RZ ;  /* 0x000000241420723c */ /* 0x048ff000000018ff */
[----:B------:R-:W-:Y:S01]  /*5fa0*/  HMMA.16816.F32 R60, R20, R44, RZ ;  /* 0x0000002c143c723c */ /* 0x000fe200000018ff */
[----:B-1----:R-:W-:Y:S01]  /*5fb0*/  FFMA.FTZ R5, R40, c[0x0][0x2d0], -R0 ;  /* 0x0000b40028057a23 */ /* 0x002fe20000010800 */
[----:B--2---:R-:W-:-:S03]  /*5fc0*/  F2FP.PACK_AB R19, R224, R209 ;  /* 0x000000d1e013723e */ /* 0x004fc600000000ff */
[----:B------:R1:W2:Y:S03]  /*5fd0*/  MUFU.EX2 R221, R5 ;  /* 0x0000000500dd7308 */ /* 0x0002a60000000800 */
[----:B------:R-:W-:Y:S08]  /*5fe0*/  HMMA.16816.F32 R72, R20, R48, RZ ;  /* 0x000000301448723c */ /* 0x000ff000000018ff */
[----:B------:R-:W-:Y:S01]  /*5ff0*/  HMMA.16816.F32 R24, R16, R44, RZ ;  /* 0x0000002c1018723c */ /* 0x000fe200000018ff */
[----:B-1----:R-:W-:-:S07]  /*6000*/  FFMA.FTZ R5, R41, c[0x0][0x2d0], -R0 ;  /* 0x0000b40029057a23 */ /* 0x002fce0000010800 */
[----:B------:R-:W-:Y:S01]  /*6010*/  HMMA.16816.F32 R56, R16, R36, RZ ;  /* 0x000000241038723c */ /* 0x000fe200000018ff */
[----:B--2---:R-:W-:Y:S01]  /*6020*/  F2FP.PACK_AB R9, R221, R214 ;  /* 0x000000d6dd09723e */ /* 0x004fe200000000ff */
[----:B------:R1:W-:Y:S06]  /*6030*/  MUFU.EX2 R248, R5 ;  /* 0x0000000500f87308 */ /* 0x0003ec0000000800 */
[C---:B------:R-:W-:Y:S01]  /*6040*/  HMMA.16816.F32 R88, R12.reuse, R52, R32 ;  /* 0x000000340c58723c */ /* 0x040fe20000001820 */
[----:B------:R-:W-:Y:S07]  /*6050*/  LDSM.16.MT88.4 R32, [R226+0x800] ;  /* 0x00080000e220783b */ /* 0x000fee0000004200 */
[----:B----4-:R-:W-:Y:S01]  /*6060*/  HMMA.16816.F32 R76, R12, R28, R60 ;  /* 0x0000001c0c4c723c */ /* 0x010fe2000000183c */
[----:B-1----:R-:W-:-:S02]  /*6070*/  FFMA.FTZ R5, R42, c[0x0][0x2d0], -R0 ;  /* 0x0000b4002a057a23 */ /* 0x002fc40000010800 */
[----:B------:R-:W1:Y:S02]  /*6080*/  LDSM.16.MT88.4 R40, [R228] ;  /* 0x00000000e428783b */ /* 0x000e640000004200 */
[----:B------:R-:W2:Y:S03]  /*6090*/  MUFU.EX2 R212, R5 ;  /* 0x0000000500d47308 */ /* 0x000ea60000000800 */
[----:B------:R-:W-:Y:S01]  /*60a0*/  HMMA.16816.F32 R64, R16, R48, RZ ;  /* 0x000000301040723c */ /* 0x000fe200000018ff */
[----:B--2---:R-:W-:Y:S01]  /*60b0*/  F2FP.PACK_AB R11, R212, R248 ;  /* 0x000000f8d40b723e */ /* 0x004fe200000000ff */
[----:B------:R-:W-:-:S04]  /*60c0*/  FFMA.FTZ R5, R124, c[0x0][0x2d0], -R4 ;  /* 0x0000b4007c057a23 */ /* 0x000fc80000010804 */
[----:B------:R2:W3:Y:S02]  /*60d0*/  MUFU.EX2 R198, R5 ;  /* 0x0000000500c67308 */ /* 0x0004e40000000800 */
[C---:B------:R-:W-:Y:S01]  /*60e0*/  HMMA.16816.F32 R80, R8.reuse, R28, R24 ;  /* 0x0000001c0850723c */ /* 0x040fe20000001818 */
[----:B------:R-:W4:Y:S07]  /*60f0*/  LDSM.16.MT88.4 R24, [R228+0x800] ;  /* 0x00080000e418783b */ /* 0x000f2e0000004200 */
[----:B------:R-:W-:Y:S01]  /*6100*/  HMMA.16816.F32 R84, R8, R52, R56 ;  /* 0x000000340854723c */ /* 0x000fe20000001838 */
[----:B--2---:R-:W-:Y:S01]  /*6110*/  FFMA.FTZ R5, R125, c[0x0][0x2d0], -R4 ;  /* 0x0000b4007d057a23 */ /* 0x004fe20000010804 */
[----:B---3--:R-:W-:-:S06]  /*6120*/  MOV R125, R198 ;  /* 0x000000c6007d7202 */ /* 0x008fcc0000000f00 */
[-C--:B-1----:R-:W-:Y:S01]  /*6130*/  HMMA.16816.F32 R56, R16, R40.reuse, RZ ;  /* 0x000000281038723c */ /* 0x082fe200000018ff */
[----:B------:R1:W-:Y:S07]  /*6140*/  MUFU.EX2 R213, R5 ;  /* 0x0000000500d57308 */ /* 0x0003ee0000000800 */
[----:B------:R-:W-:Y:S08]  /*6150*/  HMMA.16816.F32 R60, R20, R40, RZ ;  /* 0x00000028143c723c */ /* 0x000ff000000018ff */
[----:B------:R-:W-:Y:S01]  /*6160*/  HMMA.16816.F32 R96, R8, R32, R64 ;  /* 0x000000200860723c */ /* 0x000fe20000001840 */
[----:B-1----:R-:W-:-:S04]  /*6170*/  FFMA.FTZ R5, R126, c[0x0][0x2d0], -R4 ;  /* 0x0000b4007e057a23 */ /* 0x002fc80000010804 */
[----:B------:R1:W-:Y:S03]  /*6180*/  MUFU.EX2 R126, R5 ;  /* 0x00000005007e7308 */ /* 0x0003e60000000800 */
[----:B------:R-:W-:Y:S08]  /*6190*/  HMMA.16816.F32 R100, R12, R32, R72 ;  /* 0x000000200c64723c */ /* 0x000ff00000001848 */
[----:B----4-:R-:W-:Y:S01]  /*61a0*/  HMMA.16816.F32 R104, R8, R24, R56 ;  /* 0x000000180868723c */ /* 0x010fe20000001838 */
[----:B-1----:R-:W-:-:S07]  /*61b0*/  FFMA.FTZ R5, R127, c[0x0][0x2d0], -R4 ;  /* 0x0000b4007f057a23 */ /* 0x002fce0000010804 */
[----:B------:R-:W-:Y:S01]  /*61c0*/  HMMA.16816.F32 R56, R16, R38, RZ ;  /* 0x000000261038723c */ /* 0x000fe200000018ff */
[----:B------:R1:W-:Y:S07]  /*61d0*/  MUFU.EX2 R198, R5 ;  /* 0x0000000500c67308 */ /* 0x0003ee0000000800 */
[----:B------:R-:W-:Y:S08]  /*61e0*/  HMMA.16816.F32 R108, R12, R24, R60 ;  /* 0x000000180c6c723c */ /* 0x000ff0000000183c */
[----:B------:R-:W-:Y:S01]  /*61f0*/  HMMA.16816.F32 R60, R16, R46, RZ ;  /* 0x0000002e103c723c */ /* 0x000fe200000018ff */
[----:B-1----:R-:W-:-:S04]  /*6200*/  FFMA.FTZ R5, R116, c[0x0][0x2d0], -R3 ;  /* 0x0000b40074057a23 */ /* 0x002fc80000010803 */
[----:B------:R1:W-:Y:S03]  /*6210*/  MUFU.EX2 R124, R5 ;  /* 0x00000005007c7308 */ /* 0x0003e60000000800 */
[----:B------:R-:W-:Y:S08]  /*6220*/  HMMA.16816.F32 R64, R8, R54, R56 ;  /* 0x000000360840723c */ /* 0x000ff00000001838 */
[----:B------:R-:W-:Y:S01]  /*6230*/  HMMA.16816.F32 R56, R16, R50, RZ ;  /* 0x000000321038723c */ /* 0x000fe200000018ff */
[----:B-1----:R-:W-:Y:S01]  /*6240*/  FFMA.FTZ R5, R117, c[0x0][0x2d0], -R3 ;  /* 0x0000b40075057a23 */ /* 0x002fe20000010803 */
[----:B------:R-:W-:-:S06]  /*6250*/  MOV R117, R215 ;  /* 0x000000d700757202 */ /* 0x000fcc0000000f00 */
[----:B------:R-:W-:Y:S08]  /*6260*/  HMMA.16816.F32 R16, R16, R42, RZ ;  /* 0x0000002a1010723c */ /* 0x000ff000000018ff */
[C---:B------:R-:W-:Y:S08]  /*6270*/  HMMA.16816.F32 R60, R8.reuse, R30, R60 ;  /* 0x0000001e083c723c */ /* 0x040ff0000000183c */
[C---:B------:R-:W-:Y:S08]  /*6280*/  HMMA.16816.F32 R56, R8.reuse, R34, R56 ;  /* 0x000000220838723c */ /* 0x040ff00000001838 */
[----:B------:R-:W-:Y:S01]  /*6290*/  HMMA.16816.F32 R92, R8, R26, R16 ;  /* 0x0000001a085c723c */ /* 0x000fe20000001810 */
[----:B------:R1:W2:Y:S01]  /*62a0*/  MUFU.EX2 R8, R5 ;  /* 0x0000000500087308 */ /* 0x0002a20000000800 */
[----:B------:R-:W3:Y:S06]  /*62b0*/  LDSM.16.MT88.4 R16, [R225+0x1000] ;  /* 0x00100000e110783b */ /* 0x000eec0000004200 */
[C---:B------:R-:W-:Y:S08]  /*62c0*/  HMMA.16816.F32 R44, R20.reuse, R46, RZ ;  /* 0x0000002e142c723c */ /* 0x040ff000000018ff */
[----:B------:R-:W-:Y:S01]  /*62d0*/  HMMA.16816.F32 R36, R20, R38, RZ ;  /* 0x000000261424723c */ /* 0x000fe200000018ff */
[----:B-1----:R-:W-:Y:S01]  /*62e0*/  FFMA.FTZ R5, R118, c[0x0][0x2d0], -R3 ;  /* 0x0000b40076057a23 */ /* 0x002fe20000010803 */
[----:B------:R-:W-:-:S03]  /*62f0*/  MOV R118, R214 ;  /* 0x000000d600767202 */ /* 0x000fc60000000f00 */
[----:B------:R1:W-:Y:S03]  /*6300*/  MUFU.EX2 R127, R5 ;  /* 0x00000005007f7308 */ /* 0x0003e60000000800 */
[C---:B------:R-:W-:Y:S08]  /*6310*/  HMMA.16816.F32 R48, R20.reuse, R50, RZ ;  /* 0x000000321430723c */ /* 0x040ff000000018ff */
[----:B------:R-:W-:Y:S01]  /*6320*/  HMMA.16816.F32 R20, R20, R42, RZ ;  /* 0x0000002a1414723c */ /* 0x000fe200000018ff */
[----:B-1----:R-:W-:Y:S01]  /*6330*/  FFMA.FTZ R5, R119, c[0x0][0x2d0], -R3 ;  /* 0x0000b40077057a23 */ /* 0x002fe20000010803 */
[----:B--2---:R-:W-:-:S06]  /*6340*/  MOV R119, R8 ;  /* 0x0000000800777202 */ /* 0x004fcc0000000f00 */
[C---:B------:R-:W-:Y:S01]  /*6350*/  HMMA.16816.F32 R28, R12.reuse, R30, R44 ;  /* 0x0000001e0c1c723c */ /* 0x040fe2000000182c */
[----:B------:R1:W2:Y:S07]  /*6360*/  MUFU.EX2 R199, R5 ;  /* 0x0000000500c77308 */ /* 0x0002ae0000000800 */
[C---:B------:R-:W-:Y:S08]  /*6370*/  HMMA.16816.F32 R36, R12.reuse, R54, R36 ;  /* 0x000000360c24723c */ /* 0x040ff00000001824 */
[----:B------:R-:W-:Y:S01]  /*6380*/  HMMA.16816.F32 R48, R12, R34, R48 ;  /* 0x000000220c30723c */ /* 0x000fe20000001830 */
[----:B-1----:R-:W-:-:S04]  /*6390*/  FFMA.FTZ R5, R120, c[0x0][0x2d0], -R2 ;  /* 0x0000b40078057a23 */ /* 0x002fc80000010802 */
[----:B------:R1:W-:Y:S03]  /*63a0*/  MUFU.EX2 R249, R5 ;  /* 0x0000000500f97308 */ /* 0x0003e60000000800 */
[----:B------:R-:W-:Y:S07]  /*63b0*/  HMMA.16816.F32 R20, R12, R26, R20 ;  /* 0x0000001a0c14723c */ /* 0x000fee0000001814 */
[----:B------:R-:W-:-:S02]  /*63c0*/  F2FP.PACK_AB R12, R213, R125 ;  /* 0x0000007dd50c723e */ /* 0x000fc400000000ff */
[----:B------:R-:W-:Y:S02]  /*63d0*/  F2FP.PACK_AB R13, R119, R124 ;  /* 0x0000007c770d723e */ /* 0x000fe400000000ff */
[----:B------:R-:W-:Y:S01]  /*63e0*/  F2FP.PACK_AB R14, R198, R126 ;  /* 0x0000007ec60e723e */ /* 0x000fe200000000ff */
[----:B-1----:R-:W-:Y:S01]  /*63f0*/  FFMA.FTZ R5, R121, c[0x0][0x2d0], -R2 ;  /* 0x0000b40079057a23 */ /* 0x002fe20000010802 */
[----:B--2---:R-:W-:-:S03]  /*6400*/  F2FP.PACK_AB R15, R199, R127 ;  /* 0x0000007fc70f723e */ /* 0x004fc600000000ff */
[----:B------:R1:W2:Y:S04]  /*6410*/  MUFU.EX2 R251, R5 ;  /* 0x0000000500fb7308 */ /* 0x0002a80000000800 */
[C---:B---3--:R-:W-:Y:S08]  /*6420*/  HMMA.16816.F32 R76, R12.reuse, R16, R76 ;  /* 0x000000100c4c723c */ /* 0x048ff0000000184c */
[----:B------:R-:W-:Y:S01]  /*6430*/  HMMA.16816.F32 R28, R12, R18, R28 ;  /* 0x000000120c1c723c */ /* 0x000fe2000000181c */
        /* <DEDUP_REMOVED lines=13> */
[----:B-1----:R-:W-:-:S06]  /*6510*/  FFMA.FTZ R5, R115, c[0x0][0x2d0], -R0 ;  /* 0x0000b40073057a23 */ /* 0x002fcc0000010800 */
[----:B------:R-:W1:Y:S02]  /*6520*/  MUFU.EX2 R120, R5 ;  /* 0x0000000500787308 */ /* 0x000e640000000800 */
[----:B-1----:R-:W-:Y:S01]  /*6530*/  F2FP.PACK_AB R11, R120, R211 ;  /* 0x000000d3780b723e */ /* 0x002fe200000000ff */
[----:B------:R-:W-:Y:S02]  /*6540*/  FFMA.FTZ R5, R140, c[0x0][0x2d0], -R4 ;  /* 0x0000b4008c057a23 */ /* 0x000fe40000010804 */
[----:B------:R-:W-:-:S04]  /*6550*/  FFMA.FTZ R140, R187, c[0x0][0x2d0], -R2 ;  /* 0x0000b400bb8c7a23 */ /* 0x000fc80000010802 */
[C---:B------:R-:W-:Y:S08]  /*6560*/  HMMA.16816.F32 R80, R8.reuse, R16, R80 ;  /* 0x000000100850723c */ /* 0x040ff00000001850 */
[----:B------:R-:W-:Y:S01]  /*6570*/  HMMA.16816.F32 R72, R8, R18, R60 ;  /* 0x000000120848723c */ /* 0x000fe2000000183c */
[----:B------:R-:W1:Y:S07]  /*6580*/  LDSM.16.MT88.4 R16, [R229+0x1000] ;  /* 0x00100000e510783b */ /* 0x000e6e0000004200 */
[-C--:B-1----:R-:W-:Y:S08]  /*6590*/  HMMA.16816.F32 R52, R12, R16.reuse, R88 ;  /* 0x000000100c34723c */ /* 0x082ff00000001858 */
[C---:B------:R-:W-:Y:S08]  /*65a0*/  HMMA.16816.F32 R44, R8.reuse, R16, R84 ;  /* 0x00000010082c723c */ /* 0x040ff00000001854 */
[-C--:B------:R-:W-:Y:S08]  /*65b0*/  HMMA.16816.F32 R40, R8, R18.reuse, R64 ;  /* 0x000000120828723c */ /* 0x080ff00000001840 */
[C---:B------:R-:W-:Y:S01]  /*65c0*/  HMMA.16816.F32 R24, R12.reuse, R18, R36 ;  /* 0x000000120c18723c */ /* 0x040fe20000001824 */
[----:B------:R-:W1:Y:S07]  /*65d0*/  LDSM.16.MT88.4 R16, [R226+0x1000] ;  /* 0x00100000e210783b */ /* 0x000e6e0000004200 */
[-C--:B-1----:R-:W-:Y:S07]  /*65e0*/  HMMA.16816.F32 R36, R12, R16.reuse, R100 ;  /* 0x000000100c24723c */ /* 0x082fee0000001864 */
[----:B------:R-:W-:Y:S01]  /*65f0*/  MOV R100, R248 ;  /* 0x000000f800647202 */ /* 0x000fe20000000f00 */
[----:B------:R-:W-:Y:S01]  /*6600*/  HMMA.16816.F32 R64, R8, R16, R96 ;  /* 0x000000100840723c */ /* 0x000fe20000001860 */
[----:B------:R-:W-:-:S02]  /*6610*/  MOV R103, R213 ;  /* 0x000000d500677202 */ /* 0x000fc40000000f00 */
[----:B------:R-:W-:Y:S02]  /*6620*/  MOV R101, R211 ;  /* 0x000000d300657202 */ /* 0x000fe40000000f00 */
[----:B------:R-:W-:Y:S02]  /*6630*/  MOV R102, R212 ;  /* 0x000000d400667202 */ /* 0x000fe40000000f00 */
[----:B------:R-:W-:Y:S01]  /*6640*/  MOV R99, R247 ;  /* 0x000000f700637202 */ /* 0x000fe20000000f00 */
[----:B------:R-:W-:Y:S01]  /*6650*/  HMMA.16816.F32 R60, R8, R18, R56 ;  /* 0x00000012083c723c */ /* 0x000fe20000001838 */
[----:B------:R1:W-:Y:S01]  /*6660*/  MUFU.EX2 R247, R5 ;  /* 0x0000000500f77308 */ /* 0x0003e20000000800 */
[----:B------:R-:W-:Y:S02]  /*6670*/  MOV R96, R221 ;  /* 0x000000dd00607202 */ /* 0x000fe40000000f00 */
[----:B------:R-:W-:Y:S02]  /*6680*/  MOV R97, R222 ;  /* 0x000000de00617202 */ /* 0x000fe40000000f00 */
[----:B------:R-:W-:-:S02]  /*6690*/  MOV R98, R223 ;  /* 0x000000df00627202 */ /* 0x000fc40000000f00 */
[----:B------:R-:W-:Y:S01]  /*66a0*/  HMMA.16816.F32 R48, R12, R18, R48 ;  /* 0x000000120c30723c */ /* 0x000fe20000001830 */
[----:B------:R-:W2:Y:S01]  /*66b0*/  LDSM.16.MT88.4 R16, [R228+0x1000] ;  /* 0x00100000e410783b */ /* 0x000ea20000004200 */
[--C-:B-1----:R-:W-:Y:S02]  /*66c0*/  FFMA.FTZ R5, R141, c[0x0][0x2d0], -R4.reuse ;  /* 0x0000b4008d057a23 */ /* 0x102fe40000010804 */
[--C-:B------:R-:W-:Y:S02]  /*66d0*/  FFMA.FTZ R141, R170, c[0x0][0x2d0], -R4.reuse ;  /* 0x0000b400aa8d7a23 */ /* 0x100fe40000010804 */
[----:B------:R1:W3:Y:S02]  /*66e0*/  MUFU.EX2 R248, R5 ;  /* 0x0000000500f87308 */ /* 0x0002e40000000800 */
[--C-:B-1----:R-:W-:Y:S02]  /*66f0*/  FFMA.FTZ R5, R142, c[0x0][0x2d0], -R4.reuse ;  /* 0x0000b4008e057a23 */ /* 0x102fe40000010804 */
[----:B------:R-:W-:-:S04]  /*6700*/  FFMA.FTZ R142, R169, c[0x0][0x2d0], -R4 ;  /* 0x0000b400a98e7a23 */ /* 0x000fc80000010804 */
[----:B------:R1:W-:Y:S01]  /*6710*/  MUFU.EX2 R250, R5 ;  /* 0x0000000500fa7308 */ /* 0x0003e20000000800 */
[----:B--2---:R-:W-:Y:S01]  /*6720*/  HMMA.16816.F32 R56, R8, R18, R92 ;  /* 0x000000120838723c */ /* 0x004fe2000000185c */
[----:B-1----:R-:W-:-:S07]  /*6730*/  FFMA.FTZ R5, R143, c[0x0][0x2d0], -R4 ;  /* 0x0000b4008f057a23 */ /* 0x002fce0000010804 */
[C---:B------:R-:W-:Y:S01]  /*6740*/  HMMA.16816.F32 R32, R12.reuse, R18, R20 ;  /* 0x000000120c20723c */ /* 0x040fe20000001814 */
[----:B------:R-:W-:Y:S01]  /*6750*/  FFMA.FTZ R143, R168, c[0x0][0x2d0], -R4 ;  /* 0x0000b400a88f7a23 */ /* 0x000fe20000010804 */
[----:B------:R1:W2:Y:S05]  /*6760*/  MUFU.EX2 R92, R5 ;  /* 0x00000005005c7308 */ /* 0x0002aa0000000800 */
[----:B------:R-:W-:Y:S01]  /*6770*/  MOV R23, R220 ;  /* 0x000000dc00177202 */ /* 0x000fe20000000f00 */
[----:B------:R-:W-:Y:S01]  /*6780*/  HMMA.16816.F32 R84, R12, R16, R108 ;  /* 0x000000100c54723c */ /* 0x000fe2000000186c */
[----:B------:R-:W-:Y:S02]  /*6790*/  MOV R21, R217 ;  /* 0x000000d900157202 */ /* 0x000fe40000000f00 */
[----:B------:R-:W-:-:S02]  /*67a0*/  MOV R22, R218 ;  /* 0x000000da00167202 */ /* 0x000fc40000000f00 */
[----:B------:R-:W-:Y:S02]  /*67b0*/  MOV R20, R116 ;  /* 0x0000007400147202 */ /* 0x000fe40000000f00 */
[----:B------:R-:W-:Y:S01]  /*67c0*/  MOV R116, R216 ;  /* 0x000000d800747202 */ /* 0x000fe20000000f00 */
[----:B------:R-:W-:Y:S01]  /*67d0*/  HMMA.16816.F32 R88, R8, R16, R104 ;  /* 0x000000100858723c */ /* 0x000fe20000001868 */
[----:B------:R-:W4:Y:S01]  /*67e0*/  LDSM.16.MT88.4 R16, [R225+0x1800] ;  /* 0x00180000e110783b */ /* 0x000f220000004200 */
[----:B---3--:R-:W-:Y:S01]  /*67f0*/  F2FP.PACK_AB R12, R248, R247 ;  /* 0x000000f7f80c723e */ /* 0x008fe200000000ff */
        /* <DEDUP_REMOVED lines=12> */
[----:B------:R-:W-:-:S04]  /*68c0*/  FFMA.FTZ R136, R159, c[0x0][0x2d0], -R0 ;  /* 0x0000b4009f887a23 */ /* 0x000fc80000010800 */
[----:B------:R1:W-:Y:S02]  /*68d0*/  MUFU.EX2 R213, R5 ;  /* 0x0000000500d57308 */ /* 0x0003e40000000800 */
[----:B----4-:R-:W-:Y:S01]  /*68e0*/  HMMA.16816.F32 R76, R12, R16, R76 ;  /* 0x000000100c4c723c */ /* 0x010fe2000000184c */
[--C-:B-1----:R-:W-:Y:S02]  /*68f0*/  FFMA.FTZ R5, R137, c[0x0][0x2d0], -R2.reuse ;  /* 0x0000b40089057a23 */ /* 0x102fe40000010802 */
[--C-:B------:R-:W-:Y:S01]  /*6900*/  FFMA.FTZ R137, R183, c[0x0][0x2d0], -R2.reuse ;  /* 0x0000b400b7897a23 */ /* 0x100fe20000010802 */
[----:B------:R-:W-:Y:S02]  /*6910*/  MOV R183, R100 ;  /* 0x0000006400b77202 */ /* 0x000fe40000000f00 */
[----:B------:R1:W2:Y:S02]  /*6920*/  MUFU.EX2 R215, R5 ;  /* 0x0000000500d77308 */ /* 0x0002a40000000800 */
[--C-:B-1----:R-:W-:Y:S01]  /*6930*/  FFMA.FTZ R5, R138, c[0x0][0x2d0], -R2.reuse ;  /* 0x0000b4008a057a23 */ /* 0x102fe20000010802 */
[----:B--2---:R-:W-:Y:S01]  /*6940*/  F2FP.PACK_AB R8, R215, R213 ;  /* 0x000000d5d708723e */ /* 0x004fe200000000ff */
[----:B------:R-:W-:-:S04]  /*6950*/  FFMA.FTZ R138, R185, c[0x0][0x2d0], -R2 ;  /* 0x0000b400b98a7a23 */ /* 0x000fc80000010802 */
[----:B------:R1:W-:Y:S01]  /*6960*/  MUFU.EX2 R217, R5 ;  /* 0x0000000500d97308 */ /* 0x0003e20000000800 */
[----:B------:R-:W-:Y:S02]  /*6970*/  FFMA.FTZ R185, R147, c[0x0][0x2d0], -R0 ;  /* 0x0000b40093b97a23 */ /* 0x000fe40000010800 */
[--C-:B-1----:R-:W-:Y:S02]  /*6980*/  FFMA.FTZ R5, R139, c[0x0][0x2d0], -R2.reuse ;  /* 0x0000b4008b057a23 */ /* 0x102fe40000010802 */
[----:B------:R-:W-:-:S03]  /*6990*/  FFMA.FTZ R139, R186, c[0x0][0x2d0], -R2 ;  /* 0x0000b400ba8b7a23 */ /* 0x000fc60000010802 */
        /* <DEDUP_REMOVED lines=12> */
[----:B------:R-:W-:-:S06]  /*6a60*/  FFMA.FTZ R5, R177, c[0x0][0x2d0], -R4 ;  /* 0x0000b400b1057a23 */ /* 0x000fcc0000010804 */
[C---:B------:R-:W-:Y:S08]  /*6a70*/  HMMA.16816.F32 R128, R8.reuse, R18, R72 ;  /* 0x000000120880723c */ /* 0x040ff00000001848 */
[----:B------:R-:W-:Y:S07]  /*6a80*/  HMMA.16816.F32 R132, R8, R16, R80 ;  /* 0x000000100884723c */ /* 0x000fee0000001850 */
[----:B------:R-:W-:Y:S01]  /*6a90*/  MOV R81, R127 ;  /* 0x0000007f00517202 */ /* 0x000fe20000000f00 */
[----:B------:R-:W-:Y:S01]  /*6aa0*/  HMMA.16816.F32 R72, R12, R18, R28 ;  /* 0x000000120c48723c */ /* 0x000fe2000000181c */
[----:B------:R-:W1:Y:S01]  /*6ab0*/  LDSM.16.MT88.4 R16, [R229+0x1800] ;  /* 0x00180000e510783b */ /* 0x000e620000004200 */
[----:B------:R-:W-:-:S02]  /*6ac0*/  MOV R80, R126 ;  /* 0x0000007e00507202 */ /* 0x000fc40000000f00 */
[----:B------:R-:W-:Y:S02]  /*6ad0*/  MOV R83, R121 ;  /* 0x0000007900537202 */ /* 0x000fe40000000f00 */
[----:B------:R-:W-:Y:S01]  /*6ae0*/  MOV R82, R120 ;  /* 0x0000007800527202 */ /* 0x000fe20000000f00 */
[--C-:B------:R-:W-:Y:S01]  /*6af0*/  FFMA.FTZ R29, R191, c[0x0][0x2d0], -R2.reuse ;  /* 0x0000b400bf1d7a23 */ /* 0x100fe20000010802 */
[----:B------:R-:W-:Y:S01]  /*6b00*/  MOV R31, R125 ;  /* 0x0000007d001f7202 */ /* 0x000fe20000000f00 */
[--C-:B------:R-:W-:Y:S01]  /*6b10*/  FFMA.FTZ R28, R190, c[0x0][0x2d0], -R2.reuse ;  /* 0x0000b400be1c7a23 */ /* 0x100fe20000010802 */
[----:B------:R-:W-:Y:S01]  /*6b20*/  MOV R30, R124 ;  /* 0x0000007c001e7202 */ /* 0x000fe20000000f00 */
[----:B------:R-:W-:Y:S01]  /*6b30*/  MUFU.EX2 R186, R29 ;  /* 0x0000001d00ba7308 */ /* 0x000fe20000000800 */
[-C--:B-1----:R-:W-:Y:S08]  /*6b40*/  HMMA.16816.F32 R124, R8, R16.reuse, R44 ;  /* 0x00000010087c723c */ /* 0x082ff0000000182c */
[----:B------:R-:W-:Y:S08]  /*6b50*/  HMMA.16816.F32 R52, R12, R16, R52 ;  /* 0x000000100c34723c */ /* 0x000ff00000001834 */
[-C--:B------:R-:W-:Y:S08]  /*6b60*/  HMMA.16816.F32 R120, R8, R18.reuse, R40 ;  /* 0x000000120878723c */ /* 0x080ff00000001828 */
[----:B------:R-:W-:Y:S01]  /*6b70*/  HMMA.16816.F32 R44, R12, R18, R24 ;  /* 0x000000120c2c723c */ /* 0x000fe20000001818 */
[----:B------:R-:W1:Y:S06]  /*6b80*/  LDSM.16.MT88.4 R16, [R226+0x1800] ;  /* 0x00180000e210783b */ /* 0x000e6c0000004200 */
[----:B------:R-:W-:-:S02]  /*6b90*/  FFMA.FTZ R27, R189, c[0x0][0x2d0], -R2 ;  /* 0x0000b400bd1b7a23 */ /* 0x000fc40000010802 */
[----:B------:R-:W-:Y:S02]  /*6ba0*/  FFMA.FTZ R26, R188, c[0x0][0x2d0], -R2 ;  /* 0x0000b400bc1a7a23 */ /* 0x000fe40000010802 */
[--C-:B------:R-:W-:Y:S01]  /*6bb0*/  FFMA.FTZ R25, R163, c[0x0][0x2d0], -R0.reuse ;  /* 0x0000b400a3197a23 */ /* 0x100fe20000010800 */
[----:B------:R-:W-:Y:S01]  /*6bc0*/  MOV R163, R23 ;  /* 0x0000001700a37202 */ /* 0x000fe20000000f00 */
[----:B------:R-:W-:Y:S01]  /*6bd0*/  FFMA.FTZ R24, R162, c[0x0][0x2d0], -R0 ;  /* 0x0000b400a2187a23 */ /* 0x000fe20000010800 */
[----:B------:R-:W-:Y:S01]  /*6be0*/  MOV R162, R22 ;  /* 0x0000001600a27202 */ /* 0x000fe20000000f00 */
[----:B------:R-:W-:Y:S08]  /*6bf0*/  MUFU.EX2 R188, R28 ;  /* 0x0000001c00bc7308 */ /* 0x000ff00000000800 */
[----:B------:R-:W-:Y:S08]  /*6c00*/  MUFU.EX2 R190, R27 ;  /* 0x0000001b00be7308 */ /* 0x000ff00000000800 */
[----:B------:R-:W-:Y:S08]  /*6c10*/  MUFU.EX2 R187, R25 ;  /* 0x0000001900bb7308 */ /* 0x000ff00000000800 */
[----:B------:R-:W-:Y:S01]  /*6c20*/  MUFU.EX2 R189, R24 ;  /* 0x0000001800bd7308 */ /* 0x000fe20000000800 */
[-C--:B-1----:R-:W-:Y:S08]  /*6c30*/  HMMA.16816.F32 R40, R12, R16.reuse, R36 ;  /* 0x000000100c28723c */ /* 0x082ff00000001824 */
[C---:B------:R-:W-:Y:S07]  /*6c40*/  HMMA.16816.F32 R112, R8.reuse, R16, R64 ;  /* 0x000000100870723c */ /* 0x040fee0000001840 */
[--C-:B------:R-:W-:Y:S01]  /*6c50*/  FFMA.FTZ R65, R174, c[0x0][0x2d0], -R4.reuse ;  /* 0x0000b400ae417a23 */ /* 0x100fe20000010804 */
[----:B------:R-:W-:Y:S01]  /*6c60*/  HMMA.16816.F32 R108, R8, R18, R60 ;  /* 0x00000012086c723c */ /* 0x000fe2000000183c */
[----:B------:R-:W-:Y:S01]  /*6c70*/  FFMA.FTZ R64, R173, c[0x0][0x2d0], -R4 ;  /* 0x0000b400ad407a23 */ /* 0x000fe20000010804 */
[----:B------:R-:W-:Y:S01]  /*6c80*/  MOV R173, R82 ;  /* 0x0000005200ad7202 */ /* 0x000fe20000000f00 */
[--C-:B------:R-:W-:Y:S01]  /*6c90*/  FFMA.FTZ R66, R151, c[0x0][0x2d0], -R3.reuse ;  /* 0x0000b40097427a23 */ /* 0x100fe20000010803 */
[----:B------:R-:W-:Y:S01]  /*6ca0*/  MOV R174, R83 ;  /* 0x0000005300ae7202 */ /* 0x000fe20000000f00 */
[----:B------:R-:W-:-:S02]  /*6cb0*/  FFMA.FTZ R67, R150, c[0x0][0x2d0], -R3 ;  /* 0x0000b40096437a23 */ /* 0x000fc40000010803 */
[--C-:B------:R-:W-:Y:S01]  /*6cc0*/  FFMA.FTZ R63, R172, c[0x0][0x2d0], -R4.reuse ;  /* 0x0000b400ac3f7a23 */ /* 0x100fe20000010804 */
[----:B------:R-:W-:Y:S01]  /*6cd0*/  HMMA.16816.F32 R48, R12, R18, R48 ;  /* 0x000000120c30723c */ /* 0x000fe20000001830 */
[----:B------:R-:W1:Y:S01]  /*6ce0*/  LDSM.16.MT88.4 R16, [R228+0x1800] ;  /* 0x00180000e410783b */ /* 0x000e620000004200 */
[----:B------:R-:W-:Y:S01]  /*6cf0*/  FFMA.FTZ R62, R171, c[0x0][0x2d0], -R4 ;  /* 0x0000b400ab3e7a23 */ /* 0x000fe20000010804 */
[----:B------:R-:W-:Y:S01]  /*6d00*/  MOV R171, R80 ;  /* 0x0000005000ab7202 */ /* 0x000fe20000000f00 */
[--C-:B------:R-:W-:Y:S01]  /*6d10*/  FFMA.FTZ R61, R153, c[0x0][0x2d0], -R3.reuse ;  /* 0x0000b400993d7a23 */ /* 0x100fe20000010803 */
[----:B------:R-:W-:Y:S01]  /*6d20*/  MOV R172, R81 ;  /* 0x0000005100ac7202 */ /* 0x000fe20000000f00 */
[----:B------:R-:W-:Y:S02]  /*6d30*/  FFMA.FTZ R60, R152, c[0x0][0x2d0], -R3 ;  /* 0x0000b400983c7a23 */ /* 0x000fe40000010803 */
[--C-:B------:R-:W-:Y:S01]  /*6d40*/  FFMA.FTZ R150, R182, c[0x0][0x2d0], -R2.reuse ;  /* 0x0000b400b6967a23 */ /* 0x100fe20000010802 */
[----:B------:R-:W-:Y:S01]  /*6d50*/  MOV R182, R99 ;  /* 0x0000006300b67202 */ /* 0x000fe20000000f00 */
[--C-:B------:R-:W-:Y:S01]  /*6d60*/  FFMA.FTZ R151, R181, c[0x0][0x2d0], -R2.reuse ;  /* 0x0000b400b5977a23 */ /* 0x100fe20000010802 */
[----:B------:R-:W-:Y:S01]  /*6d70*/  MOV R181, R98 ;  /* 0x0000006200b57202 */ /* 0x000fe20000000f00 */
[--C-:B------:R-:W-:Y:S01]  /*6d80*/  FFMA.FTZ R152, R180, c[0x0][0x2d0], -R2.reuse ;  /* 0x0000b400b4987a23 */ /* 0x100fe20000010802 */
[----:B------:R-:W-:Y:S01]  /*6d90*/  MOV R180, R97 ;  /* 0x0000006100b47202 */ /* 0x000fe20000000f00 */
[----:B------:R-:W-:Y:S01]  /*6da0*/  FFMA.FTZ R153, R179, c[0x0][0x2d0], -R2 ;  /* 0x0000b400b3997a23 */ /* 0x000fe20000010802 */
[----:B------:R-:W-:Y:S01]  /*6db0*/  MOV R179, R96 ;  /* 0x0000006000b37202 */ /* 0x000fe20000000f00 */
[--C-:B------:R-:W-:Y:S01]  /*6dc0*/  FFMA.FTZ R2, R160, c[0x0][0x2d0], -R0.reuse ;  /* 0x0000b400a0027a23 */ /* 0x100fe20000010800 */
[-C--:B-1----:R-:W-:Y:S07]  /*6dd0*/  HMMA.16816.F32 R104, R8, R16.reuse, R88 ;  /* 0x000000100868723c */ /* 0x082fee0000001858 */
[----:B------:R-:W-:Y:S01]  /*6de0*/  MOV R91, R92 ;  /* 0x0000005c005b7202 */ /* 0x000fe20000000f00 */
[----:B------:R-:W-:Y:S01]  /*6df0*/  HMMA.16816.F32 R36, R12, R16, R84 ;  /* 0x000000100c24723c */ /* 0x000fe20000001854 */
[----:B------:R-:W-:Y:S01]  /*6e00*/  MOV R90, R118 ;  /* 0x00000076005a7202 */ /* 0x000fe20000000f00 */
[--C-:B------:R-:W-:Y:S01]  /*6e10*/  FFMA.FTZ R118, R157, c[0x0][0x2d0], -R0.reuse ;  /* 0x0000b4009d767a23 */ /* 0x100fe20000010800 */
[----:B------:R-:W-:Y:S01]  /*6e20*/  MOV R89, R117 ;  /* 0x0000007500597202 */ /* 0x000fe20000000f00 */
[----:B------:R-:W-:Y:S01]  /*6e30*/  FFMA.FTZ R117, R156, c[0x0][0x2d0], -R0 ;  /* 0x0000b4009c757a23 */ /* 0x000fe20000010800 */
[----:B------:R-:W-:-:S02]  /*6e40*/  MOV R88, R116 ;  /* 0x0000007400587202 */ /* 0x000fc40000000f00 */
[----:B------:R-:W-:Y:S01]  /*6e50*/  MOV R17, R6 ;  /* 0x0000000600117202 */ /* 0x000fe20000000f00 */
[-C--:B------:R-:W-:Y:S01]  /*6e60*/  HMMA.16816.F32 R92, R8, R18.reuse, R56 ;  /* 0x00000012085c723c */ /* 0x080fe20000001838 */
[--C-:B------:R-:W-:Y:S01]  /*6e70*/  FFMA.FTZ R6, R178, c[0x0][0x2d0], -R4.reuse ;  /* 0x0000b400b2067a23 */ /* 0x100fe20000010804 */
[----:B------:R-:W-:Y:S02]  /*6e80*/  MOV R87, R101 ;  /* 0x0000006500577202 */ /* 0x000fe40000000f00 */
[----:B------:R-:W-:Y:S01]  /*6e90*/  MOV R16, R7 ;  /* 0x0000000700107202 */ /* 0x000fe20000000f00 */
[--C-:B------:R-:W-:Y:S01]  /*6ea0*/  FFMA.FTZ R7, R175, c[0x0][0x2d0], -R4.reuse ;  /* 0x0000b400af077a23 */ /* 0x100fe20000010804 */
[----:B------:R-:W-:Y:S01]  /*6eb0*/  MOV R101, R201 ;  /* 0x000000c900657202 */ /* 0x000fe20000000f00 */
[----:B------:R-:W-:Y:S01]  /*6ec0*/  FFMA.FTZ R8, R176, c[0x0][0x2d0], -R4 ;  /* 0x0000b400b0087a23 */ /* 0x000fe20000010804 */
[----:B------:R-:W-:Y:S01]  /*6ed0*/  MOV R59, R200 ;  /* 0x000000c8003b7202 */ /* 0x000fe20000000f00 */
[--C-:B------:R-:W-:Y:S01]  /*6ee0*/  FFMA.FTZ R9, R164, c[0x0][0x2d0], -R3.reuse ;  /* 0x0000b400a4097a23 */ /* 0x100fe20000010803 */
[----:B------:R1:W-:Y:S01]  /*6ef0*/  MUFU.EX2 R200, R5 ;  /* 0x0000000500c87308 */ /* 0x0003e20000000800 */
[----:B------:R-:W-:Y:S01]  /*6f00*/  MOV R84, R119 ;  /* 0x0000007700547202 */ /* 0x000fe20000000f00 */
[----:B------:R-:W-:Y:S01]  /*6f10*/  FFMA.FTZ R4, R165, c[0x0][0x2d0], -R3 ;  /* 0x0000b400a5047a23 */ /* 0x000fe20000010803 */
[----:B------:R-:W-:Y:S01]  /*6f20*/  MOV R58, R196 ;  /* 0x000000c4003a7202 */ /* 0x000fe20000000f00 */
[----:B------:R-:W-:Y:S01]  /*6f30*/  FFMA.FTZ R119, R158, c[0x0][0x2d0], -R0 ;  /* 0x0000b4009e777a23 */ /* 0x000fe20000010800 */
[----:B------:R-:W-:Y:S01]  /*6f40*/  MOV R86, R102 ;  /* 0x0000006600567202 */ /* 0x000fe20000000f00 */
[----:B------:R-:W-:Y:S01]  /*6f50*/  HMMA.16816.F32 R32, R12, R18, R32 ;  /* 0x000000120c20723c */ /* 0x000fe20000001820 */
[----:B------:R-:W-:Y:S01]  /*6f60*/  MOV R102, R199 ;  /* 0x000000c700667202 */ /* 0x000fe20000000f00 */
[----:B------:R2:W-:Y:S01]  /*6f70*/  MUFU.EX2 R201, R6 ;  /* 0x0000000600c97308 */ /* 0x0005e20000000800 */
[----:B------:R-:W-:Y:S01]  /*6f80*/  MOV R175, R20 ;  /* 0x0000001400af7202 */ /* 0x000fe20000000f00 */
[----:B------:R-:W-:Y:S01]  /*6f90*/  LDSM.16.MT88.4 R12, [R226+0x2000] ;  /* 0x00200000e20c783b */ /* 0x000fe20000004200 */
[----:B------:R-:W-:-:S02]  /*6fa0*/  MOV R157, R17 ;  /* 0x00000011009d7202 */ /* 0x000fc40000000f00 */
[----:B------:R-:W-:Y:S02]  /*6fb0*/  MOV R116, R197 ;  /* 0x000000c500747202 */ /* 0x000fe40000000f00 */
[----:B------:R-:W-:Y:S01]  /*6fc0*/  MOV R85, R103 ;  /* 0x0000006700557202 */ /* 0x000fe20000000f00 */
[--C-:B-1----:R-:W-:Y:S01]  /*6fd0*/  FFMA.FTZ R5, R166, c[0x0][0x2d0], -R3.reuse ;  /* 0x0000b400a6057a23 */ /* 0x102fe20000010803 */
[----:B------:R-:W-:Y:S01]  /*6fe0*/  MUFU.EX2 R199, R8 ;  /* 0x0000000800c77308 */ /* 0x000fe20000000800 */
[----:B------:R-:W-:Y:S02]  /*6ff0*/  MOV R103, R198 ;  /* 0x000000c600677202 */ /* 0x000fe40000000f00 */
[----:B------:R-:W-:Y:S02]  /*7000*/  MOV R165, R30 ;  /* 0x0000001e00a57202 */ /* 0x000fe40000000f00 */
[----:B------:R-:W-:Y:S01]  /*7010*/  MOV R164, R31 ;  /* 0x0000001f00a47202 */ /* 0x000fe20000000f00 */
[----:B--2---:R-:W-:-:S02]  /*7020*/  FFMA.FTZ R6, R167, c[0x0][0x2d0], -R3 ;  /* 0x0000b400a7067a23 */ /* 0x004fc40000010803 */
[----:B------:R1:W-:Y:S01]  /*7030*/  MUFU.EX2 R196, R5 ;  /* 0x0000000500c47308 */ /* 0x0003e20000000800 */
[----:B------:R-:W-:Y:S01]  /*7040*/  FFMA.FTZ R3, R161, c[0x0][0x2d0], -R0 ;  /* 0x0000b400a1037a23 */ /* 0x000fe20000010800 */
[----:B------:R-:W-:Y:S01]  /*7050*/  MOV R161, R21 ;  /* 0x0000001500a17202 */ /* 0x000fe20000000f00 */
[----:B------:R-:W-:Y:S01]  /*7060*/  FADD.FTZ R0, R207, R206 ;  /* 0x000000cecf007221 */ /* 0x000fe20000010000 */
[----:B------:R-:W-:Y:S01]  /*7070*/  MOV R206, R16 ;  /* 0x0000001000ce7202 */ /* 0x000fe20000000f00 */
[----:B------:R-:W2:Y:S01]  /*7080*/  LDSM.16.MT88.4 R20, [R225+0x2000] ;  /* 0x00200000e114783b */ /* 0x000ea20000004200 */
[----:B------:R-:W-:Y:S01]  /*7090*/  MOV R207, R116 ;  /* 0x0000007400cf7202 */ /* 0x000fe20000000f00 */
[----:B------:R-:W-:Y:S01]  /*70a0*/  FADD.FTZ R116, R202, R192 ;  /* 0x000000c0ca747221 */ /* 0x000fe20000010000 */
[----:B------:R3:W4:Y:S01]  /*70b0*/  MUFU.EX2 R197, R6 ;  /* 0x0000000600c57308 */ /* 0x0007220000000800 */
[----:B------:R-:W2:Y:S01]  /*70c0*/  LDSM.16.MT88.4 R16, [R229+0x2000] ;  /* 0x00200000e510783b */ /* 0x000ea20000004200 */
[----:B------:R-:W-:Y:S01]  /*70d0*/  MOV R178, R101 ;  /* 0x0000006500b27202 */ /* 0x000fe20000000f00 */
[----:B------:R-:W-:Y:S01]  /*70e0*/  FADD.FTZ R0, R208, R0 ;  /* 0x00000000d0007221 */ /* 0x000fe20000010000 */
[----:B------:R-:W-:-:S02]  /*70f0*/  MOV R177, R102 ;  /* 0x0000006600b17202 */ /* 0x000fc40000000f00 */
[----:B------:R-:W-:Y:S01]  /*7100*/  MOV R176, R103 ;  /* 0x0000006700b07202 */ /* 0x000fe20000000f00 */
[----:B-1----:R-:W-:Y:S01]  /*7110*/  FADD.FTZ R5, R204, R195 ;  /* 0x000000c3cc057221 */ /* 0x002fe20000010000 */
[----:B------:R-:W1:Y:S01]  /*7120*/  MUFU.EX2 R198, R7 ;  /* 0x0000000700c67308 */ /* 0x000e620000000800 */
[----:B------:R-:W-:Y:S02]  /*7130*/  MOV R156, R58 ;  /* 0x0000003a009c7202 */ /* 0x000fe40000000f00 */
[----:B------:R-:W-:Y:S01]  /*7140*/  FADD.FTZ R30, R205, R5 ;  /* 0x00000005cd1e7221 */ /* 0x000fe20000010000 */
[----:B------:R-:W-:Y:S02]  /*7150*/  MOV R147, R59 ;  /* 0x0000003b00937202 */ /* 0x000fe40000000f00 */
[----:B------:R-:W-:Y:S01]  /*7160*/  MOV R158, R88 ;  /* 0x00000058009e7202 */ /* 0x000fe20000000f00 */
[----:B---3--:R-:W-:Y:S01]  /*7170*/  FADD.FTZ R6, R194, R193 ;  /* 0x000000c1c2067221 */ /* 0x008fe20000010000 */
[----:B------:R3:W-:Y:S01]  /*7180*/  MUFU.EX2 R195, R9 ;  /* 0x0000000900c37308 */ /* 0x0007e20000000800 */
[----:B----4-:R-:W-:-:S02]  /*7190*/  F2FP.PACK_AB R5, R196, R197 ;  /* 0x000000c5c405723e */ /* 0x010fc400000000ff */
[----:B------:R-:W-:Y:S01]  /*71a0*/  FADD.FTZ R31, R203, R6 ;  /* 0x00000006cb1f7221 */ /* 0x000fe20000010000 */
[----:B------:R-:W-:Y:S02]  /*71b0*/  MOV R159, R89 ;  /* 0x00000059009f7202 */ /* 0x000fe40000000f00 */
[----:B------:R-:W-:Y:S02]  /*71c0*/  MOV R160, R90 ;  /* 0x0000005a00a07202 */ /* 0x000fe40000000f00 */
[----:B------:R4:W2:Y:S01]  /*71d0*/  MUFU.EX2 R194, R4 ;  /* 0x0000000400c27308 */ /* 0x0008a20000000800 */
[----:B-1----:R-:W-:Y:S02]  /*71e0*/  F2FP.PACK_AB R6, R198, R199 ;  /* 0x000000c7c606723e */ /* 0x002fe400000000ff */
[----:B------:R-:W-:Y:S02]  /*71f0*/  MOV R169, R91 ;  /* 0x0000005b00a97202 */ /* 0x000fe40000000f00 */
[----:B------:R-:W-:-:S02]  /*7200*/  MOV R168, R84 ;  /* 0x0000005400a87202 */ /* 0x000fc40000000f00 */
[----:B------:R-:W-:Y:S01]  /*7210*/  MOV R167, R85 ;  /* 0x0000005500a77202 */ /* 0x000fe20000000f00 */
[----:B---3--:R-:W1:Y:S01]  /*7220*/  LDSM.16.MT88.4 R8, [R228+0x2000] ;  /* 0x00200000e408783b */ /* 0x008e620000004200 */
[----:B------:R-:W3:Y:S01]  /*7230*/  MUFU.EX2 R192, R26 ;  /* 0x0000001a00c07308 */ /* 0x000ee20000000800 */
[----:B------:R-:W-:Y:S02]  /*7240*/  MOV R166, R86 ;  /* 0x0000005600a67202 */ /* 0x000fe40000000f00 */
[----:B------:R-:W-:Y:S02]  /*7250*/  MOV R170, R87 ;  /* 0x0000005700aa7202 */ /* 0x000fe40000000f00 */
[----:B----4-:R-:W-:-:S03]  /*7260*/  F2FP.PACK_AB R4, R200, R201 ;  /* 0x000000c9c804723e */ /* 0x010fc600000000ff */
[----:B------:R4:W-:Y:S01]  /*7270*/  MUFU.EX2 R191, R3 ;  /* 0x0000000300bf7308 */ /* 0x0009e20000000800 */
[----:B--2---:R-:W-:-:S07]  /*7280*/  F2FP.PACK_AB R7, R195, R194 ;  /* 0x000000c2c307723e */ /* 0x004fce00000000ff */
[----:B------:R2:W1:Y:S01]  /*7290*/  MUFU.EX2 R193, R2 ;  /* 0x0000000200c17308 */ /* 0x0004620000000800 */
[----:B------:R-:W-:Y:S01]  /*72a0*/  HMMA.16816.F32 R100, R4, R20, R76 ;  /* 0x000000140464723c */ /* 0x000fe2000000184c */
[----:B----4-:R-:W-:-:S07]  /*72b0*/  FADD.FTZ R3, R207, R0 ;  /* 0x00000000cf037221 */ /* 0x010fce0000010000 */
[C---:B------:R-:W-:Y:S01]  /*72c0*/  HMMA.16816.F32 R96, R4.reuse, R22, R72 ;  /* 0x000000160460723c */ /* 0x040fe20000001848 */
[----:B------:R-:W-:Y:S01]  /*72d0*/  FADD.FTZ R0, R210, R31 ;  /* 0x0000001fd2007221 */ /* 0x000fe20000010000 */
[----:B------:R-:W-:Y:S02]  /*72e0*/  MOV R207, R206 ;  /* 0x000000ce00cf7202 */ /* 0x000fe40000000f00 */
[----:B------:R-:W-:Y:S02]  /*72f0*/  MOV R206, R147 ;  /* 0x0000009300ce7202 */ /* 0x000fe40000000f00 */
[----:B------:R-:W-:Y:S02]  /*7300*/  MOV R147, R156 ;  /* 0x0000009c00937202 */ /* 0x000fe40000000f00 */
[C---:B------:R-:W-:Y:S01]  /*7310*/  HMMA.16816.F32 R88, R4.reuse, R16, R52 ;  /* 0x000000100458723c */ /* 0x040fe20000001834 */
[----:B--2---:R-:W-:Y:S01]  /*7320*/  FADD.FTZ R2, R219, R30 ;  /* 0x0000001edb027221 */ /* 0x004fe20000010000 */
[----:B------:R-:W-:Y:S01]  /*7330*/  MOV R156, R224 ;  /* 0x000000e0009c7202 */ /* 0x000fe20000000f00 */
[----:B------:R-:W-:Y:S01]  /*7340*/  FADD.FTZ R24, R209, R116 ;  /* 0x00000074d1187221 */ /* 0x000fe20000010000 */
[----:B------:R-:W-:Y:S01]  /*7350*/  MUFU.EX2 R119, R119 ;  /* 0x0000007700777308 */ /* 0x000fe20000000800 */
[----:B------:R2:W5:Y:S03]  /*7360*/  LDL.LU R224, [R1+0xa0] ;  /* 0x0000a00001e07983 */ /* 0x0005660000300800 */
[C---:B------:R-:W-:Y:S08]  /*7370*/  HMMA.16816.F32 R84, R4.reuse, R18, R44 ;  /* 0x000000120454723c */ /* 0x040ff0000000182c */
[C---:B------:R-:W-:Y:S08]  /*7380*/  HMMA.16816.F32 R80, R4.reuse, R12, R40 ;  /* 0x0000000c0450723c */ /* 0x040ff00000001828 */
[C---:B------:R-:W-:Y:S08]  /*7390*/  HMMA.16816.F32 R76, R4.reuse, R14, R48 ;  /* 0x0000000e044c723c */ /* 0x040ff00000001830 */
[C---:B-1----:R-:W-:Y:S08]  /*73a0*/  HMMA.16816.F32 R72, R4.reuse, R8, R36 ;  /* 0x000000080448723c */ /* 0x042ff00000001824 */
[----:B------:R-:W-:Y:S07]  /*73b0*/  HMMA.16816.F32 R56, R4, R10, R32 ;  /* 0x0000000a0438723c */ /* 0x000fee0000001820 */
[----:B------:R-:W-:-:S02]  /*73c0*/  F2FP.PACK_AB R4, R188, R186 ;  /* 0x000000babc04723e */ /* 0x000fc400000000ff */
[----:B---3--:R-:W-:Y:S02]  /*73d0*/  F2FP.PACK_AB R6, R192, R190 ;  /* 0x000000bec006723e */ /* 0x008fe400000000ff */
[----:B------:R-:W-:Y:S02]  /*73e0*/  F2FP.PACK_AB R5, R189, R187 ;  /* 0x000000bbbd05723e */ /* 0x000fe400000000ff */
[----:B------:R-:W-:-:S07]  /*73f0*/  F2FP.PACK_AB R7, R193, R191 ;  /* 0x000000bfc107723e */ /* 0x000fce00000000ff */
[C---:B------:R-:W-:Y:S08]  /*7400*/  HMMA.16816.F32 R52, R4.reuse, R20, R132 ;  /* 0x000000140434723c */ /* 0x040ff00000001884 */
[C---:B------:R-:W-:Y:S01]  /*7410*/  HMMA.16816.F32 R48, R4.reuse, R22, R128 ;  /* 0x000000160430723c */ /* 0x040fe20000001880 */
[----:B------:R-:W1:Y:S07]  /*7420*/  LDSM.16.MT88.4 R20, [R225+0x2800] ;  /* 0x00280000e114783b */ /* 0x000e6e0000004200 */
[C---:B------:R-:W-:Y:S08]  /*7430*/  HMMA.16816.F32 R40, R4.reuse, R16, R124 ;  /* 0x000000100428723c */ /* 0x040ff0000000187c */
[C---:B------:R-:W-:Y:S01]  /*7440*/  HMMA.16816.F32 R36, R4.reuse, R18, R120 ;  /* 0x000000120424723c */ /* 0x040fe20000001878 */
[----:B------:R-:W3:Y:S07]  /*7450*/  LDSM.16.MT88.4 R16, [R229+0x2800] ;  /* 0x00280000e510783b */ /* 0x000eee0000004200 */
[C---:B------:R-:W-:Y:S08]  /*7460*/  HMMA.16816.F32 R32, R4.reuse, R12, R112 ;  /* 0x0000000c0420723c */ /* 0x040ff00000001870 */
[C---:B------:R-:W-:Y:S01]  /*7470*/  HMMA.16816.F32 R28, R4.reuse, R14, R108 ;  /* 0x0000000e041c723c */ /* 0x040fe2000000186c */
[----:B------:R-:W4:Y:S07]  /*7480*/  LDSM.16.MT88.4 R12, [R226+0x2800] ;  /* 0x00280000e20c783b */ /* 0x000f2e0000004200 */
[C---:B------:R-:W-:Y:S08]  /*7490*/  HMMA.16816.F32 R104, R4.reuse, R8, R104 ;  /* 0x000000080468723c */ /* 0x040ff00000001868 */
[----:B------:R-:W-:Y:S01]  /*74a0*/  HMMA.16816.F32 R44, R4, R10, R92 ;  /* 0x0000000a042c723c */ /* 0x000fe2000000185c */
[----:B------:R-:W1:Y:S01]  /*74b0*/  LDSM.16.MT88.4 R8, [R228+0x2800] ;  /* 0x00280000e408783b */ /* 0x000e620000004200 */
[----:B------:R-:W-:Y:S08]  /*74c0*/  MUFU.EX2 R112, R65 ;  /* 0x0000004100707308 */ /* 0x000ff00000000800 */
[----:B------:R-:W-:Y:S08]  /*74d0*/  MUFU.EX2 R110, R64 ;  /* 0x00000040006e7308 */ /* 0x000ff00000000800 */
[----:B------:R-:W-:Y:S08]  /*74e0*/  MUFU.EX2 R111, R63 ;  /* 0x0000003f006f7308 */ /* 0x000ff00000000800 */
[----:B------:R-:W-:Y:S08]  /*74f0*/  MUFU.EX2 R113, R62 ;  /* 0x0000003e00717308 */ /* 0x000ff00000000800 */
[----:B------:R-:W-:Y:S08]  /*7500*/  MUFU.EX2 R108, R61 ;  /* 0x0000003d006c7308 */ /* 0x000ff00000000800 */
[----:B------:R-:W1:Y:S08]  /*7510*/  MUFU.EX2 R109, R60 ;  /* 0x0000003c006d7308 */ /* 0x000e700000000800 */
[----:B------:R-:W-:Y:S08]  /*7520*/  MUFU.EX2 R92, R66 ;  /* 0x00000042005c7308 */ /* 0x000ff00000000800 */
[----:B------:R-:W2:Y:S01]  /*7530*/  MUFU.EX2 R93, R67 ;  /* 0x00000043005d7308 */ /* 0x000ea20000000800 */
[----:B------:R-:W-:Y:S01]  /*7540*/  FADD.FTZ R4, R156, R24 ;  /* 0x000000189c047221 */ /* 0x000fe20000010000 */
[----:B-1----:R-:W-:-:S02]  /*7550*/  F2FP.PACK_AB R5, R109, R108 ;  /* 0x0000006c6d05723e */ /* 0x002fc400000000ff */
[----:B------:R-:W-:Y:S01]  /*7560*/  F2FP.PACK_AB R6, R113, R111 ;  /* 0x0000006f7106723e */ /* 0x000fe200000000ff */
[----:B------:R-:W-:-:S03]  /*7570*/  FADD.FTZ R24, R160, R4 ;  /* 0x00000004a0187221 */ /* 0x000fc60000010000 */
[----:B------:R-:W-:Y:S01]  /*7580*/  MUFU.EX2 R63, R140 ;  /* 0x0000008c003f7308 */ /* 0x000fe20000000800 */
[----:B------:R-:W-:-:S07]  /*7590*/  F2FP.PACK_AB R4, R110, R112 ;  /* 0x000000706e04723e */ /* 0x000fce00000000ff */
[----:B------:R-:W-:Y:S01]  /*75a0*/  MUFU.EX2 R65, R139 ;  /* 0x0000008b00417308 */ /* 0x000fe20000000800 */
[----:B--2---:R-:W-:-:S07]  /*75b0*/  F2FP.PACK_AB R7, R93, R92 ;  /* 0x0000005c5d07723e */ /* 0x004fce00000000ff */
[----:B------:R-:W-:Y:S08]  /*75c0*/  MUFU.EX2 R66, R138 ;  /* 0x0000008a00427308 */ /* 0x000ff00000000800 */
[----:B------:R-:W1:Y:S08]  /*75d0*/  MUFU.EX2 R67, R137 ;  /* 0x0000008900437308 */ /* 0x000e700000000800 */
[----:B------:R-:W2:Y:S08]  /*75e0*/  MUFU.EX2 R64, R136 ;  /* 0x0000008800407308 */ /* 0x000eb00000000800 */
[----:B------:R-:W-:Y:S08]  /*75f0*/  MUFU.EX2 R118, R118 ;  /* 0x0000007600767308 */ /* 0x000ff00000000800 */
[----:B------:R-:W1:Y:S01]  /*7600*/  MUFU.EX2 R117, R117 ;  /* 0x0000007500757308 */ /* 0x000e620000000800 */
[----:B------:R-:W-:Y:S01]  /*7610*/  HMMA.16816.F32 R100, R4, R20, R100 ;  /* 0x000000140464723c */ /* 0x000fe20000001864 */
[----:B------:R-:W-:-:S02]  /*7620*/  FADD.FTZ R2, R206, R2 ;  /* 0x00000002ce027221 */ /* 0x000fc40000010000 */
[----:B------:R-:W-:Y:S02]  /*7630*/  FADD.FTZ R0, R147, R0 ;  /* 0x0000000093007221 */ /* 0x000fe40000010000 */
[----:B------:R-:W-:Y:S01]  /*7640*/  FADD.FTZ R3, R207, R3 ;  /* 0x00000003cf037221 */ /* 0x000fe20000010000 */
[----:B------:R-:W-:Y:S02]  /*7650*/  MOV R210, R172 ;  /* 0x000000ac00d27202 */ /* 0x000fe40000000f00 */
[C---:B------:R-:W-:Y:S08]  /*7660*/  HMMA.16816.F32 R96, R4.reuse, R22, R96 ;  /* 0x000000160460723c */ /* 0x040ff00000001860 */
[C---:B---3--:R-:W-:Y:S08]  /*7670*/  HMMA.16816.F32 R88, R4.reuse, R16, R88 ;  /* 0x000000100458723c */ /* 0x048ff00000001858 */
[C---:B------:R-:W-:Y:S08]  /*7680*/  HMMA.16816.F32 R84, R4.reuse, R18, R84 ;  /* 0x000000120454723c */ /* 0x040ff00000001854 */
[C---:B----4-:R-:W-:Y:S08]  /*7690*/  HMMA.16816.F32 R80, R4.reuse, R12, R80 ;  /* 0x0000000c0450723c */ /* 0x050ff00000001850 */
[C---:B------:R-:W-:Y:S08]  /*76a0*/  HMMA.16816.F32 R76, R4.reuse, R14, R76 ;  /* 0x0000000e044c723c */ /* 0x040ff0000000184c */
[C---:B------:R-:W-:Y:S08]  /*76b0*/  HMMA.16816.F32 R72, R4.reuse, R8, R72 ;  /* 0x000000080448723c */ /* 0x040ff00000001848 */
[----:B------:R-:W-:Y:S01]  /*76c0*/  HMMA.16816.F32 R56, R4, R10, R56 ;  /* 0x0000000a0438723c */ /* 0x000fe20000001838 */
[----:B------:R-:W-:-:S02]  /*76d0*/  MOV R219, R174 ;  /* 0x000000ae00db7202 */ /* 0x000fc40000000f00 */
[----:B------:R-:W-:Y:S02]  /*76e0*/  MOV R205, R177 ;  /* 0x000000b100cd7202 */ /* 0x000fe40000000f00 */
[----:B------:R-:W-:Y:S02]  /*76f0*/  MOV R208, R178 ;  /* 0x000000b200d07202 */ /* 0x000fe40000000f00 */
[----:B------:R-:W-:Y:S01]  /*7700*/  MOV R116, R171 ;  /* 0x000000ab00747202 */ /* 0x000fe20000000f00 */
[----:B------:R-:W-:Y:S01]  /*7710*/  FADD.FTZ R4, R179, R24 ;  /* 0x00000018b3047221 */ /* 0x000fe20000010000 */
[----:B-1----:R-:W-:Y:S02]  /*7720*/  F2FP.PACK_AB R6, R67, R66 ;  /* 0x000000424306723e */ /* 0x002fe400000000ff */
[----:B------:R-:W-:Y:S01]  /*7730*/  MOV R203, R176 ;  /* 0x000000b000cb7202 */ /* 0x000fe20000000f00 */
[----:B------:R-:W-:Y:S01]  /*7740*/  FADD.FTZ R24, R183, R4 ;  /* 0x00000004b7187221 */ /* 0x000fe20000010000 */
[----:B------:R-:W-:-:S02]  /*7750*/  F2FP.PACK_AB R4, R65, R63 ;  /* 0x0000003f4104723e */ /* 0x000fc400000000ff */
[----:B------:R-:W-:Y:S02]  /*7760*/  MOV R202, R175 ;  /* 0x000000af00ca7202 */ /* 0x000fe40000000f00 */
[----:B------:R-:W-:Y:S01]  /*7770*/  MOV R204, R170 ;  /* 0x000000aa00cc7202 */ /* 0x000fe20000000f00 */
[----:B------:R-:W-:Y:S01]  /*7780*/  MUFU.EX2 R62, R141 ;  /* 0x0000008d003e7308 */ /* 0x000fe20000000800 */
[----:B--2---:R-:W-:Y:S01]  /*7790*/  F2FP.PACK_AB R5, R119, R64 ;  /* 0x000000407705723e */ /* 0x004fe200000000ff */
[----:B------:R-:W-:Y:S01]  /*77a0*/  LDSM.16.MT88.4 R136, [R226+0x3000] ;  /* 0x00300000e288783b */ /* 0x000fe20000004200 */
[----:B------:R-:W-:-:S07]  /*77b0*/  F2FP.PACK_AB R7, R117, R118 ;  /* 0x000000767507723e */ /* 0x000fce00000000ff */
        /* <DEDUP_REMOVED lines=8> */
[----:B------:R-:W-:-:S02]  /*7840*/  FADD.FTZ R2, R158, R2 ;  /* 0x000000029e027221 */ /* 0x000fc40000010000 */
[----:B------:R-:W-:Y:S02]  /*7850*/  FADD.FTZ R0, R159, R0 ;  /* 0x000000009f007221 */ /* 0x000fe40000010000 */
[----:B------:R-:W-:Y:S01]  /*7860*/  FADD.FTZ R3, R157, R3 ;  /* 0x000000039d037221 */ /* 0x000fe20000010000 */
[----:B------:R-:W-:Y:S01]  /*7870*/  MOV R207, R173 ;  /* 0x000000ad00cf7202 */ /* 0x000fe20000000f00 */
[----:B------:R-:W-:Y:S01]  /*7880*/  FADD.FTZ R4, R166, R24 ;  /* 0x00000018a6047221 */ /* 0x000fe20000010000 */
[----:B------:R-:W-:Y:S01]  /*7890*/  MOV R9, c[0x0][0x2ac] ;  /* 0x0000ab0000097a02 */ /* 0x000fe20000000f00 */
[----:B------:R-:W2:Y:S01]  /*78a0*/  LDL R24, [R1+0x5c] ;  /* 0x00005c0001187983 */ /* 0x000ea20000100800 */
[----:B------:R-:W-:Y:S02]  /*78b0*/  FADD.FTZ R2, R162, R2 ;  /* 0x00000002a2027221 */ /* 0x000fe40000010000 */
[----:B------:R-:W-:Y:S01]  /*78c0*/  FADD.FTZ R0, R163, R0 ;  /* 0x00000000a3007221 */ /* 0x000fe20000010000 */
[----:B------:R-:W-:Y:S01]  /*78d0*/  MOV R206, R169 ;  /* 0x000000a900ce7202 */ /* 0x000fe20000000f00 */
[----:B------:R-:W-:Y:S01]  /*78e0*/  FADD.FTZ R2, R181, R2 ;  /* 0x00000002b5027221 */ /* 0x000fe20000010000 */
[----:B------:R-:W-:Y:S01]  /*78f0*/  MUFU.EX2 R26, R145 ;  /* 0x00000091001a7308 */ /* 0x000fe20000000800 */
[----:B------:R-:W-:Y:S01]  /*7900*/  FADD.FTZ R0, R182, R0 ;  /* 0x00000000b6007221 */ /* 0x000fe20000010000 */
[----:B------:R-:W1:Y:S01]  /*7910*/  LDSM.16.MT88.4 R156, [R225+0x3000] ;  /* 0x00300000e19c783b */ /* 0x000e620000004200 */
[----:B------:R-:W-:-:S02]  /*7920*/  FADD.FTZ R2, R165, R2 ;  /* 0x00000002a5027221 */ /* 0x000fc40000010000 */
[----:B------:R-:W-:Y:S01]  /*7930*/  FADD.FTZ R3, R161, R3 ;  /* 0x00000003a1037221 */ /* 0x000fe20000010000 */
[----:B------:R-:W-:Y:S01]  /*7940*/  LDSM.16.MT88.4 R12, [R228+0x3000] ;  /* 0x00300000e40c783b */ /* 0x000fe20000004200 */
        /* <DEDUP_REMOVED lines=11> */
[----:B------:R-:W-:Y:S02]  /*7a00*/  IMAD R9, R9, c[0x0][0x1d0], RZ ;  /* 0x0000740009097a24 */ /* 0x000fe400078e02ff */
        /* <DEDUP_REMOVED lines=20> */
[----:B------:R-:W-:Y:S01]  /*7b50*/  MUFU.EX2 R20, R150 ;  /* 0x0000009600147308 */ /* 0x000fe20000000800 */
[----:B------:R-:W-:-:S02]  /*7b60*/  FADD.FTZ R4, R63, R4 ;  /* 0x000000043f047221 */ /* 0x000fc40000010000 */
[----:B------:R-:W-:Y:S02]  /*7b70*/  FADD.FTZ R5, R193, R5 ;  /* 0x00000005c1057221 */ /* 0x000fe40000010000 */
[----:B------:R-:W-:Y:S02]  /*7b80*/  FADD.FTZ R4, R65, R4 ;  /* 0x0000000441047221 */ /* 0x000fe40000010000 */
[----:B------:R-:W-:Y:S01]  /*7b90*/  FADD.FTZ R5, R64, R5 ;  /* 0x0000000540057221 */ /* 0x000fe20000010000 */
[----:B------:R-:W-:Y:S01]  /*7ba0*/  MUFU.EX2 R18, R151 ;  /* 0x0000009700127308 */ /* 0x000fe20000000800 */
[----:B------:R-:W-:Y:S02]  /*7bb0*/  FADD.FTZ R4, R66, R4 ;  /* 0x0000000442047221 */ /* 0x000fe40000010000 */
[----:B------:R-:W-:-:S05]  /*7bc0*/  FADD.FTZ R5, R119, R5 ;  /* 0x0000000577057221 */ /* 0x000fca0000010000 */
[----:B------:R-:W-:Y:S01]  /*7bd0*/  MUFU.EX2 R17, R154 ;  /* 0x0000009a00117308 */ /* 0x000fe20000000800 */
[----:B------:R-:W-:-:S07]  /*7be0*/  FADD.FTZ R5, R118, R5 ;  /* 0x0000000576057221 */ /* 0x000fce0000010000 */
[----:B------:R-:W3:Y:S08]  /*7bf0*/  MUFU.EX2 R61, R142 ;  /* 0x0000008e003d7308 */ /* 0x000ef00000000800 */
[----:B------:R-:W4:Y:S08]  /*7c00*/  MUFU.EX2 R25, R146 ;  /* 0x0000009200197308 */ /* 0x000f300000000800 */
[----:B------:R-:W-:Y:S08]  /*7c10*/  MUFU.EX2 R16, R155 ;  /* 0x0000009b00107308 */ /* 0x000ff00000000800 */
[----:B------:R-:W-:Y:S08]  /*7c20*/  MUFU.EX2 R60, R143 ;  /* 0x0000008f003c7308 */ /* 0x000ff00000000800 */
[----:B------:R-:W-:Y:S08]  /*7c30*/  MUFU.EX2 R23, R148 ;  /* 0x0000009400177308 */ /* 0x000ff00000000800 */
[----:B------:R1:W1:Y:S08]  /*7c40*/  MUFU.EX2 R27, R144 ;  /* 0x00000090001b7308 */ /* 0x0002700000000800 */
[----:B------:R-:W-:Y:S01]  /*7c50*/  MUFU.EX2 R11, R184 ;  /* 0x000000b8000b7308 */ /* 0x000fe20000000800 */
[----:B-1----:R-:W1:Y:S07]  /*7c60*/  LDSM.16.MT88.4 R144, [R229+0x3000] ;  /* 0x00300000e590783b */ /* 0x002e6e0000004200 */
[----:B------:R-:W-:Y:S08]  /*7c70*/  MUFU.EX2 R21, R152 ;  /* 0x0000009800157308 */ /* 0x000ff00000000800 */
[----:B------:R-:W3:Y:S08]  /*7c80*/  MUFU.EX2 R22, R149 ;  /* 0x0000009500167308 */ /* 0x000ef00000000800 */
[----:B------:R-:W1:Y:S08]  /*7c90*/  MUFU.EX2 R10, R185 ;  /* 0x000000b9000a7308 */ /* 0x000e700000000800 */
[----:B------:R-:W1:Y:S01]  /*7ca0*/  MUFU.EX2 R19, R153 ;  /* 0x0000009900137308 */ /* 0x000e620000000800 */
[----:B------:R-:W-:-:S02]  /*7cb0*/  IADD3 R245, R245, -0x2, RZ ;  /* 0xfffffffef5f57810 */ /* 0x000fc40007ffe0ff */
[----:B---3--:R-:W-:Y:S02]  /*7cc0*/  F2FP.PACK_AB R124, R61, R62 ;  /* 0x0000003e3d7c723e */ /* 0x008fe400000000ff */
[----:B----4-:R-:W-:Y:S02]  /*7cd0*/  F2FP.PACK_AB R125, R25, R26 ;  /* 0x0000001a197d723e */ /* 0x010fe400000000ff */
[----:B------:R-:W-:Y:S02]  /*7ce0*/  F2FP.PACK_AB R126, R27, R60 ;  /* 0x0000003c1b7e723e */ /* 0x000fe400000000ff */
[----:B------:R-:W-:Y:S01]  /*7cf0*/  F2FP.PACK_AB R127, R22, R23 ;  /* 0x00000017167f723e */ /* 0x000fe200000000ff */
[----:B--2---:R-:W-:Y:S01]  /*7d00*/  @P4 IMAD.HI.U32 R2, R24, c[0x0][0x2c8], RZ ;  /* 0x0000b20018024a27 */ /* 0x004fe200078e00ff */
[----:B------:R-:W-:-:S04]  /*7d10*/  MOV R0, R24 ;  /* 0x0000001800007202 */ /* 0x000fc80000000f00 */
[----:B------:R-:W-:Y:S02]  /*7d20*/  @P4 SHF.R.U32.HI R0, RZ, c[0x0][0x2cc], R2 ;  /* 0x0000b300ff004a19 */ /* 0x000fe40000011602 */
[----:B------:R-:W-:Y:S02]  /*7d30*/  MOV R2, RZ ;  /* 0x000000ff00027202 */ /* 0x000fe40000000f00 */
[----:B------:R-:W-:-:S05]  /*7d40*/  IADD3 R3, R0, -c[0x0][0x168], R9 ;  /* 0x80005a0000037a10 */ /* 0x000fca0007ffe009 */
[----:B------:R-:W-:-:S05]  /*7d50*/  IMAD.HI R2, R3, -0x6db6db6d, R2 ;  /* 0x9249249303027827 */ /* 0x000fca00078e0202 */
[----:B------:R-:W-:Y:S01]  /*7d60*/  SHF.R.U32.HI R0, RZ, 0x1f, R2 ;  /* 0x0000001fff007819 */ /* 0x000fe20000011602 */
[----:B------:R-:W-:-:S03]  /*7d70*/  FADD.FTZ R3, R220, R6 ;  /* 0x00000006dc037221 */ /* 0x000fc60000010000 */
[----:B------:R-:W-:Y:S01]  /*7d80*/  LEA.HI.SX32 R9, R2, R0, 0x1a ;  /* 0x0000000002097211 */ /* 0x000fe200078fd2ff */
        /* <DEDUP_REMOVED lines=34> */
[----:B------:R-:W-:Y:S01]  /*7fb0*/  FADD.FTZ R2, R23, R6 ;  /* 0x0000000617027221 */ /* 0x000fe20000010000 */
[----:B------:R-:W-:Y:S01]  /*7fc0*/  IMNMX R7, RZ, R9, !PT ;  /* 0x00000009ff077217 */ /* 0x000fe20007800200 */
[----:B------:R-:W-:Y:S02]  /*7fd0*/  FADD.FTZ R0, R11, R0 ;  /* 0x000000000b007221 */ /* 0x000fe40000010000 */
[----:B------:R-:W-:-:S02]  /*7fe0*/  FADD.FTZ R4, R21, R5 ;  /* 0x0000000515047221 */ /* 0x000fc40000010000 */
[----:B------:R-:W-:Y:S02]  /*7ff0*/  FADD.FTZ R5, R27, R3 ;  /* 0x000000031b057221 */ /* 0x000fe40000010000 */
[----:B------:R-:W-:Y:S02]  /*8000*/  FADD.FTZ R3, R22, R2 ;  /* 0x0000000216037221 */ /* 0x000fe40000010000 */
[----:B-1----:R-:W-:Y:S01]  /*8010*/  FADD.FTZ R0, R10, R0 ;  /* 0x000000000a007221 */ /* 0x002fe20000010000 */
[----:B------:R1:W-:Y:S01]  /*8020*/  STL [R1+0x1c], R7 ;  /* 0x00001c0701007387 */ /* 0x0003e20000100800 */
[----:B------:R-:W-:-:S03]  /*8030*/  FADD.FTZ R2, R19, R4 ;  /* 0x0000000413027221 */ /* 0x000fc60000010000 */
[----:B------:R1:W-:Y:S04]  /*8040*/  STL [R1+0x24], R5 ;  /* 0x0000240501007387 */ /* 0x0003e80000100800 */
[----:B------:R1:W-:Y:S04]  /*8050*/  STL [R1+0x28], R3 ;  /* 0x0000280301007387 */ /* 0x0003e80000100800 */
[----:B------:R1:W-:Y:S04]  /*8060*/  STL [R1+0x2c], R0 ;  /* 0x00002c0001007387 */ /* 0x0003e80000100800 */
[----:B------:R1:W-:Y:S01]  /*8070*/  STL [R1+0x20], R2 ;  /* 0x0000200201007387 */ /* 0x0003e20000100800 */
[----:B------:R-:W-:-:S02]  /*8080*/  ISETP.GE.AND P0, PT, R245, R7, PT ;  /* 0x00000007f500720c */ /* 0x000fc40003f06270 */
[----:B------:R-:W-:Y:S02]  /*8090*/  F2FP.PACK_AB R120, R18, R20 ;  /* 0x000000141278723e */ /* 0x000fe400000000ff */
[----:B------:R-:W-:Y:S02]  /*80a0*/  F2FP.PACK_AB R122, R19, R21 ;  /* 0x00000015137a723e */ /* 0x000fe400000000ff */
[----:B------:R-:W-:Y:S02]  /*80b0*/  F2FP.PACK_AB R121, R16, R17 ;  /* 0x000000111079723e */ /* 0x000fe400000000ff */
        /* <DEDUP_REMOVED lines=17> */
[----:B------:R-:W-:Y:S02]  /*81d0*/  @!UPT UIADD3 URZ, URZ, URZ, URZ ;  /* 0x0000003f3f3ff290 */ /* 0x000fe4000fffe03f */
[----:B------:R-:W-:Y:S11]  /*81e0*/  @!P0 BRA `(.L_x_544) ;  /* 0x0000643000008947 */ /* 0x000ff60003800000 */
[----:B-1----:R-:W-:Y:S01]  /*81f0*/  IMAD.MOV.U32 R117, RZ, RZ, R70 ;  /* 0x000000ffff757224 */ /* 0x002fe200078e0046 */
[----:B------:R-:W-:Y:S01]  /*8200*/  MOV R119, R68 ;  /* 0x0000004400777202 */ /* 0x000fe20000000f00 */
[----:B------:R-:W-:Y:S01]  /*8210*/  IMAD.MOV.U32 R116, RZ, RZ, R71 ;  /* 0x000000ffff747224 */ /* 0x000fe200078e0047 */
[----:B------:R-:W-:-:S07]  /*8220*/  MOV R118, R69 ;  /* 0x0000004500767202 */ /* 0x000fce0000000f00 */
.L_x_555:
[----:B------:R-:W-:Y:S04]  /*8230*/  DEPBAR.LE SB0, 0x0 ;  /* 0x000080000000791a */ /* 0x000fe80000000000 */
[----:B------:R-:W-:Y:S01]  /*8240*/  WARPSYNC 0xffffffff ;  /* 0xffffffff00007948 */ /* 0x000fe20003800000 */
[----:B------:R-:W-:Y:S01]  /*8250*/  BAR.SYNC.DEFER_BLOCKING 0x0 ;  /* 0x0000000000007b1d */ /* 0x000fe20000010000 */
[----:B------:R-:W-:Y:S05]  /*8260*/  ISETP.GE.AND P0, PT, R245, RZ, PT ;  /* 0x000000fff500720c */ /* 0x000fea0003f06270 */
[----:B------:R1:W2:Y:S01]  /*8270*/  LDSM.16.M88.4 R112, [R231] ;  /* 0x00000000e770783b */ /* 0x0002a20000000200 */
[----:B------:R-:W-:Y:S03]  /*8280*/  BSSY B0, `(.L_x_545) ;  /* 0x000004d000007945 */ /* 0x000fe60003800000 */
[----:B------:R1:W3:Y:S04]  /*8290*/  LDSM.16.M88.4 R108, [R231+0x2000] ;  /* 0x00200000e76c783b */ /* 0x0002e80000000200 */
[----:B-----5:R1:W4:Y:S04]  /*82a0*/  LDSM.16.M88.4 R16, [R224] ;  /* 0x00000000e010783b */ /* 0x0203280000000200 */
        /* <DEDUP_REMOVED lines=8> */
[----:B------:R1:W1:Y:S04]  /*8330*/  LDSM.16.M88.4 R192, [R235] ;  /* 0x00000000ebc0783b */ /* 0x0002680000000200 */
[----:B------:R1:W1:Y:S04]  /*8340*/  LDSM.16.M88.4 R200, [R241] ;  /* 0x00000000f1c8783b */ /* 0x0002680000000200 */
[----:B------:R1:W1:Y:S04]  /*8350*/  LDSM.16.M88.4 R204, [R240] ;  /* 0x00000000f0cc783b */ /* 0x0002680000000200 */
[----:B------:R1:W1:Y:S04]  /*8360*/  LDSM.16.M88.4 R208, [R239] ;  /* 0x00000000efd0783b */ /* 0x0002680000000200 */
[----:B------:R1:W1:Y:S04]  /*8370*/  LDSM.16.M88.4 R212, [R238] ;  /* 0x00000000eed4783b */ /* 0x0002680000000200 */
[----:B------:R1:W1:Y:S04]  /*8380*/  LDSM.16.M88.4 R216, [R237] ;  /* 0x00000000edd8783b */ /* 0x0002680000000200 */
[----:B------:R1:W1:Y:S01]  /*8390*/  LDSM.16.M88.4 R220, [R236] ;  /* 0x00000000ecdc783b */ /* 0x0002620000000200 */
[----:B------:R-:W-:-:S05]  /*83a0*/  @!P0 BRA `(.L_x_546) ;  /* 0x000003a000008947 */ /* 0x000fca0003800000 */
[----:B--234-:R-:W-:Y:S01]  /*83b0*/  IMAD.WIDE.U32 R2, R252, c[0x0][0x208], RZ ;  /* 0x00008200fc027a25 */ /* 0x01cfe200078e00ff */
[----:B------:R-:W-:Y:S01]  /*83c0*/  SHF.R.S32.HI R0, RZ, 0x1f, R252 ;  /* 0x0000001fff007819 */ /* 0x000fe200000114fc */
[----:B------:R-:W2:Y:S01]  /*83d0*/  LDL.64 R8, [R1+0x48] ;  /* 0x0000480001087983 */ /* 0x000ea20000100a00 */
[----:B------:R-:W-:Y:S01]  /*83e0*/  SHF.R.S32.HI R4, RZ, 0x1f, R244 ;  /* 0x0000001fff047819 */ /* 0x000fe200000114f4 */
[----:B------:R-:W-:Y:S01]  /*83f0*/  IMAD.SHL.U32 R20, R242, 0x2, RZ ;  /* 0x00000002f2147824 */ /* 0x000fe200078e00ff */
[----:B------:R-:W-:Y:S01]  /*8400*/  SHF.R.S32.HI R5, RZ, 0x1f, R242 ;  /* 0x0000001fff057819 */ /* 0x000fe200000114f2 */
[----:B------:R-:W-:Y:S02]  /*8410*/  IMAD R0, R0, c[0x0][0x208], RZ ;  /* 0x0000820000007a24 */ /* 0x000fe400078e02ff */
[----:B------:R-:W-:Y:S01]  /*8420*/  IMAD R4, R4, c[0x0][0x218], RZ ;  /* 0x0000860004047a24 */ /* 0x000fe200078e02ff */
[----:B------:R-:W-:Y:S01]  /*8430*/  SHF.L.U64.HI R5, R242, 0x1, R5 ;  /* 0x00000001f2057819 */ /* 0x000fe20000010205 */
[----:B------:R-:W-:Y:S01]  /*8440*/  IMAD R0, R252, c[0x0][0x20c], R0 ;  /* 0x00008300fc007a24 */ /* 0x000fe200078e0200 */
[----:B------:R-:W3:Y:S03]  /*8450*/  LDL R6, [R1+0x58] ;  /* 0x0000580001067983 */ /* 0x000ee60000100800 */
[----:B------:R-:W-:Y:S04]  /*8460*/  IMAD.IADD R3, R3, 0x1, R0 ;  /* 0x0000000103037824 */ /* 0x000fe800078e0200 */
[----:B------:R-:W-:Y:S05]  /*8470*/  IMAD.WIDE.U32 R2, R244, c[0x0][0x218], R2 ;  /* 0x00008600f4027a25 */ /* 0x000fea00078e0002 */
[----:B--2---:R-:W-:Y:S01]  /*8480*/  IADD3 R0, P1, R8, R2, RZ ;  /* 0x0000000208007210 */ /* 0x004fe20007f3e0ff */
[----:B------:R-:W-:Y:S03]  /*8490*/  IMAD R2, R244, c[0x0][0x21c], R4 ;  /* 0x00008700f4027a24 */ /* 0x000fe600078e0204 */
[----:B------:R-:W-:Y:S02]  /*84a0*/  LEA R4, P0, R0, c[0x0][0x1f8], 0x1 ;  /* 0x00007e0000047a11 */ /* 0x000fe400078008ff */
[----:B---3--:R-:W-:Y:S04]  /*84b0*/  IADD3.X R2, R6, R3, R2, P1, !PT ;  /* 0x0000000306027210 */ /* 0x008fe80000ffe402 */
[----:B------:R-:W-:Y:S01]  /*84c0*/  LEA.HI.X R0, R0, c[0x0][0x1fc], R2, 0x1, P0 ;  /* 0x00007f0000007a11 */ /* 0x000fe200000f0c02 */
[----:B------:R-:W-:-:S05]  /*84d0*/  BRA.DIV ~URZ, `(.L_x_547) ;  /* 0x0000fae27f007947 */ /* 0x000fca000b800000 */
[----:B------:R2:W3:Y:S02]  /*84e0*/  SHFL.IDX PT, R7, R0, RZ, 0x181f ;  /* 0x00181fff00077589 */ /* 0x0004e400000e0000 */
.L_x_606:
[----:B------:R-:W-:-:S05]  /*84f0*/  BRA.DIV ~URZ, `(.L_x_548) ;  /* 0x0000fb327f007947 */ /* 0x000fca000b800000 */
[----:B------:R-:W4:Y:S04]  /*8500*/  SHFL.IDX PT, R6, R4, RZ, 0x181f ;  /* 0x00181fff04067589 */ /* 0x000f2800000e0000 */
[----:B------:R-:W5:Y:S04]  /*8510*/  SHFL.IDX PT, R2, R4, 0x1, 0x181f ;  /* 0x00381f0004027f89 */ /* 0x000f6800000e0000 */
[----:B------:R-:W-:Y:S04]  /*8520*/  SHFL.IDX PT, R3, R0, 0x1, 0x181f ;  /* 0x00381f0000037f89 */ /* 0x000fe800000e0000 */
[----:B------:R-:W-:Y:S04]  /*8530*/  SHFL.IDX PT, R10, R4, 0x2, 0x181f ;  /* 0x00581f00040a7f89 */ /* 0x000fe800000e0000 */
[----:B------:R-:W2:Y:S04]  /*8540*/  SHFL.IDX PT, R8, R4, 0x3, 0x181f ;  /* 0x00781f0004087f89 */ /* 0x000ea800000e0000 */
[----:B------:R-:W3:Y:S04]  /*8550*/  SHFL.IDX PT, R11, R0, 0x2, 0x181f ;  /* 0x00581f00000b7f89 */ /* 0x000ee800000e0000 */
[----:B------:R-:W1:Y:S04]  /*8560*/  SHFL.IDX PT, R9, R4, 0x4, 0x181f ;  /* 0x00981f0004097f89 */ /* 0x000e6800000e0000 */
[----:B------:R-:W1:Y:S04]  /*8570*/  SHFL.IDX PT, R15, R0, 0x3, 0x181f ;  /* 0x00781f00000f7f89 */ /* 0x000e6800000e0000 */
[----:B------:R-:W1:Y:S04]  /*8580*/  SHFL.IDX PT, R12, R4, 0x5, 0x181f ;  /* 0x00b81f00040c7f89 */ /* 0x000e6800000e0000 */
[----:B------:R-:W1:Y:S04]  /*8590*/  SHFL.IDX PT, R14, R0, 0x4, 0x181f ;  /* 0x00981f00000e7f89 */ /* 0x000e6800000e0000 */
[----:B------:R-:W1:Y:S04]  /*85a0*/  SHFL.IDX PT, R13, R0, 0x5, 0x181f ;  /* 0x00b81f00000d7f89 */ /* 0x000e6800000e0000 */
[----:B------:R-:W1:Y:S04]  /*85b0*/  SHFL.IDX PT, R4, R4, 0x6, 0x181f ;  /* 0x00d81f0004047f89 */ /* 0x000e6800000e0000 */
[----:B--2---:R-:W2:Y:S01]  /*85c0*/  SHFL.IDX PT, R0, R0, 0x6, 0x181f ;  /* 0x00d81f0000007f89 */ /* 0x004ea200000e0000 */
[-C--:B----4-:R-:W-:Y:S02]  /*85d0*/  IADD3 R6, P0, R6, R20.reuse, RZ ;  /* 0x0000001406067210 */ /* 0x090fe40007f1e0ff */
[-C--:B-----5:R-:W-:Y:S02]  /*85e0*/  IADD3 R2, P1, R2, R20.reuse, RZ ;  /* 0x0000001402027210 */ /* 0x0a0fe40007f3e0ff */
[-C--:B------:R-:W-:Y:S01]  /*85f0*/  IADD3 R8, P6, R8, R20.reuse, RZ ;  /* 0x0000001408087210 */ /* 0x080fe20007fde0ff */
[--C-:B---3--:R-:W-:Y:S01]  /*8600*/  IMAD.X R7, R7, 0x1, R5.reuse, P0 ;  /* 0x0000000107077824 */ /* 0x108fe200000e0605 */
[-C--:B------:R-:W-:Y:S01]  /*8610*/  IADD3 R10, P0, R10, R20.reuse, RZ ;  /* 0x000000140a0a7210 */ /* 0x080fe20007f1e0ff */
[--C-:B------:R-:W-:Y:S03]  /*8620*/  IMAD.X R3, R3, 0x1, R5.reuse, P1 ;  /* 0x0000000103037824 */ /* 0x100fe600008e0605 */
[----:B------:R1:W-:Y:S01]  /*8630*/  LDGSTS.E.BYPASS.LTC128B.128 [R243+0x100], [R6.64], !P5 ;  /* 0x0010000006f37fae */ /* 0x0003e2000e901d46 */
[--C-:B------:R-:W-:Y:S03]  /*8640*/  IMAD.X R11, R11, 0x1, R5.reuse, P0 ;  /* 0x000000010b0b7824 */ /* 0x100fe600000e0605 */
[----:B------:R3:W-:Y:S04]  /*8650*/  LDGSTS.E.BYPASS.LTC128B.128 [R243+0x900], [R2.64], !P5 ;  /* 0x0090000002f37fae */ /* 0x0007e8000e901d46 */
[----:B------:R4:W-:Y:S01]  /*8660*/  LDGSTS.E.BYPASS.LTC128B.128 [R243+0x1100], [R10.64], !P5 ;  /* 0x011000000af37fae */ /* 0x0009e2000e901d46 */
[-C--:B-1----:R-:W-:Y:S01]  /*8670*/  IADD3 R6, P1, R9, R20.reuse, RZ ;  /* 0x0000001409067210 */ /* 0x082fe20007f3e0ff */
[--C-:B------:R-:W-:Y:S01]  /*8680*/  IMAD.X R9, R15, 0x1, R5.reuse, P6 ;  /* 0x000000010f097824 */ /* 0x100fe200030e0605 */
[----:B---3--:R-:W-:Y:S03]  /*8690*/  IADD3 R2, P0, R12, R20, RZ ;  /* 0x000000140c027210 */ /* 0x008fe60007f1e0ff */
[--C-:B------:R-:W-:Y:S01]  /*86a0*/  IMAD.X R7, R14, 0x1, R5.reuse, P1 ;  /* 0x000000010e077824 */ /* 0x100fe200008e0605 */
[----:B------:R4:W-:Y:S01]  /*86b0*/  LDGSTS.E.BYPASS.LTC128B.128 [R243+0x1900], [R8.64], !P5 ;  /* 0x0190000008f37fae */ /* 0x0009e2000e901d46 */
[----:B------:R-:W-:Y:S03]  /*86c0*/  IMAD.X R3, R13, 0x1, R5, P0 ;  /* 0x000000010d037824 */ /* 0x000fe600000e0605 */
[----:B------:R4:W-:Y:S04]  /*86d0*/  LDGSTS.E.BYPASS.LTC128B.128 [R243+0x2100], [R6.64], !P5 ;  /* 0x0210000006f37fae */ /* 0x0009e8000e901d46 */
[----:B------:R4:W-:Y:S02]  /*86e0*/  LDGSTS.E.BYPASS.LTC128B.128 [R243+0x2900], [R2.64], !P5 ;  /* 0x0290000002f37fae */ /* 0x0009e4000e901d46 */
.L_x_607:
[----:B--2-4-:R-:W-:Y:S04]  /*86f0*/  IADD3 R2, P0, R4, R20, RZ ;  /* 0x0000001404027210 */ /* 0x014fe80007f1e0ff */
[----:B------:R-:W-:Y:S05]  /*8700*/  IADD3.X R3, R0, R5, RZ, P0, !PT ;  /* 0x0000000500037210 */ /* 0x000fea00007fe4ff */
[----:B------:R-:W-:Y:S01]  /*8710*/  @!PT LDS RZ, [RZ] ;  /* 0x00000000fffff984 */ /* 0x000fe20000000800 */
[----:B------:R-:W-:Y:S01]  /*8720*/  @!PT LDS RZ, [RZ] ;  /* 0x00000000fffff984 */ /* 0x000fe20000000800 */
[----:B------:R-:W-:Y:S01]  /*8730*/  @!PT LDS RZ, [RZ] ;  /* 0x00000000fffff984 */ /* 0x000fe20000000800 */
[----:B------:R1:W-:Y:S04]  /*8740*/  LDGSTS.E.BYPASS.LTC128B.128 [R243+0x3100], [R2.64], !P5 ;  /* 0x0310000002f37fae */ /* 0x0003e8000e901d46 */
.L_x_546:
[----:B--234-:R-:W-:Y:S05]  /*8750*/  BSYNC B0 ;  /* 0x0000000000007941 */ /* 0x01cfea0003800000 */
.L_x_545:
[----:B------:R-:W0:Y:S01]  /*8760*/  LDGDEPBAR ;  /* 0x00000000000079af */ /* 0x000e220000000000 */
[----:B------:R-:W-:Y:S01]  /*8770*/  WARPSYNC 0xffffffff ;  /* 0xffffffff00007948 */ /* 0x000fe20003800000 */
[-C--:B------:R-:W-:Y:S01]  /*8780*/  HMMA.16816.F32 R4, R112, R16.reuse, RZ ;  /* 0x000000107004723c */ /* 0x080fe200000018ff */
[----:B------:R-:W-:Y:S02]  /*8790*/  BSSY B0, `(.L_x_549) ;  /* 0x00001ba000007945 */ /* 0x000fe40003800000 */
[----:B------:R-:W-:Y:S05]  /*87a0*/  ISETP.GE.AND P0, PT, R245, 0x1, PT ;  /* 0x00000001f500780c */ /* 0x000fea0003f06270 */
        /* <DEDUP_REMOVED lines=27> */
[----:B------:R-:W-:Y:S07]  /*8960*/  LDSM.16.M88.4 R184, [R232] ;  /* 0x00000000e8b8783b */ /* 0x000fee0000000200 */
[-C--:B------:R-:W-:Y:S08]  /*8970*/  HMMA.16816.F32 R4, R188, R192.reuse, R4 ;  /* 0x000000c0bc04723c */ /* 0x080ff00000001804 */
[C---:B------:R-:W-:Y:S08]  /*8980*/  HMMA.16816.F32 R8, R196.reuse, R192, R8 ;  /* 0x000000c0c408723c */ /* 0x040ff00000001808 */
[-C--:B------:R-:W-:Y:S08]  /*8990*/  HMMA.16816.F32 R12, R196, R194.reuse, R12 ;  /* 0x000000c2c40c723c */ /* 0x080ff0000000180c */
[C---:B------:R-:W-:Y:S01]  /*89a0*/  HMMA.16816.F32 R16, R188.reuse, R194, R16 ;  /* 0x000000c2bc10723c */ /* 0x040fe20000001810 */
[----:B------:R-:W1:Y:S07]  /*89b0*/  LDSM.16.M88.4 R192, [R230] ;  /* 0x00000000e6c0783b */ /* 0x000e6e0000000200 */
        /* <DEDUP_REMOVED lines=19> */
[----:B------:R-:W-:Y:S07]  /*8af0*/  LDSM.16.M88.4 R212, [R233] ;  /* 0x00000000e9d4783b */ /* 0x000fee0000000200 */
        /* <DEDUP_REMOVED lines=10> */
[----:B------:R-:W5:Y:S07]  /*8ba0*/  LDSM.16.M88.4 R188, [R230+0x1800] ;  /* 0x00180000e6bc783b */ /* 0x000f6e0000000200 */
        /* <DEDUP_REMOVED lines=17> */
[C---:B------:R-:W-:Y:S01]  /*8cc0*/  HMMA.16816.F32 R64, R184.reuse, R190, R64 ;  /* 0x000000beb840723c */ /* 0x040fe20000001840 */
[----:B------:R-:W3:Y:S07]  /*8cd0*/  LDSM.16.M88.4 R188, [R233+0x2000] ;  /* 0x00200000e9bc783b */ /* 0x000eee0000000200 */
        /* <DEDUP_REMOVED lines=8> */
[-C--:B--2---:R-:W-:Y:S08]  /*8d60*/  HMMA.16816.F32 R100, R184, R204.reuse, R100 ;  /* 0x000000ccb864723c */ /* 0x084ff00000001864 */
[C---:B------:R-:W-:Y:S08]  /*8d70*/  HMMA.16816.F32 R104, R200.reuse, R204, R104 ;  /* 0x000000ccc868723c */ /* 0x040ff00000001868 */
[-C--:B------:R-:W-:Y:S08]  /*8d80*/  HMMA.16816.F32 R108, R200, R206.reuse, R108 ;  /* 0x000000cec86c723c */ /* 0x080ff0000000186c */
[----:B------:R-:W-:Y:S08]  /*8d90*/  HMMA.16816.F32 R112, R184, R206, R112 ;  /* 0x000000ceb870723c */ /* 0x000ff00000001870 */
[-C--:B------:R-:W-:Y:S08]  /*8da0*/  HMMA.16816.F32 R4, R212, R216.reuse, R4 ;  /* 0x000000d8d404723c */ /* 0x080ff00000001804 */
        /* <DEDUP_REMOVED lines=9> */
[----:B------:R-:W1:Y:S01]  /*8e40*/  MUFU.TANH R0, R8 ;  /* 0x0000000800007308 */ /* 0x000e620000002400 */
        /* <DEDUP_REMOVED lines=12> */
[----:B------:R-:W-:Y:S01]  /*8f10*/  FMUL.FTZ R13, R13, c[0x0][0x320] ;  /* 0x0000c8000d0d7a20 */ /* 0x000fe20000410000 */
[----:B-1----:R1:W-:Y:S08]  /*8f20*/  STL [R1+0x8], R0 ;  /* 0x0000080001007387 */ /* 0x0023f00000100800 */
[----:B------:R2:W-:Y:S10]  /*8f30*/  MUFU.TANH R223, R7 ;  /* 0x0000000700df7308 */ /* 0x0005f40000002400 */
[----:B------:R-:W-:Y:S10]  /*8f40*/  MUFU.TANH R251, R9 ;  /* 0x0000000900fb7308 */ /* 0x000ff40000002400 */
[----:B------:R-:W3:Y:S01]  /*8f50*/  MUFU.TANH R2, R10 ;  /* 0x0000000a00027308 */ /* 0x000ee20000002400 */
[----:B--2---:R-:W2:Y:S09]  /*8f60*/  LDSM.16.M88.4 R4, [R227+0x800] ;  /* 0x00080000e304783b */ /* 0x004eb20000000200 */
[----:B-1----:R1:W4:Y:S10]  /*8f70*/  MUFU.TANH R0, R11 ;  /* 0x0000000b00007308 */ /* 0x0023340000002400 */
[----:B------:R-:W-:Y:S01]  /*8f80*/  MUFU.TANH R248, R12 ;  /* 0x0000000c00f87308 */ /* 0x000fe20000002400 */
[----:B---3--:R3:W-:Y:S09]  /*8f90*/  STL [R1+0x14], R2 ;  /* 0x0000140201007387 */ /* 0x0087f20000100800 */
[----:B------:R-:W-:Y:S01]  /*8fa0*/  MUFU.TANH R247, R13 ;  /* 0x0000000d00f77308 */ /* 0x000fe20000002400 */
[----:B-1----:R-:W1:Y:S09]  /*8fb0*/  LDSM.16.M88.4 R8, [R227+0x1000] ;  /* 0x00100000e308783b */ /* 0x002e720000000200 */
[----:B------:R-:W-:Y:S01]  /*8fc0*/  MUFU.TANH R209, R18 ;  /* 0x0000001200d17308 */ /* 0x000fe20000002400 */
[----:B----4-:R4:W-:Y:S01]  /*8fd0*/  STL [R1+0x18], R0 ;  /* 0x0000180001007387 */ /* 0x0109e20000100800 */
[-C--:B--2---:R-:W-:Y:S08]  /*8fe0*/  HMMA.16816.F32 R20, R212, R4.reuse, R20 ;  /* 0x00000004d414723c */ /* 0x084ff00000001814 */
[----:B---3--:R-:W2:Y:S01]  /*8ff0*/  MUFU.TANH R2, R14 ;  /* 0x0000000e00027308 */ /* 0x008ea20000002400 */
[C---:B------:R-:W-:Y:S09]  /*9000*/  HMMA.16816.F32 R24, R188.reuse, R4, R24 ;  /* 0x00000004bc18723c */ /* 0x040ff20000001818 */
[----:B------:R-:W-:Y:S01]  /*9010*/  MUFU.TANH R207, R19 ;  /* 0x0000001300cf7308 */ /* 0x000fe20000002400 */
[-C--:B------:R-:W-:Y:S05]  /*9020*/  HMMA.16816.F32 R28, R188, R6.reuse, R28 ;  /* 0x00000006bc1c723c */ /* 0x080fea000000181c */
[----:B------:R-:W-:Y:S03]  /*9030*/  FMUL.FTZ R20, R20, c[0x0][0x320] ;  /* 0x0000c80014147a20 */ /* 0x000fe60000410000 */
[C---:B------:R-:W-:Y:S01]  /*9040*/  HMMA.16816.F32 R32, R212.reuse, R6, R32 ;  /* 0x00000006d420723c */ /* 0x040fe20000001820 */
[----:B----4-:R-:W3:Y:S01]  /*9050*/  MUFU.TANH R0, R15 ;  /* 0x0000000f00007308 */ /* 0x010ee20000002400 */
[----:B------:R-:W4:Y:S02]  /*9060*/  LDSM.16.M88.4 R4, [R227+0x1800] ;  /* 0x00180000e304783b */ /* 0x000f240000000200 */
[----:B------:R-:W-:Y:S02]  /*9070*/  FMUL.FTZ R21, R21, c[0x0][0x320] ;  /* 0x0000c80015157a20 */ /* 0x000fe40000410000 */
[----:B------:R-:W-:Y:S02]  /*9080*/  FMUL.FTZ R22, R22, c[0x0][0x320] ;  /* 0x0000c80016167a20 */ /* 0x000fe40000410000 */
[-C--:B-1----:R-:W-:Y:S02]  /*9090*/  HMMA.16816.F32 R36, R212, R8.reuse, R36 ;  /* 0x00000008d424723c */ /* 0x082fe40000001824 */
[----:B--2---:R1:W-:Y:S01]  /*90a0*/  STL [R1+0x10], R2 ;  /* 0x0000100201007387 */ /* 0x0043e20000100800 */
[----:B------:R-:W-:Y:S01]  /*90b0*/  MUFU.TANH R15, R16 ;  /* 0x00000010000f7308 */ /* 0x000fe20000002400 */
[----:B------:R-:W-:Y:S02]  /*90c0*/  FMUL.FTZ R26, R26, c[0x0][0x320] ;  /* 0x0000c8001a1a7a20 */ /* 0x000fe40000410000 */
[----:B------:R-:W-:Y:S02]  /*90d0*/  FMUL.FTZ R27, R27, c[0x0][0x320] ;  /* 0x0000c8001b1b7a20 */ /* 0x000fe40000410000 */
[C---:B------:R-:W-:Y:S04]  /*90e0*/  HMMA.16816.F32 R40, R188.reuse, R8, R40 ;  /* 0x00000008bc28723c */ /* 0x040fe80000001828 */
[----:B------:R-:W-:Y:S01]  /*90f0*/  FMUL.FTZ R23, R23, c[0x0][0x320] ;  /* 0x0000c80017177a20 */ /* 0x000fe20000410000 */
[----:B------:R-:W-:Y:S01]  /*9100*/  MUFU.TANH R16, R17 ;  /* 0x0000001100107308 */ /* 0x000fe20000002400 */
[----:B------:R-:W-:Y:S02]  /*9110*/  FMUL.FTZ R24, R24, c[0x0][0x320] ;  /* 0x0000c80018187a20 */ /* 0x000fe40000410000 */
[-C--:B------:R-:W-:Y:S01]  /*9120*/  HMMA.16816.F32 R44, R188, R10.reuse, R44 ;  /* 0x0000000abc2c723c */ /* 0x080fe2000000182c */
[----:B---3--:R2:W-:Y:S03]  /*9130*/  STL [R1+0xc], R0 ;  /* 0x00000c0001007387 */ /* 0x0085e60000100800 */
[----:B------:R-:W-:Y:S02]  /*9140*/  FMUL.FTZ R25, R25, c[0x0][0x320] ;  /* 0x0000c80019197a20 */ /* 0x000fe40000410000 */
[----:B------:R-:W-:Y:S01]  /*9150*/  FMUL.FTZ R28, R28, c[0x0][0x320] ;  /* 0x0000c8001c1c7a20 */ /* 0x000fe20000410000 */
[----:B------:R-:W-:Y:S01]  /*9160*/  MUFU.TANH R184, R20 ;  /* 0x0000001400b87308 */ /* 0x000fe20000002400 */
[C---:B------:R-:W-:Y:S01]  /*9170*/  HMMA.16816.F32 R48, R212.reuse, R10, R48 ;  /* 0x0000000ad430723c */ /* 0x040fe20000001830 */
[----:B------:R-:W3:Y:S03]  /*9180*/  LDSM.16.M88.4 R8, [R227+0x2000] ;  /* 0x00200000e308783b */ /* 0x000ee60000000200 */
[----:B------:R-:W-:Y:S02]  /*9190*/  FMUL.FTZ R29, R29, c[0x0][0x320] ;  /* 0x0000c8001d1d7a20 */ /* 0x000fe40000410000 */
[----:B------:R-:W-:Y:S02]  /*91a0*/  FMUL.FTZ R30, R30, c[0x0][0x320] ;  /* 0x0000c8001e1e7a20 */ /* 0x000fe40000410000 */
[----:B------:R-:W-:Y:S01]  /*91b0*/  FMUL.FTZ R31, R31, c[0x0][0x320] ;  /* 0x0000c8001f1f7a20 */ /* 0x000fe20000410000 */
[----:B-1----:R-:W1:Y:S01]  /*91c0*/  MUFU.TANH R2, R26 ;  /* 0x0000001a00027308 */ /* 0x002e620000002400 */
[-C--:B----4-:R-:W-:Y:S03]  /*91d0*/  HMMA.16816.F32 R52, R212, R4.reuse, R52 ;  /* 0x00000004d434723c */ /* 0x090fe60000001834 */
[----:B------:R-:W-:Y:S02]  /*91e0*/  FMUL.FTZ R32, R32, c[0x0][0x320] ;  /* 0x0000c80020207a20 */ /* 0x000fe40000410000 */
[----:B------:R-:W-:Y:S02]  /*91f0*/  FMUL.FTZ R33, R33, c[0x0][0x320] ;  /* 0x0000c80021217a20 */ /* 0x000fe40000410000 */
[----:B------:R-:W-:Y:S01]  /*9200*/  FMUL.FTZ R34, R34, c[0x0][0x320] ;  /* 0x0000c80022227a20 */ /* 0x000fe20000410000 */
[C---:B------:R-:W-:Y:S01]  /*9210*/  HMMA.16816.F32 R56, R188.reuse, R4, R56 ;  /* 0x00000004bc38723c */ /* 0x040fe20000001838 */
[----:B--2---:R-:W2:Y:S03]  /*9220*/  MUFU.TANH R0, R27 ;  /* 0x0000001b00007308 */ /* 0x004ea60000002400 */
[----:B------:R-:W-:Y:S02]  /*9230*/  FMUL.FTZ R35, R35, c[0x0][0x320] ;  /* 0x0000c80023237a20 */ /* 0x000fe40000410000 */
[----:B------:R-:W-:Y:S02]  /*9240*/  FMUL.FTZ R36, R36, c[0x0][0x320] ;  /* 0x0000c80024247a20 */ /* 0x000fe40000410000 */
[-C--:B------:R-:W-:Y:S03]  /*9250*/  HMMA.16816.F32 R60, R188, R6.reuse, R60 ;  /* 0x00000006bc3c723c */ /* 0x080fe6000000183c */
[----:B------:R4:W4:Y:S01]  /*9260*/  MUFU.TANH R185, R21 ;  /* 0x0000001500b97308 */ /* 0x0009220000002400 */
[----:B------:R-:W-:Y:S02]  /*9270*/  FMUL.FTZ R37, R37, c[0x0][0x320] ;  /* 0x0000c80025257a20 */ /* 0x000fe40000410000 */
[----:B------:R-:W-:Y:S01]  /*9280*/  FMUL.FTZ R38, R38, c[0x0][0x320] ;  /* 0x0000c80026267a20 */ /* 0x000fe20000410000 */
[----:B-1----:R-:W-:Y:S01]  /*9290*/  STL [R1+0x4], R2 ;  /* 0x0000040201007387 */ /* 0x002fe20000100800 */
[C---:B------:R-:W-:Y:S03]  /*92a0*/  HMMA.16816.F32 R64, R212.reuse, R6, R64 ;  /* 0x00000006d440723c */ /* 0x040fe60000001840 */
[----:B------:R-:W1:Y:S01]  /*92b0*/  LDSM.16.M88.4 R4, [R227+0x2800] ;  /* 0x00280000e304783b */ /* 0x000e620000000200 */
[----:B------:R-:W-:Y:S01]  /*92c0*/  FMUL.FTZ R39, R39, c[0x0][0x320] ;  /* 0x0000c80027277a20 */ /* 0x000fe20000410000 */
[----:B------:R1:W1:Y:S01]  /*92d0*/  MUFU.TANH R187, R22 ;  /* 0x0000001600bb7308 */ /* 0x0002620000002400 */
[----:B------:R-:W-:Y:S02]  /*92e0*/  FMUL.FTZ R40, R40, c[0x0][0x320] ;  /* 0x0000c80028287a20 */ /* 0x000fe40000410000 */
[-C--:B---3--:R-:W-:Y:S03]  /*92f0*/  HMMA.16816.F32 R68, R212, R8.reuse, R68 ;  /* 0x00000008d444723c */ /* 0x088fe60000001844 */
[----:B--2---:R-:W-:Y:S01]  /*9300*/  STL [R1], R0 ;  /* 0x0000000001007387 */ /* 0x004fe20000100800 */
[----:B------:R-:W-:Y:S02]  /*9310*/  FMUL.FTZ R41, R41, c[0x0][0x320] ;  /* 0x0000c80029297a20 */ /* 0x000fe40000410000 */
[----:B------:R-:W-:Y:S01]  /*9320*/  FMUL.FTZ R42, R42, c[0x0][0x320] ;  /* 0x0000c8002a2a7a20 */ /* 0x000fe20000410000 */
[----:B------:R2:W3:Y:S01]  /*9330*/  MUFU.TANH R186, R23 ;  /* 0x0000001700ba7308 */ /* 0x0004e20000002400 */
[C---:B------:R-:W-:Y:S04]  /*9340*/  HMMA.16816.F32 R72, R188.reuse, R8, R72 ;  /* 0x00000008bc48723c */ /* 0x040fe80000001848 */
[----:B------:R-:W-:Y:S02]  /*9350*/  FMUL.FTZ R43, R43, c[0x0][0x320] ;  /* 0x0000c8002b2b7a20 */ /* 0x000fe40000410000 */
[----:B------:R-:W-:Y:S02]  /*9360*/  FMUL.FTZ R44, R44, c[0x0][0x320] ;  /* 0x0000c8002c2c7a20 */ /* 0x000fe40000410000 */
[-C--:B------:R-:W-:Y:S01]  /*9370*/  HMMA.16816.F32 R76, R188, R10.reuse, R76 ;  /* 0x0000000abc4c723c */ /* 0x080fe2000000184c */
[----:B------:R2:W2:Y:S03]  /*9380*/  MUFU.TANH R219, R24 ;  /* 0x0000001800db7308 */ /* 0x0004a60000002400 */
[----:B------:R-:W-:Y:S02]  /*9390*/  FMUL.FTZ R45, R45, c[0x0][0x320] ;  /* 0x0000c8002d2d7a20 */ /* 0x000fe40000410000 */
[----:B------:R-:W-:Y:S02]  /*93a0*/  FMUL.FTZ R46, R46, c[0x0][0x320] ;  /* 0x0000c8002e2e7a20 */ /* 0x000fe40000410000 */
[C---:B------:R-:W-:Y:S01]  /*93b0*/  HMMA.16816.F32 R80, R212.reuse, R10, R80 ;  /* 0x0000000ad450723c */ /* 0x040fe20000001850 */
[----:B------:R-:W5:Y:S01]  /*93c0*/  LDSM.16.M88.4 R8, [R227+0x3000] ;  /* 0x00300000e308783b */ /* 0x000f620000000200 */
[----:B------:R-:W-:Y:S04]  /*93d0*/  DEPBAR.LE SB0, 0x0 ;  /* 0x000080000000791a */ /* 0x000fe80000000000 */
[----:B------:R2:W2:Y:S01]  /*93e0*/  MUFU.TANH R217, R25 ;  /* 0x0000001900d97308 */ /* 0x0004a20000002400 */
[----:B------:R-:W-:Y:S02]  /*93f0*/  FMUL.FTZ R48, R48, c[0x0][0x320] ;  /* 0x0000c80030307a20 */ /* 0x000fe40000410000 */
[----:B------:R-:W-:Y:S01]  /*9400*/  BAR.SYNC.DEFER_BLOCKING 0x0 ;  /* 0x0000000000007b1d */ /* 0x000fe20000010000 */
[-C--:B-1----:R-:W-:Y:S06]  /*9410*/  HMMA.16816.F32 R84, R212, R4.reuse, R84 ;  /* 0x00000004d454723c */ /* 0x082fec0000001854 */
        /* <DEDUP_REMOVED lines=8> */
[----:B------:R-:W-:Y:S03]  /*94a0*/  FMUL.FTZ R53, R53, c[0x0][0x320] ;  /* 0x0000c80035357a20 */ /* 0x000fe60000410000 */
[C---:B------:R-:W-:Y:S01]  /*94b0*/  HMMA.16816.F32 R96, R212.reuse, R6, R96 ;  /* 0x00000006d460723c */ /* 0x040fe20000001860 */
[----:B------:R1:W1:Y:S03]  /*94c0*/  MUFU.TANH R249, R30 ;  /* 0x0000001e00f97308 */ /* 0x0002660000002400 */
[----:B------:R-:W-:Y:S02]  /*94d0*/  FMUL.FTZ R54, R54, c[0x0][0x320] ;  /* 0x0000c80036367a20 */ /* 0x000fe40000410000 */
[----:B------:R-:W-:Y:S02]  /*94e0*/  FMUL.FTZ R55, R55, c[0x0][0x320] ;  /* 0x0000c80037377a20 */ /* 0x000fe40000410000 */
[-C--:B-----5:R-:W-:Y:S03]  /*94f0*/  HMMA.16816.F32 R100, R212, R8.reuse, R100 ;  /* 0x00000008d464723c */ /* 0x0a0fe60000001864 */
[----:B------:R1:W1:Y:S01]  /*9500*/  MUFU.TANH R250, R31 ;  /* 0x0000001f00fa7308 */ /* 0x0002620000002400 */
        /* <DEDUP_REMOVED lines=9> */
[----:B------:R1:W1:Y:S01]  /*95a0*/  MUFU.TANH R27, R33 ;  /* 0x00000021001b7308 */ /* 0x0002620000002400 */
[----:B------:R-:W-:Y:S04]  /*95b0*/  HMMA.16816.F32 R112, R212, R10, R112 ;  /* 0x0000000ad470723c */ /* 0x000fe80000001870 */
[----:B------:R-:W-:Y:S02]  /*95c0*/  FMUL.FTZ R63, R63, c[0x0][0x320] ;  /* 0x0000c8003f3f7a20 */ /* 0x000fe40000410000 */
[----:B------:R-:W-:Y:S02]  /*95d0*/  FMUL.FTZ R64, R64, c[0x0][0x320] ;  /* 0x0000c80040407a20 */ /* 0x000fe40000410000 */
[----:B------:R-:W-:Y:S01]  /*95e0*/  FMUL.FTZ R65, R65, c[0x0][0x320] ;  /* 0x0000c80041417a20 */ /* 0x000fe20000410000 */
[----:B------:R-:W1:Y:S03]  /*95f0*/  MUFU.TANH R34, R34 ;  /* 0x0000002200227308 */ /* 0x000e660000002400 */
        /* <DEDUP_REMOVED lines=61> */
[----:B------:R-:W-:Y:S05]  /*99d0*/  FMUL.FTZ R115, R115, c[0x0][0x320] ;  /* 0x0000c80073737a20 */ /* 0x000fea0000410000 */
        /* <DEDUP_REMOVED lines=70> */
[----:B------:R1:W1:Y:S01]  /*9e40*/  MUFU.TANH R35, R115 ;  /* 0x0000007300237308 */ /* 0x0002620000002400 */
[----:B------:R-:W-:-:S05]  /*9e50*/  @!P0 BRA `(.L_x_550) ;  /* 0x000004d000008947 */ /* 0x000fca0003800000 */
[----:B--234-:R-:W-:Y:S01]  /*9e60*/  IMAD.MOV.U32 R244, RZ, RZ, RZ ;  /* 0x000000fffff47224 */ /* 0x01cfe200078e00ff */
[----:B------:R-:W2:Y:S01]  /*9e70*/  LDL R2, [R1+0x34] ;  /* 0x0000340001027983 */ /* 0x000ea20000100800 */
[----:B------:R-:W-:Y:S03]  /*9e80*/  IMAD.SHL.U32 R8, R242, 0x2, RZ ;  /* 0x00000002f2087824 */ /* 0x000fe600078e00ff */
[----:B------:R-:W3:Y:S04]  /*9e90*/  LDL R0, [R1+0x30] ;  /* 0x0000300001007983 */ /* 0x000ee80000100800 */
[----:B-1----:R-:W4:Y:S04]  /*9ea0*/  LDL.64 R74, [R1+0x40] ;  /* 0x00004000014a7983 */ /* 0x002f280000100a00 */
[----:B------:R-:W5:Y:S04]  /*9eb0*/  LDL R13, [R1+0x54] ;  /* 0x00005400010d7983 */ /* 0x000f680000100800 */
[----:B------:R-:W4:Y:S04]  /*9ec0*/  LDL.64 R72, [R1+0x38] ;  /* 0x0000380001487983 */ /* 0x000f280000100a00 */
[----:B------:R-:W5:Y:S01]  /*9ed0*/  LDL R14, [R1+0x50] ;  /* 0x00005000010e7983 */ /* 0x000f620000100800 */
[----:B--2---:R-:W-:Y:S05]  /*9ee0*/  IMAD R2, R245, 0x70, R2 ;  /* 0x00000070f5027824 */ /* 0x004fea00078e0202 */
[----:B---3--:R-:W-:Y:S05]  /*9ef0*/  IADD3 R2, R2, -0x70, R0 ;  /* 0xffffff9002027810 */ /* 0x008fea0007ffe000 */
[----:B------:R-:W-:Y:S04]  /*9f00*/  @P3 IMAD.HI.U32 R3, R2, c[0x0][0x2bc], RZ ;  /* 0x0000af0002033a27 */ /* 0x000fe800078e00ff */
[----:B------:R-:W-:Y:S01]  /*9f10*/  IMAD.MOV.U32 R0, RZ, RZ, R2 ;  /* 0x000000ffff007224 */ /* 0x000fe200078e0002 */
[----:B------:R-:W-:Y:S04]  /*9f20*/  @P3 SHF.R.U32.HI R0, RZ, c[0x0][0x2c0], R3 ;  /* 0x0000b000ff003a19 */ /* 0x000fe80000011603 */
[C---:B----4-:R-:W-:Y:S04]  /*9f30*/  @!P2 IADD3 R3, P0, R0.reuse, R74, RZ ;  /* 0x0000004a0003a210 */ /* 0x050fe80007f1e0ff */
[----:B-----5:R-:W-:Y:S01]  /*9f40*/  @!P2 LEA.HI.X.SX32 R5, R0, R13, 0x1, P0 ;  /* 0x0000000d0005a211 */ /* 0x020fe200000f0eff */
[----:B------:R-:W-:Y:S01]  /*9f50*/  IMAD.MOV R0, RZ, RZ, -R0 ;  /* 0x000000ffff007224 */ /* 0x000fe200078e0a00 */
[C---:B------:R-:W-:Y:S02]  /*9f60*/  @!P2 LEA R4, P0, R3.reuse, c[0x0][0x2a0], 0x2 ;  /* 0x0000a8000304aa11 */ /* 0x040fe400078010ff */
[----:B------:R-:W-:Y:S01]  /*9f70*/  SHF.R.S32.HI R13, RZ, 0x1f, R242 ;  /* 0x0000001fff0d7819 */ /* 0x000fe200000114f2 */
[----:B------:R-:W-:Y:S01]  /*9f80*/  IMAD R252, R0, c[0x0][0x2b8], R2 ;  /* 0x0000ae0000fc7a24 */ /* 0x000fe200078e0202 */
[----:B------:R-:W-:Y:S03]  /*9f90*/  @!P2 LEA.HI.X R5, R3, c[0x0][0x2a4], R5, 0x2, P0 ;  /* 0x0000a9000305aa11 */ /* 0x000fe600000f1405 */
[----:B------:R-:W-:Y:S01]  /*9fa0*/  IMAD.WIDE.U32 R2, R252, c[0x0][0x1e0], RZ ;  /* 0x00007800fc027a25 */ /* 0x000fe200078e00ff */
[----:B------:R-:W-:Y:S01]  /*9fb0*/  SHF.R.S32.HI R0, RZ, 0x1f, R252 ;  /* 0x0000001fff007819 */ /* 0x000fe200000114fc */
[----:B------:R1:W2:Y:S04]  /*9fc0*/  @!P2 LDG.E R244, [R4.64] ;  /* 0x0000000604f4a981 */ /* 0x0002a8000c1e1900 */
[----:B------:R-:W-:Y:S04]  /*9fd0*/  IMAD R0, R0, c[0x0][0x1e0], RZ ;  /* 0x0000780000007a24 */ /* 0x000fe800078e02ff */
[----:B------:R-:W-:Y:S04]  /*9fe0*/  IMAD R0, R252, c[0x0][0x1e4], R0 ;  /* 0x00007900fc007a24 */ /* 0x000fe800078e0200 */
[----:B------:R-:W-:Y:S01]  /*9ff0*/  IMAD.IADD R3, R3, 0x1, R0 ;  /* 0x0000000103037824 */ /* 0x000fe200078e0200 */
[----:B-1----:R-:W-:Y:S02]  /*a000*/  SHF.L.U64.HI R5, R242, 0x1, R13 ;  /* 0x00000001f2057819 */ /* 0x002fe4000001020d */
[----:B--2---:R-:W-:Y:S01]  /*a010*/  SHF.R.S32.HI R4, RZ, 0x1f, R244 ;  /* 0x0000001fff047819 */ /* 0x004fe200000114f4 */
[----:B------:R-:W-:Y:S04]  /*a020*/  IMAD.WIDE.U32 R2, R244, c[0x0][0x1f0], R2 ;  /* 0x00007c00f4027a25 */ /* 0x000fe800078e0002 */
[----:B------:R-:W-:Y:S01]  /*a030*/  IMAD R4, R4, c[0x0][0x1f0], RZ ;  /* 0x00007c0004047a24 */ /* 0x000fe200078e02ff */
[----:B------:R-:W-:Y:S03]  /*a040*/  IADD3 R0, P1, R72, R2, RZ ;  /* 0x0000000248007210 */ /* 0x000fe60007f3e0ff */
[----:B------:R-:W-:Y:S01]  /*a050*/  IMAD R2, R244, c[0x0][0x1f4], R4 ;  /* 0x00007d00f4027a24 */ /* 0x000fe200078e0204 */
[----:B------:R-:W-:Y:S04]  /*a060*/  LEA R4, P0, R0, c[0x0][0x1c8], 0x1 ;  /* 0x0000720000047a11 */ /* 0x000fe800078008ff */
[----:B------:R-:W-:Y:S04]  /*a070*/  IADD3.X R2, R14, R3, R2, P1, !PT ;  /* 0x000000030e027210 */ /* 0x000fe80000ffe402 */
[----:B------:R-:W-:Y:S01]  /*a080*/  LEA.HI.X R0, R0, c[0x0][0x1cc], R2, 0x1, P0 ;  /* 0x0000730000007a11 */ /* 0x000fe200000f0c02 */
[----:B------:R-:W-:-:S05]  /*a090*/  BRA.DIV ~URZ, `(.L_x_551) ;  /* 0x0000e6627f007947 */ /* 0x000fca000b800000 */
[----:B------:R1:W2:Y:S02]  /*a0a0*/  SHFL.IDX PT, R6, R0, RZ, 0x181f ;  /* 0x00181fff00067589 */ /* 0x0002a400000e0000 */
.L_x_608:
[----:B------:R-:W-:-:S05]  /*a0b0*/  BRA.DIV ~URZ, `(.L_x_552) ;  /* 0x0000e6b27f007947 */ /* 0x000fca000b800000 */
[----:B------:R-:W3:Y:S02]  /*a0c0*/  SHFL.IDX PT, R2, R4, RZ, 0x181f ;  /* 0x00181fff04027589 */ /* 0x000ee400000e0000 */
[-C--:B---3--:R-:W-:Y:S05]  /*a0d0*/  IADD3 R2, P0, R2, R8.reuse, RZ ;  /* 0x0000000802027210 */ /* 0x088fea0007f1e0ff */
[--C-:B--2---:R-:W-:Y:S05]  /*a0e0*/  IMAD.X R3, R6, 0x1, R5.reuse, P0 ;  /* 0x0000000106037824 */ /* 0x104fea00000e0605 */
[----:B------:R-:W-:Y:S01]  /*a0f0*/  @!PT LDS RZ, [RZ] ;  /* 0x00000000fffff984 */ /* 0x000fe20000000800 */
[----:B------:R-:W-:Y:S01]  /*a100*/  @!PT LDS RZ, [RZ] ;  /* 0x00000000fffff984 */ /* 0x000fe20000000800 */
[----:B------:R2:W-:Y:S04]  /*a110*/  LDGSTS.E.BYPASS.LTC128B.128 [R243+0x3900], [R2.64], !P5 ;  /* 0x0390000002f37fae */ /* 0x0005e8000e901d46 */
[----:B--2---:R-:W2:Y:S04]  /*a120*/  SHFL.IDX PT, R2, R4, 0x1, 0x181f ;  /* 0x00381f0004027f89 */ /* 0x004ea800000e0000 */
[----:B------:R-:W3:Y:S01]  /*a130*/  SHFL.IDX PT, R3, R0, 0x1, 0x181f ;  /* 0x00381f0000037f89 */ /* 0x000ee200000e0000 */
[-C--:B--2---:R-:W-:Y:S05]  /*a140*/  IADD3 R2, P0, R2, R8.reuse, RZ ;  /* 0x0000000802027210 */ /* 0x084fea0007f1e0ff */
[--C-:B---3--:R-:W-:Y:S05]  /*a150*/  IMAD.X R3, R3, 0x1, R5.reuse, P0 ;  /* 0x0000000103037824 */ /* 0x108fea00000e0605 */
        /* <DEDUP_REMOVED lines=17> */
[----:B------:R-:W3:Y:S04]  /*a270*/  SHFL.IDX PT, R3, R0, 0x5, 0x181f ;  /* 0x00b81f0000037f89 */ /* 0x000ee800000e0000 */
[----:B------:R-:W4:Y:S04]  /*a280*/  SHFL.IDX PT, R4, R4, 0x6, 0x181f ;  /* 0x00d81f0004047f89 */ /* 0x000f2800000e0000 */
[----:B-1----:R-:W1:Y:S01]  /*a290*/  SHFL.IDX PT, R0, R0, 0x6, 0x181f ;  /* 0x00d81f0000007f89 */ /* 0x002e6200000e0000 */
[----:B--2---:R-:W-:Y:S05]  /*a2a0*/  IADD3 R2, P0, R2, R8, RZ ;  /* 0x0000000802027210 */ /* 0x004fea0007f1e0ff */
[----:B---3--:R-:W-:Y:S05]  /*a2b0*/  IMAD.X R3, R3, 0x1, R5, P0 ;  /* 0x0000000103037824 */ /* 0x008fea00000e0605 */
[----:B------:R2:W-:Y:S03]  /*a2c0*/  LDGSTS.E.BYPASS.LTC128B.128 [R243+0x6100], [R2.64], !P5 ;  /* 0x0610000002f37fae */ /* 0x0005e6000e901d46 */
.L_x_609:
[----:B--2-4-:R-:W-:Y:S04]  /*a2d0*/  IADD3 R2, P0, R4, R8, RZ ;  /* 0x0000000804027210 */ /* 0x014fe80007f1e0ff */
[----:B-1----:R-:W-:Y:S05]  /*a2e0*/  IADD3.X R3, R0, R5, RZ, P0, !PT ;  /* 0x0000000500037210 */ /* 0x002fea00007fe4ff */
[----:B------:R-:W-:Y:S01]  /*a2f0*/  @!PT LDS RZ, [RZ] ;  /* 0x00000000fffff984 */ /* 0x000fe20000000800 */
[----:B------:R-:W-:Y:S01]  /*a300*/  @!PT LDS RZ, [RZ] ;  /* 0x00000000fffff984 */ /* 0x000fe20000000800 */
[----:B------:R-:W-:Y:S01]  /*a310*/  @!PT LDS RZ, [RZ] ;  /* 0x00000000fffff984 */ /* 0x000fe20000000800 */
[----:B------:R1:W-:Y:S04]  /*a320*/  LDGSTS.E.BYPASS.LTC128B.128 [R243+0x6900], [R2.64], !P5 ;  /* 0x0690000002f37fae */ /* 0x0003e8000e901d46 */
.L_x_550:
[----:B--234-:R-:W-:Y:S05]  /*a330*/  BSYNC B0 ;  /* 0x0000000000007941 */ /* 0x01cfea0003800000 */
.L_x_549:
[----:B------:R-:W2:Y:S01]  /*a340*/  LDL R4, [R1+0x5c] ;  /* 0x00005c0001047983 */ /* 0x000ea20000100800 */
[----:B-1----:R-:W-:Y:S03]  /*a350*/  IMAD R2, R245, -0x70, RZ ;  /* 0xffffff90f5027824 */ /* 0x002fe600078e02ff */
[----:B------:R-:W2:Y:S04]  /*a360*/  LDL R0, [R1+0x6c] ;  /* 0x00006c0001007983 */ /* 0x000ea80000100800 */
[----:B------:R-:W3:Y:S04]  /*a370*/  LDL R3, [R1+0x68] ;  /* 0x0000680001037983 */ /* 0x000ee80000100800 */
[----:B------:R-:W0:Y:S01]  /*a380*/  LDGDEPBAR ;  /* 0x00000000000079af */ /* 0x000e220000000000 */
[----:B--2---:R-:W-:Y:S02]  /*a390*/  IADD3 R0, R0, R4, RZ ;  /* 0x0000000400007210 */ /* 0x004fe40007ffe0ff */
[----:B------:R-:W-:Y:S02]  /*a3a0*/  MOV R4, c[0x0][0x2ac] ;  /* 0x0000ab0000047a02 */ /* 0x000fe40000000f00 */
[----:B---3--:R-:W-:Y:S01]  /*a3b0*/  IADD3 R2, -R3, 0x1, R2 ;  /* 0x0000000103027810 */ /* 0x008fe20007ffe102 */
[----:B------:R-:W-:Y:S01]  /*a3c0*/  @P4 IMAD.HI.U32 R3, R0, c[0x0][0x2c8], RZ ;  /* 0x0000b20000034a27 */ /* 0x000fe200078e00ff */
[----:B------:R-:W-:Y:S03]  /*a3d0*/  MOV R5, R0 ;  /* 0x0000000000057202 */ /* 0x000fe60000000f00 */
[----:B------:R-:W-:Y:S01]  /*a3e0*/  IMAD R2, R4, c[0x0][0x1d0], R2 ;  /* 0x0000740004027a24 */ /* 0x000fe200078e0202 */
[----:B------:R-:W-:Y:S04]  /*a3f0*/  @P4 SHF.R.U32.HI R5, RZ, c[0x0][0x2cc], R3 ;  /* 0x0000b300ff054a19 */ /* 0x000fe80000011603 */
[----:B------:R-:W-:Y:S01]  /*a400*/  IADD3 R4, R2, -c[0x0][0x168], RZ ;  /* 0x80005a0002047a10 */ /* 0x000fe20007ffe0ff */
[----:B------:R-:W-:-:S05]  /*a410*/  BRA.DIV ~URZ, `(.L_x_553) ;  /* 0x0000ea227f007947 */ /* 0x000fca000b800000 */
[----:B------:R1:W2:Y:S02]  /*a420*/  SHFL.IDX PT, R0, R5, RZ, 0x1c1f ;  /* 0x001c1fff05007589 */ /* 0x0002a400000e0000 */
.L_x_610:
[----:B--2---:R-:W-:Y:S05]  /*a430*/  IMAD.IADD R0, R4, 0x1, R0 ;  /* 0x0000000104007824 */ /* 0x004fea00078e0200 */
[C---:B------:R-:W-:Y:S02]  /*a440*/  ISETP.GT.AND P0, PT, R0.reuse, RZ, PT ;  /* 0x000000ff0000720c */ /* 0x040fe40003f04270 */
[C---:B------:R-:W-:Y:S02]  /*a450*/  ISETP.GT.AND P6, PT, R0.reuse, 0x1, PT ;  /* 0x000000010000780c */ /* 0x040fe40003fc4270 */
[----:B------:R-:W-:Y:S02]  /*a460*/  ISETP.GT.AND P1, PT, R0, 0x8, PT ;  /* 0x000000080000780c */ /* 0x000fe40003f24270 */
[----:B------:R-:W-:Y:S02]  /*a470*/  FSEL R14, R216, -INF , P0 ;  /* 0xff800000d80e7808 */ /* 0x000fe40000000000 */
[C---:B------:R-:W-:Y:S02]  /*a480*/  ISETP.GT.AND P0, PT, R0.reuse, 0x9, PT ;  /* 0x000000090000780c */ /* 0x040fe40003f04270 */
[----:B------:R-:W-:Y:S02]  /*a490*/  FSEL R13, R211, -INF , P6 ;  /* 0xff800000d30d7808 */ /* 0x000fe40003000000 */
[C---:B------:R-:W-:Y:S02]  /*a4a0*/  ISETP.GT.AND P6, PT, R0.reuse, 0x10, PT ;  /* 0x000000100000780c */ /* 0x040fe40003fc4270 */
[----:B------:R-:W-:Y:S02]  /*a4b0*/  FSEL R15, R15, -INF , P1 ;  /* 0xff8000000f0f7808 */ /* 0x000fe40000800000 */
[----:B------:R-:W-:Y:S02]  /*a4c0*/  ISETP.GT.AND P1, PT, R0, 0x11, PT ;  /* 0x000000110000780c */ /* 0x000fe40003f24270 */
[----:B------:R-:W-:Y:S02]  /*a4d0*/  FSEL R16, R16, -INF , P0 ;  /* 0xff80000010107808 */ /* 0x000fe40000000000 */
[----:B------:R-:W-:Y:S02]  /*a4e0*/  ISETP.GT.AND P0, PT, R0, 0x18, PT ;  /* 0x000000180000780c */ /* 0x000fe40003f04270 */
[----:B------:R-:W-:Y:S02]  /*a4f0*/  FSEL R184, R184, -INF , P6 ;  /* 0xff800000b8b87808 */ /* 0x000fe40003000000 */
[C---:B------:R-:W-:Y:S02]  /*a500*/  ISETP.GT.AND P6, PT, R0.reuse, 0x19, PT ;  /* 0x000000190000780c */ /* 0x040fe40003fc4270 */
        /* <DEDUP_REMOVED lines=41> */
[----:B------:R-:W-:Y:S02]  /*a7a0*/  FSEL R112, R112, -INF , P1 ;  /* 0xff80000070707808 */ /* 0x000fe40000800000 */
[----:B------:R-:W-:Y:S01]  /*a7b0*/  FSEL R6, R7, -INF , P0 ;  /* 0xff80000007067808 */ /* 0x000fe20000000000 */
[----:B------:R-:W-:-:S05]  /*a7c0*/  BRA.DIV ~URZ, `(.L_x_554) ;  /* 0x0000e6e27f007947 */ /* 0x000fca000b800000 */
[----:B------:R-:W2:Y:S08]  /*a7d0*/  SHFL.IDX PT, R2, R5, 0x1, 0x1c1f ;  /* 0x003c1f0005027f89 */ /* 0x000eb000000e0000 */
[----:B------:R-:W3:Y:S08]  /*a7e0*/  SHFL.IDX PT, R3, R5, 0x2, 0x1c1f ;  /* 0x005c1f0005037f89 */ /* 0x000ef000000e0000 */
[----:B------:R4:W2:Y:S08]  /*a7f0*/  SHFL.IDX PT, R0, R5, 0x3, 0x1c1f ;  /* 0x007c1f0005007f89 */ /* 0x0008b000000e0000 */
[----:B------:R-:W5:Y:S01]  /*a800*/  LDL.LU R68, [R1+0x8] ;  /* 0x0000080001447983 */ /* 0x000f620000300800 */
[----:B-1--4-:R-:W-:Y:S01]  /*a810*/  FMNMX.FTZ R5, R14, R116, !PT ;  /* 0x000000740e057209 */ /* 0x012fe20007810000 */
[C---:B--2---:R-:W-:Y:S02]  /*a820*/  IMAD.IADD R2, R4.reuse, 0x1, R2 ;  /* 0x0000000104027824 */ /* 0x044fe400078e0202 */
[C---:B---3--:R-:W-:Y:S02]  /*a830*/  IMAD.IADD R3, R4.reuse, 0x1, R3 ;  /* 0x0000000104037824 */ /* 0x048fe400078e0203 */
[----:B------:R-:W-:Y:S01]  /*a840*/  IMAD.IADD R0, R4, 0x1, R0 ;  /* 0x0000000104007824 */ /* 0x000fe200078e0200 */
[----:B------:R-:W-:Y:S02]  /*a850*/  FMNMX.FTZ R4, R13, R5, !PT ;  /* 0x000000050d047209 */ /* 0x000fe40007810000 */
[C---:B------:R-:W-:Y:S01]  /*a860*/  ISETP.GT.AND P6, PT, R2.reuse, 0x8, PT ;  /* 0x000000080200780c */ /* 0x040fe20003fc4270 */
[----:B------:R-:W2:Y:S01]  /*a870*/  LDL.LU R5, [R1+0x14] ;  /* 0x0000140001057983 */ /* 0x000ea20000300800 */
[C---:B------:R-:W-:Y:S02]  /*a880*/  ISETP.GT.AND P1, PT, R2.reuse, 0x1, PT ;  /* 0x000000010200780c */ /* 0x040fe40003f24270 */
[----:B------:R-:W-:Y:S01]  /*a890*/  FSEL R12, R209, -INF , P6 ;  /* 0xff800000d10c7808 */ /* 0x000fe20003000000 */
[----:B------:R-:W3:Y:S01]  /*a8a0*/  LDL.LU R20, [R1+0x18] ;  /* 0x0000180001147983 */ /* 0x000ee20000300800 */
[C---:B------:R-:W-:Y:S02]  /*a8b0*/  ISETP.GT.AND P6, PT, R2.reuse, 0x11, PT ;  /* 0x000000110200780c */ /* 0x040fe40003fc4270 */
[----:B------:R-:W-:Y:S01]  /*a8c0*/  FSEL R11, R223, -INF , P1 ;  /* 0xff800000df0b7808 */ /* 0x000fe20000800000 */
[----:B------:R-:W4:Y:S01]  /*a8d0*/  LDL.LU R18, [R1+0x10] ;  /* 0x0000100001127983 */ /* 0x000f220000300800 */
[----:B------:R-:W-:Y:S02]  /*a8e0*/  ISETP.GT.AND P1, PT, R2, 0x10, PT ;  /* 0x000000100200780c */ /* 0x000fe40003f24270 */
[----:B------:R-:W-:Y:S01]  /*a8f0*/  FSEL R92, R186, -INF , P6 ;  /* 0xff800000ba5c7808 */ /* 0x000fe20003000000 */
[----:B------:R-:W3:Y:S01]  /*a900*/  LDL.LU R8, [R1+0xc] ;  /* 0x00000c0001087983 */ /* 0x000ee20000300800 */
[----:B------:R-:W-:Y:S02]  /*a910*/  ISETP.GT.AND P6, PT, R3, 0x1, PT ;  /* 0x000000010300780c */ /* 0x000fe40003fc4270 */
[----:B------:R-:W-:Y:S01]  /*a920*/  FSEL R93, R187, -INF , P1 ;  /* 0xff800000bb5d7808 */ /* 0x000fe20000800000 */
[----:B------:R-:W4:Y:S01]  /*a930*/  LDL.LU R7, [R1+0x4] ;  /* 0x0000040001077983 */ /* 0x000f220000300800 */
[----:B------:R-:W-:Y:S02]  /*a940*/  FSEL R187, R251, -INF , P6 ;  /* 0xff800000fbbb7808 */ /* 0x000fe40003000000 */
[C---:B------:R-:W-:Y:S02]  /*a950*/  ISETP.GT.AND P6, PT, R2.reuse, 0x20, PT ;  /* 0x000000200200780c */ /* 0x040fe40003fc4270 */
[----:B------:R-:W-:Y:S02]  /*a960*/  ISETP.GT.AND P0, PT, R2, RZ, PT ;  /* 0x000000ff0200720c */ /* 0x000fe40003f04270 */
[----:B------:R-:W-:Y:S02]  /*a970*/  FSEL R86, R38, -INF , P6 ;  /* 0xff80000026567808 */ /* 0x000fe40003000000 */
[----:B------:R-:W-:Y:S02]  /*a980*/  ISETP.GT.AND P6, PT, R3, 0x10, PT ;  /* 0x000000100300780c */ /* 0x000fe40003fc4270 */
[----:B------:R-:W-:Y:S02]  /*a990*/  FSEL R10, R246, -INF , P0 ;  /* 0xff800000f60a7808 */ /* 0x000fe40000000000 */
[----:B------:R-:W-:Y:S02]  /*a9a0*/  FSEL R188, R219, -INF , P6 ;  /* 0xff800000dbbc7808 */ /* 0x000fe40003000000 */
[C---:B------:R-:W-:Y:S02]  /*a9b0*/  ISETP.GT.AND P6, PT, R2.reuse, 0x29, PT ;  /* 0x000000290200780c */ /* 0x040fe40003fc4270 */
[----:B------:R-:W-:Y:S02]  /*a9c0*/  ISETP.GT.AND P0, PT, R2, 0x9, PT ;  /* 0x000000090200780c */ /* 0x000fe40003f04270 */
[----:B------:R-:W-:Y:S02]  /*a9d0*/  FSEL R81, R51, -INF , P6 ;  /* 0xff80000033517808 */ /* 0x000fe40003000000 */
[----:B------:R-:W-:Y:S02]  /*a9e0*/  ISETP.GT.AND P6, PT, R3, 0x19, PT ;  /* 0x000000190300780c */ /* 0x000fe40003fc4270 */
[----:B------:R-:W-:Y:S02]  /*a9f0*/  FSEL R87, R207, -INF , P0 ;  /* 0xff800000cf577808 */ /* 0x000fe40000000000 */
[----:B------:R-:W-:Y:S02]  /*aa00*/  FSEL R89, R210, -INF , P6 ;  /* 0xff800000d2597808 */ /* 0x000fe40003000000 */
[C---:B------:R-:W-:Y:S02]  /*aa10*/  ISETP.GT.AND P6, PT, R2.reuse, 0x38, PT ;  /* 0x000000380200780c */ /* 0x040fe40003fc4270 */
[----:B------:R-:W-:Y:S02]  /*aa20*/  ISETP.GT.AND P0, PT, R3, RZ, PT ;  /* 0x000000ff0300720c */ /* 0x000fe40003f04270 */
[----:B------:R-:W-:Y:S02]  /*aa30*/  FSEL R74, R19, -INF , P6 ;  /* 0xff800000134a7808 */ /* 0x000fe40003000000 */
[----:B------:R-:W-:Y:S02]  /*aa40*/  ISETP.GT.AND P6, PT, R3, 0x28, PT ;  /* 0x000000280300780c */ /* 0x000fe40003fc4270 */
[----:B------:R-:W-:Y:S02]  /*aa50*/  ISETP.GT.AND P1, PT, R2, 0x18, PT ;  /* 0x000000180200780c */ /* 0x000fe40003f24270 */
[----:B------:R-:W-:Y:S02]  /*aa60*/  FSEL R80, R200, -INF , P6 ;  /* 0xff800000c8507808 */ /* 0x000fe40003000000 */
[----:B------:R-:W-:Y:S02]  /*aa70*/  ISETP.GT.AND P6, PT, R2, 0x41, PT ;  /* 0x000000410200780c */ /* 0x000fe40003fc4270 */
[----:B------:R-:W-:Y:S02]  /*aa80*/  FMNMX.FTZ R4, R15, R4, !PT ;  /* 0x000000040f047209 */ /* 0x000fe40007810000 */
[----:B------:R-:W-:Y:S02]  /*aa90*/  FSEL R64, R71, -INF , P6 ;  /* 0xff80000047407808 */ /* 0x000fe40003000000 */
[----:B------:R-:W-:Y:S02]  /*aaa0*/  ISETP.GT.AND P6, PT, R3, 0x31, PT ;  /* 0x000000310300780c */ /* 0x000fe40003fc4270 */
[----:B------:R-:W-:Y:S02]  /*aab0*/  FSEL R91, R34, -INF , P1 ;  /* 0xff800000225b7808 */ /* 0x000fe40000800000 */
[----:B------:R-:W-:Y:S02]  /*aac0*/  FSEL R73, R57, -INF , P6 ;  /* 0xff80000039497808 */ /* 0x000fe40003000000 */
[----:B------:R-:W-:Y:S02]  /*aad0*/  ISETP.GT.AND P6, PT, R2, 0x50, PT ;  /* 0x000000500200780c */ /* 0x000fe40003fc4270 */
[C---:B------:R-:W-:Y:S02]  /*aae0*/  ISETP.GT.AND P1, PT, R3.reuse, 0x8, PT ;  /* 0x000000080300780c */ /* 0x040fe40003f24270 */
[----:B------:R-:W-:Y:S02]  /*aaf0*/  FSEL R56, R56, -INF , P6 ;  /* 0xff80000038387808 */ /* 0x000fe40003000000 */
[----:B------:R-:W-:Y:S02]  /*ab00*/  ISETP.GT.AND P6, PT, R3, 0x40, PT ;  /* 0x000000400300780c */ /* 0x000fe40003fc4270 */
[----:B------:R-:W-:Y:S02]  /*ab10*/  FMNMX.FTZ R4, R16, R4, !PT ;  /* 0x0000000410047209 */ /* 0x000fe40007810000 */
[----:B------:R-:W-:Y:S02]  /*ab20*/  FSEL R63, R63, -INF , P6 ;  /* 0xff8000003f3f7808 */ /* 0x000fe40003000000 */
[----:B------:R-:W-:Y:S02]  /*ab30*/  ISETP.GT.AND P6, PT, R2, 0x59, PT ;  /* 0x000000590200780c */ /* 0x000fe40003fc4270 */
[----:B------:R-:W-:Y:S02]  /*ab40*/  FSEL R190, R248, -INF , P1 ;  /* 0xff800000f8be7808 */ /* 0x000fe40000800000 */
[----:B------:R-:W-:Y:S02]  /*ab50*/  FSEL R46, R46, -INF , P6 ;  /* 0xff8000002e2e7808 */ /* 0x000fe40003000000 */
[----:B------:R-:W-:Y:S02]  /*ab60*/  ISETP.GT.AND P6, PT, R0, RZ, PT ;  /* 0x000000ff0000720c */ /* 0x000fe40003fc4270 */
[----:B------:R-:W-:Y:S02]  /*ab70*/  ISETP.GT.AND P1, PT, R2, 0x21, PT ;  /* 0x000000210200780c */ /* 0x000fe40003f24270 */
[----:B------:R-:W-:Y:S02]  /*ab80*/  FMNMX.FTZ R4, R184, R4, !PT ;  /* 0x00000004b8047209 */ /* 0x000fe40007810000 */
[----:B------:R-:W-:Y:S02]  /*ab90*/  FSEL R85, R29, -INF , P1 ;  /* 0xff8000001d557808 */ /* 0x000fe40000800000 */
        /* <DEDUP_REMOVED lines=27> */
[C---:B------:R-:W-:Y:S02]  /*ad50*/  ISETP.GT.AND P1, PT, R2.reuse, 0x60, PT ;  /* 0x000000600200780c */ /* 0x040fe40003f24270 */
        /* <DEDUP_REMOVED lines=13> */
[----:B------:R-:W-:Y:S02]  /*ae30*/  FMNMX.FTZ R70, R10, R117, !PT ;  /* 0x000000750a467209 */ /* 0x000fe40007810000 */
[----:B------:R-:W-:Y:S02]  /*ae40*/  FSEL R43, R43, -INF , P1 ;  /* 0xff8000002b2b7808 */ /* 0x000fe40000800000 */
[----:B------:R-:W-:Y:S02]  /*ae50*/  ISETP.GT.AND P1, PT, R0, 0x11, PT ;  /* 0x000000110000780c */ /* 0x000fe40003f24270 */
        /* <DEDUP_REMOVED lines=13> */
[----:B-----5:R-:W-:Y:S02]  /*af30*/  FSEL R79, R68, -INF , P0 ;  /* 0xff800000444f7808 */ /* 0x020fe40000000000 */
[----:B------:R-:W-:Y:S04]  /*af40*/  ISETP.GT.AND P0, PT, R2, 0x19, PT ;  /* 0x000000190200780c */ /* 0x000fe80003f04270 */
        /* <DEDUP_REMOVED lines=9> */
[----:B--2---:R-:W-:Y:S02]  /*afe0*/  FSEL R47, R5, -INF , P6 ;  /* 0xff800000052f7808 */ /* 0x004fe40003000000 */
[----:B------:R-:W-:Y:S01]  /*aff0*/  FSEL R185, R208, -INF , P0 ;  /* 0xff800000d0b97808 */ /* 0x000fe20000000000 */
[----:B------:R-:W2:Y:S01]  /*b000*/  LDL.LU R5, [R1] ;  /* 0x0000000001057983 */ /* 0x000ea20000300800 */
[----:B------:R-:W-:Y:S02]  /*b010*/  ISETP.GT.AND P0, PT, R2, 0x31, PT ;  /* 0x000000310200780c */ /* 0x000fe40003f04270 */
[----:B------:R-:W-:Y:S02]  /*b020*/  ISETP.GT.AND P6, PT, R0, 0x1, PT ;  /* 0x000000010000780c */ /* 0x000fe40003fc4270 */
[----:B------:R-:W-:Y:S02]  /*b030*/  FSEL R76, R22, -INF , P0 ;  /* 0xff800000164c7808 */ /* 0x000fe40000000000 */
[----:B------:R-:W-:Y:S02]  /*b040*/  ISETP.GT.AND P0, PT, R3, 0x21, PT ;  /* 0x000000210300780c */ /* 0x000fe40003f04270 */
[----:B---3--:R-:W-:Y:S02]  /*b050*/  FSEL R58, R20, -INF , P6 ;  /* 0xff800000143a7808 */ /* 0x008fe40003000000 */
[----:B------:R-:W-:Y:S02]  /*b060*/  FSEL R82, R201, -INF , P0 ;  /* 0xff800000c9527808 */ /* 0x000fe40000000000 */
[C---:B------:R-:W-:Y:S02]  /*b070*/  ISETP.GT.AND P0, PT, R2.reuse, 0x40, PT ;  /* 0x000000400200780c */ /* 0x040fe40003f04270 */
[----:B------:R-:W-:Y:S02]  /*b080*/  ISETP.GT.AND P6, PT, R2, 0x69, PT ;  /* 0x000000690200780c */ /* 0x000fe40003fc4270 */
[----:B------:R-:W-:Y:S02]  /*b090*/  FSEL R66, R66, -INF , P0 ;  /* 0xff80000042427808 */ /* 0x000fe40000000000 */
[----:B------:R-:W-:Y:S02]  /*b0a0*/  ISETP.GT.AND P0, PT, R3, 0x30, PT ;  /* 0x000000300300780c */ /* 0x000fe40003f04270 */
[----:B------:R-:W-:Y:S02]  /*b0b0*/  FSEL R35, R35, -INF , P6 ;  /* 0xff80000023237808 */ /* 0x000fe40003000000 */
[----:B------:R-:W-:Y:S02]  /*b0c0*/  FSEL R75, R28, -INF , P0 ;  /* 0xff8000001c4b7808 */ /* 0x000fe40000000000 */
[----:B------:R-:W-:Y:S02]  /*b0d0*/  ISETP.GT.AND P0, PT, R2, 0x49, PT ;  /* 0x000000490200780c */ /* 0x000fe40003f04270 */
[----:B------:R-:W-:Y:S02]  /*b0e0*/  ISETP.GT.AND P6, PT, R0, 0x10, PT ;  /* 0x000000100000780c */ /* 0x000fe40003fc4270 */
[----:B------:R-:W-:Y:S02]  /*b0f0*/  FSEL R60, R60, -INF , P0 ;  /* 0xff8000003c3c7808 */ /* 0x000fe40000000000 */
[----:B------:R-:W-:Y:S02]  /*b100*/  ISETP.GT.AND P0, PT, R3, 0x39, PT ;  /* 0x000000390300780c */ /* 0x000fe40003f04270 */
[----:B----4-:R-:W-:Y:S02]  /*b110*/  FSEL R57, R7, -INF , P6 ;  /* 0xff80000007397808 */ /* 0x010fe40003000000 */
        /* <DEDUP_REMOVED lines=8> */
[----:B------:R-:W-:Y:S02]  /*b1a0*/  FMNMX.FTZ R2, R6, R2, !PT ;  /* 0x0000000206027209 */ /* 0x000fe40007810000 */
[----:B------:R-:W-:Y:S02]  /*b1b0*/  FSEL R55, R55, -INF , P0 ;  /* 0xff80000037377808 */ /* 0x000fe40000000000 */
[----:B------:R-:W-:Y:S01]  /*b1c0*/  ISETP.GT.AND P0, PT, R3, 0x50, PT ;  /* 0x000000500300780c */ /* 0x000fe20003f04270 */
[----:B------:R-:W1:Y:S01]  /*b1d0*/  SHFL.BFLY PT, R4, R2, 0x2, 0x1f ;  /* 0x0c401f0002047f89 */ /* 0x000e6200000e0000 */
        /* <DEDUP_REMOVED lines=15> */
[----:B------:R-:W-:Y:S02]  /*b2d0*/  FSEL R39, R39, -INF , P6 ;  /* 0xff80000027277808 */ /* 0x000fe40003000000 */
[----:B------:R-:W-:Y:S02]  /*b2e0*/  ISETP.GT.AND P6, PT, R0, 0x19, PT ;  /* 0x000000190000780c */ /* 0x000fe40003fc4270 */
[----:B------:R-:W-:Y:S02]  /*b2f0*/  FMNMX.FTZ R70, R72, R70, !PT ;  /* 0x0000004648467209 */ /* 0x000fe40007810000 */
[----:B------:R-:W-:Y:S02]  /*b300*/  FSEL R41, R250, -INF , P6 ;  /* 0xff800000fa297808 */ /* 0x000fe40003000000 */
[C---:B------:R-:W-:Y:S02]  /*b310*/  ISETP.GT.AND P6, PT, R0.reuse, 0x20, PT ;  /* 0x000000200000780c */ /* 0x040fe40003fc4270 */
[----:B------:R-:W-:Y:S02]  /*b320*/  FSEL R33, R33, -INF , P0 ;  /* 0xff80000021217808 */ /* 0x000fe40000000000 */
[----:B------:R-:W-:Y:S02]  /*b330*/  ISETP.GT.AND P0, PT, R0, 0x21, PT ;  /* 0x000000210000780c */ /* 0x000fe40003f04270 */
[----:B-1----:R-:W-:Y:S02]  /*b340*/  FMNMX.FTZ R2, R4, R2, !PT ;  /* 0x0000000204027209 */ /* 0x002fe40007810000 */
[----:B------:R-:W-:Y:S02]  /*b350*/  FMNMX.FTZ R70, R66, R70, !PT ;  /* 0x0000004642467209 */ /* 0x000fe40007810000 */
[----:B------:R-:W-:Y:S01]  /*b360*/  FSEL R38, R221, -INF , P6 ;  /* 0xff800000dd267808 */ /* 0x000fe20003000000 */
[----:B------:R-:W1:Y:S01]  /*b370*/  SHFL.BFLY PT, R71, R2, 0x1, 0x1f ;  /* 0x0c201f0002477f89 */ /* 0x000e6200000e0000 */
        /* <DEDUP_REMOVED lines=24> */
[----:B------:R-:W-:Y:S02]  /*b500*/  FMNMX.FTZ R70, R52, R70, !PT ;  /* 0x0000004634467209 */ /* 0x000fe40007810000 */
[----:B------:R-:W-:Y:S02]  /*b510*/  FSEL R19, R193, -INF , P6 ;  /* 0xff800000c1137808 */ /* 0x000fe40003000000 */
[C---:B------:R-:W-:Y:S02]  /*b520*/  ISETP.GT.AND P6, PT, R0.reuse, 0x61, PT ;  /* 0x000000610000780c */ /* 0x040fe40003fc4270 */
[----:B------:R-:W-:Y:S02]  /*b530*/  FSEL R17, R17, -INF , P0 ;  /* 0xff80000011117808 */ /* 0x000fe40000000000 */
[----:B------:R-:W-:Y:S02]  /*b540*/  ISETP.GT.AND P0, PT, R0, 0x69, PT ;  /* 0x000000690000780c */ /* 0x000fe40003f04270 */
[----:B------:R-:W-:Y:S02]  /*b550*/  FMNMX.FTZ R70, R49, R70, !PT ;  /* 0x0000004631467209 */ /* 0x000fe40007810000 */
[----:B-1----:R-:W-:Y:S02]  /*b560*/  FMNMX.FTZ R71, R2, R71, !PT ;  /* 0x0000004702477209 */ /* 0x002fe40007810000 */
[----:B------:R-:W-:Y:S02]  /*b570*/  FMNMX.FTZ R70, R46, R70, !PT ;  /* 0x000000462e467209 */ /* 0x000fe40007810000 */
[----:B------:R-:W-:Y:S02]  /*b580*/  FSEL R9, R9, -INF , P6 ;  /* 0xff80000009097808 */ /* 0x000fe40003000000 */
[----:B------:R-:W-:Y:S02]  /*b590*/  FMNMX.FTZ R70, R45, R70, !PT ;  /* 0x000000462d467209 */ /* 0x000fe40007810000 */
[----:B------:R-:W-:Y:S02]  /*b5a0*/  FSEL R7, R191, -INF , P0 ;  /* 0xff800000bf077808 */ /* 0x000fe40000000000 */
[----:B------:R-:W-:Y:S04]  /*b5b0*/  FMNMX.FTZ R70, R40, R70, !PT ;  /* 0x0000004628467209 */ /* 0x000fe80007810000 */
[----:B------:R-:W-:Y:S04]  /*b5c0*/  FMNMX.FTZ R70, R36, R70, !PT ;  /* 0x0000004624467209 */ /* 0x000fe80007810000 */
[----:B------:R-:W-:Y:S02]  /*b5d0*/  FMNMX.FTZ R70, R35, R70, !PT ;  /* 0x0000004623467209 */ /* 0x000fe40007810000 */
[----:B--2---:R-:W-:Y:S02]  /*b5e0*/  FSEL R53, R5, -INF , P1 ;  /* 0xff80000005357808 */ /* 0x004fe40000800000 */
[----:B------:R-:W-:Y:S04]  /*b5f0*/  ISETP.GT.AND P1, PT, R3, 0x61, PT ;  /* 0x000000610300780c */ /* 0x000fe80003f24270 */
[----:B------:R-:W-:Y:S02]  /*b600*/  FSEL R37, R37, -INF , P1 ;  /* 0xff80000025257808 */ /* 0x000fe40000800000 */
[----:B------:R-:W-:Y:S02]  /*b610*/  ISETP.GT.AND P1, PT, R3, 0x69, PT ;  /* 0x000000690300780c */ /* 0x000fe40003f24270 */
[----:B------:R-:W-:Y:S02]  /*b620*/  FMNMX.FTZ R3, R79, R118, !PT ;  /* 0x000000764f037209 */ /* 0x000fe40007810000 */
[----:B------:R-:W-:Y:S02]  /*b630*/  FSEL R31, R31, -INF , P1 ;  /* 0xff8000001f1f7808 */ /* 0x000fe40000800000 */
[----:B------:R-:W-:Y:S02]  /*b640*/  FMNMX.FTZ R3, R187, R3, !PT ;  /* 0x00000003bb037209 */ /* 0x000fe40007810000 */
        /* <DEDUP_REMOVED lines=8> */
[C---:B------:R-:W-:Y:S02]  /*b6d0*/  ISETP.GT.AND P1, PT, R0.reuse, 0x41, PT ;  /* 0x000000410000780c */ /* 0x040fe40003f24270 */
        /* <DEDUP_REMOVED lines=14> */
[----:B------:R-:W-:Y:S04]  /*b7c0*/  FMNMX.FTZ R3, R73, R3, !PT ;  /* 0x0000000349037209 */ /* 0x000fe80007810000 */
[----:B------:R-:W-:Y:S04]  /*b7d0*/  FMNMX.FTZ R3, R67, R3, !PT ;  /* 0x0000000343037209 */ /* 0x000fe80007810000 */
[----:B------:R-:W-:Y:S04]  /*b7e0*/  FMNMX.FTZ R3, R65, R3, !PT ;  /* 0x0000000341037209 */ /* 0x000fe80007810000 */
[----:B------:R-:W-:Y:S04]  /*b7f0*/  FMNMX.FTZ R3, R63, R3, !PT ;  /* 0x000000033f037209 */ /* 0x000fe80007810000 */
[----:B------:R-:W-:Y:S04]  /*b800*/  FMNMX.FTZ R3, R61, R3, !PT ;  /* 0x000000033d037209 */ /* 0x000fe80007810000 */
[----:B------:R-:W-:Y:S04]  /*b810*/  FMNMX.FTZ R3, R59, R3, !PT ;  /* 0x000000033b037209 */ /* 0x000fe80007810000 */
        /* <DEDUP_REMOVED lines=20> */
[----:B------:R-:W-:Y:S01]  /*b960*/  FMNMX.FTZ R2, R32, R2, !PT ;  /* 0x0000000220027209 */ /* 0x000fe20007810000 */
[----:B------:R-:W1:Y:S03]  /*b970*/  SHFL.BFLY PT, R3, R0, 0x2, 0x1f ;  /* 0x0c401f0000037f89 */ /* 0x000e6600000e0000 */
[----:B------:R-:W-:Y:S04]  /*b980*/  FMNMX.FTZ R2, R30, R2, !PT ;  /* 0x000000021e027209 */ /* 0x000fe80007810000 */
[----:B------:R-:W-:Y:S04]  /*b990*/  FMNMX.FTZ R2, R29, R2, !PT ;  /* 0x000000021d027209 */ /* 0x000fe80007810000 */
[----:B------:R-:W-:Y:S04]  /*b9a0*/  FMNMX.FTZ R2, R28, R2, !PT ;  /* 0x000000021c027209 */ /* 0x000fe80007810000 */
[----:B------:R-:W-:Y:S04]  /*b9b0*/  FMNMX.FTZ R2, R27, R2, !PT ;  /* 0x000000021b027209 */ /* 0x000fe80007810000 */
[----:B------:R-:W-:Y:S04]  /*b9c0*/  FMNMX.FTZ R2, R26, R2, !PT ;  /* 0x000000021a027209 */ /* 0x000fe80007810000 */
[----:B------:R-:W-:Y:S02]  /*b9d0*/  FMNMX.FTZ R2, R25, R2, !PT ;  /* 0x0000000219027209 */ /* 0x000fe40007810000 */
[----:B-1----:R-:W-:Y:S02]  /*b9e0*/  FMNMX.FTZ R0, R0, R3, !PT ;  /* 0x0000000300007209 */ /* 0x002fe40007810000 */
[----:B------:R-:W1:Y:S01]  /*b9f0*/  SHFL.BFLY PT, R3, R70, 0x1, 0x1f ;  /* 0x0c201f0046037f89 */ /* 0x000e6200000e0000 */
[----:B------:R-:W-:Y:S04]  /*ba00*/  FMNMX.FTZ R2, R24, R2, !PT ;  /* 0x0000000218027209 */ /* 0x000fe80007810000 */
[----:B------:R-:W-:Y:S03]  /*ba10*/  FMNMX.FTZ R2, R23, R2, !PT ;  /* 0x0000000217027209 */ /* 0x000fe60007810000 */
[----:B------:R-:W2:Y:S01]  /*ba20*/  SHFL.BFLY PT, R69, R0, 0x1, 0x1f ;  /* 0x0c201f0000457f89 */ /* 0x000ea200000e0000 */
[----:B------:R-:W-:Y:S04]  /*ba30*/  FMNMX.FTZ R2, R22, R2, !PT ;  /* 0x0000000216027209 */ /* 0x000fe80007810000 */
[----:B------:R-:W-:Y:S04]  /*ba40*/  FMNMX.FTZ R2, R21, R2, !PT ;  /* 0x0000000215027209 */ /* 0x000fe80007810000 */
[----:B------:R-:W-:Y:S04]  /*ba50*/  FMNMX.FTZ R2, R20, R2, !PT ;  /* 0x0000000214027209 */ /* 0x000fe80007810000 */
[----:B------:R-:W-:Y:S02]  /*ba60*/  FMNMX.FTZ R2, R19, R2, !PT ;  /* 0x0000000213027209 */ /* 0x000fe40007810000 */
[----:B-1----:R-:W-:Y:S02]  /*ba70*/  FMNMX.FTZ R70, R70, R3, !PT ;  /* 0x0000000346467209 */ /* 0x002fe40007810000 */
[----:B------:R-:W-:Y:S04]  /*ba80*/  FMNMX.FTZ R2, R18, R2, !PT ;  /* 0x0000000212027209 */ /* 0x000fe80007810000 */
[----:B------:R-:W-:Y:S02]  /*ba90*/  FMNMX.FTZ R2, R17, R2, !PT ;  /* 0x0000000211027209 */ /* 0x000fe40007810000 */
[----:B--2---:R-:W-:Y:S02]  /*baa0*/  FMNMX.FTZ R69, R0, R69, !PT ;  /* 0x0000004500457209 */ /* 0x004fe40007810000 */
[----:B------:R-:W-:Y:S04]  /*bab0*/  FMNMX.FTZ R2, R9, R2, !PT ;  /* 0x0000000209027209 */ /* 0x000fe80007810000 */
[----:B------:R-:W-:Y:S04]  /*bac0*/  FMNMX.FTZ R4, R8, R2, !PT ;  /* 0x0000000208047209 */ /* 0x000fe80007810000 */
[----:B------:R-:W-:Y:S05]  /*bad0*/  FMNMX.FTZ R4, R7, R4, !PT ;  /* 0x0000000407047209 */ /* 0x000fea0007810000 */
[----:B------:R-:W1:Y:S02]  /*bae0*/  SHFL.BFLY PT, R0, R4, 0x2, 0x1f ;  /* 0x0c401f0004007f89 */ /* 0x000e6400000e0000 */
[----:B-1----:R-:W-:Y:S06]  /*baf0*/  FMNMX.FTZ R4, R4, R0, !PT ;  /* 0x0000000004047209 */ /* 0x002fec0007810000 */
[----:B------:R1:W2:Y:S02]  /*bb00*/  SHFL.BFLY PT, R0, R4, 0x1, 0x1f ;  /* 0x0c201f0004007f89 */ /* 0x0002a400000e0000 */
.L_x_611:
[C---:B------:R-:W-:Y:S01]  /*bb10*/  FMUL.FTZ R2, R71.reuse, c[0x0][0x2d0] ;  /* 0x0000b40047027a20 */ /* 0x040fe20000410000 */
[C---:B------:R-:W-:Y:S01]  /*bb20*/  FSETP.NEU.FTZ.AND P0, PT, R71.reuse, -INF , PT ;  /* 0xff8000004700780b */ /* 0x040fe20003f1d000 */
[----:B------:R-:W-:Y:S01]  /*bb30*/  WARPSYNC 0xffffffff ;  /* 0xffffffff00007948 */ /* 0x000fe20003800000 */
[----:B------:R-:W-:Y:S02]  /*bb40*/  FSETP.NEU.FTZ.AND P1, PT, R70, -INF , PT ;  /* 0xff8000004600780b */ /* 0x000fe40003f3d000 */
[----:B------:R-:W-:Y:S02]  /*bb50*/  FSEL R2, R2, RZ, P0 ;  /* 0x000000ff02027208 */ /* 0x000fe40000000000 */
[----:B--2---:R-:W-:Y:S02]  /*bb60*/  FMNMX.FTZ R68, R0, R4, !PT ;  /* 0x0000000400447209 */ /* 0x004fe40007810000 */
[----:B------:R-:W-:Y:S01]  /*bb70*/  FSEL R0, R71, RZ, P0 ;  /* 0x000000ff47007208 */ /* 0x000fe20000000000 */
[--C-:B------:R-:W-:Y:S01]  /*bb80*/  FFMA.FTZ R218, R95, c[0x0][0x2d0], -R2.reuse ;  /* 0x0000b4005fda7a23 */ /* 0x100fe20000010802 */
[----:B------:R-:W-:Y:S01]  /*bb90*/  FSETP.NEU.FTZ.AND P0, PT, R69, -INF , PT ;  /* 0xff8000004500780b */ /* 0x000fe20003f1d000 */
[--C-:B------:R-:W-:Y:S02]  /*bba0*/  FFMA.FTZ R220, R94, c[0x0][0x2d0], -R2.reuse ;  /* 0x0000b4005edc7a23 */ /* 0x100fe40000010802 */
[--C-:B------:R-:W-:Y:S02]  /*bbb0*/  FFMA.FTZ R13, R13, c[0x0][0x2d0], -R2.reuse ;  /* 0x0000b4000d0d7a23 */ /* 0x100fe40000010802 */
[----:B------:R-:W-:Y:S01]  /*bbc0*/  MUFU.EX2 R218, R218 ;  /* 0x000000da00da7308 */ /* 0x000fe20000000800 */
[--C-:B------:R-:W-:Y:S02]  /*bbd0*/  FFMA.FTZ R194, R110, c[0x0][0x2d0], -R2.reuse ;  /* 0x0000b4006ec27a23 */ /* 0x100fe40000010802 */
[--C-:B------:R-:W-:Y:S02]  /*bbe0*/  FFMA.FTZ R193, R109, c[0x0][0x2d0], -R2.reuse ;  /* 0x0000b4006dc17a23 */ /* 0x100fe40000010802 */
[--C-:B------:R-:W-:Y:S02]  /*bbf0*/  FFMA.FTZ R192, R108, c[0x0][0x2d0], -R2.reuse ;  /* 0x0000b4006cc07a23 */ /* 0x100fe40000010802 */
[--C-:B------:R-:W-:Y:S02]  /*bc00*/  FFMA.FTZ R191, R107, c[0x0][0x2d0], -R2.reuse ;  /* 0x0000b4006bbf7a23 */ /* 0x100fe40000010802 */
[--C-:B------:R-:W-:Y:S01]  /*bc10*/  FFMA.FTZ R200, R105, c[0x0][0x2d0], -R2.reuse ;  /* 0x0000b40069c87a23 */ /* 0x100fe20000010802 */
        /* <DEDUP_REMOVED lines=23> */
[----:B------:R-:W-:Y:S01]  /*bd90*/  FFMA.FTZ R101, R101, c[0x0][0x2d0], -R2 ;  /* 0x0000b40065657a23 */ /* 0x000fe20000010802 */
[----:B------:R-:W-:Y:S01]  /*bda0*/  MUFU.EX2 R199, R199 ;  /* 0x000000c700c77308 */ /* 0x000fe20000000800 */
[----:B------:R-:W-:Y:S02]  /*bdb0*/  FMUL.FTZ R2, R70, c[0x0][0x2d0] ;  /* 0x0000b40046027a20 */ /* 0x000fe40000410000 */
[----:B-1----:R-:W-:Y:S01]  /*bdc0*/  FADD.FTZ R4, -R0, R116 ;  /* 0x0000007400047221 */ /* 0x002fe20000010100 */
[----:B------:R-:W-:Y:S02]  /*bdd0*/  FSEL R0, R70, RZ, P1 ;  /* 0x000000ff46007208 */ /* 0x000fe40000800000 */
[----:B------:R-:W-:Y:S03]  /*bde0*/  FSEL R2, R2, RZ, P1 ;  /* 0x000000ff02027208 */ /* 0x000fe60000800000 */
[----:B------:R-:W-:Y:S01]  /*bdf0*/  FADD.FTZ R3, -R0, R117 ;  /* 0x0000007500037221 */ /* 0x000fe20000010100 */
[----:B------:R-:W-:Y:S01]  /*be00*/  MUFU.EX2 R198, R198 ;  /* 0x000000c600c67308 */ /* 0x000fe20000000800 */
[--C-:B------:R-:W-:Y:S01]  /*be10*/  FFMA.FTZ R203, R60, c[0x0][0x2d0], -R2.reuse ;  /* 0x0000b4003ccb7a23 */ /* 0x100fe20000010802 */
[----:B------:R-:W-:Y:S01]  /*be20*/  FSEL R0, R69, RZ, P0 ;  /* 0x000000ff45007208 */ /* 0x000fe20000000000 */
[--C-:B------:R-:W-:Y:S01]  /*be30*/  FFMA.FTZ R109, R93, c[0x0][0x2d0], -R2.reuse ;  /* 0x0000b4005d6d7a23 */ /* 0x100fe20000010802 */
[----:B------:R-:W2:Y:S01]  /*be40*/  LDL.LU R60, [R1+0x20] ;  /* 0x00002000013c7983 */ /* 0x000ea20000300800 */
[--C-:B------:R-:W-:Y:S02]  /*be50*/  FFMA.FTZ R108, R92, c[0x0][0x2d0], -R2.reuse ;  /* 0x0000b4005c6c7a23 */ /* 0x100fe40000010802 */
[--C-:B------:R-:W-:Y:S02]  /*be60*/  FFMA.FTZ R107, R91, c[0x0][0x2d0], -R2.reuse ;  /* 0x0000b4005b6b7a23 */ /* 0x100fe40000010802 */
[--C-:B------:R-:W-:Y:S01]  /*be70*/  FFMA.FTZ R106, R90, c[0x0][0x2d0], -R2.reuse ;  /* 0x0000b4005a6a7a23 */ /* 0x100fe20000010802 */
[----:B------:R-:W-:Y:S01]  /*be80*/  MUFU.EX2 R109, R109 ;  /* 0x0000006d006d7308 */ /* 0x000fe20000000800 */
[--C-:B------:R-:W-:Y:S02]  /*be90*/  FFMA.FTZ R105, R86, c[0x0][0x2d0], -R2.reuse ;  /* 0x0000b40056697a23 */ /* 0x100fe40000010802 */
[--C-:B------:R-:W-:Y:S02]  /*bea0*/  FFMA.FTZ R104, R85, c[0x0][0x2d0], -R2.reuse ;  /* 0x0000b40055687a23 */ /* 0x100fe40000010802 */
[--C-:B------:R-:W-:Y:S01]  /*beb0*/  FFMA.FTZ R103, R83, c[0x0][0x2d0], -R2.reuse ;  /* 0x0000b40053677a23 */ /* 0x100fe20000010802 */
[----:B------:R-:W-:Y:S01]  /*bec0*/  MOV R83, R101 ;  /* 0x0000006500537202 */ /* 0x000fe20000000f00 */
[--C-:B------:R-:W-:Y:S01]  /*bed0*/  FFMA.FTZ R102, R81, c[0x0][0x2d0], -R2.reuse ;  /* 0x0000b40051667a23 */ /* 0x100fe20000010802 */
[----:B------:R-:W-:Y:S01]  /*bee0*/  MOV R81, R5 ;  /* 0x0000000500517202 */ /* 0x000fe20000000f00 */
[--C-:B------:R-:W-:Y:S01]  /*bef0*/  FFMA.FTZ R100, R78, c[0x0][0x2d0], -R2.reuse ;  /* 0x0000b4004e647a23 */ /* 0x100fe20000010802 */
[----:B------:R-:W-:Y:S01]  /*bf00*/  MUFU.EX2 R108, R108 ;  /* 0x0000006c006c7308 */ /* 0x000fe20000000800 */
[--C-:B------:R-:W-:Y:S02]  /*bf10*/  FFMA.FTZ R98, R76, c[0x0][0x2d0], -R2.reuse ;  /* 0x0000b4004c627a23 */ /* 0x100fe40000010802 */
[--C-:B------:R-:W-:Y:S02]  /*bf20*/  FFMA.FTZ R205, R64, c[0x0][0x2d0], -R2.reuse ;  /* 0x0000b40040cd7a23 */ /* 0x100fe40000010802 */
[--C-:B------:R-:W-:Y:S02]  /*bf30*/  FFMA.FTZ R64, R36, c[0x0][0x2d0], -R2.reuse ;  /* 0x0000b40024407a23 */ /* 0x100fe40000010802 */
[--C-:B------:R-:W-:Y:S01]  /*bf40*/  FFMA.FTZ R40, R40, c[0x0][0x2d0], -R2.reuse ;  /* 0x0000b40028287a23 */ /* 0x100fe20000010802 */
[----:B------:R-:W3:Y:S01]  /*bf50*/  LDL.LU R36, [R1+0x24] ;  /* 0x0000240001247983 */ /* 0x000ee20000300800 */
        /* <DEDUP_REMOVED lines=13> */
[----:B------:R1:W-:Y:S01]  /*c030*/  MUFU.EX2 R66, R10 ;  /* 0x0000000a00427308 */ /* 0x0003e20000000800 */
[--C-:B------:R-:W-:Y:S02]  /*c040*/  FFMA.FTZ R207, R52, c[0x0][0x2d0], -R2.reuse ;  /* 0x0000b40034cf7a23 */ /* 0x100fe40000010802 */
[--C-:B------:R-:W-:Y:S02]  /*c050*/  FFMA.FTZ R217, R49, c[0x0][0x2d0], -R2.reuse ;  /* 0x0000b40031d97a23 */ /* 0x100fe40000010802 */
[----:B------:R-:W-:Y:S02]  /*c060*/  FFMA.FTZ R49, R35, c[0x0][0x2d0], -R2 ;  /* 0x0000b40023317a23 */ /* 0x000fe40000010802 */
[----:B------:R-:W-:Y:S02]  /*c070*/  FMUL.FTZ R2, R69, c[0x0][0x2d0] ;  /* 0x0000b40045027a20 */ /* 0x000fe40000410000 */
[----:B------:R-:W-:Y:S01]  /*c080*/  FMUL.FTZ R3, R3, c[0x0][0x2d0] ;  /* 0x0000b40003037a20 */ /* 0x000fe20000410000 */
[----:B------:R-:W-:Y:S01]  /*c090*/  MUFU.EX2 R62, R6 ;  /* 0x00000006003e7308 */ /* 0x000fe20000000800 */
[----:B------:R-:W-:Y:S01]  /*c0a0*/  FADD.FTZ R0, -R0, R118 ;  /* 0x0000007600007221 */ /* 0x000fe20000010100 */
[----:B------:R-:W-:Y:S02]  /*c0b0*/  FSEL R2, R2, RZ, P0 ;  /* 0x000000ff02027208 */ /* 0x000fe40000000000 */
[----:B------:R-:W-:Y:S01]  /*c0c0*/  FSETP.NEU.FTZ.AND P0, PT, R68, -INF , PT ;  /* 0xff8000004400780b */ /* 0x000fe20003f1d000 */
[----:B------:R-:W-:Y:S02]  /*c0d0*/  FMUL.FTZ R0, R0, c[0x0][0x2d0] ;  /* 0x0000b40000007a20 */ /* 0x000fe40000410000 */
[--C-:B------:R-:W-:Y:S01]  /*c0e0*/  FFMA.FTZ R5, R79, c[0x0][0x2d0], -R2.reuse ;  /* 0x0000b4004f057a23 */ /* 0x100fe20000010802 */
[----:B------:R-:W-:Y:S01]  /*c0f0*/  MOV R79, R40 ;  /* 0x00000028004f7202 */ /* 0x000fe20000000f00 */
[--C-:B------:R-:W-:Y:S01]  /*c100*/  FFMA.FTZ R95, R89, c[0x0][0x2d0], -R2.reuse ;  /* 0x0000b400595f7a23 */ /* 0x100fe20000010802 */
[----:B------:R-:W-:Y:S01]  /*c110*/  MUFU.EX2 R72, R14 ;  /* 0x0000000e00487308 */ /* 0x000fe20000000800 */
[--C-:B------:R-:W-:Y:S01]  /*c120*/  FFMA.FTZ R94, R84, c[0x0][0x2d0], -R2.reuse ;  /* 0x0000b400545e7a23 */ /* 0x100fe20000010802 */
[----:B------:R-:W-:Y:S01]  /*c130*/  MOV R89, R81 ;  /* 0x0000005100597202 */ /* 0x000fe20000000f00 */
[--C-:B------:R-:W-:Y:S01]  /*c140*/  FFMA.FTZ R87, R82, c[0x0][0x2d0], -R2.reuse ;  /* 0x0000b40052577a23 */ /* 0x100fe20000010802 */
[----:B------:R-:W-:Y:S01]  /*c150*/  MOV R84, R45 ;  /* 0x0000002d00547202 */ /* 0x000fe20000000f00 */
[--C-:B------:R-:W-:Y:S02]  /*c160*/  FFMA.FTZ R86, R80, c[0x0][0x2d0], -R2.reuse ;  /* 0x0000b40050567a23 */ /* 0x100fe40000010802 */
[--C-:B------:R-:W-:Y:S02]  /*c170*/  FFMA.FTZ R85, R77, c[0x0][0x2d0], -R2.reuse ;  /* 0x0000b4004d557a23 */ /* 0x100fe40000010802 */
[--C-:B------:R-:W-:Y:S01]  /*c180*/  FFMA.FTZ R76, R39, c[0x0][0x2d0], -R2.reuse ;  /* 0x0000b400274c7a23 */ /* 0x100fe20000010802 */
[----:B------:R4:W-:Y:S01]  /*c190*/  MUFU.EX2 R74, R5 ;  /* 0x00000005004a7308 */ /* 0x0009e20000000800 */
[--C-:B------:R-:W-:Y:S02]  /*c1a0*/  FFMA.FTZ R78, R33, c[0x0][0x2d0], -R2.reuse ;  /* 0x0000b400214e7a23 */ /* 0x100fe40000010802 */
[--C-:B-1----:R-:W-:Y:S02]  /*c1b0*/  FFMA.FTZ R10, R189, c[0x0][0x2d0], -R2.reuse ;  /* 0x0000b400bd0a7a23 */ /* 0x102fe40000010802 */
[--C-:B------:R-:W-:Y:S02]  /*c1c0*/  FFMA.FTZ R97, R75, c[0x0][0x2d0], -R2.reuse ;  /* 0x0000b4004b617a23 */ /* 0x100fe40000010802 */
[--C-:B------:R-:W-:Y:S02]  /*c1d0*/  FFMA.FTZ R96, R73, c[0x0][0x2d0], -R2.reuse ;  /* 0x0000b40049607a23 */ /* 0x100fe40000010802 */
[--C-:B------:R-:W-:Y:S01]  /*c1e0*/  FFMA.FTZ R117, R61, c[0x0][0x2d0], -R2.reuse ;  /* 0x0000b4003d757a23 */ /* 0x100fe20000010802 */
[----:B------:R-:W-:Y:S01]  /*c1f0*/  MUFU.EX2 R35, R13 ;  /* 0x0000000d00237308 */ /* 0x000fe20000000800 */
[--C-:B------:R-:W-:Y:S01]  /*c200*/  FFMA.FTZ R116, R59, c[0x0][0x2d0], -R2.reuse ;  /* 0x0000b4003b747a23 */ /* 0x100fe20000010802 */
[----:B------:R-:W-:Y:S01]  /*c210*/  MOV R59, R84 ;  /* 0x00000054003b7202 */ /* 0x000fe20000000f00 */
[--C-:B------:R-:W-:Y:S02]  /*c220*/  FFMA.FTZ R215, R48, c[0x0][0x2d0], -R2.reuse ;  /* 0x0000b40030d77a23 */ /* 0x100fe40000010802 */
[--C-:B------:R-:W-:Y:S02]  /*c230*/  FFMA.FTZ R221, R44, c[0x0][0x2d0], -R2.reuse ;  /* 0x0000b4002cdd7a23 */ /* 0x100fe40000010802 */
[--C-:B------:R-:W-:Y:S01]  /*c240*/  FFMA.FTZ R223, R43, c[0x0][0x2d0], -R2.reuse ;  /* 0x0000b4002bdf7a23 */ /* 0x100fe20000010802 */
[----:B------:R-:W-:Y:S01]  /*c250*/  MOV R43, R89 ;  /* 0x00000059002b7202 */ /* 0x000fe20000000f00 */
[--C-:B------:R-:W-:Y:S01]  /*c260*/  FFMA.FTZ R31, R31, c[0x0][0x2d0], -R2.reuse ;  /* 0x0000b4001f1f7a23 */ /* 0x100fe20000010802 */
[----:B------:R-:W-:Y:S01]  /*c270*/  MUFU.EX2 R82, R12 ;  /* 0x0000000c00527308 */ /* 0x000fe20000000800 */
[--C-:B------:R-:W-:Y:S02]  /*c280*/  FFMA.FTZ R188, R188, c[0x0][0x2d0], -R2.reuse ;  /* 0x0000b400bcbc7a23 */ /* 0x100fe40000010802 */
[--C-:B------:R-:W-:Y:S02]  /*c290*/  FFMA.FTZ R186, R186, c[0x0][0x2d0], -R2.reuse ;  /* 0x0000b400baba7a23 */ /* 0x100fe40000010802 */
[--C-:B----4-:R-:W-:Y:S02]  /*c2a0*/  FFMA.FTZ R5, R187, c[0x0][0x2d0], -R2.reuse ;  /* 0x0000b400bb057a23 */ /* 0x110fe40000010802 */
[--C-:B------:R-:W-:Y:S02]  /*c2b0*/  FFMA.FTZ R185, R185, c[0x0][0x2d0], -R2.reuse ;  /* 0x0000b400b9b97a23 */ /* 0x100fe40000010802 */
[--C-:B------:R-:W-:Y:S01]  /*c2c0*/  FFMA.FTZ R99, R67, c[0x0][0x2d0], -R2.reuse ;  /* 0x0000b40043637a23 */ /* 0x100fe20000010802 */
[----:B------:R1:W-:Y:S01]  /*c2d0*/  MUFU.EX2 R46, R5 ;  /* 0x00000005002e7308 */ /* 0x0003e20000000800 */
[--C-:B------:R-:W-:Y:S02]  /*c2e0*/  FFMA.FTZ R101, R65, c[0x0][0x2d0], -R2.reuse ;  /* 0x0000b40041657a23 */ /* 0x100fe40000010802 */
[--C-:B------:R-:W-:Y:S02]  /*c2f0*/  FFMA.FTZ R118, R63, c[0x0][0x2d0], -R2.reuse ;  /* 0x0000b4003f767a23 */ /* 0x100fe40000010802 */
[--C-:B------:R-:W-:Y:S02]  /*c300*/  FFMA.FTZ R63, R37, c[0x0][0x2d0], -R2.reuse ;  /* 0x0000b400253f7a23 */ /* 0x100fe40000010802 */
[--C-:B------:R-:W-:Y:S02]  /*c310*/  FFMA.FTZ R115, R55, c[0x0][0x2d0], -R2.reuse ;  /* 0x0000b40037737a23 */ /* 0x100fe40000010802 */
[--C-:B------:R-:W-:Y:S01]  /*c320*/  FFMA.FTZ R248, R42, c[0x0][0x2d0], -R2.reuse ;  /* 0x0000b4002af87a23 */ /* 0x100fe20000010802 */
[----:B------:R-:W-:Y:S01]  /*c330*/  MUFU.EX2 R222, R10 ;  /* 0x0000000a00de7308 */ /* 0x000fe20000000800 */
[----:B------:R-:W-:Y:S09]  /*c340*/  MOV R42, R64 ;  /* 0x00000040002a7202 */ /* 0x000ff20000000f00 */
[----:B------:R-:W2:Y:S01]  /*c350*/  MUFU.EX2 R0, R0 ;  /* 0x0000000000007308 */ /* 0x000ea20000000800 */
[----:B-1----:R-:W-:Y:S01]  /*c360*/  FFMA.FTZ R5, R190, c[0x0][0x2d0], -R2 ;  /* 0x0000b400be057a23 */ /* 0x002fe20000010802 */
[----:B------:R-:W-:Y:S08]  /*c370*/  FSEL R2, R68, RZ, P0 ;  /* 0x000000ff44027208 */ /* 0x000ff00000000000 */
[----:B------:R1:W-:Y:S01]  /*c380*/  MUFU.EX2 R246, R5 ;  /* 0x0000000500f67308 */ /* 0x0003e20000000800 */
[----:B------:R-:W-:Y:S02]  /*c390*/  FADD.FTZ R6, -R2, R119 ;  /* 0x0000007702067221 */ /* 0x000fe40000010100 */
[----:B------:R-:W-:Y:S07]  /*c3a0*/  FMUL.FTZ R2, R4, c[0x0][0x2d0] ;  /* 0x0000b40004027a20 */ /* 0x000fee0000410000 */
[----:B------:R-:W3:Y:S10]  /*c3b0*/  MUFU.EX2 R2, R2 ;  /* 0x0000000200027308 */ /* 0x000ef40000000800 */
[----:B------:R4:W5:Y:S01]  /*c3c0*/  MUFU.EX2 R52, R15 ;  /* 0x0000000f00347308 */ /* 0x0009620000000800 */
[----:B-1----:R-:W-:Y:S05]  /*c3d0*/  FMUL.FTZ R5, R68, c[0x0][0x2d0] ;  /* 0x0000b40044057a20 */ /* 0x002fea0000410000 */
[----:B------:R-:W-:Y:S04]  /*c3e0*/  FSEL R5, R5, RZ, P0 ;  /* 0x000000ff05057208 */ /* 0x000fe80000000000 */
[----:B------:R-:W1:Y:S01]  /*c3f0*/  MUFU.EX2 R3, R3 ;  /* 0x0000000300037308 */ /* 0x000e620000000800 */
[--C-:B------:R-:W-:Y:S02]  /*c400*/  FFMA.FTZ R216, R26, c[0x0][0x2d0], -R5.reuse ;  /* 0x0000b4001ad87a23 */ /* 0x100fe40000010805 */
[----:B------:R-:W2:Y:S01]  /*c410*/  LDL.LU R26, [R1+0x28] ;  /* 0x00002800011a7983 */ /* 0x000ea20000300800 */
[--C-:B------:R-:W-:Y:S02]  /*c420*/  FFMA.FTZ R251, R23, c[0x0][0x2d0], -R5.reuse ;  /* 0x0000b40017fb7a23 */ /* 0x100fe40000010805 */
[--C-:B------:R-:W-:Y:S04]  /*c430*/  FFMA.FTZ R91, R50, c[0x0][0x2d0], -R5.reuse ;  /* 0x0000b400325b7a23 */ /* 0x100fe80000010805 */
[----:B------:R-:W-:Y:S01]  /*c440*/  MUFU.EX2 R196, R196 ;  /* 0x000000c400c47308 */ /* 0x000fe20000000800 */
[----:B------:R-:W2:Y:S01]  /*c450*/  LDL.LU R23, [R1+0x2c] ;  /* 0x00002c0001177983 */ /* 0x000ea20000300800 */
[----:B------:R-:W-:Y:S01]  /*c460*/  MOV R50, R78 ;  /* 0x0000004e00327202 */ /* 0x000fe20000000f00 */
[--C-:B------:R-:W-:Y:S01]  /*c470*/  FFMA.FTZ R110, R38, c[0x0][0x2d0], -R5.reuse ;  /* 0x0000b400266e7a23 */ /* 0x100fe20000010805 */
[----:B------:R-:W-:Y:S01]  /*c480*/  MOV R38, R76 ;  /* 0x0000004c00267202 */ /* 0x000fe20000000f00 */
[--C-:B------:R-:W-:Y:S01]  /*c490*/  FFMA.FTZ R187, R30, c[0x0][0x2d0], -R5.reuse ;  /* 0x0000b4001ebb7a23 */ /* 0x100fe20000010805 */
[----:B------:R-:W-:Y:S01]  /*c4a0*/  MOV R30, R79 ;  /* 0x0000004f001e7202 */ /* 0x000fe20000000f00 */
[--C-:B------:R-:W-:Y:S01]  /*c4b0*/  FFMA.FTZ R4, R47, c[0x0][0x2d0], -R5.reuse ;  /* 0x0000b4002f047a23 */ /* 0x100fe20000010805 */
[----:B------:R-:W1:Y:S01]  /*c4c0*/  LDSM.16.MT88.4 R76, [R225] ;  /* 0x00000000e14c783b */ /* 0x000e620000004200 */
[--C-:B------:R-:W-:Y:S01]  /*c4d0*/  FFMA.FTZ R93, R57, c[0x0][0x2d0], -R5.reuse ;  /* 0x0000b400395d7a23 */ /* 0x100fe20000010805 */
[----:B------:R-:W-:Y:S01]  /*c4e0*/  MUFU.EX2 R107, R107 ;  /* 0x0000006b006b7308 */ /* 0x000fe20000000800 */
[--C-:B------:R-:W-:Y:S01]  /*c4f0*/  FFMA.FTZ R90, R41, c[0x0][0x2d0], -R5.reuse ;  /* 0x0000b400295a7a23 */ /* 0x100fe20000010805 */
[----:B----4-:R-:W-:Y:S01]  /*c500*/  MOV R15, R49 ;  /* 0x00000031000f7202 */ /* 0x010fe20000000f00 */
[--C-:B------:R-:W-:Y:S02]  /*c510*/  FFMA.FTZ R10, R58, c[0x0][0x2d0], -R5.reuse ;  /* 0x0000b4003a0a7a23 */ /* 0x100fe40000010805 */
[--C-:B------:R-:W-:Y:S01]  /*c520*/  FFMA.FTZ R189, R29, c[0x0][0x2d0], -R5.reuse ;  /* 0x0000b4001dbd7a23 */ /* 0x100fe20000010805 */
[----:B------:R-:W-:Y:S01]  /*c530*/  MOV R67, R15 ;  /* 0x0000000f00437202 */ /* 0x000fe20000000f00 */
[--C-:B------:R-:W-:Y:S01]  /*c540*/  FFMA.FTZ R190, R28, c[0x0][0x2d0], -R5.reuse ;  /* 0x0000b4001cbe7a23 */ /* 0x100fe20000010805 */
[----:B------:R-:W-:Y:S01]  /*c550*/  MOV R15, R83 ;  /* 0x00000053000f7202 */ /* 0x000fe20000000f00 */
[--C-:B------:R-:W-:Y:S01]  /*c560*/  FFMA.FTZ R247, R25, c[0x0][0x2d0], -R5.reuse ;  /* 0x0000b40019f77a23 */ /* 0x100fe20000010805 */
[----:B------:R4:W-:Y:S01]  /*c570*/  MUFU.EX2 R81, R4 ;  /* 0x0000000400517308 */ /* 0x0009e20000000800 */
[--C-:B------:R-:W-:Y:S01]  /*c580*/  FFMA.FTZ R249, R24, c[0x0][0x2d0], -R5.reuse ;  /* 0x0000b40018f97a23 */ /* 0x100fe20000010805 */
[----:B------:R-:W-:Y:S01]  /*c590*/  MOV R83, R88 ;  /* 0x0000005800537202 */ /* 0x000fe20000000f00 */
[--C-:B------:R-:W-:Y:S02]  /*c5a0*/  FFMA.FTZ R39, R9, c[0x0][0x2d0], -R5.reuse ;  /* 0x0000b40009277a23 */ /* 0x100fe40000010805 */
[--C-:B------:R-:W-:Y:S02]  /*c5b0*/  FFMA.FTZ R47, R8, c[0x0][0x2d0], -R5.reuse ;  /* 0x0000b400082f7a23 */ /* 0x100fe40000010805 */
[--C-:B------:R-:W-:Y:S02]  /*c5c0*/  FFMA.FTZ R58, R7, c[0x0][0x2d0], -R5.reuse ;  /* 0x0000b400073a7a23 */ /* 0x100fe40000010805 */
        /* <DEDUP_REMOVED lines=16> */
[----:B------:R-:W-:Y:S09]  /*c6d0*/  FFMA.FTZ R55, R21, c[0x0][0x2d0], -R5 ;  /* 0x0000b40015377a23 */ /* 0x000ff20000010805 */
[----:B------:R-:W-:Y:S10]  /*c6e0*/  MUFU.EX2 R185, R185 ;  /* 0x000000b900b97308 */ /* 0x000ff40000000800 */
        /* <DEDUP_REMOVED lines=37> */
[----:B------:R-:W-:Y:S01]  /*c940*/  MUFU.EX2 R248, R248 ;  /* 0x000000f800f87308 */ /* 0x000fe20000000800 */
[C---:B--2---:R-:W-:Y:S01]  /*c950*/  FFMA.FTZ R7, R0.reuse, R60, R74 ;  /* 0x0000003c00077223 */ /* 0x044fe2000001004a */
[----:B------:R-:W-:Y:S01]  /*c960*/  MOV R80, R16 ;  /* 0x0000001000507202 */ /* 0x000fe20000000f00 */
[----:B------:R-:W-:Y:S01]  /*c970*/  FMUL.FTZ R8, R0, R148 ;  /* 0x0000009400087220 */ /* 0x000fe20000410000 */
[----:B------:R-:W-:Y:S01]  /*c980*/  F2FP.PACK_AB R73, R62, R66 ;  /* 0x000000423e49723e */ /* 0x000fe200000000ff */
[C---:B------:R-:W-:Y:S01]  /*c990*/  FMUL.FTZ R9, R0.reuse, R149 ;  /* 0x0000009500097220 */ /* 0x040fe20000410000 */
[----:B------:R-:W-:Y:S01]  /*c9a0*/  MOV R149, R47 ;  /* 0x0000002f00957202 */ /* 0x000fe20000000f00 */
        /* <DEDUP_REMOVED lines=15> */
[----:B------:R-:W-:Y:S01]  /*caa0*/  MUFU.EX2 R132, R100 ;  /* 0x0000006400847308 */ /* 0x000fe20000000800 */
[C---:B------:R-:W-:Y:S01]  /*cab0*/  FMUL.FTZ R44, R0.reuse, R136 ;  /* 0x00000088002c7220 */ /* 0x040fe20000410000 */
[----:B------:R-:W-:Y:S01]  /*cac0*/  MOV R136, R83 ;  /* 0x0000005300887202 */ /* 0x000fe20000000f00 */
[C---:B------:R-:W-:Y:S01]  /*cad0*/  FMUL.FTZ R45, R0.reuse, R137 ;  /* 0x00000089002d7220 */ /* 0x040fe20000410000 */
[----:B------:R-:W-:Y:S01]  /*cae0*/  MOV R137, R30 ;  /* 0x0000001e00897202 */ /* 0x000fe20000000f00 */
[C---:B------:R-:W-:Y:S02]  /*caf0*/  FMUL.FTZ R56, R0.reuse, R128 ;  /* 0x0000008000387220 */ /* 0x040fe40000410000 */
[C---:B------:R-:W-:Y:S02]  /*cb00*/  FMUL.FTZ R57, R0.reuse, R129 ;  /* 0x0000008100397220 */ /* 0x040fe40000410000 */
[C---:B------:R-:W-:Y:S01]  /*cb10*/  FMUL.FTZ R60, R0.reuse, R120 ;  /* 0x00000078003c7220 */ /* 0x040fe20000410000 */
[----:B------:R-:W-:Y:S01]  /*cb20*/  MUFU.EX2 R128, R85 ;  /* 0x0000005500807308 */ /* 0x000fe20000000800 */
[----:B------:R-:W-:Y:S02]  /*cb30*/  FMUL.FTZ R61, R0, R121 ;  /* 0x00000079003d7220 */ /* 0x000fe40000410000 */
[C---:B---3--:R-:W-:Y:S01]  /*cb40*/  FFMA.FTZ R0, R2.reuse, R36, R72 ;  /* 0x0000002402007223 */ /* 0x048fe20000010048 */
[C---:B------:R-:W-:Y:S01]  /*cb50*/  F2FP.PACK_AB R72, R35.reuse, R72 ;  /* 0x000000482348723e */ /* 0x040fe200000000ff */
[----:B------:R-:W-:Y:S01]  /*cb60*/  FMUL.FTZ R49, R2, R161 ;  /* 0x000000a102317220 */ /* 0x000fe20000410000 */
[----:B-----5:R-:W-:Y:S01]  /*cb70*/  MOV R161, R52 ;  /* 0x0000003400a17202 */ /* 0x020fe20000000f00 */
[----:B------:R-:W-:Y:S02]  /*cb80*/  FADD.FTZ R84, R35, R0 ;  /* 0x0000000023547221 */ /* 0x000fe40000010000 */
[----:B------:R-:W-:Y:S01]  /*cb90*/  FMUL.FTZ R0, R6, c[0x0][0x2d0] ;  /* 0x0000b40006007a20 */ /* 0x000fe20000410000 */
[----:B------:R-:W-:Y:S01]  /*cba0*/  MUFU.EX2 R120, R11 ;  /* 0x0000000b00787308 */ /* 0x000fe20000000800 */
[C---:B------:R-:W-:Y:S01]  /*cbb0*/  FMUL.FTZ R52, R2.reuse, R152 ;  /* 0x0000009802347220 */ /* 0x040fe20000410000 */
[----:B------:R-:W-:Y:S01]  /*cbc0*/  MOV R152, R80 ;  /* 0x0000005000987202 */ /* 0x000fe20000000f00 */
[----:B------:R-:W-:Y:S01]  /*cbd0*/  FMUL.FTZ R53, R2, R153 ;  /* 0x0000009902357220 */ /* 0x000fe20000410000 */
[----:B------:R-:W-:Y:S01]  /*cbe0*/  MOV R153, R82 ;  /* 0x0000005200997202 */ /* 0x000fe20000000f00 */
[C---:B------:R-:W-:Y:S01]  /*cbf0*/  FADD.FTZ R89, R46.reuse, R7 ;  /* 0x000000072e597221 */ /* 0x040fe20000010000 */
[----:B------:R-:W-:Y:S01]  /*cc00*/  F2FP.PACK_AB R80, R46, R74 ;  /* 0x0000004a2e50723e */ /* 0x000fe200000000ff */
[----:B----4-:R-:W-:Y:S01]  /*cc10*/  FMUL.FTZ R4, R2, R180 ;  /* 0x000000b402047220 */ /* 0x010fe20000410000 */
[----:B------:R-:W-:Y:S01]  /*cc20*/  F2FP.PACK_AB R74, R152, R161 ;  /* 0x000000a1984a723e */ /* 0x000fe200000000ff */
[----:B------:R-:W-:Y:S01]  /*cc30*/  FMUL.FTZ R5, R2, R181 ;  /* 0x000000b502057220 */ /* 0x000fe20000410000 */
[----:B------:R-:W2:Y:S01]  /*cc40*/  MUFU.EX2 R0, R0 ;  /* 0x0000000000007308 */ /* 0x000ea20000000800 */
[----:B------:R-:W-:Y:S01]  /*cc50*/  F2FP.PACK_AB R75, R250, R153 ;  /* 0x00000099fa4b723e */ /* 0x000fe200000000ff */
[C---:B-1----:R-:W-:Y:S01]  /*cc60*/  FMUL.FTZ R6, R3.reuse, R182 ;  /* 0x000000b603067220 */ /* 0x042fe20000410000 */
[----:B------:R-:W-:Y:S01]  /*cc70*/  F2FP.PACK_AB R82, R222, R246 ;  /* 0x000000f6de52723e */ /* 0x000fe200000000ff */
[C---:B------:R-:W-:Y:S01]  /*cc80*/  FMUL.FTZ R7, R3.reuse, R183 ;  /* 0x000000b703077220 */ /* 0x040fe20000410000 */
[----:B------:R-:W-:Y:S01]  /*cc90*/  MOV R181, R18 ;  /* 0x0000001200b57202 */ /* 0x000fe20000000f00 */
[C---:B------:R-:W-:Y:S01]  /*cca0*/  FMUL.FTZ R18, R3.reuse, R174 ;  /* 0x000000ae03127220 */ /* 0x040fe20000410000 */
[----:B------:R-:W-:Y:S01]  /*ccb0*/  MOV R180, R67 ;  /* 0x0000004300b47202 */ /* 0x000fe20000000f00 */
[C---:B------:R-:W-:Y:S02]  /*ccc0*/  FMUL.FTZ R35, R3.reuse, R167 ;  /* 0x000000a703237220 */ /* 0x040fe40000410000 */
[----:B------:R-:W1:Y:S01]  /*ccd0*/  MUFU.EX2 R121, R14 ;  /* 0x0000000e00797308 */ /* 0x000e620000000800 */
[-C--:B------:R-:W-:Y:S05]  /*cce0*/  HMMA.16816.F32 R4, R72, R76.reuse, R4 ;  /* 0x0000004c4804723c */ /* 0x080fea0000001804 */
[C---:B------:R-:W-:Y:S01]  /*ccf0*/  FMUL.FTZ R48, R2.reuse, R160 ;  /* 0x000000a002307220 */ /* 0x040fe20000410000 */
[----:B------:R-:W-:Y:S01]  /*cd00*/  MOV R160, R15 ;  /* 0x0000000f00a07202 */ /* 0x000fe20000000f00 */
[C---:B------:R-:W-:Y:S01]  /*cd10*/  FMUL.FTZ R16, R2.reuse, R172 ;  /* 0x000000ac02107220 */ /* 0x040fe20000410000 */
[----:B------:R-:W-:Y:S01]  /*cd20*/  MOV R172, R19 ;  /* 0x0000001300ac7202 */ /* 0x000fe20000000f00 */
[----:B------:R-:W-:Y:S01]  /*cd30*/  FMUL.FTZ R19, R3, R175 ;  /* 0x000000af03137220 */ /* 0x000fe20000410000 */
[----:B------:R-:W3:Y:S02]  /*cd40*/  MUFU.EX2 R100, R93 ;  /* 0x0000005d00647308 */ /* 0x000ee40000000800 */
[----:B------:R-:W-:Y:S01]  /*cd50*/  FMUL.FTZ R17, R2, R173 ;  /* 0x000000ad02117220 */ /* 0x000fe20000410000 */
[----:B------:R-:W-:Y:S01]  /*cd60*/  MOV R173, R34 ;  /* 0x0000002200ad7202 */ /* 0x000fe20000000f00 */
[C---:B--2---:R-:W-:Y:S01]  /*cd70*/  FFMA.FTZ R88, R0.reuse, R23, R81 ;  /* 0x0000001700587223 */ /* 0x044fe20000010051 */
[----:B------:R-:W-:Y:S01]  /*cd80*/  F2FP.PACK_AB R81, R113, R81 ;  /* 0x000000517151723e */ /* 0x000fe200000000ff */
[C---:B------:R-:W-:Y:S02]  /*cd90*/  FMUL.FTZ R10, R0.reuse, R150 ;  /* 0x00000096000a7220 */ /* 0x040fe40000410000 */
[C---:B------:R-:W-:Y:S02]  /*cda0*/  FMUL.FTZ R11, R0.reuse, R151 ;  /* 0x00000097000b7220 */ /* 0x040fe40000410000 */
[----:B------:R-:W-:Y:S01]  /*cdb0*/  FMUL.FTZ R15, R0, R159 ;  /* 0x0000009f000f7220 */ /* 0x000fe20000410000 */
[----:B------:R-:W-:Y:S01]  /*cdc0*/  MUFU.EX2 R129, R102 ;  /* 0x0000006600817308 */ /* 0x000fe20000000800 */
[----:B------:R-:W-:Y:S01]  /*cdd0*/  FMUL.FTZ R20, R2, R176 ;  /* 0x000000b002147220 */ /* 0x000fe20000410000 */
[----:B-1----:R-:W-:Y:S01]  /*cde0*/  F2FP.PACK_AB R83, R121, R120 ;  /* 0x000000787953723e */ /* 0x002fe200000000ff */
[C---:B------:R-:W-:Y:S01]  /*cdf0*/  FMUL.FTZ R34, R3.reuse, R166 ;  /* 0x000000a603227220 */ /* 0x040fe20000410000 */
[----:B------:R-:W-:Y:S01]  /*ce00*/  MOV R176, R55 ;  /* 0x0000003700b07202 */ /* 0x000fe20000000f00 */
[C---:B------:R-:W-:Y:S02]  /*ce10*/  FMUL.FTZ R50, R3.reuse, R162 ;  /* 0x000000a203327220 */ /* 0x040fe40000410000 */
[----:B------:R-:W-:Y:S02]  /*ce20*/  FMUL.FTZ R51, R3, R163 ;  /* 0x000000a303337220 */ /* 0x000fe40000410000 */
[C---:B------:R-:W-:Y:S01]  /*ce30*/  HMMA.16816.F32 R8, R80.reuse, R76, R8 ;  /* 0x0000004c5008723c */ /* 0x040fe20000001808 */
[----:B------:R-:W1:Y:S03]  /*ce40*/  MUFU.EX2 R102, R92 ;  /* 0x0000005c00667308 */ /* 0x000e660000000800 */
[----:B------:R-:W-:Y:S02]  /*ce50*/  FMUL.FTZ R14, R0, R158 ;  /* 0x0000009e000e7220 */ /* 0x000fe40000410000 */
[----:B------:R-:W-:Y:S02]  /*ce60*/  FADD.FTZ R88, R113, R88 ;  /* 0x0000005871587221 */ /* 0x000fe40000010000 */
[C---:B------:R-:W-:Y:S01]  /*ce70*/  FMUL.FTZ R21, R2.reuse, R177 ;  /* 0x000000b102157220 */ /* 0x040fe20000410000 */
[----:B------:R-:W-:Y:S02]  /*ce80*/  MOV R177, R42 ;  /* 0x0000002a00b17202 */ /* 0x000fe40000000f00 */
[-C--:B------:R-:W-:Y:S01]  /*ce90*/  HMMA.16816.F32 R12, R80, R78.reuse, R12 ;  /* 0x0000004e500c723c */ /* 0x080fe2000000180c */
[----:B------:R2:W-:Y:S02]  /*cea0*/  MUFU.EX2 R133, R98 ;  /* 0x0000006200857308 */ /* 0x0005e40000000800 */
[C---:B------:R-:W-:Y:S01]  /*ceb0*/  FMUL.FTZ R37, R2.reuse, R169 ;  /* 0x000000a902257220 */ /* 0x040fe20000410000 */
[----:B------:R-:W-:Y:S01]  /*cec0*/  MOV R169, R22 ;  /* 0x0000001600a97202 */ /* 0x000fe20000000f00 */
[C---:B------:R-:W-:Y:S02]  /*ced0*/  FMUL.FTZ R22, R3.reuse, R178 ;  /* 0x000000b203167220 */ /* 0x040fe40000410000 */
[C---:B------:R-:W-:Y:S01]  /*cee0*/  FMUL.FTZ R23, R3.reuse, R179 ;  /* 0x000000b303177220 */ /* 0x040fe20000410000 */
[C---:B------:R-:W-:Y:S01]  /*cef0*/  HMMA.16816.F32 R16, R72.reuse, R78, R16 ;  /* 0x0000004e4810723c */ /* 0x040fe20000001810 */
[----:B------:R-:W4:Y:S03]  /*cf00*/  LDSM.16.MT88.4 R76, [R229] ;  /* 0x00000000e54c783b */ /* 0x000f260000004200 */
[C---:B------:R-:W-:Y:S01]  /*cf10*/  FMUL.FTZ R32, R2.reuse, R164 ;  /* 0x000000a402207220 */ /* 0x040fe20000410000 */
[----:B------:R-:W-:Y:S01]  /*cf20*/  MOV R164, R31 ;  /* 0x0000001f00a47202 */ /* 0x000fe20000000f00 */
[C---:B------:R-:W-:Y:S01]  /*cf30*/  FMUL.FTZ R33, R2.reuse, R165 ;  /* 0x000000a502217220 */ /* 0x040fe20000410000 */
[----:B------:R-:W-:Y:S01]  /*cf40*/  MOV R165, R43 ;  /* 0x0000002b00a57202 */ /* 0x000fe20000000f00 */
[C---:B------:R-:W-:Y:S01]  /*cf50*/  FMUL.FTZ R36, R2.reuse, R168 ;  /* 0x000000a802247220 */ /* 0x040fe20000410000 */
[----:B------:R-:W-:Y:S03]  /*cf60*/  MOV R168, R59 ;  /* 0x0000003b00a87202 */ /* 0x000fe60000000f00 */
[----:B------:R-:W-:Y:S02]  /*cf70*/  FMUL.FTZ R64, R2, R124 ;  /* 0x0000007c02407220 */ /* 0x000fe40000410000 */
[----:B------:R-:W-:Y:S01]  /*cf80*/  MUFU.EX2 R124, R87 ;  /* 0x00000057007c7308 */ /* 0x000fe20000000800 */
[----:B------:R-:W-:Y:S02]  /*cf90*/  FMUL.FTZ R27, R0, R143 ;  /* 0x0000008f001b7220 */ /* 0x000fe40000410000 */
[----:B--2---:R-:W-:Y:S02]  /*cfa0*/  FADD.FTZ R98, R120, R88 ;  /* 0x0000005878627221 */ /* 0x004fe40000010000 */
[C---:B------:R-:W-:Y:S02]  /*cfb0*/  FMUL.FTZ R30, R0.reuse, R146 ;  /* 0x00000092001e7220 */ /* 0x040fe40000410000 */
[C---:B------:R-:W-:Y:S02]  /*cfc0*/  FMUL.FTZ R31, R0.reuse, R147 ;  /* 0x00000093001f7220 */ /* 0x040fe40000410000 */
[C---:B------:R-:W-:Y:S02]  /*cfd0*/  FMUL.FTZ R38, R3.reuse, R170 ;  /* 0x000000aa03267220 */ /* 0x040fe40000410000 */
[C---:B------:R-:W-:Y:S02]  /*cfe0*/  FMUL.FTZ R39, R3.reuse, R171 ;  /* 0x000000ab03277220 */ /* 0x040fe40000410000 */
[C---:B------:R-:W-:Y:S02]  /*cff0*/  FMUL.FTZ R42, R0.reuse, R134 ;  /* 0x00000086002a7220 */ /* 0x040fe40000410000 */
[C---:B------:R-:W-:Y:S01]  /*d000*/  FMUL.FTZ R43, R0.reuse, R135 ;  /* 0x00000087002b7220 */ /* 0x040fe20000410000 */
[----:B------:R-:W-:Y:S01]  /*d010*/  MUFU.EX2 R134, R99 ;  /* 0x0000006300867308 */ /* 0x000fe20000000800 */
[C---:B------:R-:W-:Y:S02]  /*d020*/  FMUL.FTZ R46, R0.reuse, R138 ;  /* 0x0000008a002e7220 */ /* 0x040fe40000410000 */
[----:B------:R-:W-:Y:S02]  /*d030*/  FMUL.FTZ R47, R0, R139 ;  /* 0x0000008b002f7220 */ /* 0x000fe40000410000 */
[C---:B------:R-:W-:Y:S02]  /*d040*/  FMUL.FTZ R54, R3.reuse, R154 ;  /* 0x0000009a03367220 */ /* 0x040fe40000410000 */
[C---:B------:R-:W-:Y:S02]  /*d050*/  FMUL.FTZ R55, R3.reuse, R155 ;  /* 0x0000009b03377220 */ /* 0x040fe40000410000 */
[C---:B------:R-:W-:Y:S01]  /*d060*/  FMUL.FTZ R67, R3.reuse, R127 ;  /* 0x0000007f03437220 */ /* 0x040fe20000410000 */
[----:B------:R-:W-:Y:S01]  /*d070*/  MUFU.EX2 R135, R112 ;  /* 0x0000007000877308 */ /* 0x000fe20000000800 */
[-C--:B----4-:R-:W-:Y:S03]  /*d080*/  HMMA.16816.F32 R20, R72, R76.reuse, R20 ;  /* 0x0000004c4814723c */ /* 0x090fe60000001814 */
[----:B------:R-:W-:Y:S02]  /*d090*/  FMUL.FTZ R65, R2, R125 ;  /* 0x0000007d02417220 */ /* 0x000fe40000410000 */
[C---:B------:R-:W-:Y:S02]  /*d0a0*/  FFMA.FTZ R2, R3.reuse, R26, R66 ;  /* 0x0000001a03027223 */ /* 0x040fe40000010042 */
[C---:B------:R-:W-:Y:S02]  /*d0b0*/  FMUL.FTZ R26, R0.reuse, R142 ;  /* 0x0000008e001a7220 */ /* 0x040fe40000410000 */
[----:B------:R-:W-:Y:S01]  /*d0c0*/  FMUL.FTZ R66, R3, R126 ;  /* 0x0000007e03427220 */ /* 0x000fe20000410000 */
[----:B------:R-:W-:Y:S02]  /*d0d0*/  MUFU.EX2 R125, R104 ;  /* 0x00000068007d7308 */ /* 0x000fe40000000800 */
[----:B------:R-:W-:Y:S01]  /*d0e0*/  FADD.FTZ R3, R161, R84 ;  /* 0x00000054a1037221 */ /* 0x000fe20000010000 */
[----:B------:R-:W-:Y:S01]  /*d0f0*/  MOV R161, R160 ;  /* 0x000000a000a17202 */ /* 0x000fe20000000f00 */
[C---:B------:R-:W-:Y:S04]  /*d100*/  HMMA.16816.F32 R24, R80.reuse, R76, R24 ;  /* 0x0000004c5018723c */ /* 0x040fe80000001818 */
[----:B------:R-:W-:Y:S01]  /*d110*/  MOV R160, R169 ;  /* 0x000000a900a07202 */ /* 0x000fe20000000f00 */
[C---:B------:R-:W-:Y:S01]  /*d120*/  FMUL.FTZ R58, R0.reuse, R130 ;  /* 0x00000082003a7220 */ /* 0x040fe20000410000 */
[----:B------:R2:W-:Y:S01]  /*d130*/  MUFU.EX2 R126, R86 ;  /* 0x00000056007e7308 */ /* 0x0005e20000000800 */
[C---:B------:R-:W-:Y:S01]  /*d140*/  FMUL.FTZ R59, R0.reuse, R131 ;  /* 0x00000083003b7220 */ /* 0x040fe20000410000 */
[-C--:B------:R-:W-:Y:S04]  /*d150*/  HMMA.16816.F32 R28, R80, R78.reuse, R28 ;  /* 0x0000004e501c723c */ /* 0x080fe8000000181c */
[----:B------:R-:W-:Y:S01]  /*d160*/  FMUL.FTZ R63, R0, R123 ;  /* 0x0000007b003f7220 */ /* 0x000fe20000410000 */
[----:B------:R-:W-:Y:S01]  /*d170*/  MOV R169, R168 ;  /* 0x000000a800a97202 */ /* 0x000fe20000000f00 */
[----:B------:R-:W-:Y:S01]  /*d180*/  FADD.FTZ R2, R62, R2 ;  /* 0x000000023e027221 */ /* 0x000fe20000010000 */
[----:B------:R-:W-:Y:S01]  /*d190*/  MOV R168, R137 ;  /* 0x0000008900a87202 */ /* 0x000fe20000000f00 */
[C---:B------:R-:W-:Y:S01]  /*d1a0*/  HMMA.16816.F32 R32, R72.reuse, R78, R32 ;  /* 0x0000004e4820723c */ /* 0x040fe20000001820 */
[----:B------:R-:W4:Y:S01]  /*d1b0*/  LDSM.16.MT88.4 R76, [R226] ;  /* 0x00000000e24c783b */ /* 0x000f220000004200 */
[----:B------:R-:W-:Y:S02]  /*d1c0*/  MUFU.EX2 R104, R90 ;  /* 0x0000005a00687308 */ /* 0x000fe40000000800 */
[----:B------:R-:W-:Y:S02]  /*d1d0*/  FMUL.FTZ R62, R0, R122 ;  /* 0x0000007a003e7220 */ /* 0x000fe40000410000 */
[----:B------:R-:W-:Y:S02]  /*d1e0*/  FADD.FTZ R0, R246, R89 ;  /* 0x00000059f6007221 */ /* 0x000fe40000010000 */
[----:B------:R-:W-:Y:S01]  /*d1f0*/  FADD.FTZ R2, R153, R2 ;  /* 0x0000000299027221 */ /* 0x000fe20000010000 */
[----:B------:R-:W-:Y:S03]  /*d200*/  MOV R153, R136 ;  /* 0x0000008800997202 */ /* 0x000fe60000000f00 */
[----:B------:R-:W-:Y:S01]  /*d210*/  MUFU.EX2 R113, R161 ;  /* 0x000000a100717308 */ /* 0x000fe20000000800 */
[----:B--2---:R-:W-:Y:S09]  /*d220*/  LDSM.16.MT88.4 R84, [R225+0x800] ;  /* 0x00080000e154783b */ /* 0x004ff20000004200 */
[----:B------:R-:W-:Y:S10]  /*d230*/  MUFU.EX2 R122, R106 ;  /* 0x0000006a007a7308 */ /* 0x000ff40000000800 */
[----:B------:R-:W-:Y:S01]  /*d240*/  MUFU.EX2 R106, R95 ;  /* 0x0000005f006a7308 */ /* 0x000fe20000000800 */
[-C--:B----4-:R-:W-:Y:S09]  /*d250*/  HMMA.16816.F32 R36, R72, R76.reuse, R36 ;  /* 0x0000004c4824723c */ /* 0x090ff20000001824 */
[----:B------:R-:W-:Y:S01]  /*d260*/  MUFU.EX2 R127, R103 ;  /* 0x00000067007f7308 */ /* 0x000fe20000000800 */
[C---:B------:R-:W-:Y:S09]  /*d270*/  HMMA.16816.F32 R40, R80.reuse, R76, R40 ;  /* 0x0000004c5028723c */ /* 0x040ff20000001828 */
[----:B------:R2:W4:Y:S01]  /*d280*/  MUFU.EX2 R103, R91 ;  /* 0x0000005b00677308 */ /* 0x0005220000000800 */
[-C--:B------:R-:W-:Y:S09]  /*d290*/  HMMA.16816.F32 R44, R80, R78.reuse, R44 ;  /* 0x0000004e502c723c */ /* 0x080ff2000000182c */
[----:B------:R-:W-:Y:S01]  /*d2a0*/  MUFU.EX2 R123, R105 ;  /* 0x00000069007b7308 */ /* 0x000fe20000000800 */
[C---:B------:R-:W-:Y:S01]  /*d2b0*/  HMMA.16816.F32 R48, R72.reuse, R78, R48 ;  /* 0x0000004e4830723c */ /* 0x040fe20000001830 */
[----:B------:R-:W5:Y:S08]  /*d2c0*/  LDSM.16.MT88.4 R76, [R228] ;  /* 0x00000000e44c783b */ /* 0x000f700000004200 */
[----:B------:R1:W1:Y:S01]  /*d2d0*/  MUFU.EX2 R105, R94 ;  /* 0x0000005e00697308 */ /* 0x0002620000000800 */
[----:B--2---:R-:W-:Y:S09]  /*d2e0*/  LDSM.16.MT88.4 R88, [R226+0x800] ;  /* 0x00080000e258783b */ /* 0x004ff20000004200 */
[----:B------:R2:W-:Y:S10]  /*d2f0*/  MUFU.EX2 R131, R96 ;  /* 0x0000006000837308 */ /* 0x0005f40000000800 */
[----:B------:R-:W-:Y:S01]  /*d300*/  MUFU.EX2 R137, R111 ;  /* 0x0000006f00897308 */ /* 0x000fe20000000800 */
[----:B-1----:R-:W-:Y:S09]  /*d310*/  LDSM.16.MT88.4 R92, [R226+0x1000] ;  /* 0x00100000e25c783b */ /* 0x002ff20000004200 */
[----:B------:R1:W1:Y:S01]  /*d320*/  MUFU.EX2 R130, R97 ;  /* 0x0000006100827308 */ /* 0x0002620000000800 */
[-C--:B-----5:R-:W-:Y:S03]  /*d330*/  HMMA.16816.F32 R52, R72, R76.reuse, R52 ;  /* 0x0000004c4834723c */ /* 0x0a0fe60000001834 */
[----:B--2---:R-:W-:Y:S02]  /*d340*/  FADD.FTZ R96, R250, R2 ;  /* 0x00000002fa607221 */ /* 0x004fe40000010000 */
[----:B------:R-:W-:Y:S04]  /*d350*/  FADD.FTZ R2, R121, R98 ;  /* 0x0000006279027221 */ /* 0x000fe80000010000 */
[----:B------:R-:W-:Y:S01]  /*d360*/  MUFU.EX2 R136, R101 ;  /* 0x0000006500887308 */ /* 0x000fe20000000800 */
[C---:B------:R-:W-:Y:S04]  /*d370*/  HMMA.16816.F32 R56, R80.reuse, R76, R56 ;  /* 0x0000004c5038723c */ /* 0x040fe80000001838 */
[----:B---3--:R-:W-:Y:S03]  /*d380*/  FADD.FTZ R2, R100, R2 ;  /* 0x0000000264027221 */ /* 0x008fe60000010000 */
[----:B------:R-:W-:Y:S01]  /*d390*/  F2FP.PACK_AB R76, R186, R188 ;  /* 0x000000bcba4c723e */ /* 0x000fe200000000ff */
[-C--:B------:R-:W-:Y:S01]  /*d3a0*/  HMMA.16816.F32 R60, R80, R78.reuse, R60 ;  /* 0x0000004e503c723c */ /* 0x080fe2000000183c */
[----:B------:R-:W2:Y:S01]  /*d3b0*/  LDSM.16.MT88.4 R80, [R229+0x800] ;  /* 0x00080000e550783b */ /* 0x000ea20000004200 */
[----:B------:R-:W-:Y:S02]  /*d3c0*/  MUFU.EX2 R112, R169 ;  /* 0x000000a900707308 */ /* 0x000fe40000000800 */
[C---:B------:R-:W-:Y:S01]  /*d3d0*/  F2FP.PACK_AB R77, R102.reuse, R100 ;  /* 0x00000064664d723e */ /* 0x040fe200000000ff */
[----:B------:R-:W-:Y:S02]  /*d3e0*/  FADD.FTZ R2, R102, R2 ;  /* 0x0000000266027221 */ /* 0x000fe40000010000 */
[----:B-1----:R-:W-:Y:S01]  /*d3f0*/  FADD.FTZ R97, R152, R3 ;  /* 0x0000000398617221 */ /* 0x002fe20000010000 */
[----:B------:R-:W-:Y:S04]  /*d400*/  HMMA.16816.F32 R64, R72, R78, R64 ;  /* 0x0000004e4840723c */ /* 0x000fe80000001840 */
[----:B----4-:R-:W-:Y:S01]  /*d410*/  FADD.FTZ R2, R103, R2 ;  /* 0x0000000267027221 */ /* 0x010fe20000010000 */
[----:B------:R-:W-:Y:S01]  /*d420*/  MUFU.EX2 R102, R181 ;  /* 0x000000b500667308 */ /* 0x000fe20000000800 */
[----:B------:R-:W-:Y:S01]  /*d430*/  FADD.FTZ R3, R222, R0 ;  /* 0x00000000de037221 */ /* 0x000fe20000010000 */
[----:B------:R-:W-:Y:S01]  /*d440*/  F2FP.PACK_AB R72, R198, R199 ;  /* 0x000000c7c648723e */ /* 0x000fe200000000ff */
[----:B------:R-:W-:Y:S01]  /*d450*/  FADD.FTZ R2, R104, R2 ;  /* 0x0000000268027221 */ /* 0x000fe20000010000 */
[----:B------:R-:W-:Y:S03]  /*d460*/  F2FP.PACK_AB R73, R108, R109 ;  /* 0x0000006d6c49723e */ /* 0x000fe600000000ff */
[----:B------:R-:W-:Y:S01]  /*d470*/  F2FP.PACK_AB R74, R196, R197 ;  /* 0x000000c5c44a723e */ /* 0x000fe200000000ff */
[----:B------:R-:W-:Y:S01]  /*d480*/  FADD.FTZ R2, R110, R2 ;  /* 0x000000026e027221 */ /* 0x000fe20000010000 */
[----:B------:R-:W-:Y:S01]  /*d490*/  F2FP.PACK_AB R75, R122, R107 ;  /* 0x0000006b7a4b723e */ /* 0x000fe200000000ff */
[----:B------:R-:W-:Y:S01]  /*d4a0*/  MUFU.EX2 R152, R115 ;  /* 0x0000007300987308 */ /* 0x000fe20000000800 */
[----:B------:R-:W-:Y:S01]  /*d4b0*/  F2FP.PACK_AB R78, R106, R185 ;  /* 0x000000b96a4e723e */ /* 0x000fe200000000ff */
[----:B------:R-:W-:Y:S01]  /*d4c0*/  FADD.FTZ R3, R188, R3 ;  /* 0x00000003bc037221 */ /* 0x000fe20000010000 */
[----:B------:R-:W-:Y:S01]  /*d4d0*/  F2FP.PACK_AB R79, R104, R103 ;  /* 0x00000067684f723e */ /* 0x000fe200000000ff */
[----:B------:R-:W-:Y:S02]  /*d4e0*/  FADD.FTZ R2, R114, R2 ;  /* 0x0000000272027221 */ /* 0x000fe40000010000 */
[-C--:B------:R-:W-:Y:S03]  /*d4f0*/  HMMA.16816.F32 R4, R72, R84.reuse, R4 ;  /* 0x000000544804723c */ /* 0x080fe60000001804 */
[----:B------:R-:W-:Y:S01]  /*d500*/  FADD.FTZ R3, R186, R3 ;  /* 0x00000003ba037221 */ /* 0x000fe20000010000 */
[----:B------:R-:W-:Y:S01]  /*d510*/  MUFU.EX2 R104, R173 ;  /* 0x000000ad00687308 */ /* 0x000fe20000000800 */
[----:B------:R-:W-:Y:S02]  /*d520*/  FADD.FTZ R98, R119, R2 ;  /* 0x0000000277627221 */ /* 0x000fe40000010000 */
[----:B------:R-:W-:Y:S01]  /*d530*/  FADD.FTZ R3, R185, R3 ;  /* 0x00000003b9037221 */ /* 0x000fe20000010000 */
[C---:B------:R-:W-:Y:S04]  /*d540*/  HMMA.16816.F32 R8, R76.reuse, R84, R8 ;  /* 0x000000544c08723c */ /* 0x040fe80000001808 */
[----:B------:R-:W-:Y:S02]  /*d550*/  FADD.FTZ R3, R106, R3 ;  /* 0x000000036a037221 */ /* 0x000fe40000010000 */
[----:B------:R1:W-:Y:S01]  /*d560*/  MUFU.EX2 R103, R172 ;  /* 0x000000ac00677308 */ /* 0x0003e20000000800 */
[----:B------:R-:W-:Y:S01]  /*d570*/  FADD.FTZ R0, R199, R97 ;  /* 0x00000061c7007221 */ /* 0x000fe20000010000 */
[-C--:B------:R-:W-:Y:S04]  /*d580*/  HMMA.16816.F32 R12, R76, R86.reuse, R12 ;  /* 0x000000564c0c723c */ /* 0x080fe8000000180c */
[----:B------:R-:W-:Y:S02]  /*d590*/  FADD.FTZ R3, R105, R3 ;  /* 0x0000000369037221 */ /* 0x000fe40000010000 */
[----:B------:R-:W-:Y:S02]  /*d5a0*/  FADD.FTZ R0, R198, R0 ;  /* 0x00000000c6007221 */ /* 0x000fe40000010000 */
[C---:B------:R-:W-:Y:S01]  /*d5b0*/  HMMA.16816.F32 R16, R72.reuse, R86, R16 ;  /* 0x000000564810723c */ /* 0x040fe20000001810 */
[----:B------:R-:W3:Y:S01]  /*d5c0*/  LDSM.16.MT88.4 R84, [R228+0x800] ;  /* 0x00080000e454783b */ /* 0x000ee20000004200 */
[----:B------:R-:W-:Y:S02]  /*d5d0*/  MUFU.EX2 R106, R176 ;  /* 0x000000b0006a7308 */ /* 0x000fe40000000800 */
[----:B------:R-:W-:Y:S02]  /*d5e0*/  FADD.FTZ R3, R124, R3 ;  /* 0x000000037c037221 */ /* 0x000fe40000010000 */
[----:B------:R-:W-:Y:S02]  /*d5f0*/  FADD.FTZ R0, R197, R0 ;  /* 0x00000000c5007221 */ /* 0x000fe40000010000 */
[-C--:B--2---:R-:W-:Y:S04]  /*d600*/  HMMA.16816.F32 R20, R72, R80.reuse, R20 ;  /* 0x000000504814723c */ /* 0x084fe80000001814 */
[----:B------:R-:W-:Y:S01]  /*d610*/  FADD.FTZ R3, R126, R3 ;  /* 0x000000037e037221 */ /* 0x000fe20000010000 */
[----:B------:R-:W-:Y:S01]  /*d620*/  MUFU.EX2 R115, R153 ;  /* 0x0000009900737308 */ /* 0x000fe20000000800 */
[----:B-1----:R-:W-:Y:S01]  /*d630*/  LDSM.16.MT88.4 R172, [R225+0x3000] ;  /* 0x00300000e1ac783b */ /* 0x002fe20000004200 */
[----:B------:R-:W-:Y:S01]  /*d640*/  FADD.FTZ R0, R196, R0 ;  /* 0x00000000c4007221 */ /* 0x000fe20000010000 */
[C---:B------:R-:W-:Y:S04]  /*d650*/  HMMA.16816.F32 R24, R76.reuse, R80, R24 ;  /* 0x000000504c18723c */ /* 0x040fe80000001818 */
[----:B------:R-:W-:Y:S02]  /*d660*/  FADD.FTZ R2, R128, R3 ;  /* 0x0000000380027221 */ /* 0x000fe40000010000 */
[----:B------:R-:W-:Y:S01]  /*d670*/  FADD.FTZ R0, R195, R0 ;  /* 0x00000000c3007221 */ /* 0x000fe20000010000 */
[----:B------:R-:W-:Y:S01]  /*d680*/  MUFU.EX2 R111, R168 ;  /* 0x000000a8006f7308 */ /* 0x000fe20000000800 */
[-C--:B------:R-:W-:Y:S04]  /*d690*/  HMMA.16816.F32 R28, R76, R82.reuse, R28 ;  /* 0x000000524c1c723c */ /* 0x080fe8000000181c */
[----:B------:R-:W-:Y:S02]  /*d6a0*/  FADD.FTZ R2, R130, R2 ;  /* 0x0000000282027221 */ /* 0x000fe40000010000 */
[----:B------:R-:W-:Y:S02]  /*d6b0*/  FADD.FTZ R0, R194, R0 ;  /* 0x00000000c2007221 */ /* 0x000fe40000010000 */
[C---:B------:R-:W-:Y:S01]  /*d6c0*/  HMMA.16816.F32 R32, R72.reuse, R82, R32 ;  /* 0x000000524820723c */ /* 0x040fe20000001820 */
[----:B------:R-:W1:Y:S01]  /*d6d0*/  LDSM.16.MT88.4 R80, [R225+0x1000] ;  /* 0x00100000e150783b */ /* 0x000e620000004200 */
[----:B------:R-:W-:Y:S02]  /*d6e0*/  MUFU.EX2 R99, R141 ;  /* 0x0000008d00637308 */ /* 0x000fe40000000800 */
[----:B------:R-:W-:Y:S04]  /*d6f0*/  FADD.FTZ R0, R193, R0 ;  /* 0x00000000c1007221 */ /* 0x000fe80000010000 */
[-C--:B------:R-:W-:Y:S04]  /*d700*/  HMMA.16816.F32 R36, R72, R88.reuse, R36 ;  /* 0x000000584824723c */ /* 0x080fe80000001824 */
[----:B------:R-:W-:Y:S01]  /*d710*/  MUFU.EX2 R100, R144 ;  /* 0x0000009000647308 */ /* 0x000fe20000000800 */
[----:B------:R-:W-:Y:S02]  /*d720*/  FADD.FTZ R97, R192, R0 ;  /* 0x00000000c0617221 */ /* 0x000fe40000010000 */
[----:B------:R-:W-:Y:S01]  /*d730*/  FADD.FTZ R0, R187, R98 ;  /* 0x00000062bb007221 */ /* 0x000fe20000010000 */
[C---:B------:R-:W-:Y:S06]  /*d740*/  HMMA.16816.F32 R40, R76.reuse, R88, R40 ;  /* 0x000000584c28723c */ /* 0x040fec0000001828 */
[----:B------:R-:W2:Y:S02]  /*d750*/  MUFU.EX2 R101, R145 ;  /* 0x0000009100657308 */ /* 0x000ea40000000800 */
[-C--:B------:R-:W-:Y:S08]  /*d760*/  HMMA.16816.F32 R44, R76, R90.reuse, R44 ;  /* 0x0000005a4c2c723c */ /* 0x080ff0000000182c */
[C---:B------:R-:W-:Y:S01]  /*d770*/  HMMA.16816.F32 R48, R72.reuse, R90, R48 ;  /* 0x0000005a4830723c */ /* 0x040fe20000001830 */
[----:B------:R-:W4:Y:S07]  /*d780*/  LDSM.16.MT88.4 R88, [R229+0x1000] ;  /* 0x00100000e558783b */ /* 0x000f2e0000004200 */
[-C--:B---3--:R-:W-:Y:S04]  /*d790*/  HMMA.16816.F32 R52, R72, R84.reuse, R52 ;  /* 0x000000544834723c */ /* 0x088fe80000001834 */
[----:B--2---:R-:W-:Y:S04]  /*d7a0*/  F2FP.PACK_AB R120, R100, R101 ;  /* 0x000000656478723e */ /* 0x004fe800000000ff */
[C---:B------:R-:W-:Y:S08]  /*d7b0*/  HMMA.16816.F32 R56, R76.reuse, R84, R56 ;  /* 0x000000544c38723c */ /* 0x040ff00000001838 */
[-C--:B------:R-:W-:Y:S07]  /*d7c0*/  HMMA.16816.F32 R60, R76, R86.reuse, R60 ;  /* 0x000000564c3c723c */ /* 0x080fee000000183c */
[----:B------:R-:W-:Y:S01]  /*d7d0*/  FADD.FTZ R76, R109, R96 ;  /* 0x000000606d4c7221 */ /* 0x000fe20000010000 */
[----:B------:R-:W-:Y:S01]  /*d7e0*/  HMMA.16816.F32 R64, R72, R86, R64 ;  /* 0x000000564840723c */ /* 0x000fe20000001840 */
[----:B------:R-:W2:Y:S01]  /*d7f0*/  LDSM.16.MT88.4 R84, [R228+0x1000] ;  /* 0x00100000e454783b */ /* 0x000ea20000004200 */
[----:B------:R3:W-:Y:S02]  /*d800*/  MUFU.EX2 R109, R160 ;  /* 0x000000a0006d7308 */ /* 0x0007e40000000800 */
[----:B------:R-:W-:Y:S01]  /*d810*/  F2FP.PACK_AB R78, R128, R126 ;  /* 0x0000007e804e723e */ /* 0x000fe200000000ff */
[----:B------:R-:W-:Y:S01]  /*d820*/  FADD.FTZ R96, R108, R76 ;  /* 0x0000004c6c607221 */ /* 0x000fe20000010000 */
[----:B------:R-:W-:Y:S02]  /*d830*/  F2FP.PACK_AB R76, R124, R105 ;  /* 0x000000697c4c723e */ /* 0x000fe400000000ff */
[----:B------:R-:W-:Y:S04]  /*d840*/  F2FP.PACK_AB R72, R194, R195 ;  /* 0x000000c3c248723e */ /* 0x000fe800000000ff */
[----:B------:R-:W-:Y:S01]  /*d850*/  F2FP.PACK_AB R73, R125, R123 ;  /* 0x0000007b7d49723e */ /* 0x000fe200000000ff */
[----:B------:R-:W-:Y:S01]  /*d860*/  MUFU.EX2 R108, R164 ;  /* 0x000000a4006c7308 */ /* 0x000fe20000000800 */
[----:B------:R-:W-:Y:S02]  /*d870*/  F2FP.PACK_AB R74, R192, R193 ;  /* 0x000000c1c04a723e */ /* 0x000fe400000000ff */
[----:B------:R-:W-:Y:S02]  /*d880*/  F2FP.PACK_AB R75, R129, R127 ;  /* 0x0000007f814b723e */ /* 0x000fe400000000ff */
[----:B------:R-:W-:Y:S02]  /*d890*/  F2FP.PACK_AB R77, R114, R110 ;  /* 0x0000006e724d723e */ /* 0x000fe400000000ff */
[----:B------:R-:W-:Y:S02]  /*d8a0*/  F2FP.PACK_AB R79, R187, R119 ;  /* 0x00000077bb4f723e */ /* 0x000fe400000000ff */
[----:B------:R-:W-:Y:S01]  /*d8b0*/  F2FP.PACK_AB R124, R113, R115 ;  /* 0x00000073717c723e */ /* 0x000fe200000000ff */
[-C--:B-1----:R-:W-:Y:S01]  /*d8c0*/  HMMA.16816.F32 R4, R72, R80.reuse, R4 ;  /* 0x000000504804723c */ /* 0x082fe20000001804 */
[----:B------:R-:W1:Y:S01]  /*d8d0*/  MUFU.EX2 R110, R165 ;  /* 0x000000a5006e7308 */ /* 0x000e620000000800 */
[----:B---3--:R-:W-:Y:S01]  /*d8e0*/  LDSM.16.MT88.4 R160, [R226+0x3000] ;  /* 0x00300000e2a0783b */ /* 0x008fe20000004200 */
[----:B------:R-:W-:Y:S05]  /*d8f0*/  MOV R119, R68 ;  /* 0x0000004400777202 */ /* 0x000fea0000000f00 */
[C---:B------:R-:W-:Y:S03]  /*d900*/  HMMA.16816.F32 R8, R76.reuse, R80, R8 ;  /* 0x000000504c08723c */ /* 0x040fe60000001808 */
[----:B------:R-:W-:Y:S05]  /*d910*/  MUFU.EX2 R105, R180 ;  /* 0x000000b400697308 */ /* 0x000fea0000000800 */
[-C--:B------:R-:W-:Y:S08]  /*d920*/  HMMA.16816.F32 R12, R76, R82.reuse, R12 ;  /* 0x000000524c0c723c */ /* 0x080ff0000000180c */
[C---:B------:R-:W-:Y:S01]  /*d930*/  HMMA.16816.F32 R16, R72.reuse, R82, R16 ;  /* 0x000000524810723c */ /* 0x040fe20000001810 */
[----:B------:R-:W3:Y:S03]  /*d940*/  LDSM.16.MT88.4 R80, [R225+0x1800] ;  /* 0x00180000e150783b */ /* 0x000ee60000004200 */
[----:B-1----:R-:W-:Y:S04]  /*d950*/  F2FP.PACK_AB R126, R108, R110 ;  /* 0x0000006e6c7e723e */ /* 0x002fe800000000ff */
[-C--:B----4-:R-:W-:Y:S01]  /*d960*/  HMMA.16816.F32 R20, R72, R88.reuse, R20 ;  /* 0x000000584814723c */ /* 0x090fe20000001814 */
[----:B------:R-:W-:Y:S07]  /*d970*/  LDSM.16.MT88.4 R164, [R229+0x3000] ;  /* 0x00300000e5a4783b */ /* 0x000fee0000004200 */
        /* <DEDUP_REMOVED lines=8> */
[----:B------:R-:W4:Y:S07]  /*da00*/  LDSM.16.MT88.4 R92, [R226+0x1800] ;  /* 0x00180000e25c783b */ /* 0x000f2e0000004200 */
[-C--:B--2---:R-:W-:Y:S08]  /*da10*/  HMMA.16816.F32 R52, R72, R84.reuse, R52 ;  /* 0x000000544834723c */ /* 0x084ff00000001834 */
[C---:B------:R-:W-:Y:S08]  /*da20*/  HMMA.16816.F32 R56, R76.reuse, R84, R56 ;  /* 0x000000544c38723c */ /* 0x040ff00000001838 */
[-C--:B------:R-:W-:Y:S07]  /*da30*/  HMMA.16816.F32 R60, R76, R86.reuse, R60 ;  /* 0x000000564c3c723c */ /* 0x080fee000000183c */
[----:B------:R-:W-:Y:S01]  /*da40*/  F2FP.PACK_AB R78, R136, R134 ;  /* 0x00000086884e723e */ /* 0x000fe200000000ff */
[----:B------:R-:W-:Y:S01]  /*da50*/  HMMA.16816.F32 R64, R72, R86, R64 ;  /* 0x000000564840723c */ /* 0x000fe20000001840 */
[----:B------:R-:W2:Y:S03]  /*da60*/  LDSM.16.MT88.4 R84, [R228+0x1800] ;  /* 0x00180000e454783b */ /* 0x000ea60000004200 */
[----:B------:R-:W-:Y:S01]  /*da70*/  FADD.FTZ R76, R107, R96 ;  /* 0x000000606b4c7221 */ /* 0x000fe20000010000 */
[----:B------:R-:W-:Y:S01]  /*da80*/  F2FP.PACK_AB R77, R190, R189 ;  /* 0x000000bdbe4d723e */ /* 0x000fe200000000ff */
[----:B------:R-:W5:Y:S01]  /*da90*/  MUFU.EX2 R107, R177 ;  /* 0x000000b1006b7308 */ /* 0x000f620000000800 */
[----:B------:R-:W-:Y:S01]  /*daa0*/  F2FP.PACK_AB R72, R184, R191 ;  /* 0x000000bfb848723e */ /* 0x000fe200000000ff */
[----:B------:R-:W-:Y:S01]  /*dab0*/  FADD.FTZ R96, R122, R76 ;  /* 0x0000004c7a607221 */ /* 0x000fe20000010000 */
[----:B------:R-:W-:Y:S03]  /*dac0*/  F2FP.PACK_AB R73, R133, R132 ;  /* 0x000000848549723e */ /* 0x000fe600000000ff */
[----:B------:R-:W-:Y:S02]  /*dad0*/  F2FP.PACK_AB R74, R201, R200 ;  /* 0x000000c8c94a723e */ /* 0x000fe400000000ff */
[----:B------:R-:W-:Y:S02]  /*dae0*/  F2FP.PACK_AB R75, R137, R135 ;  /* 0x00000087894b723e */ /* 0x000fe400000000ff */
[----:B------:R-:W-:Y:S02]  /*daf0*/  F2FP.PACK_AB R76, R131, R130 ;  /* 0x00000082834c723e */ /* 0x000fe400000000ff */
[----:B------:R-:W-:Y:S03]  /*db00*/  F2FP.PACK_AB R79, R216, R214 ;  /* 0x000000d6d84f723e */ /* 0x000fe600000000ff */
[-C--:B---3--:R-:W-:Y:S08]  /*db10*/  HMMA.16816.F32 R4, R72, R80.reuse, R4 ;  /* 0x000000504804723c */ /* 0x088ff00000001804 */
[C---:B------:R-:W-:Y:S08]  /*db20*/  HMMA.16816.F32 R8, R76.reuse, R80, R8 ;  /* 0x000000504c08723c */ /* 0x040ff00000001808 */
[-C--:B------:R-:W-:Y:S08]  /*db30*/  HMMA.16816.F32 R12, R76, R82.reuse, R12 ;  /* 0x000000524c0c723c */ /* 0x080ff0000000180c */
[C---:B------:R-:W-:Y:S01]  /*db40*/  HMMA.16816.F32 R16, R72.reuse, R82, R16 ;  /* 0x000000524810723c */ /* 0x040fe20000001810 */
[----:B------:R-:W3:Y:S07]  /*db50*/  LDSM.16.MT88.4 R80, [R225+0x2000] ;  /* 0x00200000e150783b */ /* 0x000eee0000004200 */
[-C--:B-1----:R-:W-:Y:S08]  /*db60*/  HMMA.16816.F32 R20, R72, R88.reuse, R20 ;  /* 0x000000584814723c */ /* 0x082ff00000001814 */
[C---:B------:R-:W-:Y:S08]  /*db70*/  HMMA.16816.F32 R24, R76.reuse, R88, R24 ;  /* 0x000000584c18723c */ /* 0x040ff00000001818 */
[-C--:B------:R-:W-:Y:S08]  /*db80*/  HMMA.16816.F32 R28, R76, R90.reuse, R28 ;  /* 0x0000005a4c1c723c */ /* 0x080ff0000000181c */
[C---:B------:R-:W-:Y:S01]  /*db90*/  HMMA.16816.F32 R32, R72.reuse, R90, R32 ;  /* 0x0000005a4820723c */ /* 0x040fe20000001820 */
[----:B------:R-:W1:Y:S07]  /*dba0*/  LDSM.16.MT88.4 R88, [R229+0x2000] ;  /* 0x00200000e558783b */ /* 0x000e6e0000004200 */
[-C--:B----4-:R-:W-:Y:S08]  /*dbb0*/  HMMA.16816.F32 R36, R72, R92.reuse, R36 ;  /* 0x0000005c4824723c */ /* 0x090ff00000001824 */
        /* <DEDUP_REMOVED lines=11> */
[----:B------:R-:W-:Y:S02]  /*dc70*/  F2FP.PACK_AB R77, R249, R247 ;  /* 0x000000f7f94d723e */ /* 0x000fe400000000ff */
[----:B------:R-:W-:Y:S01]  /*dc80*/  F2FP.PACK_AB R72, R210, R208 ;  /* 0x000000d0d248723e */ /* 0x000fe200000000ff */
[----:B------:R-:W-:Y:S01]  /*dc90*/  FADD.FTZ R96, R125, R76 ;  /* 0x0000004c7d607221 */ /* 0x000fe20000010000 */
[----:B------:R-:W-:Y:S03]  /*dca0*/  F2FP.PACK_AB R73, R205, R206 ;  /* 0x000000cecd49723e */ /* 0x000fe600000000ff */
[----:B------:R-:W-:Y:S02]  /*dcb0*/  F2FP.PACK_AB R74, R212, R213 ;  /* 0x000000d5d44a723e */ /* 0x000fe400000000ff */
[----:B------:R-:W-:Y:S02]  /*dcc0*/  F2FP.PACK_AB R75, R203, R204 ;  /* 0x000000cccb4b723e */ /* 0x000fe400000000ff */
[----:B------:R-:W-:Y:S02]  /*dcd0*/  F2FP.PACK_AB R76, R117, R118 ;  /* 0x00000076754c723e */ /* 0x000fe400000000ff */
[----:B------:R-:W-:Y:S02]  /*dce0*/  F2FP.PACK_AB R79, R109, R251 ;  /* 0x000000fb6d4f723e */ /* 0x000fe400000000ff */
[----:B------:R-:W-:Y:S01]  /*dcf0*/  F2FP.PACK_AB R125, R111, R112 ;  /* 0x000000706f7d723e */ /* 0x000fe200000000ff */
        /* <DEDUP_REMOVED lines=26> */
[----:B------:R-:W-:Y:S01]  /*dea0*/  F2FP.PACK_AB R74, R220, R218 ;  /* 0x000000dadc4a723e */ /* 0x000fe200000000ff */
[----:B------:R-:W-:Y:S01]  /*deb0*/  FADD.FTZ R3, R132, R96 ;  /* 0x0000006084037221 */ /* 0x000fe20000010000 */
[----:B------:R-:W-:Y:S02]  /*dec0*/  F2FP.PACK_AB R75, R219, R217 ;  /* 0x000000d9db4b723e */ /* 0x000fe400000000ff */
[----:B------:R-:W-:Y:S01]  /*ded0*/  F2FP.PACK_AB R76, R221, R215 ;  /* 0x000000d7dd4c723e */ /* 0x000fe200000000ff */
[----:B------:R-:W-:Y:S01]  /*dee0*/  FADD.FTZ R3, R133, R3 ;  /* 0x0000000385037221 */ /* 0x000fe20000010000 */
[----:B------:R-:W-:Y:S02]  /*def0*/  F2FP.PACK_AB R79, R102, R103 ;  /* 0x00000067664f723e */ /* 0x000fe400000000ff */
[----:B-----5:R-:W-:Y:S01]  /*df00*/  F2FP.PACK_AB R127, R105, R107 ;  /* 0x0000006b697f723e */ /* 0x020fe200000000ff */
[-C--:B---3--:R-:W-:Y:S03]  /*df10*/  HMMA.16816.F32 R4, R72, R80.reuse, R4 ;  /* 0x000000504804723c */ /* 0x088fe60000001804 */
[----:B------:R-:W-:Y:S04]  /*df20*/  FADD.FTZ R3, R135, R3 ;  /* 0x0000000387037221 */ /* 0x000fe80000010000 */
[----:B------:R-:W-:Y:S01]  /*df30*/  FADD.FTZ R3, R137, R3 ;  /* 0x0000000389037221 */ /* 0x000fe20000010000 */
[C---:B------:R-:W-:Y:S01]  /*df40*/  HMMA.16816.F32 R8, R76.reuse, R80, R8 ;  /* 0x000000504c08723c */ /* 0x040fe20000001808 */
[----:B------:R-:W-:Y:S07]  /*df50*/  MUFU.EX2 R80, R148 ;  /* 0x0000009400507308 */ /* 0x000fee0000000800 */
[-C--:B------:R-:W-:Y:S03]  /*df60*/  HMMA.16816.F32 R12, R76, R82.reuse, R12 ;  /* 0x000000524c0c723c */ /* 0x080fe6000000180c */
[----:B------:R-:W3:Y:S05]  /*df70*/  MUFU.EX2 R81, R149 ;  /* 0x0000009500517308 */ /* 0x000eea0000000800 */
[C---:B------:R-:W-:Y:S05]  /*df80*/  HMMA.16816.F32 R16, R72.reuse, R82, R16 ;  /* 0x000000524810723c */ /* 0x040fea0000001810 */
[----:B------:R-:W-:Y:S03]  /*df90*/  MUFU.EX2 R82, R156 ;  /* 0x0000009c00527308 */ /* 0x000fe60000000800 */
[-C--:B-1----:R-:W-:Y:S07]  /*dfa0*/  HMMA.16816.F32 R20, R72, R88.reuse, R20 ;  /* 0x000000584814723c */ /* 0x082fee0000001814 */
[----:B------:R-:W1:Y:S01]  /*dfb0*/  MUFU.EX2 R83, R157 ;  /* 0x0000009d00537308 */ /* 0x000e620000000800 */
[C---:B------:R-:W-:Y:S04]  /*dfc0*/  HMMA.16816.F32 R24, R76.reuse, R88, R24 ;  /* 0x000000584c18723c */ /* 0x040fe80000001818 */
[----:B---3--:R-:W-:Y:S04]  /*dfd0*/  F2FP.PACK_AB R123, R80, R81 ;  /* 0x00000051507b723e */ /* 0x008fe800000000ff */
[-C--:B------:R-:W-:Y:S01]  /*dfe0*/  HMMA.16816.F32 R28, R76, R90.reuse, R28 ;  /* 0x0000005a4c1c723c */ /* 0x080fe2000000181c */
[----:B------:R-:W3:Y:S07]  /*dff0*/  MUFU.EX2 R88, R140 ;  /* 0x0000008c00587308 */ /* 0x000eee0000000800 */
[C---:B------:R-:W-:Y:S04]  /*e000*/  HMMA.16816.F32 R32, R72.reuse, R90, R32 ;  /* 0x0000005a4820723c */ /* 0x040fe80000001820 */
[----:B-1----:R-:W-:Y:S04]  /*e010*/  F2FP.PACK_AB R121, R82, R83 ;  /* 0x000000535279723e */ /* 0x002fe800000000ff */
[-C--:B----4-:R-:W-:Y:S08]  /*e020*/  HMMA.16816.F32 R36, R72, R92.reuse, R36 ;  /* 0x0000005c4824723c */ /* 0x090ff00000001824 */
[C---:B------:R-:W-:Y:S04]  /*e030*/  HMMA.16816.F32 R40, R76.reuse, R92, R40 ;  /* 0x0000005c4c28723c */ /* 0x040fe80000001828 */
[----:B---3--:R-:W-:Y:S04]  /*e040*/  F2FP.PACK_AB R122, R88, R99 ;  /* 0x00000063587a723e */ /* 0x008fe800000000ff */
[-C--:B------:R-:W-:Y:S08]  /*e050*/  HMMA.16816.F32 R44, R76, R94.reuse, R44 ;  /* 0x0000005e4c2c723c */ /* 0x080ff0000000182c */
[C---:B------:R-:W-:Y:S08]  /*e060*/  HMMA.16816.F32 R48, R72.reuse, R94, R48 ;  /* 0x0000005e4830723c */ /* 0x040ff00000001830 */
[-C--:B--2---:R-:W-:Y:S08]  /*e070*/  HMMA.16816.F32 R52, R72, R84.reuse, R52 ;  /* 0x000000544834723c */ /* 0x084ff00000001834 */
[C---:B------:R-:W-:Y:S01]  /*e080*/  HMMA.16816.F32 R56, R76.reuse, R84, R56 ;  /* 0x000000544c38723c */ /* 0x040fe20000001838 */
[----:B------:R-:W2:Y:S07]  /*e090*/  LDL R84, [R1+0x1c] ;  /* 0x00001c0001547983 */ /* 0x000eae0000100800 */
[-C--:B------:R-:W-:Y:S07]  /*e0a0*/  HMMA.16816.F32 R60, R76, R86.reuse, R60 ;  /* 0x000000564c3c723c */ /* 0x080fee000000183c */
[----:B------:R-:W-:Y:S01]  /*e0b0*/  FADD.FTZ R77, R189, R0 ;  /* 0x00000000bd4d7221 */ /* 0x000fe20000010000 */
[----:B------:R-:W-:Y:S04]  /*e0c0*/  HMMA.16816.F32 R64, R72, R86, R64 ;  /* 0x000000564840723c */ /* 0x000fe80000001840 */
[----:B------:R-:W-:Y:S03]  /*e0d0*/  FADD.FTZ R76, R191, R97 ;  /* 0x00000061bf4c7221 */ /* 0x000fe60000010000 */
[----:B------:R-:W-:Y:S01]  /*e0e0*/  FADD.FTZ R72, R131, R2 ;  /* 0x0000000283487221 */ /* 0x000fe20000010000 */
[-C--:B------:R-:W-:Y:S01]  /*e0f0*/  HMMA.16816.F32 R180, R124, R172.reuse, R4 ;  /* 0x000000ac7cb4723c */ /* 0x080fe20000001804 */
[----:B------:R-:W1:Y:S04]  /*e100*/  LDSM.16.MT88.4 R4, [R228+0x3000] ;  /* 0x00300000e404783b */ /* 0x000e680000004200 */
[----:B------:R-:W-:Y:S02]  /*e110*/  FADD.FTZ R2, R190, R77 ;  /* 0x0000004dbe027221 */ /* 0x000fe40000010000 */
[----:B------:R-:W-:Y:S01]  /*e120*/  FADD.FTZ R0, R184, R76 ;  /* 0x0000004cb8007221 */ /* 0x000fe20000010000 */
[C---:B------:R-:W-:Y:S04]  /*e130*/  HMMA.16816.F32 R148, R120.reuse, R172, R8 ;  /* 0x000000ac7894723c */ /* 0x040fe80000001808 */
[----:B------:R-:W-:Y:S03]  /*e140*/  FADD.FTZ R0, R200, R0 ;  /* 0x00000000c8007221 */ /* 0x000fe60000010000 */
[----:B------:R-:W-:Y:S01]  /*e150*/  FADD.FTZ R9, R134, R72 ;  /* 0x0000004886097221 */ /* 0x000fe20000010000 */
[-C--:B------:R-:W-:Y:S04]  /*e160*/  HMMA.16816.F32 R156, R120, R174.reuse, R12 ;  /* 0x000000ae789c723c */ /* 0x080fe8000000180c */
[----:B------:R-:W-:Y:S02]  /*e170*/  FADD.FTZ R8, R214, R2 ;  /* 0x00000002d6087221 */ /* 0x000fe40000010000 */
[----:B------:R-:W-:Y:S02]  /*e180*/  FADD.FTZ R2, R136, R9 ;  /* 0x0000000988027221 */ /* 0x000fe40000010000 */
[C---:B------:R-:W-:Y:S04]  /*e190*/  HMMA.16816.F32 R172, R124.reuse, R174, R16 ;  /* 0x000000ae7cac723c */ /* 0x040fe80000001810 */
[----:B------:R-:W-:Y:S02]  /*e1a0*/  FADD.FTZ R11, R201, R0 ;  /* 0x00000000c90b7221 */ /* 0x000fe40000010000 */
[----:B------:R-:W-:Y:S02]  /*e1b0*/  FADD.FTZ R0, R216, R8 ;  /* 0x00000008d8007221 */ /* 0x000fe40000010000 */
[-C--:B------:R-:W-:Y:S04]  /*e1c0*/  HMMA.16816.F32 R176, R124, R164.reuse, R20 ;  /* 0x000000a47cb0723c */ /* 0x080fe80000001814 */
[----:B------:R-:W-:Y:S02]  /*e1d0*/  FADD.FTZ R11, R208, R11 ;  /* 0x0000000bd00b7221 */ /* 0x000fe40000010000 */
[----:B------:R-:W-:Y:S01]  /*e1e0*/  FADD.FTZ R9, R118, R2 ;  /* 0x0000000276097221 */ /* 0x000fe20000010000 */
[----:B------:R-:W-:Y:S01]  /*e1f0*/  MOV R118, R69 ;  /* 0x0000004500767202 */ /* 0x000fe20000000f00 */
[----:B------:R-:W-:Y:S01]  /*e200*/  FADD.FTZ R10, R206, R3 ;  /* 0x00000003ce0a7221 */ /* 0x000fe20000010000 */
[C---:B------:R-:W-:Y:S04]  /*e210*/  HMMA.16816.F32 R140, R120.reuse, R164, R24 ;  /* 0x000000a4788c723c */ /* 0x040fe80000001818 */
[----:B------:R-:W-:Y:S02]  /*e220*/  FADD.FTZ R8, R247, R0 ;  /* 0x00000000f7087221 */ /* 0x000fe40000010000 */
[----:B------:R-:W-:Y:S02]  /*e230*/  FADD.FTZ R3, R210, R11 ;  /* 0x0000000bd2037221 */ /* 0x000fe40000010000 */
[----:B------:R-:W-:Y:S01]  /*e240*/  FADD.FTZ R0, R117, R9 ;  /* 0x0000000975007221 */ /* 0x000fe20000010000 */
[-C--:B------:R-:W-:Y:S03]  /*e250*/  HMMA.16816.F32 R144, R120, R166.reuse, R28 ;  /* 0x000000a67890723c */ /* 0x080fe6000000181c */
[----:B------:R-:W-:Y:S01]  /*e260*/  FADD.FTZ R2, R205, R10 ;  /* 0x0000000acd027221 */ /* 0x000fe20000010000 */
[----:B------:R-:W-:Y:S01]  /*e270*/  MOV R117, R70 ;  /* 0x0000004600757202 */ /* 0x000fe20000000f00 */
[----:B------:R-:W-:Y:S02]  /*e280*/  FADD.FTZ R11, R249, R8 ;  /* 0x00000008f90b7221 */ /* 0x000fe40000010000 */
[----:B------:R-:W-:Y:S01]  /*e290*/  FADD.FTZ R10, R213, R3 ;  /* 0x00000003d50a7221 */ /* 0x000fe20000010000 */
[C---:B------:R-:W-:Y:S04]  /*e2a0*/  HMMA.16816.F32 R164, R124.reuse, R166, R32 ;  /* 0x000000a67ca4723c */ /* 0x040fe80000001820 */
[----:B------:R-:W-:Y:S01]  /*e2b0*/  FADD.FTZ R8, R116, R0 ;  /* 0x0000000074087221 */ /* 0x000fe20000010000 */
[----:B------:R-:W-:Y:S01]  /*e2c0*/  MOV R116, R71 ;  /* 0x0000004700747202 */ /* 0x000fe20000000f00 */
        /* <DEDUP_REMOVED lines=18> */
[-C--:B-1----:R-:W-:Y:S03]  /*e3f0*/  HMMA.16816.F32 R152, R124, R4.reuse, R52 ;  /* 0x000000047c98723c */ /* 0x082fe60000001834 */
        /* <DEDUP_REMOVED lines=27> */
[----:B------:R-:W-:Y:S03]  /*e5b0*/  FADD.FTZ R0, R81, R0 ;  /* 0x0000000051007221 */ /* 0x000fe60000010000 */
[----:B------:R1:W-:Y:S01]  /*e5c0*/  STL [R1+0x20], R2 ;  /* 0x0000200201007387 */ /* 0x0003e20000100800 */
[----:B------:R-:W-:Y:S05]  /*e5d0*/  FADD.FTZ R0, R80, R0 ;  /* 0x0000000050007221 */ /* 0x000fea0000010000 */
[----:B------:R1:W-:Y:S01]  /*e5e0*/  STL [R1+0x2c], R0 ;  /* 0x00002c0001007387 */ /* 0x0003e20000100800 */
[C---:B--2---:R-:W-:Y:S02]  /*e5f0*/  ISETP.GT.AND P0, PT, R245.reuse, R84, PT ;  /* 0x00000054f500720c */ /* 0x044fe40003f04270 */
[----:B------:R-:W-:Y:S11]  /*e600*/  IADD3 R245, R245, -0x1, RZ ;  /* 0xfffffffff5f57810 */ /* 0x000ff60007ffe0ff */
[----:B-1----:R-:W-:-:S05]  /*e610*/  @P0 BRA `(.L_x_555) ;  /* 0xffff9c1000000947 */ /* 0x002fca000383ffff */
.L_x_544:
[----:B-1----:R-:W-:-:S13]  /*e620*/  ISETP.GE.AND P0, PT, R245, RZ, PT ;  /* 0x000000fff500720c */ /* 0x002fda0003f06270 */
[----:B------:R-:W-:Y:S05]  /*e630*/  @!P0 BRA `(.L_x_556) ;  /* 0x0000526000008947 */ /* 0x000fea0003800000 */
[----:B------:R-:W-:Y:S01]  /*e640*/  IMAD.MOV.U32 R118, RZ, RZ, R70 ;  /* 0x000000ffff767224 */ /* 0x000fe200078e0046 */
[----:B------:R-:W-:Y:S01]  /*e650*/  MOV R119, R68 ;  /* 0x0000004400777202 */ /* 0x000fe20000000f00 */
[----:B------:R-:W-:Y:S01]  /*e660*/  IMAD.MOV.U32 R117, RZ, RZ, R71 ;  /* 0x000000ffff757224 */ /* 0x000fe200078e0047 */
[----:B------:R-:W-:Y:S02]  /*e670*/  MOV R116, R69 ;  /* 0x0000004500747202 */ /* 0x000fe40000000f00 */
.L_x_563:
[----:B------:R-:W2:Y:S01]  /*e680*/  LDL.64 R6, [R1+0x48] ;  /* 0x0000480001067983 */ /* 0x000ea20000100a00 */
[----:B------:R-:W-:Y:S04]  /*e690*/  DEPBAR.LE SB0, 0x0 ;  /* 0x000080000000791a */ /* 0x000fe80000000000 */
[----:B------:R-:W3:Y:S01]  /*e6a0*/  LDL R5, [R1+0x58] ;  /* 0x0000580001057983 */ /* 0x000ee20000100800 */
[----:B------:R-:W-:Y:S01]  /*e6b0*/  WARPSYNC 0xffffffff ;  /* 0xffffffff00007948 */ /* 0x000fe20003800000 */
[----:B------:R-:W-:Y:S01]  /*e6c0*/  SHF.R.S32.HI R0, RZ, 0x1f, R252 ;  /* 0x0000001fff007819 */ /* 0x000fe200000114fc */
[----:B------:R-:W-:Y:S01]  /*e6d0*/  IMAD.WIDE.U32 R2, R252, c[0x0][0x208], RZ ;  /* 0x00008200fc027a25 */ /* 0x000fe200078e00ff */
[----:B------:R-:W-:Y:S01]  /*e6e0*/  BAR.SYNC.DEFER_BLOCKING 0x0 ;  /* 0x0000000000007b1d */ /* 0x000fe20000010000 */
[----:B------:R-:W-:Y:S02]  /*e6f0*/  SHF.R.S32.HI R4, RZ, 0x1f, R242 ;  /* 0x0000001fff047819 */ /* 0x000fe400000114f2 */
[----:B------:R-:W-:Y:S02]  /*e700*/  IMAD R0, R0, c[0x0][0x208], RZ ;  /* 0x0000820000007a24 */ /* 0x000fe400078e02ff */
[C---:B------:R-:W-:Y:S01]  /*e710*/  SHF.L.U64.HI R100, R242.reuse, 0x1, R4 ;  /* 0x00000001f2647819 */ /* 0x040fe20000010204 */
[----:B------:R-:W-:Y:S02]  /*e720*/  IMAD.SHL.U32 R104, R242, 0x2, RZ ;  /* 0x00000002f2687824 */ /* 0x000fe400078e00ff */
[----:B------:R-:W-:Y:S04]  /*e730*/  IMAD R0, R252, c[0x0][0x20c], R0 ;  /* 0x00008300fc007a24 */ /* 0x000fe800078e0200 */
[----:B------:R-:W-:Y:S01]  /*e740*/  IMAD.IADD R3, R3, 0x1, R0 ;  /* 0x0000000103037824 */ /* 0x000fe200078e0200 */
[----:B------:R-:W-:Y:S03]  /*e750*/  SHF.R.S32.HI R0, RZ, 0x1f, R244 ;  /* 0x0000001fff007819 */ /* 0x000fe600000114f4 */
[----:B------:R-:W-:Y:S04]  /*e760*/  IMAD.WIDE.U32 R2, R244, c[0x0][0x218], R2 ;  /* 0x00008600f4027a25 */ /* 0x000fe800078e0002 */
[----:B------:R-:W-:Y:S01]  /*e770*/  IMAD R0, R0, c[0x0][0x218], RZ ;  /* 0x0000860000007a24 */ /* 0x000fe200078e02ff */
[----:B------:R1:W4:Y:S03]  /*e780*/  LDSM.16.M88.4 R112, [R231] ;  /* 0x00000000e770783b */ /* 0x0003260000000200 */
[----:B------:R-:W-:Y:S01]  /*e790*/  IMAD R0, R244, c[0x0][0x21c], R0 ;  /* 0x00008700f4007a24 */ /* 0x000fe200078e0200 */
[----:B------:R1:W1:Y:S04]  /*e7a0*/  LDSM.16.M88.4 R108, [R231+0x2000] ;  /* 0x00200000e76c783b */ /* 0x0002680000000200 */
[----:B-----5:R1:W1:Y:S04]  /*e7b0*/  LDSM.16.M88.4 R16, [R224] ;  /* 0x00000000e010783b */ /* 0x0202680000000200 */
        /* <DEDUP_REMOVED lines=15> */
[----:B--2---:R-:W-:Y:S04]  /*e8b0*/  IADD3 R88, P0, R6, R2, RZ ;  /* 0x0000000206587210 */ /* 0x004fe80007f1e0ff */
[----:B---3--:R-:W-:Y:S02]  /*e8c0*/  IADD3.X R2, R5, R3, R0, P0, !PT ;  /* 0x0000000305027210 */ /* 0x008fe400007fe400 */
[C---:B------:R-:W-:Y:S04]  /*e8d0*/  LEA R0, P0, R88.reuse, c[0x0][0x1f8], 0x1 ;  /* 0x00007e0058007a11 */ /* 0x040fe800078008ff */
[----:B------:R-:W-:Y:S01]  /*e8e0*/  LEA.HI.X R88, R88, c[0x0][0x1fc], R2, 0x1, P0 ;  /* 0x00007f0058587a11 */ /* 0x000fe200000f0c02 */
[----:B------:R-:W-:-:S06]  /*e8f0*/  BRA.DIV ~URZ, `(.L_x_557) ;  /* 0x0000baf27f007947 */ /* 0x000fcc000b800000 */
[----:B-1--4-:R1:W2:Y:S02]  /*e900*/  SHFL.IDX PT, R85, R88, RZ, 0x181f ;  /* 0x00181fff58557589 */ /* 0x0122a400000e0000 */
.L_x_612:
[-C--:B------:R-:W-:Y:S01]  /*e910*/  HMMA.16816.F32 R4, R112, R16.reuse, RZ ;  /* 0x000000107004723c */ /* 0x080fe200000018ff */
[----:B------:R-:W3:Y:S01]  /*e920*/  SHFL.IDX PT, R84, R0, RZ, 0x181f ;  /* 0x00181fff00547589 */ /* 0x000ee200000e0000 */
[----:B------:R-:W-:Y:S06]  /*e930*/  BSSY B0, `(.L_x_558) ;  /* 0x00001d5000007945 */ /* 0x000fec0003800000 */
[C---:B------:R-:W-:Y:S01]  /*e940*/  HMMA.16816.F32 R8, R108.reuse, R16, RZ ;  /* 0x000000106c08723c */ /* 0x040fe200000018ff */
[----:B------:R-:W4:Y:S07]  /*e950*/  SHFL.IDX PT, R2, R0, 0x1, 0x181f ;  /* 0x00381f0000027f89 */ /* 0x000f2e00000e0000 */
[-C--:B------:R-:W-:Y:S01]  /*e960*/  HMMA.16816.F32 R12, R108, R18.reuse, RZ ;  /* 0x000000126c0c723c */ /* 0x080fe200000018ff */
[----:B------:R-:W5:Y:S07]  /*e970*/  SHFL.IDX PT, R3, R88, 0x1, 0x181f ;  /* 0x00381f0058037f89 */ /* 0x000f6e00000e0000 */
[C---:B------:R-:W-:Y:S01]  /*e980*/  HMMA.16816.F32 R16, R112.reuse, R18, RZ ;  /* 0x000000127010723c */ /* 0x040fe200000018ff */
[----:B------:R-:W1:Y:S07]  /*e990*/  SHFL.IDX PT, R90, R0, 0x2, 0x181f ;  /* 0x00581f00005a7f89 */ /* 0x000e6e00000e0000 */
[-C--:B------:R-:W-:Y:S01]  /*e9a0*/  HMMA.16816.F32 R20, R112, R32.reuse, RZ ;  /* 0x000000207014723c */ /* 0x080fe200000018ff */
[----:B------:R-:W-:Y:S07]  /*e9b0*/  SHFL.IDX PT, R86, R88, 0x2, 0x181f ;  /* 0x00581f0058567f89 */ /* 0x000fee00000e0000 */
[C---:B------:R-:W-:Y:S01]  /*e9c0*/  HMMA.16816.F32 R24, R108.reuse, R32, RZ ;  /* 0x000000206c18723c */ /* 0x040fe200000018ff */
[----:B------:R-:W2:Y:S07]  /*e9d0*/  SHFL.IDX PT, R94, R0, 0x3, 0x181f ;  /* 0x00781f00005e7f89 */ /* 0x000eae00000e0000 */
[-C--:B------:R-:W-:Y:S01]  /*e9e0*/  HMMA.16816.F32 R28, R108, R34.reuse, RZ ;  /* 0x000000226c1c723c */ /* 0x080fe200000018ff */
[----:B------:R-:W1:Y:S07]  /*e9f0*/  SHFL.IDX PT, R89, R88, 0x3, 0x181f ;  /* 0x00781f0058597f89 */ /* 0x000e6e00000e0000 */
[C---:B------:R-:W-:Y:S01]  /*ea00*/  HMMA.16816.F32 R32, R112.reuse, R34, RZ ;  /* 0x000000227020723c */ /* 0x040fe200000018ff */
[----:B------:R-:W1:Y:S07]  /*ea10*/  SHFL.IDX PT, R92, R0, 0x4, 0x181f ;  /* 0x00981f00005c7f89 */ /* 0x000e6e00000e0000 */
        /* <DEDUP_REMOVED lines=8> */
[-C--:B------:R-:W-:Y:S08]  /*eaa0*/  HMMA.16816.F32 R52, R112, R64.reuse, RZ ;  /* 0x000000407034723c */ /* 0x080ff000000018ff */
[C---:B------:R-:W-:Y:S08]  /*eab0*/  HMMA.16816.F32 R56, R108.reuse, R64, RZ ;  /* 0x000000406c38723c */ /* 0x040ff000000018ff */
[-C--:B------:R-:W-:Y:S01]  /*eac0*/  HMMA.16816.F32 R60, R108, R66.reuse, RZ ;  /* 0x000000426c3c723c */ /* 0x080fe200000018ff */
[-C--:B---3--:R-:W-:Y:S03]  /*ead0*/  IADD3 R84, P4, R84, R104.reuse, RZ ;  /* 0x0000006854547210 */ /* 0x088fe60007f9e0ff */
[----:B----4-:R-:W-:Y:S02]  /*eae0*/  IADD3 R2, P1, R2, R104, RZ ;  /* 0x0000006802027210 */ /* 0x010fe40007f3e0ff */
[-C--:B--2---:R-:W-:Y:S02]  /*eaf0*/  IADD3.X R85, R85, R100.reuse, RZ, P4, !PT ;  /* 0x0000006455557210 */ /* 0x084fe400027fe4ff */
[----:B-----5:R-:W-:Y:S01]  /*eb00*/  IADD3.X R3, R3, R100, RZ, P1, !PT ;  /* 0x0000006403037210 */ /* 0x020fe20000ffe4ff */
[C---:B------:R-:W-:Y:S02]  /*eb10*/  HMMA.16816.F32 R64, R112.reuse, R66, RZ ;  /* 0x000000427040723c */ /* 0x040fe400000018ff */
[----:B------:R2:W-:Y:S01]  /*eb20*/  LDGSTS.E.BYPASS.LTC128B.128 [R243+0x100], [R84.64], !P5 ;  /* 0x0010000054f37fae */ /* 0x0005e2000e901d46 */
[-C--:B-1----:R-:W-:Y:S02]  /*eb30*/  IADD3 R90, P0, R90, R104.reuse, RZ ;  /* 0x000000685a5a7210 */ /* 0x082fe40007f1e0ff */
[----:B------:R-:W-:Y:S02]  /*eb40*/  IADD3 R94, P6, R94, R104, RZ ;  /* 0x000000685e5e7210 */ /* 0x000fe40007fde0ff */
[-C--:B------:R-:W-:Y:S01]  /*eb50*/  IADD3.X R91, R86, R100.reuse, RZ, P0, !PT ;  /* 0x00000064565b7210 */ /* 0x080fe200007fe4ff */
[-C--:B------:R-:W-:Y:S01]  /*eb60*/  HMMA.16816.F32 R68, R112, R80.reuse, RZ ;  /* 0x000000507044723c */ /* 0x080fe200000018ff */
[----:B------:R-:W-:Y:S01]  /*eb70*/  IADD3.X R95, R89, R100, RZ, P6, !PT ;  /* 0x00000064595f7210 */ /* 0x000fe200037fe4ff */
[----:B------:R1:W-:Y:S02]  /*eb80*/  LDGSTS.E.BYPASS.LTC128B.128 [R243+0x900], [R2.64], !P5 ;  /* 0x0090000002f37fae */ /* 0x0003e4000e901d46 */
[-C--:B------:R-:W-:Y:S02]  /*eb90*/  IADD3 R92, P4, R92, R104.reuse, RZ ;  /* 0x000000685c5c7210 */ /* 0x080fe40007f9e0ff */
[-C--:B------:R-:W-:Y:S02]  /*eba0*/  IADD3 R102, P1, R102, R104.reuse, RZ ;  /* 0x0000006866667210 */ /* 0x080fe40007f3e0ff */
[----:B------:R-:W-:Y:S01]  /*ebb0*/  IADD3 R104, P0, R0, R104, RZ ;  /* 0x0000006800687210 */ /* 0x000fe20007f1e0ff */
[C---:B------:R-:W-:Y:S01]  /*ebc0*/  HMMA.16816.F32 R72, R108.reuse, R80, RZ ;  /* 0x000000506c48723c */ /* 0x040fe200000018ff */
[----:B------:R3:W-:Y:S02]  /*ebd0*/  LDGSTS.E.BYPASS.LTC128B.128 [R243+0x1100], [R90.64], !P5 ;  /* 0x011000005af37fae */ /* 0x0007e4000e901d46 */
[-C--:B------:R-:W-:Y:S02]  /*ebe0*/  IADD3.X R93, R93, R100.reuse, RZ, P4, !PT ;  /* 0x000000645d5d7210 */ /* 0x080fe400027fe4ff */
[-C--:B------:R-:W-:Y:S03]  /*ebf0*/  IADD3.X R103, R101, R100.reuse, RZ, P1, !PT ;  /* 0x0000006465677210 */ /* 0x080fe60000ffe4ff */
[-C--:B------:R-:W-:Y:S01]  /*ec00*/  HMMA.16816.F32 R76, R108, R82.reuse, RZ ;  /* 0x000000526c4c723c */ /* 0x080fe200000018ff */
[----:B------:R4:W-:Y:S07]  /*ec10*/  LDGSTS.E.BYPASS.LTC128B.128 [R243+0x1900], [R94.64], !P5 ;  /* 0x019000005ef37fae */ /* 0x0009ee000e901d46 */
[C---:B------:R-:W-:Y:S01]  /*ec20*/  HMMA.16816.F32 R80, R112.reuse, R82, RZ ;  /* 0x000000527050723c */ /* 0x040fe200000018ff */
[----:B------:R4:W-:Y:S07]  /*ec30*/  LDGSTS.E.BYPASS.LTC128B.128 [R243+0x2100], [R92.64], !P5 ;  /* 0x021000005cf37fae */ /* 0x0009ee000e901d46 */
[-C--:B--2---:R-:W-:Y:S01]  /*ec40*/  HMMA.16816.F32 R84, R112, R96.reuse, RZ ;  /* 0x000000607054723c */ /* 0x084fe200000018ff */
[----:B------:R2:W-:Y:S08]  /*ec50*/  LDGSTS.E.BYPASS.LTC128B.128 [R243+0x2900], [R102.64], !P5 ;  /* 0x0290000066f37fae */ /* 0x0005f0000e901d46 */
[----:B------:R3:W5:Y:S02]  /*ec60*/  SHFL.IDX PT, R0, R88, 0x6, 0x181f ;  /* 0x00d81f0058007f89 */ /* 0x00076400000e0000 */
[C---:B---3--:R-:W-:Y:S02]  /*ec70*/  HMMA.16816.F32 R88, R108.reuse, R96, RZ ;  /* 0x000000606c58723c */ /* 0x048fe400000018ff */
[----:B-----5:R-:W-:Y:S02]  /*ec80*/  IADD3.X R105, R0, R100, RZ, P0, !PT ;  /* 0x0000006400697210 */ /* 0x020fe400007fe4ff */
[----:B------:R-:W-:Y:S03]  /*ec90*/  ISETP.GE.AND P0, PT, R245, 0x1, PT ;  /* 0x00000001f500780c */ /* 0x000fe60003f06270 */
[----:B------:R3:W-:Y:S01]  /*eca0*/  LDGSTS.E.BYPASS.LTC128B.128 [R243+0x3100], [R104.64], !P5 ;  /* 0x0310000068f37fae */ /* 0x0007e2000e901d46 */
[-C--:B----4-:R-:W-:Y:S07]  /*ecb0*/  HMMA.16816.F32 R92, R108, R98.reuse, RZ ;  /* 0x000000626c5c723c */ /* 0x090fee00000018ff */
[----:B------:R-:W0:Y:S01]  /*ecc0*/  LDGDEPBAR ;  /* 0x00000000000079af */ /* 0x000e220000000000 */
[C---:B------:R-:W-:Y:S08]  /*ecd0*/  HMMA.16816.F32 R96, R112.reuse, R98, RZ ;  /* 0x000000627060723c */ /* 0x040ff000000018ff */
[-C--:B--2---:R-:W-:Y:S08]  /*ece0*/  HMMA.16816.F32 R100, R112, R184.reuse, RZ ;  /* 0x000000b87064723c */ /* 0x084ff000000018ff */
[C---:B---3--:R-:W-:Y:S08]  /*ecf0*/  HMMA.16816.F32 R104, R108.reuse, R184, RZ ;  /* 0x000000b86c68723c */ /* 0x048ff000000018ff */
[-C--:B------:R-:W-:Y:S08]  /*ed00*/  HMMA.16816.F32 R108, R108, R186.reuse, RZ ;  /* 0x000000ba6c6c723c */ /* 0x080ff000000018ff */
[----:B------:R-:W-:Y:S01]  /*ed10*/  HMMA.16816.F32 R112, R112, R186, RZ ;  /* 0x000000ba7070723c */ /* 0x000fe200000018ff */
[----:B------:R-:W-:Y:S07]  /*ed20*/  LDSM.16.M88.4 R184, [R232] ;  /* 0x00000000e8b8783b */ /* 0x000fee0000000200 */
[-C--:B------:R-:W-:Y:S08]  /*ed30*/  HMMA.16816.F32 R4, R188, R192.reuse, R4 ;  /* 0x000000c0bc04723c */ /* 0x080ff00000001804 */
[C---:B------:R-:W-:Y:S08]  /*ed40*/  HMMA.16816.F32 R8, R196.reuse, R192, R8 ;  /* 0x000000c0c408723c */ /* 0x040ff00000001808 */
[-C--:B------:R-:W-:Y:S08]  /*ed50*/  HMMA.16816.F32 R12, R196, R194.reuse, R12 ;  /* 0x000000c2c40c723c */ /* 0x080ff0000000180c */
[C---:B------:R-:W-:Y:S01]  /*ed60*/  HMMA.16816.F32 R16, R188.reuse, R194, R16 ;  /* 0x000000c2bc10723c */ /* 0x040fe20000001810 */
[----:B------:R-:W2:Y:S07]  /*ed70*/  LDSM.16.M88.4 R192, [R230] ;  /* 0x00000000e6c0783b */ /* 0x000eae0000000200 */
        /* <DEDUP_REMOVED lines=30> */
[----:B------:R-:W1:Y:S07]  /*ef60*/  LDSM.16.M88.4 R188, [R230+0x1800] ;  /* 0x00180000e6bc783b */ /* 0x000e6e0000000200 */
[-C--:B--2---:R-:W-:Y:S08]  /*ef70*/  HMMA.16816.F32 R4, R184, R192.reuse, R4 ;  /* 0x000000c0b804723c */ /* 0x084ff00000001804 */
[C---:B---3--:R-:W-:Y:S08]  /*ef80*/  HMMA.16816.F32 R8, R200.reuse, R192, R8 ;  /* 0x000000c0c808723c */ /* 0x048ff00000001808 */
        /* <DEDUP_REMOVED lines=8> */
[-C--:B-----5:R-:W-:Y:S08]  /*f010*/  HMMA.16816.F32 R36, R184, R208.reuse, R36 ;  /* 0x000000d0b824723c */ /* 0x0a0ff00000001824 */
[C---:B------:R-:W-:Y:S08]  /*f020*/  HMMA.16816.F32 R40, R200.reuse, R208, R40 ;  /* 0x000000d0c828723c */ /* 0x040ff00000001828 */
[-C--:B------:R-:W-:Y:S08]  /*f030*/  HMMA.16816.F32 R44, R200, R210.reuse, R44 ;  /* 0x000000d2c82c723c */ /* 0x080ff0000000182c */
[C---:B------:R-:W-:Y:S08]  /*f040*/  HMMA.16816.F32 R48, R184.reuse, R210, R48 ;  /* 0x000000d2b830723c */ /* 0x040ff00000001830 */
[-C--:B-1----:R-:W-:Y:S08]  /*f050*/  HMMA.16816.F32 R52, R184, R188.reuse, R52 ;  /* 0x000000bcb834723c */ /* 0x082ff00000001834 */
[C---:B------:R-:W-:Y:S08]  /*f060*/  HMMA.16816.F32 R56, R200.reuse, R188, R56 ;  /* 0x000000bcc838723c */ /* 0x040ff00000001838 */
[-C--:B------:R-:W-:Y:S08]  /*f070*/  HMMA.16816.F32 R60, R200, R190.reuse, R60 ;  /* 0x000000bec83c723c */ /* 0x080ff0000000183c */
[C---:B------:R-:W-:Y:S01]  /*f080*/  HMMA.16816.F32 R64, R184.reuse, R190, R64 ;  /* 0x000000beb840723c */ /* 0x040fe20000001840 */
[----:B------:R-:W1:Y:S07]  /*f090*/  LDSM.16.M88.4 R188, [R233+0x2000] ;  /* 0x00200000e9bc783b */ /* 0x000e6e0000000200 */
[-C--:B--2---:R-:W-:Y:S08]  /*f0a0*/  HMMA.16816.F32 R68, R184, R192.reuse, R68 ;  /* 0x000000c0b844723c */ /* 0x084ff00000001844 */
[C---:B------:R-:W-:Y:S08]  /*f0b0*/  HMMA.16816.F32 R72, R200.reuse, R192, R72 ;  /* 0x000000c0c848723c */ /* 0x040ff00000001848 */
[-C--:B------:R-:W-:Y:S08]  /*f0c0*/  HMMA.16816.F32 R76, R200, R194.reuse, R76 ;  /* 0x000000c2c84c723c */ /* 0x080ff0000000184c */
[C---:B------:R-:W-:Y:S08]  /*f0d0*/  HMMA.16816.F32 R80, R184.reuse, R194, R80 ;  /* 0x000000c2b850723c */ /* 0x040ff00000001850 */
[-C--:B------:R-:W-:Y:S08]  /*f0e0*/  HMMA.16816.F32 R84, R184, R196.reuse, R84 ;  /* 0x000000c4b854723c */ /* 0x080ff00000001854 */
[C---:B------:R-:W-:Y:S08]  /*f0f0*/  HMMA.16816.F32 R88, R200.reuse, R196, R88 ;  /* 0x000000c4c858723c */ /* 0x040ff00000001858 */
[-C--:B------:R-:W-:Y:S08]  /*f100*/  HMMA.16816.F32 R92, R200, R198.reuse, R92 ;  /* 0x000000c6c85c723c */ /* 0x080ff0000000185c */
[C---:B------:R-:W-:Y:S08]  /*f110*/  HMMA.16816.F32 R96, R184.reuse, R198, R96 ;  /* 0x000000c6b860723c */ /* 0x040ff00000001860 */
[-C--:B---3--:R-:W-:Y:S08]  /*f120*/  HMMA.16816.F32 R100, R184, R204.reuse, R100 ;  /* 0x000000ccb864723c */ /* 0x088ff00000001864 */
        /* <DEDUP_REMOVED lines=32> */
[----:B------:R1:W1:Y:S10]  /*f330*/  MUFU.TANH R218, R12 ;  /* 0x0000000c00da7308 */ /* 0x0002740000002400 */
[----:B------:R1:W1:Y:S01]  /*f340*/  MUFU.TANH R217, R13 ;  /* 0x0000000d00d97308 */ /* 0x0002620000002400 */
[----:B-----5:R-:W5:Y:S01]  /*f350*/  LDSM.16.M88.4 R8, [R227+0x1000] ;  /* 0x00100000e308783b */ /* 0x020f620000000200 */
[-C--:B----4-:R-:W-:Y:S08]  /*f360*/  HMMA.16816.F32 R20, R212, R4.reuse, R20 ;  /* 0x00000004d414723c */ /* 0x090ff00000001814 */
[----:B------:R4:W1:Y:S01]  /*f370*/  MUFU.TANH R223, R14 ;  /* 0x0000000e00df7308 */ /* 0x0008620000002400 */
[C---:B------:R-:W-:Y:S09]  /*f380*/  HMMA.16816.F32 R24, R188.reuse, R4, R24 ;  /* 0x00000004bc18723c */ /* 0x040ff20000001818 */
[----:B------:R4:W1:Y:S01]  /*f390*/  MUFU.TANH R222, R15 ;  /* 0x0000000f00de7308 */ /* 0x0008620000002400 */
[-C--:B------:R-:W-:Y:S08]  /*f3a0*/  HMMA.16816.F32 R28, R188, R6.reuse, R28 ;  /* 0x00000006bc1c723c */ /* 0x080ff0000000181c */
[C---:B------:R-:W-:Y:S01]  /*f3b0*/  HMMA.16816.F32 R32, R212.reuse, R6, R32 ;  /* 0x00000006d420723c */ /* 0x040fe20000001820 */
[----:B------:R4:W1:Y:S01]  /*f3c0*/  MUFU.TANH R185, R16 ;  /* 0x0000001000b97308 */ /* 0x0008620000002400 */
[----:B------:R-:W1:Y:S02]  /*f3d0*/  LDSM.16.M88.4 R4, [R227+0x1800] ;  /* 0x00180000e304783b */ /* 0x000e640000000200 */
[----:B------:R-:W-:Y:S02]  /*f3e0*/  FMUL.FTZ R20, R20, c[0x0][0x320] ;  /* 0x0000c80014147a20 */ /* 0x000fe40000410000 */
[----:B------:R-:W-:Y:S02]  /*f3f0*/  FMUL.FTZ R21, R21, c[0x0][0x320] ;  /* 0x0000c80015157a20 */ /* 0x000fe40000410000 */
[----:B------:R-:W-:Y:S03]  /*f400*/  FMUL.FTZ R22, R22, c[0x0][0x320] ;  /* 0x0000c80016167a20 */ /* 0x000fe60000410000 */
[----:B------:R4:W1:Y:S01]  /*f410*/  MUFU.TANH R184, R17 ;  /* 0x0000001100b87308 */ /* 0x0008620000002400 */
[----:B------:R-:W-:Y:S02]  /*f420*/  FMUL.FTZ R23, R23, c[0x0][0x320] ;  /* 0x0000c80017177a20 */ /* 0x000fe40000410000 */
[----:B------:R-:W-:Y:S01]  /*f430*/  FMUL.FTZ R24, R24, c[0x0][0x320] ;  /* 0x0000c80018187a20 */ /* 0x000fe20000410000 */
[-C--:B-----5:R-:W-:Y:S03]  /*f440*/  HMMA.16816.F32 R36, R212, R8.reuse, R36 ;  /* 0x00000008d424723c */ /* 0x0a0fe60000001824 */
[----:B------:R-:W-:Y:S02]  /*f450*/  FMUL.FTZ R25, R25, c[0x0][0x320] ;  /* 0x0000c80019197a20 */ /* 0x000fe40000410000 */
[----:B------:R-:W-:Y:S01]  /*f460*/  FMUL.FTZ R27, R27, c[0x0][0x320] ;  /* 0x0000c8001b1b7a20 */ /* 0x000fe20000410000 */
[----:B------:R4:W1:Y:S01]  /*f470*/  MUFU.TANH R202, R18 ;  /* 0x0000001200ca7308 */ /* 0x0008620000002400 */
        /* <DEDUP_REMOVED lines=10> */
[----:B------:R4:W2:Y:S01]  /*f520*/  MUFU.TANH R198, R20 ;  /* 0x0000001400c67308 */ /* 0x0008a20000002400 */
[----:B------:R-:W5:Y:S02]  /*f530*/  LDSM.16.M88.4 R8, [R227+0x2000] ;  /* 0x00200000e308783b */ /* 0x000f640000000200 */
[----:B------:R-:W-:Y:S02]  /*f540*/  FMUL.FTZ R34, R34, c[0x0][0x320] ;  /* 0x0000c80022227a20 */ /* 0x000fe40000410000 */
[----:B------:R-:W-:Y:S02]  /*f550*/  FMUL.FTZ R35, R35, c[0x0][0x320] ;  /* 0x0000c80023237a20 */ /* 0x000fe40000410000 */
[-C--:B-1----:R-:W-:Y:S03]  /*f560*/  HMMA.16816.F32 R52, R212, R4.reuse, R52 ;  /* 0x00000004d434723c */ /* 0x082fe60000001834 */
        /* <DEDUP_REMOVED lines=12> */
[----:B------:R-:W1:Y:S03]  /*f630*/  LDSM.16.M88.4 R4, [R227+0x2800] ;  /* 0x00280000e304783b */ /* 0x000e660000000200 */
[----:B------:R-:W-:Y:S02]  /*f640*/  FMUL.FTZ R42, R42, c[0x0][0x320] ;  /* 0x0000c8002a2a7a20 */ /* 0x000fe40000410000 */
[----:B------:R-:W-:Y:S02]  /*f650*/  FMUL.FTZ R43, R43, c[0x0][0x320] ;  /* 0x0000c8002b2b7a20 */ /* 0x000fe40000410000 */
[----:B------:R-:W-:Y:S01]  /*f660*/  FMUL.FTZ R44, R44, c[0x0][0x320] ;  /* 0x0000c8002c2c7a20 */ /* 0x000fe20000410000 */
[----:B------:R-:W1:Y:S01]  /*f670*/  MUFU.TANH R24, R24 ;  /* 0x0000001800187308 */ /* 0x000e620000002400 */
[-C--:B-----5:R-:W-:Y:S03]  /*f680*/  HMMA.16816.F32 R68, R212, R8.reuse, R68 ;  /* 0x00000008d444723c */ /* 0x0a0fe60000001844 */
[----:B------:R-:W-:Y:S02]  /*f690*/  FMUL.FTZ R45, R45, c[0x0][0x320] ;  /* 0x0000c8002d2d7a20 */ /* 0x000fe40000410000 */
[----:B------:R-:W-:Y:S02]  /*f6a0*/  FMUL.FTZ R46, R46, c[0x0][0x320] ;  /* 0x0000c8002e2e7a20 */ /* 0x000fe40000410000 */
[----:B------:R-:W-:Y:S01]  /*f6b0*/  FMUL.FTZ R47, R47, c[0x0][0x320] ;  /* 0x0000c8002f2f7a20 */ /* 0x000fe20000410000 */
[C---:B------:R-:W-:Y:S01]  /*f6c0*/  HMMA.16816.F32 R72, R188.reuse, R8, R72 ;  /* 0x00000008bc48723c */ /* 0x040fe20000001848 */
[----:B------:R-:W2:Y:S03]  /*f6d0*/  MUFU.TANH R25, R25 ;  /* 0x0000001900197308 */ /* 0x000ea60000002400 */
[----:B------:R-:W-:Y:S02]  /*f6e0*/  FMUL.FTZ R48, R48, c[0x0][0x320] ;  /* 0x0000c80030307a20 */ /* 0x000fe40000410000 */
[----:B------:R-:W-:Y:S02]  /*f6f0*/  FMUL.FTZ R49, R49, c[0x0][0x320] ;  /* 0x0000c80031317a20 */ /* 0x000fe40000410000 */
[-C--:B------:R-:W-:Y:S03]  /*f700*/  HMMA.16816.F32 R76, R188, R10.reuse, R76 ;  /* 0x0000000abc4c723c */ /* 0x080fe6000000184c */
[----:B------:R-:W2:Y:S01]  /*f710*/  MUFU.TANH R27, R27 ;  /* 0x0000001b001b7308 */ /* 0x000ea20000002400 */
[----:B------:R-:W-:Y:S02]  /*f720*/  FMUL.FTZ R50, R50, c[0x0][0x320] ;  /* 0x0000c80032327a20 */ /* 0x000fe40000410000 */
[----:B------:R-:W-:Y:S02]  /*f730*/  FMUL.FTZ R51, R51, c[0x0][0x320] ;  /* 0x0000c80033337a20 */ /* 0x000fe40000410000 */
[C---:B------:R-:W-:Y:S01]  /*f740*/  HMMA.16816.F32 R80, R212.reuse, R10, R80 ;  /* 0x0000000ad450723c */ /* 0x040fe20000001850 */
[----:B------:R-:W5:Y:S01]  /*f750*/  LDSM.16.M88.4 R8, [R227+0x3000] ;  /* 0x00300000e308783b */ /* 0x000f620000000200 */
[----:B------:R-:W-:Y:S04]  /*f760*/  DEPBAR.LE SB0, 0x0 ;  /* 0x000080000000791a */ /* 0x000fe80000000000 */
[----:B------:R-:W2:Y:S01]  /*f770*/  MUFU.TANH R28, R28 ;  /* 0x0000001c001c7308 */ /* 0x000ea20000002400 */
[----:B------:R-:W-:Y:S01]  /*f780*/  FMUL.FTZ R52, R52, c[0x0][0x320] ;  /* 0x0000c80034347a20 */ /* 0x000fe20000410000 */
[-C--:B-1----:R-:W-:Y:S01]  /*f790*/  HMMA.16816.F32 R84, R212, R4.reuse, R84 ;  /* 0x00000004d454723c */ /* 0x082fe20000001854 */
[----:B------:R-:W-:Y:S04]  /*f7a0*/  BAR.SYNC.DEFER_BLOCKING 0x0 ;  /* 0x0000000000007b1d */ /* 0x000fe80000010000 */
[----:B------:R-:W-:Y:S02]  /*f7b0*/  FMUL.FTZ R53, R53, c[0x0][0x320] ;  /* 0x0000c80035357a20 */ /* 0x000fe40000410000 */
[----:B------:R-:W-:Y:S01]  /*f7c0*/  FMUL.FTZ R54, R54, c[0x0][0x320] ;  /* 0x0000c80036367a20 */ /* 0x000fe20000410000 */
[----:B------:R-:W1:Y:S01]  /*f7d0*/  MUFU.TANH R29, R29 ;  /* 0x0000001d001d7308 */ /* 0x000e620000002400 */
[C---:B------:R-:W-:Y:S04]  /*f7e0*/  HMMA.16816.F32 R88, R188.reuse, R4, R88 ;  /* 0x00000004bc58723c */ /* 0x040fe80000001858 */
[----:B------:R-:W-:Y:S02]  /*f7f0*/  FMUL.FTZ R55, R55, c[0x0][0x320] ;  /* 0x0000c80037377a20 */ /* 0x000fe40000410000 */
[----:B------:R-:W-:Y:S02]  /*f800*/  FMUL.FTZ R56, R56, c[0x0][0x320] ;  /* 0x0000c80038387a20 */ /* 0x000fe40000410000 */
[-C--:B------:R-:W-:Y:S01]  /*f810*/  HMMA.16816.F32 R92, R188, R6.reuse, R92 ;  /* 0x00000006bc5c723c */ /* 0x080fe2000000185c */
[----:B------:R-:W1:Y:S03]  /*f820*/  MUFU.TANH R30, R30 ;  /* 0x0000001e001e7308 */ /* 0x000e660000002400 */
[----:B------:R-:W-:Y:S02]  /*f830*/  FMUL.FTZ R57, R57, c[0x0][0x320] ;  /* 0x0000c80039397a20 */ /* 0x000fe40000410000 */
[----:B------:R-:W-:Y:S02]  /*f840*/  FMUL.FTZ R59, R59, c[0x0][0x320] ;  /* 0x0000c8003b3b7a20 */ /* 0x000fe40000410000 */
[C---:B------:R-:W-:Y:S03]  /*f850*/  HMMA.16816.F32 R96, R212.reuse, R6, R96 ;  /* 0x00000006d460723c */ /* 0x040fe60000001860 */
[----:B------:R-:W1:Y:S01]  /*f860*/  MUFU.TANH R31, R31 ;  /* 0x0000001f001f7308 */ /* 0x000e620000002400 */
[----:B------:R-:W-:Y:S02]  /*f870*/  FMUL.FTZ R60, R60, c[0x0][0x320] ;  /* 0x0000c8003c3c7a20 */ /* 0x000fe40000410000 */
[----:B------:R-:W-:Y:S02]  /*f880*/  FMUL.FTZ R61, R61, c[0x0][0x320] ;  /* 0x0000c8003d3d7a20 */ /* 0x000fe40000410000 */
[-C--:B-----5:R-:W-:Y:S04]  /*f890*/  HMMA.16816.F32 R100, R212, R8.reuse, R100 ;  /* 0x00000008d464723c */ /* 0x0a0fe80000001864 */
[----:B------:R-:W-:Y:S01]  /*f8a0*/  FMUL.FTZ R62, R62, c[0x0][0x320] ;  /* 0x0000c8003e3e7a20 */ /* 0x000fe20000410000 */
[----:B------:R-:W1:Y:S01]  /*f8b0*/  MUFU.TANH R32, R32 ;  /* 0x0000002000207308 */ /* 0x000e620000002400 */
        /* <DEDUP_REMOVED lines=9> */
[----:B------:R-:W1:Y:S03]  /*f950*/  MUFU.TANH R34, R34 ;  /* 0x0000002200227308 */ /* 0x000e660000002400 */
[----:B------:R-:W-:Y:S02]  /*f960*/  FMUL.FTZ R72, R72, c[0x0][0x320] ;  /* 0x0000c80048487a20 */ /* 0x000fe40000410000 */
[----:B------:R-:W-:Y:S02]  /*f970*/  FMUL.FTZ R73, R73, c[0x0][0x320] ;  /* 0x0000c80049497a20 */ /* 0x000fe40000410000 */
[----:B------:R-:W-:Y:S03]  /*f980*/  FMUL.FTZ R74, R74, c[0x0][0x320] ;  /* 0x0000c8004a4a7a20 */ /* 0x000fe60000410000 */
        /* <DEDUP_REMOVED lines=56> */
[----:B------:R-:W-:Y:S07]  /*fd10*/  FMUL.FTZ R92, R92, c[0x0][0x320] ;  /* 0x0000c8005c5c7a20 */ /* 0x000fee0000410000 */
        /* <DEDUP_REMOVED lines=71> */
[----:B------:R-:W1:Y:S01]  /*10190*/  MUFU.TANH R115, R115 ;  /* 0x0000007300737308 */ /* 0x000e620000002400 */
[----:B------:R-:W-:-:S05]  /*101a0*/  @!P0 BRA `(.L_x_559) ;  /* 0x000004d000008947 */ /* 0x000fca0003800000 */
[----:B--234-:R-:W-:Y:S01]  /*101b0*/  IMAD.MOV.U32 R244, RZ, RZ, RZ ;  /* 0x000000fffff47224 */ /* 0x01cfe200078e00ff */
[----:B------:R-:W2:Y:S01]  /*101c0*/  LDL R3, [R1+0x34] ;  /* 0x0000340001037983 */ /* 0x000ea20000100800 */
[----:B------:R-:W-:Y:S03]  /*101d0*/  IMAD.SHL.U32 R7, R242, 0x2, RZ ;  /* 0x00000002f2077824 */ /* 0x000fe600078e00ff */
[----:B------:R-:W3:Y:S04]  /*101e0*/  LDL R249, [R1+0x30] ;  /* 0x0000300001f97983 */ /* 0x000ee80000100800 */
[----:B------:R-:W4:Y:S04]  /*101f0*/  LDL.64 R208, [R1+0x40] ;  /* 0x0000400001d07983 */ /* 0x000f280000100a00 */
        /* <DEDUP_REMOVED lines=9> */
[----:B-----5:R-:W-:Y:S02]  /*10290*/  @!P2 LEA.HI.X.SX32 R5, R4, R247, 0x1, P0 ;  /* 0x000000f70405a211 */ /* 0x020fe400000f0eff */
[C---:B------:R-:W-:Y:S02]  /*102a0*/  @!P2 LEA R2, P0, R3.reuse, c[0x0][0x2a0], 0x2 ;  /* 0x0000a8000302aa11 */ /* 0x040fe400078010ff */
[----:B------:R-:W-:Y:S02]  /*102b0*/  SHF.R.S32.HI R247, RZ, 0x1f, R242 ;  /* 0x0000001ffff77819 */ /* 0x000fe400000114f2 */
[----:B------:R-:W-:Y:S02]  /*102c0*/  @!P2 LEA.HI.X R3, R3, c[0x0][0x2a4], R5, 0x2, P0 ;  /* 0x0000a9000303aa11 */ /* 0x000fe400000f1405 */
[----:B------:R-:W-:Y:S03]  /*102d0*/  SHF.L.U64.HI R5, R242, 0x1, R247 ;  /* 0x00000001f2057819 */ /* 0x000fe600000102f7 */
[----:B------:R2:W3:Y:S02]  /*102e0*/  @!P2 LDG.E R244, [R2.64] ;  /* 0x0000000602f4a981 */ /* 0x0004e4000c1e1900 */
[----:B--2---:R-:W-:Y:S04]  /*102f0*/  IMAD.MOV R2, RZ, RZ, -R4 ;  /* 0x000000ffff027224 */ /* 0x004fe800078e0a04 */
[----:B------:R-:W-:Y:S04]  /*10300*/  IMAD R252, R2, c[0x0][0x2b8], R0 ;  /* 0x0000ae0002fc7a24 */ /* 0x000fe800078e0200 */
[----:B------:R-:W-:Y:S01]  /*10310*/  IMAD.WIDE.U32 R2, R252, c[0x0][0x1e0], RZ ;  /* 0x00007800fc027a25 */ /* 0x000fe200078e00ff */
[----:B------:R-:W-:Y:S05]  /*10320*/  SHF.R.S32.HI R0, RZ, 0x1f, R252 ;  /* 0x0000001fff007819 */ /* 0x000fea00000114fc */
[----:B------:R-:W-:Y:S04]  /*10330*/  IMAD R0, R0, c[0x0][0x1e0], RZ ;  /* 0x0000780000007a24 */ /* 0x000fe800078e02ff */
[----:B------:R-:W-:Y:S04]  /*10340*/  IMAD R0, R252, c[0x0][0x1e4], R0 ;  /* 0x00007900fc007a24 */ /* 0x000fe800078e0200 */
[----:B------:R-:W-:Y:S01]  /*10350*/  IMAD.IADD R3, R3, 0x1, R0 ;  /* 0x0000000103037824 */ /* 0x000fe200078e0200 */
[----:B---3--:R-:W-:Y:S03]  /*10360*/  SHF.R.S32.HI R4, RZ, 0x1f, R244 ;  /* 0x0000001fff047819 */ /* 0x008fe600000114f4 */
        /* <DEDUP_REMOVED lines=8> */
[----:B------:R2:W3:Y:S02]  /*103f0*/  SHFL.IDX PT, R6, R0, RZ, 0x181f ;  /* 0x00181fff00067589 */ /* 0x0004e400000e0000 */
.L_x_613:
[----:B------:R-:W-:-:S05]  /*10400*/  BRA.DIV ~URZ, `(.L_x_561) ;  /* 0x0000a0b27f007947 */ /* 0x000fca000b800000 */
[----:B------:R-:W4:Y:S02]  /*10410*/  SHFL.IDX PT, R2, R4, RZ, 0x181f ;  /* 0x00181fff04027589 */ /* 0x000f2400000e0000 */
[-C--:B----4-:R-:W-:Y:S05]  /*10420*/  IADD3 R2, P0, R2, R7.reuse, RZ ;  /* 0x0000000702027210 */ /* 0x090fea0007f1e0ff */
[--C-:B---3--:R-:W-:Y:S05]  /*10430*/  IMAD.X R3, R6, 0x1, R5.reuse, P0 ;  /* 0x0000000106037824 */ /* 0x108fea00000e0605 */
[----:B------:R-:W-:Y:S01]  /*10440*/  @!PT LDS RZ, [RZ] ;  /* 0x00000000fffff984 */ /* 0x000fe20000000800 */
[----:B------:R-:W-:Y:S01]  /*10450*/  @!PT LDS RZ, [RZ] ;  /* 0x00000000fffff984 */ /* 0x000fe20000000800 */
[----:B------:R3:W-:Y:S04]  /*10460*/  LDGSTS.E.BYPASS.LTC128B.128 [R243+0x3900], [R2.64], !P5 ;  /* 0x0390000002f37fae */ /* 0x0007e8000e901d46 */
[----:B---3--:R-:W3:Y:S04]  /*10470*/  SHFL.IDX PT, R2, R4, 0x1, 0x181f ;  /* 0x00381f0004027f89 */ /* 0x008ee800000e0000 */
[----:B------:R-:W4:Y:S01]  /*10480*/  SHFL.IDX PT, R3, R0, 0x1, 0x181f ;  /* 0x00381f0000037f89 */ /* 0x000f2200000e0000 */
[-C--:B---3--:R-:W-:Y:S05]  /*10490*/  IADD3 R2, P0, R2, R7.reuse, RZ ;  /* 0x0000000702027210 */ /* 0x088fea0007f1e0ff */
[--C-:B----4-:R-:W-:Y:S05]  /*104a0*/  IMAD.X R3, R3, 0x1, R5.reuse, P0 ;  /* 0x0000000103037824 */ /* 0x110fea00000e0605 */
        /* <DEDUP_REMOVED lines=17> */
[----:B------:R-:W4:Y:S04]  /*105c0*/  SHFL.IDX PT, R3, R0, 0x5, 0x181f ;  /* 0x00b81f0000037f89 */ /* 0x000f2800000e0000 */
[----:B------:R-:W2:Y:S04]  /*105d0*/  SHFL.IDX PT, R4, R4, 0x6, 0x181f ;  /* 0x00d81f0004047f89 */ /* 0x000ea800000e0000 */
[----:B--2---:R-:W2:Y:S01]  /*105e0*/  SHFL.IDX PT, R0, R0, 0x6, 0x181f ;  /* 0x00d81f0000007f89 */ /* 0x004ea200000e0000 */
[----:B---3--:R-:W-:Y:S05]  /*105f0*/  IADD3 R2, P0, R2, R7, RZ ;  /* 0x0000000702027210 */ /* 0x008fea0007f1e0ff */
[----:B----4-:R-:W-:Y:S05]  /*10600*/  IMAD.X R3, R3, 0x1, R5, P0 ;  /* 0x0000000103037824 */ /* 0x010fea00000e0605 */
[----:B------:R3:W-:Y:S03]  /*10610*/  LDGSTS.E.BYPASS.LTC128B.128 [R243+0x6100], [R2.64], !P5 ;  /* 0x0610000002f37fae */ /* 0x0007e6000e901d46 */
.L_x_614:
[----:B---3--:R-:W-:Y:S04]  /*10620*/  IADD3 R2, P0, R4, R7, RZ ;  /* 0x0000000704027210 */ /* 0x008fe80007f1e0ff */
[----:B--2---:R-:W-:Y:S05]  /*10630*/  IADD3.X R3, R0, R5, RZ, P0, !PT ;  /* 0x0000000500037210 */ /* 0x004fea00007fe4ff */
[----:B------:R-:W-:Y:S01]  /*10640*/  @!PT LDS RZ, [RZ] ;  /* 0x00000000fffff984 */ /* 0x000fe20000000800 */
[----:B------:R-:W-:Y:S01]  /*10650*/  @!PT LDS RZ, [RZ] ;  /* 0x00000000fffff984 */ /* 0x000fe20000000800 */
[----:B------:R-:W-:Y:S01]  /*10660*/  @!PT LDS RZ, [RZ] ;  /* 0x00000000fffff984 */ /* 0x000fe20000000800 */
[----:B------:R2:W-:Y:S04]  /*10670*/  LDGSTS.E.BYPASS.LTC128B.128 [R243+0x6900], [R2.64], !P5 ;  /* 0x0690000002f37fae */ /* 0x0005e8000e901d46 */
.L_x_559:
[----:B--234-:R-:W-:Y:S05]  /*10680*/  BSYNC B0 ;  /* 0x0000000000007941 */ /* 0x01cfea0003800000 */
.L_x_558:
        /* <DEDUP_REMOVED lines=113> */
[----:B------:R-:W-:-:S05]  /*10da0*/  BRA.DIV ~URZ, `(.L_x_562) ;  /* 0x00009de27f007947 */ /* 0x000fca000b800000 */
[----:B------:R-:W-:Y:S04]  /*10db0*/  SHFL.BFLY PT, R0, R4, 0x2, 0x1f ;  /* 0x0c401f0004007f89 */ /* 0x000fe800000e0000 */
[----:B------:R-:W1:Y:S02]  /*10dc0*/  SHFL.BFLY PT, R2, R70, 0x2, 0x1f ;  /* 0x0c401f0046027f89 */ /* 0x000e6400000e0000 */
[----:B-1----:R-:W-:Y:S02]  /*10dd0*/  FMNMX.FTZ R70, R70, R2, !PT ;  /* 0x0000000246467209 */ /* 0x002fe40007810000 */
[----:B------:R-:W-:Y:S02]  /*10de0*/  FMNMX.FTZ R4, R4, R0, !PT ;  /* 0x0000000004047209 */ /* 0x000fe40007810000 */
[----:B------:R-:W1:Y:S04]  /*10df0*/  SHFL.BFLY PT, R0, R69, 0x2, 0x1f ;  /* 0x0c401f0045007f89 */ /* 0x000e6800000e0000 */
[----:B------:R-:W2:Y:S04]  /*10e00*/  SHFL.BFLY PT, R71, R4, 0x1, 0x1f ;  /* 0x0c201f0004477f89 */ /* 0x000ea800000e0000 */
[----:B------:R-:W3:Y:S01]  /*10e10*/  SHFL.BFLY PT, R2, R70, 0x1, 0x1f ;  /* 0x0c201f0046027f89 */ /* 0x000ee200000e0000 */
[----:B-1----:R-:W-:Y:S02]  /*10e20*/  FMNMX.FTZ R69, R69, R0, !PT ;  /* 0x0000000045457209 */ /* 0x002fe40007810000 */
[----:B--2---:R-:W-:Y:S02]  /*10e30*/  FMNMX.FTZ R71, R4, R71, !PT ;  /* 0x0000004704477209 */ /* 0x004fe40007810000 */
[----:B------:R-:W1:Y:S01]  /*10e40*/  SHFL.BFLY PT, R4, R5, 0x2, 0x1f ;  /* 0x0c401f0005047f89 */ /* 0x000e6200000e0000 */
[----:B---3--:R-:W-:Y:S03]  /*10e50*/  FMNMX.FTZ R70, R70, R2, !PT ;  /* 0x0000000246467209 */ /* 0x008fe60007810000 */
[----:B------:R-:W2:Y:S01]  /*10e60*/  SHFL.BFLY PT, R2, R69, 0x1, 0x1f ;  /* 0x0c201f0045027f89 */ /* 0x000ea200000e0000 */
[----:B-1----:R-:W-:Y:S02]  /*10e70*/  FMNMX.FTZ R4, R5, R4, !PT ;  /* 0x0000000405047209 */ /* 0x002fe40007810000 */
[----:B--2---:R-:W-:Y:S03]  /*10e80*/  FMNMX.FTZ R69, R69, R2, !PT ;  /* 0x0000000245457209 */ /* 0x004fe60007810000 */
[----:B------:R1:W2:Y:S04]  /*10e90*/  SHFL.BFLY PT, R0, R4, 0x1, 0x1f ;  /* 0x0c201f0004007f89 */ /* 0x0002a800000e0000 */
.L_x_615:
[----:B--2---:R-:W-:Y:S01]  /*10ea0*/  FMNMX.FTZ R68, R0, R4, !PT ;  /* 0x0000000400447209 */ /* 0x004fe20007810000 */
[----:B------:R-:W-:Y:S01]  /*10eb0*/  FADD.FTZ R0, -R70, R118 ;  /* 0x0000007646007221 */ /* 0x000fe20000010100 */
[----:B------:R-:W2:Y:S01]  /*10ec0*/  LDL.LU R88, [R1+0x20] ;  /* 0x0000200001587983 */ /* 0x000ea20000300800 */
[----:B------:R-:W-:Y:S01]  /*10ed0*/  FMUL.FTZ R5, R69, c[0x0][0x2d0] ;  /* 0x0000b40045057a20 */ /* 0x000fe20000410000 */
[----:B------:R-:W-:Y:S01]  /*10ee0*/  WARPSYNC 0xffffffff ;  /* 0xffffffff00007948 */ /* 0x000fe20003800000 */
[----:B------:R-:W-:Y:S01]  /*10ef0*/  FMUL.FTZ R0, R0, c[0x0][0x2d0] ;  /* 0x0000b40000007a20 */ /* 0x000fe20000410000 */
[----:B------:R-:W-:Y:S01]  /*10f00*/  ISETP.GT.AND P0, PT, R245, RZ, PT ;  /* 0x000000fff500720c */ /* 0x000fe20003f04270 */
[--C-:B------:R-:W-:Y:S02]  /*10f10*/  FFMA.FTZ R6, R186, c[0x0][0x2d0], -R5.reuse ;  /* 0x0000b400ba067a23 */ /* 0x100fe40000010805 */
[----:B------:R3:W-:Y:S01]  /*10f20*/  MUFU.EX2 R58, R0 ;  /* 0x00000000003a7308 */ /* 0x0007e20000000800 */
[--C-:B------:R-:W-:Y:S02]  /*10f30*/  FFMA.FTZ R92, R24, c[0x0][0x2d0], -R5.reuse ;  /* 0x0000b400185c7a23 */ /* 0x100fe40000010805 */
[--C-:B------:R-:W-:Y:S02]  /*10f40*/  FFMA.FTZ R91, R25, c[0x0][0x2d0], -R5.reuse ;  /* 0x0000b400195b7a23 */ /* 0x100fe40000010805 */
[--C-:B------:R-:W-:Y:S02]  /*10f50*/  FFMA.FTZ R90, R28, c[0x0][0x2d0], -R5.reuse ;  /* 0x0000b4001c5a7a23 */ /* 0x100fe40000010805 */
[--C-:B------:R-:W-:Y:S02]  /*10f60*/  FFMA.FTZ R89, R29, c[0x0][0x2d0], -R5.reuse ;  /* 0x0000b4001d597a23 */ /* 0x100fe40000010805 */
[----:B-1----:R-:W-:Y:S01]  /*10f70*/  FMUL.FTZ R4, R71, c[0x0][0x2d0] ;  /* 0x0000b40047047a20 */ /* 0x002fe20000410000 */
[----:B------:R1:W-:Y:S01]  /*10f80*/  MUFU.EX2 R248, R6 ;  /* 0x0000000600f87308 */ /* 0x0003e20000000800 */
[----:B------:R-:W-:Y:S02]  /*10f90*/  FADD.FTZ R2, -R69, R116 ;  /* 0x0000007445027221 */ /* 0x000fe40000010100 */
[--C-:B------:R-:W-:Y:S02]  /*10fa0*/  FFMA.FTZ R10, R184, c[0x0][0x2d0], -R4.reuse ;  /* 0x0000b400b80a7a23 */ /* 0x100fe40000010804 */
[--C-:B------:R-:W-:Y:S02]  /*10fb0*/  FFMA.FTZ R213, R84, c[0x0][0x2d0], -R4.reuse ;  /* 0x0000b40054d57a23 */ /* 0x100fe40000010804 */
        /* <DEDUP_REMOVED lines=30> */
[----:B------:R-:W-:Y:S02]  /*111a0*/  FFMA.FTZ R33, R113, c[0x0][0x2d0], -R4 ;  /* 0x0000b40071217a23 */ /* 0x000fe40000010804 */
[----:B------:R-:W-:Y:S01]  /*111b0*/  FMUL.FTZ R4, R70, c[0x0][0x2d0] ;  /* 0x0000b40046047a20 */ /* 0x000fe20000410000 */
[----:B------:R-:W-:Y:S01]  /*111c0*/  MUFU.EX2 R196, R196 ;  /* 0x000000c400c47308 */ /* 0x000fe20000000800 */
[----:B------:R-:W-:Y:S02]  /*111d0*/  FMUL.FTZ R3, R2, c[0x0][0x2d0] ;  /* 0x0000b40002037a20 */ /* 0x000fe40000410000 */
[--C-:B---3--:R-:W-:Y:S02]  /*111e0*/  FFMA.FTZ R0, R204, c[0x0][0x2d0], -R4.reuse ;  /* 0x0000b400cc007a23 */ /* 0x108fe40000010804 */
[--C-:B-1----:R-:W-:Y:S02]  /*111f0*/  FFMA.FTZ R6, R203, c[0x0][0x2d0], -R4.reuse ;  /* 0x0000b400cb067a23 */ /* 0x102fe40000010804 */
[--C-:B------:R-:W-:Y:S02]  /*11200*/  FFMA.FTZ R184, R34, c[0x0][0x2d0], -R4.reuse ;  /* 0x0000b40022b87a23 */ /* 0x100fe40000010804 */
[----:B------:R-:W3:Y:S01]  /*11210*/  LDL.LU R34, [R1+0x24] ;  /* 0x0000240001227983 */ /* 0x000ee20000300800 */
[----:B------:R1:W-:Y:S01]  /*11220*/  MUFU.EX2 R18, R0 ;  /* 0x0000000000127308 */ /* 0x0003e20000000800 */
[--C-:B------:R-:W-:Y:S02]  /*11230*/  FFMA.FTZ R185, R23, c[0x0][0x2d0], -R4.reuse ;  /* 0x0000b40017b97a23 */ /* 0x100fe40000010804 */
[--C-:B------:R-:W-:Y:S02]  /*11240*/  FFMA.FTZ R85, R44, c[0x0][0x2d0], -R5.reuse ;  /* 0x0000b4002c557a23 */ /* 0x100fe40000010805 */
[--C-:B------:R-:W-:Y:S02]  /*11250*/  FFMA.FTZ R84, R45, c[0x0][0x2d0], -R5.reuse ;  /* 0x0000b4002d547a23 */ /* 0x100fe40000010805 */
[--C-:B------:R-:W-:Y:S02]  /*11260*/  FFMA.FTZ R81, R114, c[0x0][0x2d0], -R4.reuse ;  /* 0x0000b40072517a23 */ /* 0x100fe40000010804 */
[----:B------:R-:W-:Y:S01]  /*11270*/  FFMA.FTZ R114, R61, c[0x0][0x2d0], -R5 ;  /* 0x0000b4003d727a23 */ /* 0x000fe20000010805 */
[----:B------:R5:W-:Y:S01]  /*11280*/  MUFU.EX2 R23, R6 ;  /* 0x0000000600177308 */ /* 0x000be20000000800 */
[----:B------:R-:W-:Y:S02]  /*11290*/  FADD.FTZ R2, -R71, R117 ;  /* 0x0000007547027221 */ /* 0x000fe40000010100 */
[--C-:B------:R-:W-:Y:S02]  /*112a0*/  FFMA.FTZ R117, R38, c[0x0][0x2d0], -R4.reuse ;  /* 0x0000b40026757a23 */ /* 0x100fe40000010804 */
[--C-:B------:R-:W-:Y:S02]  /*112b0*/  FFMA.FTZ R8, R201, c[0x0][0x2d0], -R4.reuse ;  /* 0x0000b400c9087a23 */ /* 0x100fe40000010804 */
[--C-:B------:R-:W-:Y:S02]  /*112c0*/  FFMA.FTZ R201, R76, c[0x0][0x2d0], -R5.reuse ;  /* 0x0000b4004cc97a23 */ /* 0x100fe40000010805 */
[--C-:B------:R-:W-:Y:S01]  /*112d0*/  FFMA.FTZ R118, R35, c[0x0][0x2d0], -R4.reuse ;  /* 0x0000b40023767a23 */ /* 0x100fe20000010804 */
[----:B------:R-:W2:Y:S01]  /*112e0*/  MUFU.EX2 R3, R3 ;  /* 0x0000000300037308 */ /* 0x000ea20000000800 */
[--C-:B----4-:R-:W-:Y:S02]  /*112f0*/  FFMA.FTZ R7, R202, c[0x0][0x2d0], -R4.reuse ;  /* 0x0000b400ca077a23 */ /* 0x110fe40000010804 */
[--C-:B------:R-:W-:Y:S02]  /*11300*/  FFMA.FTZ R112, R51, c[0x0][0x2d0], -R4.reuse ;  /* 0x0000b40033707a23 */ /* 0x100fe40000010804 */
[----:B-1----:R-:W-:Y:S02]  /*11310*/  FMUL.FTZ R0, R68, c[0x0][0x2d0] ;  /* 0x0000b40044007a20 */ /* 0x002fe40000410000 */
[----:B------:R-:W-:Y:S02]  /*11320*/  FFMA.FTZ R204, R86, c[0x0][0x2d0], -R4 ;  /* 0x0000b40056cc7a23 */ /* 0x000fe40000010804 */
[----:B------:R-:W-:Y:S01]  /*11330*/  FFMA.FTZ R38, R111, c[0x0][0x2d0], -R0 ;  /* 0x0000b4006f267a23 */ /* 0x000fe20000010800 */
[----:B------:R-:W-:Y:S01]  /*11340*/  MUFU.EX2 R80, R7 ;  /* 0x0000000700507308 */ /* 0x000fe20000000800 */
[--C-:B------:R-:W-:Y:S02]  /*11350*/  FFMA.FTZ R206, R82, c[0x0][0x2d0], -R4.reuse ;  /* 0x0000b40052ce7a23 */ /* 0x100fe40000010804 */
[--C-:B------:R-:W-:Y:S02]  /*11360*/  FFMA.FTZ R86, R41, c[0x0][0x2d0], -R5.reuse ;  /* 0x0000b40029567a23 */ /* 0x100fe40000010805 */
[--C-:B-----5:R-:W-:Y:S02]  /*11370*/  FFMA.FTZ R6, R218, c[0x0][0x2d0], -R5.reuse ;  /* 0x0000b400da067a23 */ /* 0x120fe40000010805 */
[--C-:B------:R-:W-:Y:S02]  /*11380*/  FFMA.FTZ R209, R87, c[0x0][0x2d0], -R4.reuse ;  /* 0x0000b40057d17a23 */ /* 0x100fe40000010804 */
[--C-:B------:R-:W-:Y:S01]  /*11390*/  FFMA.FTZ R87, R40, c[0x0][0x2d0], -R5.reuse ;  /* 0x0000b40028577a23 */ /* 0x100fe20000010805 */
[----:B------:R1:W-:Y:S01]  /*113a0*/  MUFU.EX2 R111, R6 ;  /* 0x00000006006f7308 */ /* 0x0003e20000000800 */
[----:B------:R-:W-:Y:S02]  /*113b0*/  FFMA.FTZ R65, R115, c[0x0][0x2d0], -R4 ;  /* 0x0000b40073417a23 */ /* 0x000fe40000010804 */
[--C-:B------:R-:W-:Y:S02]  /*113c0*/  FFMA.FTZ R115, R77, c[0x0][0x2d0], -R5.reuse ;  /* 0x0000b4004d737a23 */ /* 0x100fe40000010805 */
[--C-:B------:R-:W-:Y:S02]  /*113d0*/  FFMA.FTZ R51, R108, c[0x0][0x2d0], -R5.reuse ;  /* 0x0000b4006c337a23 */ /* 0x100fe40000010805 */
[--C-:B------:R-:W-:Y:S02]  /*113e0*/  FFMA.FTZ R97, R27, c[0x0][0x2d0], -R0.reuse ;  /* 0x0000b4001b617a23 */ /* 0x100fe40000010800 */
[--C-:B------:R-:W-:Y:S01]  /*113f0*/  FFMA.FTZ R27, R79, c[0x0][0x2d0], -R0.reuse ;  /* 0x0000b4004f1b7a23 */ /* 0x100fe20000010800 */
[----:B------:R4:W-:Y:S01]  /*11400*/  MUFU.EX2 R82, R10 ;  /* 0x0000000a00527308 */ /* 0x0009e20000000800 */
[----:B------:R-:W-:Y:S02]  /*11410*/  FMUL.FTZ R2, R2, c[0x0][0x2d0] ;  /* 0x0000b40002027a20 */ /* 0x000fe40000410000 */
[--C-:B------:R-:W-:Y:S02]  /*11420*/  FFMA.FTZ R108, R46, c[0x0][0x2d0], -R0.reuse ;  /* 0x0000b4002e6c7a23 */ /* 0x100fe40000010800 */
[----:B------:R-:W-:Y:S02]  /*11430*/  FFMA.FTZ R46, R78, c[0x0][0x2d0], -R0 ;  /* 0x0000b4004e2e7a23 */ /* 0x000fe40000010800 */
[----:B------:R-:W5:Y:S01]  /*11440*/  LDSM.16.MT88.4 R76, [R225] ;  /* 0x00000000e14c783b */ /* 0x000f620000004200 */
[--C-:B------:R-:W-:Y:S02]  /*11450*/  FFMA.FTZ R37, R93, c[0x0][0x2d0], -R5.reuse ;  /* 0x0000b4005d257a23 */ /* 0x100fe40000010805 */
[----:B------:R-:W-:Y:S01]  /*11460*/  MUFU.EX2 R2, R2 ;  /* 0x0000000200027308 */ /* 0x000fe20000000800 */
[--C-:B------:R-:W-:Y:S02]  /*11470*/  FFMA.FTZ R186, R22, c[0x0][0x2d0], -R4.reuse ;  /* 0x0000b40016ba7a23 */ /* 0x100fe40000010804 */
[--C-:B------:R-:W-:Y:S02]  /*11480*/  FFMA.FTZ R116, R39, c[0x0][0x2d0], -R4.reuse ;  /* 0x0000b40027747a23 */ /* 0x100fe40000010804 */
[----:B-1----:R-:W2:Y:S01]  /*11490*/  LDL.LU R6, [R1+0x28] ;  /* 0x0000280001067983 */ /* 0x002ea20000300800 */
[--C-:B------:R-:W-:Y:S02]  /*114a0*/  FFMA.FTZ R113, R50, c[0x0][0x2d0], -R4.reuse ;  /* 0x0000b40032717a23 */ /* 0x100fe40000010804 */
[--C-:B------:R-:W-:Y:S02]  /*114b0*/  FFMA.FTZ R100, R55, c[0x0][0x2d0], -R4.reuse ;  /* 0x0000b40037647a23 */ /* 0x100fe40000010804 */
[----:B------:R-:W1:Y:S01]  /*114c0*/  MUFU.EX2 R22, R9 ;  /* 0x0000000900167308 */ /* 0x000e620000000800 */
        /* <DEDUP_REMOVED lines=12> */
[--C-:B------:R-:W-:Y:S02]  /*11590*/  FFMA.FTZ R4, R220, c[0x0][0x2d0], -R5.reuse ;  /* 0x0000b400dc047a23 */ /* 0x100fe40000010805 */
[--C-:B------:R-:W-:Y:S02]  /*115a0*/  FFMA.FTZ R98, R216, c[0x0][0x2d0], -R0.reuse ;  /* 0x0000b400d8627a23 */ /* 0x100fe40000010800 */
[--C-:B------:R-:W-:Y:S02]  /*115b0*/  FFMA.FTZ R7, R222, c[0x0][0x2d0], -R0.reuse ;  /* 0x0000b400de077a23 */ /* 0x100fe40000010800 */
[--C-:B------:R-:W-:Y:S01]  /*115c0*/  FFMA.FTZ R93, R31, c[0x0][0x2d0], -R0.reuse ;  /* 0x0000b4001f5d7a23 */ /* 0x100fe20000010800 */
[----:B------:R-:W-:Y:S01]  /*115d0*/  MOV R31, R64 ;  /* 0x00000040001f7202 */ /* 0x000fe20000000f00 */
[--C-:B------:R-:W-:Y:S01]  /*115e0*/  FFMA.FTZ R103, R60, c[0x0][0x2d0], -R5.reuse ;  /* 0x0000b4003c677a23 */ /* 0x100fe20000010805 */
[----:B------:R1:W-:Y:S01]  /*115f0*/  MUFU.EX2 R222, R8 ;  /* 0x0000000800de7308 */ /* 0x0003e20000000800 */
[--C-:B------:R-:W-:Y:S02]  /*11600*/  FFMA.FTZ R19, R105, c[0x0][0x2d0], -R5.reuse ;  /* 0x0000b40069137a23 */ /* 0x100fe40000010805 */
[--C-:B------:R-:W-:Y:S02]  /*11610*/  FFMA.FTZ R50, R109, c[0x0][0x2d0], -R5.reuse ;  /* 0x0000b4006d327a23 */ /* 0x100fe40000010805 */
[--C-:B------:R-:W-:Y:S01]  /*11620*/  FFMA.FTZ R109, R47, c[0x0][0x2d0], -R0.reuse ;  /* 0x0000b4002f6d7a23 */ /* 0x100fe20000010800 */
[----:B------:R-:W-:Y:S01]  /*11630*/  MOV R47, R52 ;  /* 0x00000034002f7202 */ /* 0x000fe20000000f00 */
        /* <DEDUP_REMOVED lines=9> */
[----:B------:R-:W-:Y:S02]  /*116d0*/  FFMA.FTZ R54, R104, c[0x0][0x2d0], -R5 ;  /* 0x0000b40068367a23 */ /* 0x000fe40000010805 */
[--C-:B------:R-:W-:Y:S02]  /*116e0*/  FFMA.FTZ R14, R221, c[0x0][0x2d0], -R0.reuse ;  /* 0x0000b400dd0e7a23 */ /* 0x100fe40000010800 */
[--C-:B------:R-:W-:Y:S02]  /*116f0*/  FFMA.FTZ R11, R246, c[0x0][0x2d0], -R0.reuse ;  /* 0x0000b400f60b7a23 */ /* 0x100fe40000010800 */
[--C-:B----4-:R-:W-:Y:S02]  /*11700*/  FFMA.FTZ R10, R223, c[0x0][0x2d0], -R0.reuse ;  /* 0x0000b400df0a7a23 */ /* 0x110fe40000010800 */
        /* <DEDUP_REMOVED lines=16> */
[----:B------:R-:W-:Y:S01]  /*11810*/  FFMA.FTZ R39, R106, c[0x0][0x2d0], -R0 ;  /* 0x0000b4006a277a23 */ /* 0x000fe20000010800 */
[----:B------:R-:W-:Y:S01]  /*11820*/  MUFU.EX2 R184, R184 ;  /* 0x000000b800b87308 */ /* 0x000fe20000000800 */
[----:B------:R-:W-:Y:S02]  /*11830*/  FADD.FTZ R0, -R68, R119 ;  /* 0x0000007744007221 */ /* 0x000fe40000010100 */
[--C-:B------:R-:W-:Y:S02]  /*11840*/  FFMA.FTZ R102, R56, c[0x0][0x2d0], -R5.reuse ;  /* 0x0000b40038667a23 */ /* 0x100fe40000010805 */
[----:B------:R-:W-:Y:S02]  /*11850*/  FMUL.FTZ R0, R0, c[0x0][0x2d0] ;  /* 0x0000b40000007a20 */ /* 0x000fe40000410000 */
[--C-:B------:R-:W-:Y:S02]  /*11860*/  FFMA.FTZ R36, R13, c[0x0][0x2d0], -R5.reuse ;  /* 0x0000b4000d247a23 */ /* 0x100fe40000010805 */
[--C-:B------:R-:W-:Y:S01]  /*11870*/  FFMA.FTZ R49, R12, c[0x0][0x2d0], -R5.reuse ;  /* 0x0000b4000c317a23 */ /* 0x100fe20000010805 */
[----:B------:R-:W-:Y:S01]  /*11880*/  MUFU.EX2 R106, R11 ;  /* 0x0000000b006a7308 */ /* 0x000fe20000000800 */
[--C-:B------:R-:W-:Y:S02]  /*11890*/  FFMA.FTZ R99, R57, c[0x0][0x2d0], -R5.reuse ;  /* 0x0000b40039637a23 */ /* 0x100fe40000010805 */
[--C-:B------:R-:W-:Y:S01]  /*118a0*/  FFMA.FTZ R203, R72, c[0x0][0x2d0], -R5.reuse ;  /* 0x0000b40048cb7a23 */ /* 0x100fe20000010805 */
[----:B------:R-:W-:Y:S01]  /*118b0*/  MOV R59, R49 ;  /* 0x00000031003b7202 */ /* 0x000fe20000000f00 */
[----:B------:R-:W-:Y:S05]  /*118c0*/  FFMA.FTZ R202, R73, c[0x0][0x2d0], -R5 ;  /* 0x0000b40049ca7a23 */ /* 0x000fea0000010805 */
        /* <DEDUP_REMOVED lines=40> */
[C---:B--2---:R-:W-:Y:S01]  /*11b50*/  FMUL.FTZ R61, R3.reuse, R121 ;  /* 0x00000079033d7220 */ /* 0x044fe20000410000 */
[----:B------:R-:W-:Y:S01]  /*11b60*/  MOV R74, R32 ;  /* 0x00000020004a7202 */ /* 0x000fe20000000f00 */
[----:B------:R-:W2:Y:S01]  /*11b70*/  LDL.LU R121, [R1+0x2c] ;  /* 0x00002c0001797983 */ /* 0x000ea20000300800 */
[C---:B------:R-:W-:Y:S01]  /*11b80*/  FMUL.FTZ R60, R3.reuse, R120 ;  /* 0x00000078033c7220 */ /* 0x040fe20000410000 */
[----:B-1----:R-:W-:Y:S01]  /*11b90*/  F2FP.PACK_AB R72, R22, R26 ;  /* 0x0000001a1648723e */ /* 0x002fe200000000ff */
[----:B------:R-:W-:Y:S01]  /*11ba0*/  FMUL.FTZ R64, R2, R124 ;  /* 0x0000007c02407220 */ /* 0x000fe20000410000 */
[----:B------:R-:W-:Y:S01]  /*11bb0*/  F2FP.PACK_AB R73, R18, R23 ;  /* 0x000000171249723e */ /* 0x000fe200000000ff */
[C---:B------:R-:W-:Y:S01]  /*11bc0*/  FMUL.FTZ R8, R3.reuse, R148 ;  /* 0x0000009403087220 */ /* 0x040fe20000410000 */
[----:B------:R-:W-:Y:S01]  /*11bd0*/  MOV R148, R36 ;  /* 0x0000002400947202 */ /* 0x000fe20000000f00 */
[----:B------:R-:W1:Y:S01]  /*11be0*/  MUFU.EX2 R120, R7 ;  /* 0x0000000700787308 */ /* 0x000e620000000800 */
        /* <DEDUP_REMOVED lines=9> */
[----:B------:R-:W4:Y:S01]  /*11c80*/  MUFU.EX2 R124, R15 ;  /* 0x0000000f007c7308 */ /* 0x000f220000000800 */
[C---:B------:R-:W-:Y:S01]  /*11c90*/  FMUL.FTZ R28, R3.reuse, R144 ;  /* 0x00000090031c7220 */ /* 0x040fe20000410000 */
[----:B------:R-:W-:Y:S01]  /*11ca0*/  MOV R144, R19 ;  /* 0x0000001300907202 */ /* 0x000fe20000000f00 */
[C---:B------:R-:W-:Y:S01]  /*11cb0*/  FMUL.FTZ R29, R3.reuse, R145 ;  /* 0x00000091031d7220 */ /* 0x040fe20000410000 */
[----:B------:R-:W-:Y:S01]  /*11cc0*/  MOV R141, R51 ;  /* 0x00000033008d7202 */ /* 0x000fe20000000f00 */
[C---:B------:R-:W-:Y:S01]  /*11cd0*/  FMUL.FTZ R40, R3.reuse, R132 ;  /* 0x0000008403287220 */ /* 0x040fe20000410000 */
[----:B------:R-:W-:Y:S01]  /*11ce0*/  MOV R145, R54 ;  /* 0x0000003600917202 */ /* 0x000fe20000000f00 */
[C---:B------:R-:W-:Y:S02]  /*11cf0*/  FMUL.FTZ R41, R3.reuse, R133 ;  /* 0x0000008503297220 */ /* 0x040fe40000410000 */
[C---:B------:R-:W-:Y:S01]  /*11d00*/  FMUL.FTZ R44, R3.reuse, R136 ;  /* 0x00000088032c7220 */ /* 0x040fe20000410000 */
[----:B------:R-:W-:Y:S01]  /*11d10*/  MOV R136, R148 ;  /* 0x0000009400887202 */ /* 0x000fe20000000f00 */
[C---:B------:R-:W-:Y:S01]  /*11d20*/  FMUL.FTZ R45, R3.reuse, R137 ;  /* 0x00000089032d7220 */ /* 0x040fe20000410000 */
[----:B------:R-:W-:Y:S01]  /*11d30*/  MOV R148, R38 ;  /* 0x0000002600947202 */ /* 0x000fe20000000f00 */
[C---:B------:R-:W-:Y:S01]  /*11d40*/  FFMA.FTZ R88, R3.reuse, R88, R248 ;  /* 0x0000005803587223 */ /* 0x040fe200000100f8 */
[----:B------:R-:W-:Y:S01]  /*11d50*/  MUFU.EX2 R132, R84 ;  /* 0x0000005400847308 */ /* 0x000fe20000000800 */
[C---:B------:R-:W-:Y:S01]  /*11d60*/  FMUL.FTZ R56, R3.reuse, R128 ;  /* 0x0000008003387220 */ /* 0x040fe20000410000 */
[----:B------:R-:W-:Y:S01]  /*11d70*/  MOV R128, R63 ;  /* 0x0000003f00807202 */ /* 0x000fe20000000f00 */
[----:B------:R-:W-:Y:S02]  /*11d80*/  FMUL.FTZ R57, R3, R129 ;  /* 0x0000008103397220 */ /* 0x000fe40000410000 */
[C---:B---3--:R-:W-:Y:S01]  /*11d90*/  FFMA.FTZ R3, R2.reuse, R34, R26 ;  /* 0x0000002202037223 */ /* 0x048fe2000001001a */
[----:B------:R-:W-:Y:S01]  /*11da0*/  MOV R34, R33 ;  /* 0x0000002100227202 */ /* 0x000fe20000000f00 */
[C---:B------:R-:W-:Y:S01]  /*11db0*/  FMUL.FTZ R4, R2.reuse, R180 ;  /* 0x000000b402047220 */ /* 0x040fe20000410000 */
[----:B------:R-:W-:Y:S01]  /*11dc0*/  MOV R180, R30 ;  /* 0x0000001e00b47202 */ /* 0x000fe20000000f00 */
[C---:B------:R-:W-:Y:S01]  /*11dd0*/  FMUL.FTZ R5, R2.reuse, R181 ;  /* 0x000000b502057220 */ /* 0x040fe20000410000 */
[----:B------:R-:W-:Y:S01]  /*11de0*/  MOV R181, R83 ;  /* 0x0000005300b57202 */ /* 0x000fe20000000f00 */
[----:B------:R-:W-:Y:S01]  /*11df0*/  FMUL.FTZ R16, R2, R172 ;  /* 0x000000ac02107220 */ /* 0x000fe20000410000 */
[----:B-1----:R-:W-:Y:S01]  /*11e00*/  F2FP.PACK_AB R83, R120, R110 ;  /* 0x0000006e7853723e */ /* 0x002fe200000000ff */
[C---:B------:R-:W-:Y:S01]  /*11e10*/  FMUL.FTZ R17, R2.reuse, R173 ;  /* 0x000000ad02117220 */ /* 0x040fe20000410000 */
[----:B------:R-:W-:Y:S01]  /*11e20*/  MOV R172, R67 ;  /* 0x0000004300ac7202 */ /* 0x000fe20000000f00 */
[C---:B------:R-:W-:Y:S01]  /*11e30*/  FMUL.FTZ R20, R2.reuse, R176 ;  /* 0x000000b002147220 */ /* 0x040fe20000410000 */
[----:B------:R-:W-:Y:S01]  /*11e40*/  MOV R176, R42 ;  /* 0x0000002a00b07202 */ /* 0x000fe20000000f00 */
[C---:B------:R-:W-:Y:S01]  /*11e50*/  FMUL.FTZ R21, R2.reuse, R177 ;  /* 0x000000b102157220 */ /* 0x040fe20000410000 */
        /* <DEDUP_REMOVED lines=17> */
[----:B------:R-:W-:Y:S01]  /*11f70*/  FMUL.FTZ R65, R2, R125 ;  /* 0x0000007d02417220 */ /* 0x000fe20000410000 */
[----:B------:R-:W-:Y:S01]  /*11f80*/  MOV R125, R47 ;  /* 0x0000002f007d7202 */ /* 0x000fe20000000f00 */
[C---:B------:R-:W-:Y:S01]  /*11f90*/  FFMA.FTZ R2, R58.reuse, R6, R23 ;  /* 0x000000063a027223 */ /* 0x040fe20000010017 */
[----:B------:R-:W1:Y:S01]  /*11fa0*/  MUFU.EX2 R107, R92 ;  /* 0x0000005c006b7308 */ /* 0x000e620000000800 */
[----:B------:R-:W-:Y:S01]  /*11fb0*/  FMUL.FTZ R6, R58, R182 ;  /* 0x000000b63a067220 */ /* 0x000fe20000410000 */
[----:B------:R-:W-:Y:S01]  /*11fc0*/  MOV R182, R82 ;  /* 0x0000005200b67202 */ /* 0x000fe20000000f00 */
[----:B------:R-:W-:Y:S01]  /*11fd0*/  FADD.FTZ R94, R18, R2 ;  /* 0x00000002125e7221 */ /* 0x000fe20000010000 */
[----:B------:R-:W-:Y:S01]  /*11fe0*/  MOV R2, R74 ;  /* 0x0000004a00027202 */ /* 0x000fe20000000f00 */
[----:B------:R-:W-:Y:S01]  /*11ff0*/  FMUL.FTZ R7, R58, R183 ;  /* 0x000000b73a077220 */ /* 0x000fe20000410000 */
[----:B------:R-:W-:Y:S01]  /*12000*/  MOV R183, R80 ;  /* 0x0000005000b77202 */ /* 0x000fe20000000f00 */
[----:B------:R-:W-:Y:S01]  /*12010*/  FMUL.FTZ R10, R0, R150 ;  /* 0x00000096000a7220 */ /* 0x000fe20000410000 */
[----:B------:R-:W-:Y:S01]  /*12020*/  F2FP.PACK_AB R74, R182, R2 ;  /* 0x00000002b64a723e */ /* 0x000fe200000000ff */
[----:B------:R-:W-:Y:S01]  /*12030*/  FMUL.FTZ R11, R0, R151 ;  /* 0x00000097000b7220 */ /* 0x000fe20000410000 */
[----:B------:R-:W-:Y:S01]  /*12040*/  F2FP.PACK_AB R75, R222, R183 ;  /* 0x000000b7de4b723e */ /* 0x000fe200000000ff */
[----:B------:R-:W-:Y:S01]  /*12050*/  FADD.FTZ R95, R22, R3 ;  /* 0x00000003165f7221 */ /* 0x000fe20000010000 */
[----:B------:R-:W-:Y:S01]  /*12060*/  F2FP.PACK_AB R80, R216, R248 ;  /* 0x000000f8d850723e */ /* 0x000fe200000000ff */
[----:B------:R-:W-:Y:S01]  /*12070*/  FMUL.FTZ R18, R58, R174 ;  /* 0x000000ae3a127220 */ /* 0x000fe20000410000 */
[----:B----4-:R-:W-:Y:S01]  /*12080*/  F2FP.PACK_AB R82, R124, R111 ;  /* 0x0000006f7c52723e */ /* 0x010fe200000000ff */
[C---:B------:R-:W-:Y:S01]  /*12090*/  FMUL.FTZ R19, R58.reuse, R175 ;  /* 0x000000af3a137220 */ /* 0x040fe20000410000 */
[----:B------:R-:W-:Y:S01]  /*120a0*/  MOV R168, R66 ;  /* 0x0000004200a87202 */ /* 0x000fe20000000f00 */
[-C--:B-----5:R-:W-:Y:S01]  /*120b0*/  HMMA.16816.F32 R4, R72, R76.reuse, R4 ;  /* 0x0000004c4804723c */ /* 0x0a0fe20000001804 */
[----:B------:R-:W-:Y:S04]  /*120c0*/  MUFU.EX2 R133, R101 ;  /* 0x0000006500857308 */ /* 0x000fe80000000800 */
[C---:B------:R-:W-:Y:S01]  /*120d0*/  FMUL.FTZ R34, R58.reuse, R166 ;  /* 0x000000a63a227220 */ /* 0x040fe20000410000 */
[----:B------:R-:W-:Y:S01]  /*120e0*/  MOV R152, R59 ;  /* 0x0000003b00987202 */ /* 0x000fe20000000f00 */
[----:B------:R-:W-:Y:S01]  /*120f0*/  FMUL.FTZ R35, R58, R167 ;  /* 0x000000a73a237220 */ /* 0x000fe20000410000 */
[C---:B------:R-:W-:Y:S03]  /*12100*/  HMMA.16816.F32 R8, R80.reuse, R76, R8 ;  /* 0x0000004c5008723c */ /* 0x040fe60000001808 */
[----:B------:R-:W-:Y:S01]  /*12110*/  MUFU.EX2 R137, R99 ;  /* 0x0000006300897308 */ /* 0x000fe20000000800 */
[----:B------:R-:W-:Y:S01]  /*12120*/  FMUL.FTZ R15, R0, R159 ;  /* 0x0000009f000f7220 */ /* 0x000fe20000410000 */
[----:B------:R-:W-:Y:S01]  /*12130*/  MOV R248, R152 ;  /* 0x0000009800f87202 */ /* 0x000fe20000000f00 */
[C---:B------:R-:W-:Y:S02]  /*12140*/  FMUL.FTZ R22, R58.reuse, R178 ;  /* 0x000000b23a167220 */ /* 0x040fe40000410000 */
[----:B------:R-:W-:Y:S04]  /*12150*/  FMUL.FTZ R23, R58, R179 ;  /* 0x000000b33a177220 */ /* 0x000fe80000410000 */
[C---:B------:R-:W-:Y:S01]  /*12160*/  FMUL.FTZ R26, R0.reuse, R142 ;  /* 0x0000008e001a7220 */ /* 0x040fe20000410000 */
[----:B------:R3:W4:Y:S01]  /*12170*/  MUFU.EX2 R99, R98 ;  /* 0x0000006200637308 */ /* 0x0007220000000800 */
[C---:B------:R-:W-:Y:S02]  /*12180*/  FMUL.FTZ R27, R0.reuse, R143 ;  /* 0x0000008f001b7220 */ /* 0x040fe40000410000 */
[C---:B------:R-:W-:Y:S02]  /*12190*/  FMUL.FTZ R30, R0.reuse, R146 ;  /* 0x00000092001e7220 */ /* 0x040fe40000410000 */
[----:B------:R-:W-:Y:S02]  /*121a0*/  FMUL.FTZ R31, R0, R147 ;  /* 0x00000093001f7220 */ /* 0x000fe40000410000 */
[C---:B------:R-:W-:Y:S02]  /*121b0*/  FMUL.FTZ R38, R58.reuse, R170 ;  /* 0x000000aa3a267220 */ /* 0x040fe40000410000 */
[----:B------:R-:W-:Y:S01]  /*121c0*/  FMUL.FTZ R39, R58, R171 ;  /* 0x000000ab3a277220 */ /* 0x000fe20000410000 */
[----:B------:R5:W-:Y:S01]  /*121d0*/  MUFU.EX2 R101, R96 ;  /* 0x0000006000657308 */ /* 0x000be20000000800 */
[C---:B------:R-:W-:Y:S02]  /*121e0*/  FMUL.FTZ R42, R0.reuse, R134 ;  /* 0x00000086002a7220 */ /* 0x040fe40000410000 */
[C---:B------:R-:W-:Y:S02]  /*121f0*/  FMUL.FTZ R43, R0.reuse, R135 ;  /* 0x00000087002b7220 */ /* 0x040fe40000410000 */
[C---:B------:R-:W-:Y:S02]  /*12200*/  FMUL.FTZ R46, R0.reuse, R138 ;  /* 0x0000008a002e7220 */ /* 0x040fe40000410000 */
[----:B------:R-:W-:Y:S02]  /*12210*/  FMUL.FTZ R47, R0, R139 ;  /* 0x0000008b002f7220 */ /* 0x000fe40000410000 */
[C---:B------:R-:W-:Y:S01]  /*12220*/  FMUL.FTZ R50, R58.reuse, R162 ;  /* 0x000000a23a327220 */ /* 0x040fe20000410000 */
[----:B------:R-:W-:Y:S01]  /*12230*/  MUFU.EX2 R135, R103 ;  /* 0x0000006700877308 */ /* 0x000fe20000000800 */
[C---:B------:R-:W-:Y:S02]  /*12240*/  FMUL.FTZ R51, R58.reuse, R163 ;  /* 0x000000a33a337220 */ /* 0x040fe40000410000 */
[C---:B------:R-:W-:Y:S02]  /*12250*/  FMUL.FTZ R66, R58.reuse, R126 ;  /* 0x0000007e3a427220 */ /* 0x040fe40000410000 */
[C---:B------:R-:W-:Y:S02]  /*12260*/  FMUL.FTZ R67, R58.reuse, R127 ;  /* 0x0000007f3a437220 */ /* 0x040fe40000410000 */
[C---:B------:R-:W-:Y:S02]  /*12270*/  FMUL.FTZ R54, R58.reuse, R154 ;  /* 0x0000009a3a367220 */ /* 0x040fe40000410000 */
[----:B------:R-:W-:Y:S01]  /*12280*/  FMUL.FTZ R55, R58, R155 ;  /* 0x0000009b3a377220 */ /* 0x000fe20000410000 */
[----:B------:R-:W-:Y:S01]  /*12290*/  MUFU.EX2 R126, R86 ;  /* 0x00000056007e7308 */ /* 0x000fe20000000800 */
[----:B------:R-:W-:Y:S02]  /*122a0*/  FMUL.FTZ R58, R0, R130 ;  /* 0x00000082003a7220 */ /* 0x000fe40000410000 */
[----:B------:R-:W-:Y:S02]  /*122b0*/  FADD.FTZ R88, R216, R88 ;  /* 0x00000058d8587221 */ /* 0x000fe40000010000 */
[----:B------:R-:W-:Y:S02]  /*122c0*/  FADD.FTZ R2, R2, R95 ;  /* 0x0000005f02027221 */ /* 0x000fe40000010000 */
[----:B---3--:R-:W-:Y:S02]  /*122d0*/  FADD.FTZ R98, R111, R88 ;  /* 0x000000586f627221 */ /* 0x008fe40000010000 */
[C---:B------:R-:W-:Y:S01]  /*122e0*/  FMUL.FTZ R59, R0.reuse, R131 ;  /* 0x00000083003b7220 */ /* 0x040fe20000410000 */
[----:B------:R-:W-:Y:S01]  /*122f0*/  MUFU.EX2 R127, R85 ;  /* 0x00000055007f7308 */ /* 0x000fe20000000800 */
[C---:B------:R-:W-:Y:S02]  /*12300*/  FMUL.FTZ R62, R0.reuse, R122 ;  /* 0x0000007a003e7220 */ /* 0x040fe40000410000 */
[----:B------:R-:W-:Y:S02]  /*12310*/  FMUL.FTZ R63, R0, R123 ;  /* 0x0000007b003f7220 */ /* 0x000fe40000410000 */
[----:B-----5:R-:W-:Y:S01]  /*12320*/  FADD.FTZ R96, R182, R2 ;  /* 0x00000002b6607221 */ /* 0x020fe20000010000 */
[----:B------:R-:W-:Y:S01]  /*12330*/  MOV R182, R125 ;  /* 0x0000007d00b67202 */ /* 0x000fe20000000f00 */
[----:B------:R-:W-:Y:S03]  /*12340*/  FADD.FTZ R2, R124, R98 ;  /* 0x000000627c027221 */ /* 0x000fe60000010000 */
[----:B------:R-:W-:Y:S01]  /*12350*/  MUFU.EX2 R130, R112 ;  /* 0x0000007000827308 */ /* 0x000fe20000000800 */
[----:B-1----:R-:W-:Y:S09]  /*12360*/  FADD.FTZ R2, R107, R2 ;  /* 0x000000026b027221 */ /* 0x002ff20000010000 */
[----:B------:R1:W-:Y:S10]  /*12370*/  MUFU.EX2 R112, R87 ;  /* 0x0000005700707308 */ /* 0x0003f40000000800 */
[----:B------:R-:W-:Y:S10]  /*12380*/  MUFU.EX2 R122, R89 ;  /* 0x00000059007a7308 */ /* 0x000ff40000000800 */
[----:B------:R-:W-:Y:S01]  /*12390*/  MUFU.EX2 R103, R172 ;  /* 0x000000ac00677308 */ /* 0x000fe20000000800 */
[----:B-1----:R-:W-:Y:S09]  /*123a0*/  LDSM.16.MT88.4 R84, [R225+0x800] ;  /* 0x00080000e154783b */ /* 0x002ff20000004200 */
[----:B------:R-:W-:Y:S10]  /*123b0*/  MUFU.EX2 R111, R165 ;  /* 0x000000a5006f7308 */ /* 0x000ff40000000800 */
[----:B------:R-:W-:Y:S10]  /*123c0*/  MUFU.EX2 R131, R102 ;  /* 0x0000006600837308 */ /* 0x000ff40000000800 */
[----:B------:R1:W-:Y:S10]  /*123d0*/  MUFU.EX2 R102, R93 ;  /* 0x0000005d00667308 */ /* 0x0003f40000000800 */
[----:B------:R-:W-:Y:S10]  /*123e0*/  MUFU.EX2 R125, R109 ;  /* 0x0000006d007d7308 */ /* 0x000ff40000000800 */
[----:B------:R-:W-:Y:S10]  /*123f0*/  MUFU.EX2 R109, R160 ;  /* 0x000000a0006d7308 */ /* 0x000ff40000000800 */
[----:B------:R-:W-:Y:S10]  /*12400*/  MUFU.EX2 R134, R100 ;  /* 0x0000006400867308 */ /* 0x000ff40000000800 */
[----:B------:R3:W5:Y:S10]  /*12410*/  MUFU.EX2 R100, R97 ;  /* 0x0000006100647308 */ /* 0x0007740000000800 */
[----:B------:R-:W-:Y:S10]  /*12420*/  MUFU.EX2 R123, R116 ;  /* 0x00000074007b7308 */ /* 0x000ff40000000800 */
[----:B------:R-:W-:Y:S10]  /*12430*/  MUFU.EX2 R116, R182 ;  /* 0x000000b600747308 */ /* 0x000ff40000000800 */
[----:B------:R-:W-:Y:S10]  /*12440*/  MUFU.EX2 R129, R113 ;  /* 0x0000007100817308 */ /* 0x000ff40000000800 */
[----:B------:R-:W-:Y:S01]  /*12450*/  MUFU.EX2 R152, R115 ;  /* 0x0000007300987308 */ /* 0x000fe20000000800 */
[C---:B--2---:R-:W-:Y:S02]  /*12460*/  FFMA.FTZ R3, R0.reuse, R121, R14 ;  /* 0x0000007900037223 */ /* 0x044fe4000001000e */
[----:B------:R-:W-:Y:S02]  /*12470*/  FMUL.FTZ R14, R0, R158 ;  /* 0x0000009e000e7220 */ /* 0x000fe40000410000 */
[----:B------:R-:W-:Y:S01]  /*12480*/  FADD.FTZ R0, R183, R94 ;  /* 0x0000005eb7007221 */ /* 0x000fe20000010000 */
[----:B------:R-:W-:Y:S01]  /*12490*/  MOV R183, R128 ;  /* 0x0000008000b77202 */ /* 0x000fe20000000f00 */
[----:B-1----:R-:W-:Y:S03]  /*124a0*/  LDSM.16.MT88.4 R92, [R226+0x1000] ;  /* 0x00100000e25c783b */ /* 0x002fe60000004200 */
[----:B------:R-:W1:Y:S01]  /*124b0*/  MUFU.EX2 R121, R118 ;  /* 0x0000007600797308 */ /* 0x000e620000000800 */
[----:B------:R-:W-:Y:S01]  /*124c0*/  FADD.FTZ R3, R106, R3 ;  /* 0x000000036a037221 */ /* 0x000fe20000010000 */
[-C--:B------:R-:W-:Y:S03]  /*124d0*/  HMMA.16816.F32 R12, R80, R78.reuse, R12 ;  /* 0x0000004e500c723c */ /* 0x080fe6000000180c */
[----:B---3--:R-:W-:Y:S01]  /*124e0*/  FADD.FTZ R97, R110, R3 ;  /* 0x000000036e617221 */ /* 0x008fe20000010000 */
[----:B------:R-:W-:Y:S01]  /*124f0*/  MOV R128, R136 ;  /* 0x0000008800807202 */ /* 0x000fe20000000f00 */
[----:B------:R-:W-:Y:S02]  /*12500*/  FADD.FTZ R3, R222, R0 ;  /* 0x00000000de037221 */ /* 0x000fe40000010000 */
[----:B------:R-:W-:Y:S01]  /*12510*/  FADD.FTZ R0, R120, R97 ;  /* 0x0000006178007221 */ /* 0x000fe20000010000 */
[C---:B------:R-:W-:Y:S01]  /*12520*/  HMMA.16816.F32 R16, R72.reuse, R78, R16 ;  /* 0x0000004e4810723c */ /* 0x040fe20000001810 */
[----:B------:R-:W2:Y:S01]  /*12530*/  LDSM.16.MT88.4 R76, [R229] ;  /* 0x00000000e54c783b */ /* 0x000ea20000004200 */
[----:B------:R3:W3:Y:S02]  /*12540*/  MUFU.EX2 R118, R91 ;  /* 0x0000005b00767308 */ /* 0x0006e40000000800 */
[----:B----4-:R-:W-:Y:S02]  /*12550*/  FADD.FTZ R0, R99, R0 ;  /* 0x0000000063007221 */ /* 0x010fe40000010000 */
[----:B------:R-:W-:Y:S02]  /*12560*/  FADD.FTZ R3, R186, R3 ;  /* 0x00000003ba037221 */ /* 0x000fe40000010000 */
[----:B-----5:R-:W-:Y:S04]  /*12570*/  FADD.FTZ R0, R100, R0 ;  /* 0x0000000064007221 */ /* 0x020fe80000010000 */
[----:B------:R4:W-:Y:S01]  /*12580*/  MUFU.EX2 R110, R161 ;  /* 0x000000a1006e7308 */ /* 0x0009e20000000800 */
[----:B------:R-:W-:Y:S02]  /*12590*/  FADD.FTZ R0, R101, R0 ;  /* 0x0000000065007221 */ /* 0x000fe40000010000 */
[----:B------:R-:W-:Y:S02]  /*125a0*/  FADD.FTZ R3, R185, R3 ;  /* 0x00000003b9037221 */ /* 0x000fe40000010000 */
[----:B------:R-:W-:Y:S02]  /*125b0*/  FADD.FTZ R0, R102, R0 ;  /* 0x0000000066007221 */ /* 0x000fe40000010000 */
[----:B------:R-:W-:Y:S02]  /*125c0*/  FADD.FTZ R3, R184, R3 ;  /* 0x00000003b8037221 */ /* 0x000fe40000010000 */
[----:B------:R-:W-:Y:S01]  /*125d0*/  FADD.FTZ R0, R104, R0 ;  /* 0x0000000068007221 */ /* 0x000fe20000010000 */
[----:B------:R-:W-:Y:S01]  /*125e0*/  MUFU.EX2 R136, R114 ;  /* 0x0000007200887308 */ /* 0x000fe20000000800 */
[----:B-1----:R-:W-:Y:S02]  /*125f0*/  FADD.FTZ R3, R121, R3 ;  /* 0x0000000379037221 */ /* 0x002fe40000010000 */
[----:B------:R-:W-:Y:S01]  /*12600*/  FADD.FTZ R0, R105, R0 ;  /* 0x0000000069007221 */ /* 0x000fe20000010000 */
[----:B---3--:R-:W-:Y:S01]  /*12610*/  LDSM.16.MT88.4 R88, [R226+0x800] ;  /* 0x00080000e258783b */ /* 0x008fe20000004200 */
[----:B------:R-:W-:Y:S02]  /*12620*/  FADD.FTZ R2, R118, R2 ;  /* 0x0000000276027221 */ /* 0x000fe40000010000 */
[----:B------:R-:W-:Y:S02]  /*12630*/  FADD.FTZ R3, R117, R3 ;  /* 0x0000000375037221 */ /* 0x000fe40000010000 */
[----:B------:R-:W-:Y:S01]  /*12640*/  FADD.FTZ R2, R119, R2 ;  /* 0x0000000277027221 */ /* 0x000fe20000010000 */
[----:B------:R-:W1:Y:S01]  /*12650*/  MUFU.EX2 R114, R108 ;  /* 0x0000006c00727308 */ /* 0x000e620000000800 */
[----:B------:R-:W-:Y:S02]  /*12660*/  FADD.FTZ R3, R123, R3 ;  /* 0x000000037b037221 */ /* 0x000fe40000010000 */
[----:B------:R-:W-:Y:S01]  /*12670*/  FADD.FTZ R2, R122, R2 ;  /* 0x000000027a027221 */ /* 0x000fe20000010000 */
[----:B----4-:R-:W-:Y:S01]  /*12680*/  LDSM.16.MT88.4 R160, [R226+0x3000] ;  /* 0x00300000e2a0783b */ /* 0x010fe20000004200 */
[----:B------:R-:W-:Y:S02]  /*12690*/  FADD.FTZ R3, R129, R3 ;  /* 0x0000000381037221 */ /* 0x000fe40000010000 */
[----:B------:R-:W-:Y:S01]  /*126a0*/  FADD.FTZ R2, R112, R2 ;  /* 0x0000000270027221 */ /* 0x000fe20000010000 */
[-C--:B--2---:R-:W-:Y:S02]  /*126b0*/  HMMA.16816.F32 R20, R72, R76.reuse, R20 ;  /* 0x0000004c4814723c */ /* 0x084fe40000001814 */
[----:B------:R2:W-:Y:S01]  /*126c0*/  MUFU.EX2 R108, R164 ;  /* 0x000000a4006c7308 */ /* 0x0005e20000000800 */
[----:B------:R-:W-:Y:S04]  /*126d0*/  FADD.FTZ R2, R126, R2 ;  /* 0x000000027e027221 */ /* 0x000fe80000010000 */
[----:B------:R-:W-:Y:S01]  /*126e0*/  FADD.FTZ R98, R127, R2 ;  /* 0x000000027f627221 */ /* 0x000fe20000010000 */
[C---:B------:R-:W-:Y:S04]  /*126f0*/  HMMA.16816.F32 R24, R80.reuse, R76, R24 ;  /* 0x0000004c5018723c */ /* 0x040fe80000001818 */
[----:B------:R-:W3:Y:S01]  /*12700*/  MUFU.EX2 R115, R153 ;  /* 0x0000009900737308 */ /* 0x000ee20000000800 */
[----:B------:R-:W-:Y:S02]  /*12710*/  FADD.FTZ R2, R130, R3 ;  /* 0x0000000382027221 */ /* 0x000fe40000010000 */
[----:B-1----:R-:W-:Y:S01]  /*12720*/  FADD.FTZ R97, R114, R0 ;  /* 0x0000000072617221 */ /* 0x002fe20000010000 */
[-C--:B------:R-:W-:Y:S04]  /*12730*/  HMMA.16816.F32 R28, R80, R78.reuse, R28 ;  /* 0x0000004e501c723c */ /* 0x080fe8000000181c */
[----:B------:R-:W-:Y:S02]  /*12740*/  FADD.FTZ R0, R132, R98 ;  /* 0x0000006284007221 */ /* 0x000fe40000010000 */
[----:B------:R-:W-:Y:S01]  /*12750*/  MUFU.EX2 R113, R169 ;  /* 0x000000a900717308 */ /* 0x000fe20000000800 */
[----:B------:R-:W-:Y:S01]  /*12760*/  FADD.FTZ R2, R133, R2 ;  /* 0x0000000285027221 */ /* 0x000fe20000010000 */
[C---:B------:R-:W-:Y:S01]  /*12770*/  HMMA.16816.F32 R32, R72.reuse, R78, R32 ;  /* 0x0000004e4820723c */ /* 0x040fe20000001820 */
[----:B------:R-:W1:Y:S07]  /*12780*/  LDSM.16.MT88.4 R76, [R226] ;  /* 0x00000000e24c783b */ /* 0x000e6e0000004200 */
[----:B------:R-:W-:Y:S01]  /*12790*/  MUFU.EX2 R128, R128 ;  /* 0x0000008000807308 */ /* 0x000fe20000000800 */
[----:B--2---:R-:W-:Y:S03]  /*127a0*/  LDSM.16.MT88.4 R164, [R229+0x3000] ;  /* 0x00300000e5a4783b */ /* 0x004fe60000004200 */
[----:B---3--:R-:W-:Y:S06]  /*127b0*/  F2FP.PACK_AB R124, R115, R116 ;  /* 0x00000074737c723e */ /* 0x008fec00000000ff */
[----:B------:R-:W-:Y:S01]  /*127c0*/  MUFU.EX2 R106, R176 ;  /* 0x000000b0006a7308 */ /* 0x000fe20000000800 */
[-C--:B-1----:R-:W-:Y:S08]  /*127d0*/  HMMA.16816.F32 R36, R72, R76.reuse, R36 ;  /* 0x0000004c4824723c */ /* 0x082ff00000001824 */
[C---:B------:R-:W-:Y:S08]  /*127e0*/  HMMA.16816.F32 R40, R80.reuse, R76, R40 ;  /* 0x0000004c5028723c */ /* 0x040ff00000001828 */
[-C--:B------:R-:W-:Y:S08]  /*127f0*/  HMMA.16816.F32 R44, R80, R78.reuse, R44 ;  /* 0x0000004e502c723c */ /* 0x080ff0000000182c */
[C---:B------:R-:W-:Y:S01]  /*12800*/  HMMA.16816.F32 R48, R72.reuse, R78, R48 ;  /* 0x0000004e4830723c */ /* 0x040fe20000001830 */
[----:B------:R-:W1:Y:S07]  /*12810*/  LDSM.16.MT88.4 R76, [R228] ;  /* 0x00000000e44c783b */ /* 0x000e6e0000004200 */
[-C--:B-1----:R-:W-:Y:S08]  /*12820*/  HMMA.16816.F32 R52, R72, R76.reuse, R52 ;  /* 0x0000004c4834723c */ /* 0x082ff00000001834 */
[C---:B------:R-:W-:Y:S07]  /*12830*/  HMMA.16816.F32 R56, R80.reuse, R76, R56 ;  /* 0x0000004c5038723c */ /* 0x040fee0000001838 */
[----:B------:R-:W-:Y:S01]  /*12840*/  F2FP.PACK_AB R76, R118, R107 ;  /* 0x0000006b764c723e */ /* 0x000fe200000000ff */
[-C--:B------:R-:W-:Y:S01]  /*12850*/  HMMA.16816.F32 R60, R80, R78.reuse, R60 ;  /* 0x0000004e503c723c */ /* 0x080fe2000000183c */
[----:B------:R-:W1:Y:S01]  /*12860*/  LDSM.16.MT88.4 R80, [R229+0x800] ;  /* 0x00080000e550783b */ /* 0x000e620000004200 */
[----:B------:R-:W-:Y:S02]  /*12870*/  MUFU.EX2 R118, R183 ;  /* 0x000000b700767308 */ /* 0x000fe40000000800 */
[----:B------:R-:W-:Y:S04]  /*12880*/  F2FP.PACK_AB R77, R100, R99 ;  /* 0x00000063644d723e */ /* 0x000fe800000000ff */
[----:B------:R-:W-:Y:S04]  /*12890*/  HMMA.16816.F32 R64, R72, R78, R64 ;  /* 0x0000004e4840723c */ /* 0x000fe80000001840 */
[----:B------:R-:W-:Y:S03]  /*128a0*/  MUFU.EX2 R107, R177 ;  /* 0x000000b1006b7308 */ /* 0x000fe60000000800 */
[----:B------:R-:W-:Y:S02]  /*128b0*/  F2FP.PACK_AB R72, R197, R198 ;  /* 0x000000c6c548723e */ /* 0x000fe400000000ff */
[----:B------:R-:W-:Y:S03]  /*128c0*/  F2FP.PACK_AB R73, R185, R186 ;  /* 0x000000bab949723e */ /* 0x000fe600000000ff */
[----:B------:R-:W-:Y:S02]  /*128d0*/  F2FP.PACK_AB R74, R195, R196 ;  /* 0x000000c4c34a723e */ /* 0x000fe400000000ff */
[----:B------:R-:W-:Y:S01]  /*128e0*/  F2FP.PACK_AB R75, R121, R184 ;  /* 0x000000b8794b723e */ /* 0x000fe200000000ff */
[----:B------:R-:W-:Y:S01]  /*128f0*/  MUFU.EX2 R99, R141 ;  /* 0x0000008d00637308 */ /* 0x000fe20000000800 */
[----:B------:R-:W-:Y:S02]  /*12900*/  F2FP.PACK_AB R78, R122, R119 ;  /* 0x000000777a4e723e */ /* 0x000fe400000000ff */
[----:B------:R-:W-:Y:S03]  /*12910*/  F2FP.PACK_AB R79, R102, R101 ;  /* 0x00000065664f723e */ /* 0x000fe600000000ff */
[-C--:B------:R-:W-:Y:S04]  /*12920*/  HMMA.16816.F32 R4, R72, R84.reuse, R4 ;  /* 0x000000544804723c */ /* 0x080fe80000001804 */
[----:B------:R-:W-:Y:S04]  /*12930*/  MUFU.EX2 R102, R181 ;  /* 0x000000b500667308 */ /* 0x000fe80000000800 */
[C---:B------:R-:W-:Y:S06]  /*12940*/  HMMA.16816.F32 R8, R76.reuse, R84, R8 ;  /* 0x000000544c08723c */ /* 0x040fec0000001808 */
[----:B------:R-:W-:Y:S02]  /*12950*/  MUFU.EX2 R100, R144 ;  /* 0x0000009000647308 */ /* 0x000fe40000000800 */
[-C--:B------:R-:W-:Y:S08]  /*12960*/  HMMA.16816.F32 R12, R76, R86.reuse, R12 ;  /* 0x000000564c0c723c */ /* 0x080ff0000000180c */
[C---:B------:R-:W-:Y:S01]  /*12970*/  HMMA.16816.F32 R16, R72.reuse, R86, R16 ;  /* 0x000000564810723c */ /* 0x040fe20000001810 */
[----:B------:R-:W2:Y:S01]  /*12980*/  LDSM.16.MT88.4 R84, [R228+0x800] ;  /* 0x00080000e454783b */ /* 0x000ea20000004200 */
[----:B------:R-:W-:Y:S06]  /*12990*/  MUFU.EX2 R119, R248 ;  /* 0x000000f800777308 */ /* 0x000fec0000000800 */
[-C--:B-1----:R-:W-:Y:S04]  /*129a0*/  HMMA.16816.F32 R20, R72, R80.reuse, R20 ;  /* 0x000000504814723c */ /* 0x082fe80000001814 */
[----:B------:R-:W1:Y:S04]  /*129b0*/  MUFU.EX2 R101, R145 ;  /* 0x0000009100657308 */ /* 0x000e680000000800 */
[C---:B------:R-:W-:Y:S08]  /*129c0*/  HMMA.16816.F32 R24, R76.reuse, R80, R24 ;  /* 0x000000504c18723c */ /* 0x040ff00000001818 */
[-C--:B------:R-:W-:Y:S08]  /*129d0*/  HMMA.16816.F32 R28, R76, R82.reuse, R28 ;  /* 0x000000524c1c723c */ /* 0x080ff0000000181c */
[C---:B------:R-:W-:Y:S01]  /*129e0*/  HMMA.16816.F32 R32, R72.reuse, R82, R32 ;  /* 0x000000524820723c */ /* 0x040fe20000001820 */
[----:B------:R-:W3:Y:S03]  /*129f0*/  LDSM.16.MT88.4 R80, [R225+0x1000] ;  /* 0x00100000e150783b */ /* 0x000ee60000004200 */
[----:B-1----:R-:W-:Y:S04]  /*12a00*/  F2FP.PACK_AB R120, R100, R101 ;  /* 0x000000656478723e */ /* 0x002fe800000000ff */
[-C--:B------:R-:W-:Y:S08]  /*12a10*/  HMMA.16816.F32 R36, R72, R88.reuse, R36 ;  /* 0x000000584824723c */ /* 0x080ff00000001824 */
[C---:B------:R-:W-:Y:S08]  /*12a20*/  HMMA.16816.F32 R40, R76.reuse, R88, R40 ;  /* 0x000000584c28723c */ /* 0x040ff00000001828 */
[-C--:B------:R-:W-:Y:S08]  /*12a30*/  HMMA.16816.F32 R44, R76, R90.reuse, R44 ;  /* 0x0000005a4c2c723c */ /* 0x080ff0000000182c */
[C---:B------:R-:W-:Y:S01]  /*12a40*/  HMMA.16816.F32 R48, R72.reuse, R90, R48 ;  /* 0x0000005a4830723c */ /* 0x040fe20000001830 */
[----:B------:R-:W1:Y:S07]  /*12a50*/  LDSM.16.MT88.4 R88, [R229+0x1000] ;  /* 0x00100000e558783b */ /* 0x000e6e0000004200 */
        /* <DEDUP_REMOVED lines=10> */
[----:B------:R-:W-:Y:S01]  /*12b00*/  F2FP.PACK_AB R73, R123, R117 ;  /* 0x000000757b49723e */ /* 0x000fe200000000ff */
[----:B------:R4:W-:Y:S02]  /*12b10*/  MUFU.EX2 R104, R173 ;  /* 0x000000ad00687308 */ /* 0x0009e40000000800 */
[----:B------:R-:W-:Y:S02]  /*12b20*/  F2FP.PACK_AB R74, R191, R192 ;  /* 0x000000c0bf4a723e */ /* 0x000fe400000000ff */
[----:B------:R-:W-:Y:S02]  /*12b30*/  F2FP.PACK_AB R75, R130, R129 ;  /* 0x00000081824b723e */ /* 0x000fe400000000ff */
[----:B------:R-:W-:Y:S02]  /*12b40*/  F2FP.PACK_AB R76, R126, R112 ;  /* 0x000000707e4c723e */ /* 0x000fe400000000ff */
[----:B------:R-:W-:Y:S02]  /*12b50*/  F2FP.PACK_AB R79, R125, R114 ;  /* 0x000000727d4f723e */ /* 0x000fe400000000ff */
[----:B------:R-:W5:Y:S01]  /*12b60*/  MUFU.EX2 R105, R180 ;  /* 0x000000b400697308 */ /* 0x000f620000000800 */
[-C--:B---3--:R-:W-:Y:S03]  /*12b70*/  HMMA.16816.F32 R4, R72, R80.reuse, R4 ;  /* 0x000000504804723c */ /* 0x088fe60000001804 */
[----:B------:R-:W-:Y:S02]  /*12b80*/  F2FP.PACK_AB R126, R108, R111 ;  /* 0x0000006f6c7e723e */ /* 0x000fe400000000ff */
[----:B------:R-:W-:Y:S03]  /*12b90*/  MOV R117, R71 ;  /* 0x0000004700757202 */ /* 0x000fe60000000f00 */
[C---:B------:R-:W-:Y:S01]  /*12ba0*/  HMMA.16816.F32 R8, R76.reuse, R80, R8 ;  /* 0x000000504c08723c */ /* 0x040fe20000001808 */
[----:B------:R-:W-:Y:S01]  /*12bb0*/  MUFU.EX2 R112, R168 ;  /* 0x000000a800707308 */ /* 0x000fe20000000800 */
[----:B----4-:R-:W-:Y:S06]  /*12bc0*/  LDSM.16.MT88.4 R172, [R225+0x3000] ;  /* 0x00300000e1ac783b */ /* 0x010fec0000004200 */
[-C--:B------:R-:W-:Y:S04]  /*12bd0*/  HMMA.16816.F32 R12, R76, R82.reuse, R12 ;  /* 0x000000524c0c723c */ /* 0x080fe8000000180c */
[----:B-----5:R-:W-:Y:S04]  /*12be0*/  F2FP.PACK_AB R127, R105, R107 ;  /* 0x0000006b697f723e */ /* 0x020fe800000000ff */
[C---:B------:R-:W-:Y:S01]  /*12bf0*/  HMMA.16816.F32 R16, R72.reuse, R82, R16 ;  /* 0x000000524810723c */ /* 0x040fe20000001810 */
[----:B------:R-:W3:Y:S07]  /*12c00*/  LDSM.16.MT88.4 R80, [R225+0x1800] ;  /* 0x00180000e150783b */ /* 0x000eee0000004200 */
[-C--:B-1----:R-:W-:Y:S08]  /*12c10*/  HMMA.16816.F32 R20, R72, R88.reuse, R20 ;  /* 0x000000584814723c */ /* 0x082ff00000001814 */
        /* <DEDUP_REMOVED lines=83> */
[----:B------:R-:W-:Y:S02]  /*13150*/  F2FP.PACK_AB R76, R128, R219 ;  /* 0x000000db804c723e */ /* 0x000fe400000000ff */
[----:B------:R-:W-:Y:S03]  /*13160*/  F2FP.PACK_AB R79, R102, R103 ;  /* 0x00000067664f723e */ /* 0x000fe600000000ff */
[-C--:B---3--:R-:W-:Y:S08]  /*13170*/  HMMA.16816.F32 R4, R72, R80.reuse, R4 ;  /* 0x000000504804723c */ /* 0x088ff00000001804 */
        /* <DEDUP_REMOVED lines=20> */
[C---:B------:R-:W-:Y:S08]  /*132c0*/  HMMA.16816.F32 R56, R76.reuse, R84, R56 ;  /* 0x000000544c38723c */ /* 0x040ff00000001838 */
[-C--:B------:R-:W-:Y:S07]  /*132d0*/  HMMA.16816.F32 R60, R76, R86.reuse, R60 ;  /* 0x000000564c3c723c */ /* 0x080fee000000183c */
[----:B------:R-:W-:Y:S01]  /*132e0*/  FADD.FTZ R76, R125, R97 ;  /* 0x000000617d4c7221 */ /* 0x000fe20000010000 */
[----:B------:R-:W-:Y:S04]  /*132f0*/  HMMA.16816.F32 R64, R72, R86, R64 ;  /* 0x000000564840723c */ /* 0x000fe80000001840 */
[----:B------:R-:W-:Y:S01]  /*13300*/  F2FP.PACK_AB R125, R112, R113 ;  /* 0x00000071707d723e */ /* 0x000fe200000000ff */
[----:B------:R-:W-:Y:S02]  /*13310*/  FADD.FTZ R77, R131, R0 ;  /* 0x00000000834d7221 */ /* 0x000fe40000010000 */
[----:B------:R-:W-:Y:S02]  /*13320*/  FADD.FTZ R72, R134, R2 ;  /* 0x0000000286487221 */ /* 0x000fe40000010000 */
[----:B------:R-:W-:Y:S02]  /*13330*/  FADD.FTZ R0, R189, R3 ;  /* 0x00000003bd007221 */ /* 0x000fe40000010000 */
[-C--:B------:R-:W-:Y:S01]  /*13340*/  HMMA.16816.F32 R180, R124, R172.reuse, R4 ;  /* 0x000000ac7cb4723c */ /* 0x080fe20000001804 */
[----:B------:R-:W1:Y:S04]  /*13350*/  LDSM.16.MT88.4 R4, [R228+0x3000] ;  /* 0x00300000e404783b */ /* 0x000e680000004200 */
[----:B------:R-:W-:Y:S02]  /*13360*/  FADD.FTZ R3, R137, R77 ;  /* 0x0000004d89037221 */ /* 0x000fe40000010000 */
[----:B------:R-:W-:Y:S01]  /*13370*/  FADD.FTZ R76, R217, R76 ;  /* 0x0000004cd94c7221 */ /* 0x000fe20000010000 */
[C---:B------:R-:W-:Y:S04]  /*13380*/  HMMA.16816.F32 R148, R120.reuse, R172, R8 ;  /* 0x000000ac7894723c */ /* 0x040fe80000001808 */
[----:B------:R-:W-:Y:S02]  /*13390*/  FADD.FTZ R2, R218, R76 ;  /* 0x0000004cda027221 */ /* 0x000fe40000010000 */
[----:B------:R-:W-:Y:S02]  /*133a0*/  FADD.FTZ R0, R199, R0 ;  /* 0x00000000c7007221 */ /* 0x000fe40000010000 */
[-C--:B------:R-:W-:Y:S04]  /*133b0*/  HMMA.16816.F32 R156, R120, R174.reuse, R12 ;  /* 0x000000ae789c723c */ /* 0x080fe8000000180c */
        /* <DEDUP_REMOVED lines=50> */
[----:B------:R-:W-:Y:S01]  /*136e0*/  FADD.FTZ R2, R119, R10 ;  /* 0x0000000a77027221 */ /* 0x000fe20000010000 */
[----:B------:R-:W-:Y:S01]  /*136f0*/  MOV R119, R68 ;  /* 0x0000004400777202 */ /* 0x000fe20000000f00 */
[----:B------:R-:W-:Y:S01]  /*13700*/  FADD.FTZ R3, R115, R3 ;  /* 0x0000000373037221 */ /* 0x000fe20000010000 */
[----:B------:R-:W-:Y:S04]  /*13710*/  HMMA.16816.F32 R124, R124, R6, R64 ;  /* 0x000000067c7c723c */ /* 0x000fe80000001840 */
[----:B------:R-:W-:Y:S02]  /*13720*/  FADD.FTZ R3, R111, R3 ;  /* 0x000000036f037221 */ /* 0x000fe40000010000 */
[----:B------:R-:W-:Y:S01]  /*13730*/  FADD.FTZ R4, R118, R2 ;  /* 0x0000000276047221 */ /* 0x000fe20000010000 */
[----:B------:R-:W-:Y:S01]  /*13740*/  MOV R118, R70 ;  /* 0x0000004600767202 */ /* 0x000fe20000000f00 */
[----:B------:R-:W-:Y:S04]  /*13750*/  FADD.FTZ R3, R108, R3 ;  /* 0x000000036c037221 */ /* 0x000fe80000010000 */
[----:B------:R-:W-:Y:S01]  /*13760*/  FADD.FTZ R5, R102, R0 ;  /* 0x0000000066057221 */ /* 0x000fe20000010000 */
[----:B------:R1:W-:Y:S01]  /*13770*/  STL [R1+0x24], R3 ;  /* 0x0000240301007387 */ /* 0x0003e20000100800 */
        /* <DEDUP_REMOVED lines=10> */
[----:B------:R-:W-:Y:S02]  /*13820*/  IADD3 R0, R245, -0x1, RZ ;  /* 0xfffffffff5007810 */ /* 0x000fe40007ffe0ff */
[----:B------:R2:W-:Y:S01]  /*13830*/  STL [R1+0x28], R5 ;  /* 0x0000280501007387 */ /* 0x0005e20000100800 */
[----:B------:R-:W-:Y:S01]  /*13840*/  FADD.FTZ R2, R80, R2 ;  /* 0x0000000250027221 */ /* 0x000fe20000010000 */
[----:B------:R-:W-:Y:S01]  /*13850*/  MOV R245, R0 ;  /* 0x0000000000f57202 */ /* 0x000fe20000000f00 */
[----:B-1----:R-:W-:Y:S05]  /*13860*/  FADD.FTZ R3, R88, R4 ;  /* 0x0000000458037221 */ /* 0x002fea0000010000 */
[----:B------:R2:W-:Y:S04]  /*13870*/  STL [R1+0x20], R3 ;  /* 0x0000200301007387 */ /* 0x0005e80000100800 */
[----:B------:R2:W-:Y:S02]  /*13880*/  STL [R1+0x2c], R2 ;  /* 0x00002c0201007387 */ /* 0x0005e40000100800 */
[----:B--2---:R-:W-:-:S05]  /*13890*/  @P0 BRA `(.L_x_563) ;  /* 0xffffade000000947 */ /* 0x004fca000383ffff */
.L_x_556:
[----:B------:R-:W-:Y:S05]  /*138a0*/  BRA.DIV ~URZ, `(.L_x_564) ;  /* 0x000075127f007947 */ /* 0x000fea000b800000 */
[----:B------:R-:W2:Y:S04]  /*138b0*/  LDL R0, [R1+0x24] ;  /* 0x0000240001007983 */ /* 0x000ea80000100800 */
[----:B--2---:R1:W2:Y:S02]  /*138c0*/  SHFL.BFLY PT, R5, R0, 0x2, 0x1f ;  /* 0x0c401f0000057f89 */ /* 0x0042a400000e0000 */
.L_x_616:
[----:B-1----:R-:W3:Y:S02]  /*138d0*/  LDL.LU R0, [R1+0x24] ;  /* 0x0000240001007983 */ /* 0x002ee40000300800 */
[----:B--23--:R-:W-:Y:S01]  /*138e0*/  FADD.FTZ R5, R5, R0 ;  /* 0x0000000005057221 */ /* 0x00cfe20000010000 */
[----:B------:R-:W-:Y:S05]  /*138f0*/  BRA.DIV ~URZ, `(.L_x_565) ;  /* 0x000075227f007947 */ /* 0x000fea000b800000 */
[----:B------:R-:W2:Y:S04]  /*13900*/  LDL.LU R2, [R1+0x28] ;  /* 0x0000280001027983 */ /* 0x000ea80000300800 */
[----:B------:R-:W3:Y:S04]  /*13910*/  LDL.LU R0, [R1+0x20] ;  /* 0x0000200001007983 */ /* 0x000ee80000300800 */
[----:B------:R-:W4:Y:S04]  /*13920*/  LDL.LU R9, [R1+0x2c] ;  /* 0x00002c0001097983 */ /* 0x000f280000300800 */
[----:B--2---:R-:W1:Y:S04]  /*13930*/  SHFL.BFLY PT, R6, R2, 0x2, 0x1f ;  /* 0x0c401f0002067f89 */ /* 0x004e6800000e0000 */
[----:B---3--:R-:W2:Y:S04]  /*13940*/  SHFL.BFLY PT, R7, R0, 0x2, 0x1f ;  /* 0x0c401f0000077f89 */ /* 0x008ea800000e0000 */
[----:B----4-:R-:W3:Y:S01]  /*13950*/  SHFL.BFLY PT, R4, R9, 0x2, 0x1f ;  /* 0x0c401f0009047f89 */ /* 0x010ee200000e0000 */
[----:B-1----:R-:W-:-:S02]  /*13960*/  FADD.FTZ R6, R6, R2 ;  /* 0x0000000206067221 */ /* 0x002fc40000010000 */
[----:B--2---:R-:W-:-:S03]  /*13970*/  FADD.FTZ R7, R7, R0 ;  /* 0x0000000007077221 */ /* 0x004fc60000010000 */
[----:B------:R-:W1:Y:S01]  /*13980*/  SHFL.BFLY PT, R2, R6, 0x1, 0x1f ;  /* 0x0c201f0006027f89 */ /* 0x000e6200000e0000 */
[----:B---3--:R-:W-:-:S03]  /*13990*/  FADD.FTZ R4, R4, R9 ;  /* 0x0000000904047221 */ /* 0x008fc60000010000 */
[----:B------:R-:W2:Y:S04]  /*139a0*/  SHFL.BFLY PT, R0, R5, 0x1, 0x1f ;  /* 0x0c201f0005007f89 */ /* 0x000ea800000e0000 */
[----:B------:R-:W3:Y:S04]  /*139b0*/  SHFL.BFLY PT, R3, R7, 0x1, 0x1f ;  /* 0x0c201f0007037f89 */ /* 0x000ee800000e0000 */
[----:B------:R4:W4:Y:S01]  /*139c0*/  SHFL.BFLY PT, R8, R4, 0x1, 0x1f ;  /* 0x0c201f0004087f89 */ /* 0x00092200000e0000 */
[----:B-1----:R-:W-:Y:S02]  /*139d0*/  FADD.FTZ R6, R6, R2 ;  /* 0x0000000206067221 */ /* 0x002fe40000010000 */
[----:B--2---:R-:W-:-:S02]  /*139e0*/  FADD.FTZ R5, R5, R0 ;  /* 0x0000000005057221 */ /* 0x004fc40000010000 */
[----:B---3--:R-:W-:-:S03]  /*139f0*/  FADD.FTZ R7, R7, R3 ;  /* 0x0000000307077221 */ /* 0x008fc60000010000 */
.L_x_617:
[----:B------:R-:W-:Y:S01]  /*13a00*/  FSETP.NE.FTZ.AND P3, PT, R5, RZ, PT ;  /* 0x000000ff0500720b */ /* 0x000fe20003f75000 */
[----:B------:R-:W-:Y:S01]  /*13a10*/  CS2R R2, SRZ ;  /* 0x0000000000027805 */ /* 0x000fe2000001ff00 */
[----:B------:R-:W-:Y:S01]  /*13a20*/  FSETP.NE.FTZ.AND P2, PT, R6, RZ, PT ;  /* 0x000000ff0600720b */ /* 0x000fe20003f55000 */
[----:B----4-:R-:W-:Y:S01]  /*13a30*/  FADD.FTZ R4, R8, R4 ;  /* 0x0000000408047221 */ /* 0x010fe20000010000 */
[----:B------:R-:W-:Y:S02]  /*13a40*/  FSETP.NE.FTZ.AND P1, PT, R7, RZ, PT ;  /* 0x000000ff0700720b */ /* 0x000fe40003f35000 */
[----:B------:R-:W-:Y:S02]  /*13a50*/  MOV R0, RZ ;  /* 0x000000ff00007202 */ /* 0x000fe40000000f00 */
[----:B------:R-:W-:Y:S02]  /*13a60*/  FSETP.NE.FTZ.AND P0, PT, R4, RZ, PT ;  /* 0x000000ff0400720b */ /* 0x000fe40003f15000 */
[----:B------:R-:W-:-:S02]  /*13a70*/  MOV R34, 0xff800000 ;  /* 0xff80000000227802 */ /* 0x000fc40000000f00 */
[----:B------:R-:W-:Y:S01]  /*13a80*/  MOV R32, 0xff800000 ;  /* 0xff80000000207802 */ /* 0x000fe20000000f00 */
[----:B------:R-:W1:Y:S01]  /*13a90*/  @P3 MUFU.RCP R0, R5 ;  /* 0x0000000500003308 */ /* 0x000e620000001000 */
[----:B------:R-:W-:Y:S02]  /*13aa0*/  MOV R33, 0xff800000 ;  /* 0xff80000000217802 */ /* 0x000fe40000000f00 */
[----:B------:R-:W-:Y:S02]  /*13ab0*/  MOV R31, 0xff800000 ;  /* 0xff800000001f7802 */ /* 0x000fe40000000f00 */
[----:B------:R-:W-:-:S03]  /*13ac0*/  @P1 MOV R17, 0x3f317218 ;  /* 0x3f31721800111802 */ /* 0x000fc60000000f00 */
[----:B------:R-:W2:Y:S08]  /*13ad0*/  @P2 MUFU.RCP R3, R6 ;  /* 0x0000000600032308 */ /* 0x000eb00000001000 */
[----:B------:R-:W3:Y:S01]  /*13ae0*/  @P1 MUFU.RCP R2, R7 ;  /* 0x0000000700021308 */ /* 0x000ee20000001000 */
[C---:B-1----:R-:W-:Y:S02]  /*13af0*/  FMUL.FTZ R180, R0.reuse, R180 ;  /* 0x000000b400b47220 */ /* 0x042fe40000410000 */
        /* <DEDUP_REMOVED lines=8> */
[----:B------:R1:W4:Y:S01]  /*13b80*/  @P2 MUFU.LG2 R5, R6 ;  /* 0x0000000600052308 */ /* 0x0003220000000c00 */
[----:B------:R-:W-:-:S02]  /*13b90*/  FMUL.FTZ R168, R0, R168 ;  /* 0x000000a800a87220 */ /* 0x000fc40000410000 */
[C---:B------:R-:W-:Y:S02]  /*13ba0*/  FMUL.FTZ R16, R0.reuse, R169 ;  /* 0x000000a900107220 */ /* 0x040fe40000410000 */
[C---:B------:R-:W-:Y:S02]  /*13bb0*/  FMUL.FTZ R160, R0.reuse, R160 ;  /* 0x000000a000a07220 */ /* 0x040fe40000410000 */
[C---:B------:R-:W-:Y:S01]  /*13bc0*/  FMUL.FTZ R12, R0.reuse, R161 ;  /* 0x000000a1000c7220 */ /* 0x040fe20000410000 */
[----:B------:R-:W3:Y:S01]  /*13bd0*/  @P1 MUFU.LG2 R7, R7 ;  /* 0x0000000700071308 */ /* 0x000ee20000000c00 */
[C---:B------:R-:W-:Y:S02]  /*13be0*/  FMUL.FTZ R152, R0.reuse, R152 ;  /* 0x0000009800987220 */ /* 0x040fe40000410000 */
[C---:B------:R-:W-:Y:S02]  /*13bf0*/  FMUL.FTZ R8, R0.reuse, R153 ;  /* 0x0000009900087220 */ /* 0x040fe40000410000 */
[----:B------:R-:W-:-:S02]  /*13c00*/  FMUL.FTZ R124, R0, R124 ;  /* 0x0000007c007c7220 */ /* 0x000fc40000410000 */
[----:B------:R-:W-:Y:S01]  /*13c10*/  FMUL.FTZ R125, R0, R125 ;  /* 0x0000007d007d7220 */ /* 0x000fe20000410000 */
[----:B------:R-:W-:Y:S01]  /*13c20*/  MOV R0, RZ ;  /* 0x000000ff00007202 */ /* 0x000fe20000000f00 */
[C---:B--2---:R-:W-:Y:S01]  /*13c30*/  FMUL.FTZ R182, R3.reuse, R182 ;  /* 0x000000b603b67220 */ /* 0x044fe20000410000 */
[----:B-1----:R-:W-:Y:S01]  /*13c40*/  @P3 MOV R6, 0x3f317218 ;  /* 0x3f31721800063802 */ /* 0x002fe20000000f00 */
[C---:B------:R-:W-:Y:S02]  /*13c50*/  FMUL.FTZ R29, R3.reuse, R183 ;  /* 0x000000b7031d7220 */ /* 0x040fe40000410000 */
[C---:B------:R-:W-:Y:S01]  /*13c60*/  FMUL.FTZ R174, R3.reuse, R174 ;  /* 0x000000ae03ae7220 */ /* 0x040fe20000410000 */
[----:B------:R-:W-:Y:S01]  /*13c70*/  @P0 MUFU.RCP R0, R4 ;  /* 0x0000000400000308 */ /* 0x000fe20000001000 */
        /* <DEDUP_REMOVED lines=12> */
[----:B------:R-:W-:Y:S01]  /*13d40*/  FMUL.FTZ R127, R3, R127 ;  /* 0x0000007f037f7220 */ /* 0x000fe20000410000 */
[----:B------:R-:W-:Y:S01]  /*13d50*/  @P2 MOV R3, 0x3f317218 ;  /* 0x3f31721800032802 */ /* 0x000fe20000000f00 */
[----:B---3--:R-:W-:-:S02]  /*13d60*/  FMUL.FTZ R148, R2, R148 ;  /* 0x0000009402947220 */ /* 0x008fc40000410000 */
        /* <DEDUP_REMOVED lines=14> */
[----:B------:R-:W-:Y:S02]  /*13e50*/  FMUL.FTZ R121, R2, R121 ;  /* 0x0000007902797220 */ /* 0x000fe40000410000 */
[----:B------:R1:W2:Y:S01]  /*13e60*/  @P0 MUFU.LG2 R2, R4 ;  /* 0x0000000400020308 */ /* 0x0002a20000000c00 */
[----:B----4-:R-:W-:Y:S02]  /*13e70*/  @P2 FMUL.FTZ R9, R5, 0.69314718246459960938 ;  /* 0x3f31721805092820 */ /* 0x010fe40000410000 */
[----:B------:R-:W-:Y:S02]  /*13e80*/  @P2 FMUL.FTZ R5, R3, c[0x0][0x2d0] ;  /* 0x0000b40003052a20 */ /* 0x000fe40000410000 */
[----:B------:R-:W-:-:S02]  /*13e90*/  @P1 FMUL.FTZ R7, R7, 0.69314718246459960938 ;  /* 0x3f31721807071820 */ /* 0x000fc40000410000 */
[----:B------:R-:W-:Y:S02]  /*13ea0*/  @P1 FMUL.FTZ R3, R17, c[0x0][0x2d0] ;  /* 0x0000b40011031a20 */ /* 0x000fe40000410000 */
[----:B------:R-:W-:Y:S02]  /*13eb0*/  @P3 FMUL.FTZ R13, R13, 0.69314718246459960938 ;  /* 0x3f3172180d0d3820 */ /* 0x000fe40000410000 */
[----:B------:R-:W-:Y:S01]  /*13ec0*/  @P1 FFMA.FTZ R34, R3, R69, R7 ;  /* 0x0000004503221223 */ /* 0x000fe20000010007 */
[----:B------:R-:W-:Y:S01]  /*13ed0*/  @P0 MOV R3, 0x3f317218 ;  /* 0x3f31721800030802 */ /* 0x000fe20000000f00 */
[----:B------:R-:W-:Y:S02]  /*13ee0*/  @P3 FMUL.FTZ R6, R6, c[0x0][0x2d0] ;  /* 0x0000b40006063a20 */ /* 0x000fe40000410000 */
[----:B------:R-:W-:Y:S01]  /*13ef0*/  @P2 FFMA.FTZ R33, R5, R70, R9 ;  /* 0x0000004605212223 */ /* 0x000fe20000010009 */
[----:B-1----:R-:W-:Y:S01]  /*13f00*/  MOV R4, 0x1 ;  /* 0x0000000100047802 */ /* 0x002fe20000000f00 */
[----:B--2---:R-:W-:-:S02]  /*13f10*/  @P0 FMUL.FTZ R2, R2, 0.69314718246459960938 ;  /* 0x3f31721802020820 */ /* 0x004fc40000410000 */
[----:B------:R-:W-:Y:S02]  /*13f20*/  @P0 FMUL.FTZ R3, R3, c[0x0][0x2d0] ;  /* 0x0000b40003030a20 */ /* 0x000fe40000410000 */
[----:B------:R-:W-:Y:S02]  /*13f30*/  @P3 FFMA.FTZ R32, R6, R71, R13 ;  /* 0x0000004706203223 */ /* 0x000fe4000001000d */
        /* <DEDUP_REMOVED lines=15> */
[----:B------:R-:W-:Y:S01]  /*14030*/  FMUL.FTZ R123, R0, R123 ;  /* 0x0000007b007b7220 */ /* 0x000fe20000410000 */
[----:B------:R-:W-:Y:S01]  /*14040*/  PRMT R0, R4, 0x7610, R0 ;  /* 0x0000761004007816 */ /* 0x000fe20000000000 */
[----:B------:R-:W-:-:S02]  /*14050*/  @P0 FFMA.FTZ R31, R3, R68, R2 ;  /* 0x00000044031f0223 */ /* 0x000fc40000010002 */
.L_x_509:
[----:B-1----:R1:W5:Y:S01]  /*14060*/  LDL R35, [R1+0x70] ;  /* 0x0000700001237983 */ /* 0x0023620000100800 */
[----:B------:R-:W-:Y:S03]  /*14070*/  BSSY B0, `(.L_x_566) ;  /* 0x0000012000007945 */ /* 0x000fe60003800000 */
[----:B------:R-:W2:Y:S02]  /*14080*/  S2R R36, SR_TID.X ;  /* 0x0000000000247919 */ /* 0x000ea40000002100 */
[----:B--2---:R-:W-:-:S13]  /*14090*/  LOP3.LUT P6, RZ, R36, 0x7f, RZ, 0xc0, !PT ;  /* 0x0000007f24ff7812 */ /* 0x004fda00078cc0ff */
[----:B------:R-:W-:Y:S05]  /*140a0*/  @P6 BRA `(.L_x_567) ;  /* 0x000000e000006947 */ /* 0x000fea0003800000 */
[----:B-1----:R-:W1:Y:S01]  /*140b0*/  S2R R4, SR_LANEID ;  /* 0x0000000000047919 */ /* 0x002e620000000000 */
[----:B------:R-:W-:Y:S01]  /*140c0*/  VOTEU.ANY UR4, UPT, PT ;  /* 0x0000000000047886 */ /* 0x000fe200038e0100 */
[----:B------:R-:W-:Y:S01]  /*140d0*/  IMAD.MOV.U32 R6, RZ, RZ, c[0x0][0x580] ;  /* 0x00016000ff067624 */ /* 0x000fe200078e00ff */
[----:B------:R-:W1:Y:S01]  /*140e0*/  FLO.U32 R3, UR4 ;  /* 0x0000000400037d00 */ /* 0x000e6200080e0000 */
[----:B------:R-:W-:-:S07]  /*140f0*/  IMAD.MOV.U32 R7, RZ, RZ, c[0x0][0x584] ;  /* 0x00016100ff077624 */ /* 0x000fce00078e00ff */
[----:B------:R-:W2:Y:S01]  /*14100*/  POPC R2, UR4 ;  /* 0x0000000400027d09 */ /* 0x000ea20008000000 */
[----:B-1----:R-:W-:-:S13]  /*14110*/  ISETP.EQ.U32.AND P0, PT, R3, R4, PT ;  /* 0x000000040300720c */ /* 0x002fda0003f02070 */
[----:B--2---:R-:W2:Y:S04]  /*14120*/  @P0 ATOMG.E.ADD.STRONG.GPU PT, R2, [R6.64], R2 ;  /* 0x00000002060209a8 */ /* 0x004ea800081ee1c6 */
[----:B------:R-:W1:Y:S04]  /*14130*/  S2R R4, SR_LTMASK ;  /* 0x0000000000047919 */ /* 0x000e680000003900 */
[----:B--2---:R1:W2:Y:S02]  /*14140*/  SHFL.IDX PT, R3, R2, R3, 0x1f ;  /* 0x00001f0302037589 */ /* 0x0042a400000e0000 */
[----:B-1----:R-:W-:-:S06]  /*14150*/  LOP3.LUT R2, R4, UR4, RZ, 0xc0, !PT ;  /* 0x0000000404027c12 */ /* 0x002fcc000f8ec0ff */
[----:B------:R-:W2:Y:S02]  /*14160*/  POPC R2, R2 ;  /* 0x0000000200027309 */ /* 0x000ea40000000000 */
[----:B--2--5:R-:W-:-:S05]  /*14170*/  IADD3 R35, R3, c[0x0][0xc], R2 ;  /* 0x0000030003237a10 */ /* 0x024fca0007ffe002 */
[----:B------:R1:W-:Y:S02]  /*14180*/  STL [R1+0x70], R35 ;  /* 0x0000702301007387 */ /* 0x0003e40000100800 */
.L_x_567:
[----:B-1----:R-:W-:Y:S05]  /*14190*/  BSYNC B0 ;  /* 0x0000000000007941 */ /* 0x002fea0003800000 */
.L_x_566:
[----:B------:R-:W-:Y:S01]  /*141a0*/  PRMT R0, R0, 0x9910, RZ ;  /* 0x0000991000007816 */ /* 0x000fe200000000ff */
[----:B------:R-:W-:Y:S01]  /*141b0*/  BSSY B1, `(.L_x_568) ;  /* 0x0000197000017945 */ /* 0x000fe20003800000 */
[----:B-----5:R-:W-:Y:S02]  /*141c0*/  IMAD.MOV.U32 R47, RZ, RZ, R35 ;  /* 0x000000ffff2f7224 */ /* 0x020fe400078e0023 */
[----:B------:R-:W-:-:S13]  /*141d0*/  ISETP.NE.AND P0, PT, R0, RZ, PT ;  /* 0x000000ff0000720c */ /* 0x000fda0003f05270 */
[----:B------:R-:W-:Y:S05]  /*141e0*/  @!P0 BRA `(.L_x_569) ;  /* 0x00000f7000008947 */ /* 0x000fea0003800000 */
[----:B------:R-:W2:Y:S04]  /*141f0*/  LDL R44, [R1+0x74] ;  /* 0x00007400012c7983 */ /* 0x000ea80000100800 */
[----:B------:R-:W3:Y:S04]  /*14200*/  LDL R43, [R1+0x84] ;  /* 0x00008400012b7983 */ /* 0x000ee80000100800 */
[----:B------:R-:W4:Y:S04]  /*14210*/  LDL R42, [R1+0x8c] ;  /* 0x00008c00012a7983 */ /* 0x000f280000100800 */
[----:B------:R-:W5:Y:S04]  /*14220*/  LDL R41, [R1+0x88] ;  /* 0x0000880001297983 */ /* 0x000f680000100800 */
[----:B------:R-:W4:Y:S04]  /*14230*/  LDL R40, [R1+0x78] ;  /* 0x0000780001287983 */ /* 0x000f280000100800 */
[----:B------:R-:W4:Y:S04]  /*14240*/  LDL R39, [R1+0x80] ;  /* 0x0000800001277983 */ /* 0x000f280000100800 */
[----:B------:R-:W4:Y:S04]  /*14250*/  LDL R38, [R1+0x7c] ;  /* 0x00007c0001267983 */ /* 0x000f280000100800 */
[----:B------:R-:W4:Y:S04]  /*14260*/  LDL R37, [R1+0x90] ;  /* 0x0000900001257983 */ /* 0x000f280000100800 */
[----:B------:R-:W4:Y:S01]  /*14270*/  LDL R35, [R1+0x94] ;  /* 0x0000940001237983 */ /* 0x000f220000100800 */
[----:B------:R-:W-:Y:S01]  /*14280*/  WARPSYNC 0xffffffff ;  /* 0xffffffff00007948 */ /* 0x000fe20003800000 */
[----:B------:R-:W-:-:S02]  /*14290*/  F2FP.PACK_AB R30, R30, R180 ;  /* 0x000000b41e1e723e */ /* 0x000fc400000000ff */
[----:B------:R-:W-:Y:S01]  /*142a0*/  BAR.SYNC.DEFER_BLOCKING 0x1, 0x80 ;  /* 0x0042000000007b1d */ /* 0x000fe20000010000 */
[----:B------:R-:W-:Y:S02]  /*142b0*/  F2FP.PACK_AB R29, R29, R182 ;  /* 0x000000b61d1d723e */ /* 0x000fe400000000ff */
[----:B------:R-:W-:Y:S02]  /*142c0*/  F2FP.PACK_AB R27, R27, R172 ;  /* 0x000000ac1b1b723e */ /* 0x000fe400000000ff */
[----:B------:R-:W-:Y:S02]  /*142d0*/  F2FP.PACK_AB R26, R26, R174 ;  /* 0x000000ae1a1a723e */ /* 0x000fe400000000ff */
[----:B------:R-:W-:Y:S02]  /*142e0*/  F2FP.PACK_AB R28, R28, R148 ;  /* 0x000000941c1c723e */ /* 0x000fe400000000ff */
[----:B------:R-:W-:Y:S02]  /*142f0*/  F2FP.PACK_AB R150, R151, R150 ;  /* 0x000000969796723e */ /* 0x000fe400000000ff */
        /* <DEDUP_REMOVED lines=26> */
[----:B--2---:R1:W-:Y:S04]  /*144a0*/  STS [R44], R30 ;  /* 0x0000001e2c007388 */ /* 0x0043e80000000800 */
[----:B------:R1:W-:Y:S04]  /*144b0*/  STS [R44+0x400], R29 ;  /* 0x0004001d2c007388 */ /* 0x0003e80000000800 */
[----:B---3--:R1:W-:Y:S04]  /*144c0*/  STS [R43], R27 ;  /* 0x0000001b2b007388 */ /* 0x0083e80000000800 */
[----:B------:R1:W-:Y:S04]  /*144d0*/  STS [R43+0x400], R26 ;  /* 0x0004001a2b007388 */ /* 0x0003e80000000800 */
[----:B------:R1:W-:Y:S04]  /*144e0*/  STS [R44+0x2000], R28 ;  /* 0x0020001c2c007388 */ /* 0x0003e80000000800 */
[----:B------:R1:W-:Y:S04]  /*144f0*/  STS [R44+0x2400], R150 ;  /* 0x002400962c007388 */ /* 0x0003e80000000800 */
[----:B------:R1:W-:Y:S04]  /*14500*/  STS [R43+0x2000], R25 ;  /* 0x002000192b007388 */ /* 0x0003e80000000800 */
[----:B------:R1:W-:Y:S04]  /*14510*/  STS [R43+0x2400], R158 ;  /* 0x0024009e2b007388 */ /* 0x0003e80000000800 */
[----:B----4-:R1:W-:Y:S04]  /*14520*/  STS [R42], R24 ;  /* 0x000000182a007388 */ /* 0x0103e80000000800 */
[----:B------:R1:W-:Y:S04]  /*14530*/  STS [R42+0x400], R23 ;  /* 0x000400172a007388 */ /* 0x0003e80000000800 */
[----:B-----5:R1:W-:Y:S04]  /*14540*/  STS [R41], R20 ;  /* 0x0000001429007388 */ /* 0x0203e80000000800 */
[----:B------:R1:W-:Y:S04]  /*14550*/  STS [R41+0x400], R19 ;  /* 0x0004001329007388 */ /* 0x0003e80000000800 */
[----:B------:R1:W-:Y:S04]  /*14560*/  STS [R42+0x2000], R22 ;  /* 0x002000162a007388 */ /* 0x0003e80000000800 */
[----:B------:R1:W-:Y:S04]  /*14570*/  STS [R42+0x2400], R21 ;  /* 0x002400152a007388 */ /* 0x0003e80000000800 */
[----:B------:R1:W-:Y:S04]  /*14580*/  STS [R41+0x2000], R18 ;  /* 0x0020001229007388 */ /* 0x0003e80000000800 */
[----:B------:R1:W-:Y:S04]  /*14590*/  STS [R41+0x2400], R17 ;  /* 0x0024001129007388 */ /* 0x0003e80000000800 */
[----:B------:R1:W-:Y:S04]  /*145a0*/  STS [R40], R16 ;  /* 0x0000001028007388 */ /* 0x0003e80000000800 */
[----:B------:R1:W-:Y:S04]  /*145b0*/  STS [R40+0x400], R15 ;  /* 0x0004000f28007388 */ /* 0x0003e80000000800 */
[----:B------:R1:W-:Y:S04]  /*145c0*/  STS [R39], R12 ;  /* 0x0000000c27007388 */ /* 0x0003e80000000800 */
        /* <DEDUP_REMOVED lines=13> */
[----:B------:R-:W-:Y:S06]  /*146a0*/  BAR.SYNC.DEFER_BLOCKING 0x1, 0x80 ;  /* 0x0042000000007b1d */ /* 0x000fec0000010000 */
[----:B------:R-:W-:Y:S05]  /*146b0*/  BRA.CONV ~URZ, `(.L_x_570) ;  /* 0x000000837f007947 */ /* 0x000fea000b800000 */
[----:B-1----:R-:W-:Y:S01]  /*146c0*/  SHF.R.S32.HI R35, RZ, 0x1f, R36 ;  /* 0x0000001fff237819 */ /* 0x002fe20000011424 */
[----:B------:R-:W-:Y:S01]  /*146d0*/  IMAD.MOV.U32 R58, RZ, RZ, RZ ;  /* 0x000000ffff3a7224 */ /* 0x000fe200078e00ff */
[----:B------:R-:W-:Y:S01]  /*146e0*/  MOV R2, 0x14740 ;  /* 0x0001474000027802 */ /* 0x000fe20000000f00 */
[----:B------:R-:W-:Y:S01]  /*146f0*/  IMAD.MOV.U32 R3, RZ, RZ, 0x1f ;  /* 0x0000001fff037424 */ /* 0x000fe200078e00ff */
[----:B------:R-:W-:-:S04]  /*14700*/  LEA.HI R35, R35, R36, RZ, 0x7 ;  /* 0x0000002423237211 */ /* 0x000fc800078f38ff */
[----:B------:R-:W-:-:S05]  /*14710*/  SHF.R.S32.HI R35, RZ, 0x7, R35 ;  /* 0x00000007ff237819 */ /* 0x000fca0000011423 */
[----:B------:R-:W-:Y:S02]  /*14720*/  IMAD.MOV.U32 R88, RZ, RZ, R35 ;  /* 0x000000ffff587224 */ /* 0x000fe400078e0023 */
[----:B------:R-:W-:Y:S05]  /*14730*/  CALL.REL.NOINC `($__internal_1_$__cuda_sm70_shflsync_idx_p) ;  /* 0x000070d000007944 */ /* 0x000fea0003c00000 */
.L_x_570:
[----:B-1----:R-:W2:Y:S04]  /*14740*/  LDL R2, [R1+0x6c] ;  /* 0x00006c0001027983 */ /* 0x002ea80000100800 */
[----:B------:R-:W3:Y:S04]  /*14750*/  LDL R5, [R1+0x30] ;  /* 0x0000300001057983 */ /* 0x000ee80000100800 */
[----:B------:R-:W4:Y:S04]  /*14760*/  LDL.LU R4, [R1+0x64] ;  /* 0x0000640001047983 */ /* 0x000f280000300800 */
[----:B------:R-:W2:Y:S04]  /*14770*/  LDL.LU R15, [R1+0x60] ;  /* 0x00006000010f7983 */ /* 0x000ea80000300800 */
[----:B------:R-:W3:Y:S01]  /*14780*/  LDL.LU R17, [R1+0x5c] ;  /* 0x00005c0001117983 */ /* 0x000ee20000300800 */
[----:B-----5:R-:W-:-:S03]  /*14790*/  IMAD.MOV.U32 R0, RZ, RZ, 0x1 ;  /* 0x00000001ff007424 */ /* 0x020fc600078e00ff */
[----:B------:R-:W3:Y:S02]  /*147a0*/  LDL R14, [R1+0x9c] ;  /* 0x00009c00010e7983 */ /* 0x000ee40000100800 */
[----:B------:R-:W-:Y:S02]  /*147b0*/  ISETP.NE.AND P0, PT, R0, c[0x0][0x4e8], PT ;  /* 0x00013a0000007a0c */ /* 0x000fe40003f05270 */
[----:B------:R-:W1:Y:S04]  /*147c0*/  S2R R16, SR_TID.X ;  /* 0x0000000000107919 */ /* 0x000e680000002100 */
[----:B------:R-:W1:Y:S01]  /*147d0*/  S2R R18, SR_TID.X ;  /* 0x0000000000127919 */ /* 0x000e620000002100 */
[----:B------:R-:W-:Y:S02]  /*147e0*/  ULDC UR5, c[0x0][0x4e8] ;  /* 0x00013a0000057ab9 */ /* 0x000fe40000000800 */
[----:B------:R-:W-:-:S02]  /*147f0*/  ULDC UR4, c[0x0][0x388] ;  /* 0x0000e20000047ab9 */ /* 0x000fc40000000800 */
[----:B------:R-:W-:Y:S01]  /*14800*/  UIMAD UR4, UR5, UR4, URZ ;  /* 0x00000004050472a4 */ /* 0x000fe2000f8e023f */
[----:B------:R-:W-:Y:S02]  /*14810*/  ISETP.GE.AND P5, PT, R242, c[0x0][0x3c8], PT ;  /* 0x0000f200f2007a0c */ /* 0x000fe40003fa6270 */
[----:B------:R-:W-:Y:S02]  /*14820*/  SHF.R.S32.HI R48, RZ, 0x1f, R242 ;  /* 0x0000001fff307819 */ /* 0x000fe400000114f2 */
[----:B----4-:R-:W-:Y:S01]  /*14830*/  SHF.R.S32.HI R0, RZ, 0x1f, R4 ;  /* 0x0000001fff007819 */ /* 0x010fe20000011404 */
[----:B------:R-:W-:Y:S01]  /*14840*/  IMAD.WIDE.U32 R6, R4, c[0x0][0x490], RZ ;  /* 0x0001240004067a25 */ /* 0x000fe200078e00ff */
[----:B--2---:R-:W-:-:S03]  /*14850*/  SHF.R.S32.HI R8, RZ, 0x1f, R15 ;  /* 0x0000001fff087819 */ /* 0x004fc6000001140f */
[----:B---3--:R-:W-:Y:S02]  /*14860*/  IMAD.IADD R3, R2, 0x1, R17 ;  /* 0x0000000102037824 */ /* 0x008fe400078e0211 */
[C---:B------:R-:W-:Y:S02]  /*14870*/  IMAD R2, R0.reuse, c[0x0][0x490], RZ ;  /* 0x0001240000027a24 */ /* 0x040fe400078e02ff */
[----:B------:R-:W-:Y:S02]  /*14880*/  IMAD R0, R0, c[0x0][0x3e8], RZ ;  /* 0x0000fa0000007a24 */ /* 0x000fe400078e02ff */
[----:B------:R-:W-:-:S04]  /*14890*/  @P0 IMAD.HI.U32 R12, R3, c[0x0][0x4ec], RZ ;  /* 0x00013b00030c0a27 */ /* 0x000fc800078e00ff */
[----:B------:R-:W-:Y:S02]  /*148a0*/  IMAD.IADD R10, R5, 0x1, R17 ;  /* 0x00000001050a7824 */ /* 0x000fe400078e0211 */
[C---:B------:R-:W-:Y:S02]  /*148b0*/  IMAD R9, R4.reuse, c[0x0][0x494], R2 ;  /* 0x0001250004097a24 */ /* 0x040fe400078e0202 */
[C---:B------:R-:W-:Y:S02]  /*148c0*/  IMAD R11, R4.reuse, c[0x0][0x3ec], R0 ;  /* 0x0000fb00040b7a24 */ /* 0x040fe400078e0200 */
[----:B------:R-:W-:Y:S01]  /*148d0*/  IMAD.MOV.U32 R2, RZ, RZ, R3 ;  /* 0x000000ffff027224 */ /* 0x000fe200078e0003 */
[----:B------:R-:W-:Y:S01]  /*148e0*/  @P0 SHF.R.U32.HI R2, RZ, c[0x0][0x4f0], R12 ;  /* 0x00013c00ff020a19 */ /* 0x000fe2000001160c */
[----:B------:R-:W-:-:S04]  /*148f0*/  IMAD.WIDE.U32 R4, R4, c[0x0][0x3e8], RZ ;  /* 0x0000fa0004047a25 */ /* 0x000fc800078e00ff */
[----:B------:R-:W-:-:S04]  /*14900*/  @P0 IMAD.HI.U32 R13, R10, c[0x0][0x4ec], RZ ;  /* 0x00013b000a0d0a27 */ /* 0x000fc800078e00ff */
[----:B------:R-:W-:Y:S02]  /*14910*/  IMAD.IADD R7, R7, 0x1, R9 ;  /* 0x0000000107077824 */ /* 0x000fe400078e0209 */
[C---:B------:R-:W-:Y:S02]  /*14920*/  IMAD R9, R8.reuse, c[0x0][0x498], RZ ;  /* 0x0001260008097a24 */ /* 0x040fe400078e02ff */
[----:B------:R-:W-:Y:S02]  /*14930*/  IMAD R8, R8, c[0x0][0x3f0], RZ ;  /* 0x0000fc0008087a24 */ /* 0x000fe400078e02ff */
[----:B------:R-:W-:Y:S01]  /*14940*/  IMAD.MOV.U32 R0, RZ, RZ, R10 ;  /* 0x000000ffff007224 */ /* 0x000fe200078e000a */
[----:B------:R-:W-:Y:S01]  /*14950*/  @P0 SHF.R.U32.HI R0, RZ, c[0x0][0x4f0], R13 ;  /* 0x00013c00ff000a19 */ /* 0x000fe2000001160d */
[----:B------:R-:W-:Y:S02]  /*14960*/  IMAD.IADD R5, R5, 0x1, R11 ;  /* 0x0000000105057824 */ /* 0x000fe400078e020b */
[----:B------:R-:W-:-:S02]  /*14970*/  IMAD.MOV R11, RZ, RZ, -R2 ;  /* 0x000000ffff0b7224 */ /* 0x000fc400078e0a02 */
[C---:B------:R-:W-:Y:S02]  /*14980*/  IMAD R13, R15.reuse, c[0x0][0x49c], R9 ;  /* 0x000127000f0d7a24 */ /* 0x040fe400078e0209 */
[C---:B------:R-:W-:Y:S02]  /*14990*/  IMAD R12, R15.reuse, c[0x0][0x3f4], R8 ;  /* 0x0000fd000f0c7a24 */ /* 0x040fe400078e0208 */
[----:B------:R-:W-:Y:S01]  /*149a0*/  IMAD.WIDE.U32 R8, R15, c[0x0][0x3f0], R4 ;  /* 0x0000fc000f087a25 */ /* 0x000fe200078e0004 */
[----:B------:R-:W-:-:S03]  /*149b0*/  SHF.R.S32.HI R5, RZ, 0x1f, R0 ;  /* 0x0000001fff057819 */ /* 0x000fc60000011400 */
[----:B------:R-:W-:-:S04]  /*149c0*/  IMAD.WIDE.U32 R6, R15, c[0x0][0x498], R6 ;  /* 0x000126000f067a25 */ /* 0x000fc800078e0006 */
[----:B------:R-:W-:Y:S01]  /*149d0*/  IMAD R4, R11, c[0x0][0x4e8], R3 ;  /* 0x00013a000b047a24 */ /* 0x000fe200078e0203 */
[----:B------:R-:W-:Y:S01]  /*149e0*/  SHF.R.S32.HI R11, RZ, 0x1f, R2 ;  /* 0x0000001fff0b7819 */ /* 0x000fe20000011402 */
[----:B------:R-:W-:Y:S01]  /*149f0*/  IMAD.IADD R3, R9, 0x1, R12 ;  /* 0x0000000109037824 */ /* 0x000fe200078e020c */
[----:B------:R-:W-:Y:S01]  /*14a00*/  IADD3 R6, P0, R2, R6, RZ ;  /* 0x0000000602067210 */ /* 0x000fe20007f1e0ff */
[----:B------:R-:W-:Y:S01]  /*14a10*/  IMAD R5, R5, c[0x0][0x3e0], RZ ;  /* 0x0000f80005057a24 */ /* 0x000fe200078e02ff */
[----:B------:R-:W-:Y:S01]  /*14a20*/  SHF.R.S32.HI R9, RZ, 0x1f, R4 ;  /* 0x0000001fff097819 */ /* 0x000fe20000011404 */
[----:B------:R-:W-:Y:S01]  /*14a30*/  IMAD.MOV.U32 R2, RZ, RZ, R8 ;  /* 0x000000ffff027224 */ /* 0x000fe200078e0008 */
[----:B------:R-:W-:Y:S01]  /*14a40*/  IADD3.X R7, R11, R7, R13, P0, !PT ;  /* 0x000000070b077210 */ /* 0x000fe200007fe40d */
[----:B------:R-:W-:Y:S01]  /*14a50*/  IMAD R12, R0, c[0x0][0x3e4], R5 ;  /* 0x0000f900000c7a24 */ /* 0x000fe200078e0205 */
[----:B-1----:R-:W-:Y:S01]  /*14a60*/  SHF.R.S32.HI R15, RZ, 0x1f, R16 ;  /* 0x0000001fff0f7819 */ /* 0x002fe20000011410 */
[----:B------:R-:W-:-:S02]  /*14a70*/  IMAD R5, R9, c[0x0][0x488], RZ ;  /* 0x0001220009057a24 */ /* 0x000fc400078e02ff */
[----:B------:R-:W-:Y:S01]  /*14a80*/  IMAD.WIDE.U32 R8, R0, c[0x0][0x3e0], R2 ;  /* 0x0000f80000087a25 */ /* 0x000fe200078e0002 */
[----:B------:R-:W-:-:S03]  /*14a90*/  LEA.HI R15, R15, R16, RZ, 0x5 ;  /* 0x000000100f0f7211 */ /* 0x000fc600078f28ff */
[----:B------:R-:W-:Y:S02]  /*14aa0*/  IMAD.MOV R0, RZ, RZ, -R0 ;  /* 0x000000ffff007224 */ /* 0x000fe400078e0a00 */
[C---:B------:R-:W-:Y:S02]  /*14ab0*/  IMAD R11, R4.reuse, c[0x0][0x48c], R5 ;  /* 0x00012300040b7a24 */ /* 0x040fe400078e0205 */
[----:B------:R-:W-:Y:S01]  /*14ac0*/  IMAD.WIDE.U32 R2, R4, c[0x0][0x488], R6 ;  /* 0x0001220004027a25 */ /* 0x000fe200078e0006 */
[----:B------:R-:W-:-:S03]  /*14ad0*/  LOP3.LUT R15, R15, 0xffffffe0, RZ, 0xc0, !PT ;  /* 0xffffffe00f0f7812 */ /* 0x000fc600078ec0ff */
[----:B------:R-:W-:Y:S02]  /*14ae0*/  IMAD R6, R0, c[0x0][0x4e8], R10 ;  /* 0x00013a0000067a24 */ /* 0x000fe400078e020a */
[----:B------:R-:W-:Y:S01]  /*14af0*/  IMAD.IADD R0, R3, 0x1, R11 ;  /* 0x0000000103007824 */ /* 0x000fe200078e020b */
[----:B------:R-:W-:Y:S01]  /*14b00*/  LEA R3, P0, R2, c[0x0][0x450], 0x2 ;  /* 0x0001140002037a11 */ /* 0x000fe200078010ff */
[----:B------:R-:W-:-:S03]  /*14b10*/  IMAD.IADD R15, R16, 0x1, -R15 ;  /* 0x00000001100f7824 */ /* 0x000fc600078e0a0f */
[----:B------:R-:W-:Y:S01]  /*14b20*/  LEA.HI.X R2, R2, c[0x0][0x454], R0, 0x2, P0 ;  /* 0x0001150002027a11 */ /* 0x000fe200000f1400 */
[----:B------:R-:W-:Y:S01]  /*14b30*/  IMAD.IADD R0, R14, 0x1, R17 ;  /* 0x000000010e007824 */ /* 0x000fe200078e0211 */
[----:B------:R-:W-:Y:S01]  /*14b40*/  LOP3.LUT P1, RZ, R15, 0x3, RZ, 0xc0, !PT ;  /* 0x000000030fff7812 */ /* 0x000fe2000782c0ff */
[----:B------:R-:W-:Y:S01]  /*14b50*/  IMAD.IADD R5, R9, 0x1, R12 ;  /* 0x0000000109057824 */ /* 0x000fe200078e020c */
[----:B------:R-:W-:Y:S01]  /*14b60*/  SHFL.IDX PT, R14, R3, RZ, 0x1c1f ;  /* 0x001c1fff030e7589 */ /* 0x000fe200000e0000 */
[----:B------:R-:W-:-:S03]  /*14b70*/  IMAD.MOV.U32 R4, RZ, RZ, R8 ;  /* 0x000000ffff047224 */ /* 0x000fc600078e0008 */
[----:B------:R-:W1:Y:S04]  /*14b80*/  SHFL.IDX PT, R15, R2, RZ, 0x1c1f ;  /* 0x001c1fff020f7589 */ /* 0x000e6800000e0000 */
[----:B------:R-:W-:Y:S04]  /*14b90*/  SHFL.IDX PT, R12, R3, 0x1, 0x1c1f ;  /* 0x003c1f00030c7f89 */ /* 0x000fe800000e0000 */
[----:B------:R-:W2:Y:S04]  /*14ba0*/  SHFL.IDX PT, R13, R2, 0x1, 0x1c1f ;  /* 0x003c1f00020d7f89 */ /* 0x000ea800000e0000 */
[----:B------:R-:W-:Y:S04]  /*14bb0*/  SHFL.IDX PT, R10, R3, 0x2, 0x1c1f ;  /* 0x005c1f00030a7f89 */ /* 0x000fe800000e0000 */
[----:B------:R-:W3:Y:S04]  /*14bc0*/  SHFL.IDX PT, R11, R2, 0x2, 0x1c1f ;  /* 0x005c1f00020b7f89 */ /* 0x000ee800000e0000 */
[----:B------:R4:W-:Y:S04]  /*14bd0*/  SHFL.IDX PT, R8, R3, 0x3, 0x1c1f ;  /* 0x007c1f0003087f89 */ /* 0x0009e800000e0000 */
[----:B------:R1:W2:Y:S01]  /*14be0*/  SHFL.IDX PT, R9, R2, 0x3, 0x1c1f ;  /* 0x007c1f0002097f89 */ /* 0x0002a200000e0000 */
[----:B------:R-:W-:-:S02]  /*14bf0*/  SHF.R.S32.HI R7, RZ, 0x1f, R6 ;  /* 0x0000001fff077819 */ /* 0x000fc40000011406 */
[----:B------:R-:W-:-:S03]  /*14c00*/  ISETP.GE.OR P4, PT, R0, UR4, P1 ;  /* 0x0000000400007c0c */ /* 0x000fc60008f86670 */
[----:B------:R-:W-:Y:S01]  /*14c10*/  IMAD R7, R7, c[0x0][0x3d8], RZ ;  /* 0x0000f60007077a24 */ /* 0x000fe200078e02ff */
[----:B------:R-:W-:Y:S01]  /*14c20*/  SHF.R.S32.HI R16, RZ, 0x1f, R18 ;  /* 0x0000001fff107819 */ /* 0x000fe20000011412 */
[----:B------:R-:W-:Y:S01]  /*14c30*/  IMAD.WIDE.U32 R4, R6, c[0x0][0x3d8], R4 ;  /* 0x0000f60006047a25 */ /* 0x000fe200078e0004 */
[C---:B----4-:R-:W-:Y:S02]  /*14c40*/  IADD3 R3, R0.reuse, 0x8, RZ ;  /* 0x0000000800037810 */ /* 0x050fe40007ffe0ff */
[C---:B-1----:R-:W-:Y:S02]  /*14c50*/  IADD3 R2, R0.reuse, 0x40, RZ ;  /* 0x0000004000027810 */ /* 0x042fe40007ffe0ff */
[----:B------:R-:W-:Y:S02]  /*14c60*/  IADD3 R0, R0, 0x48, RZ ;  /* 0x0000004800007810 */ /* 0x000fe40007ffe0ff */
[----:B------:R-:W-:Y:S02]  /*14c70*/  ISETP.GE.OR P3, PT, R3, UR4, P1 ;  /* 0x0000000403007c0c */ /* 0x000fe40008f66670 */
[----:B------:R-:W-:-:S02]  /*14c80*/  ISETP.GE.OR P2, PT, R2, UR4, P1 ;  /* 0x0000000402007c0c */ /* 0x000fc40008f46670 */
[----:B------:R-:W-:Y:S01]  /*14c90*/  ISETP.GE.OR P1, PT, R0, UR4, P1 ;  /* 0x0000000400007c0c */ /* 0x000fe20008f26670 */
[----:B------:R-:W-:Y:S01]  /*14ca0*/  IMAD R7, R6, c[0x0][0x3dc], R7 ;  /* 0x0000f70006077a24 */ /* 0x000fe200078e0207 */
[----:B------:R-:W-:Y:S01]  /*14cb0*/  LEA.HI R16, R16, R18, RZ, 0x3 ;  /* 0x0000001210107211 */ /* 0x000fe200078f18ff */
[----:B------:R-:W-:Y:S01]  /*14cc0*/  @!P4 ST.E [R14.64], R32 ;  /* 0x000000200e00c985 */ /* 0x000fe2000c101906 */
[----:B------:R-:W-:Y:S01]  /*14cd0*/  LEA R2, P0, R4, c[0x0][0x380], 0x1 ;  /* 0x0000e00004027a11 */ /* 0x000fe200078008ff */
[----:B------:R-:W-:Y:S01]  /*14ce0*/  IMAD.IADD R0, R5, 0x1, R7 ;  /* 0x0000000105007824 */ /* 0x000fe200078e0207 */
[----:B------:R-:W-:-:S03]  /*14cf0*/  SHF.R.S32.HI R16, RZ, 0x3, R16 ;  /* 0x00000003ff107819 */ /* 0x000fc60000011410 */
[----:B--2---:R-:W-:Y:S01]  /*14d00*/  @!P3 ST.E [R12.64], R33 ;  /* 0x000000210c00b985 */ /* 0x004fe2000c101906 */
[----:B------:R-:W-:-:S03]  /*14d10*/  LEA.HI.X R0, R4, c[0x0][0x384], R0, 0x1, P0 ;  /* 0x0000e10004007a11 */ /* 0x000fc600000f0c00 */
[----:B---3--:R-:W-:Y:S01]  /*14d20*/  @!P2 ST.E [R10.64], R34 ;  /* 0x000000220a00a985 */ /* 0x008fe2000c101906 */
[----:B------:R-:W-:-:S03]  /*14d30*/  IMAD.IADD R3, R16, 0x1, R17 ;  /* 0x0000000110037824 */ /* 0x000fc600078e0211 */
[----:B------:R-:W-:Y:S04]  /*14d40*/  @!P1 ST.E [R8.64], R31 ;  /* 0x0000001f08009985 */ /* 0x000fe8000c101906 */
[----:B------:R-:W1:Y:S04]  /*14d50*/  SHFL.IDX PT, R8, R2, RZ, 0x181f ;  /* 0x00181fff02087589 */ /* 0x000e6800000e0000 */
[----:B------:R-:W-:Y:S01]  /*14d60*/  LDS.128 R20, [R243+0x80] ;  /* 0x00008000f3147984 */ /* 0x000fe20000000c00 */
[----:B------:R-:W-:-:S03]  /*14d70*/  IADD3 R4, R3, 0x10, RZ ;  /* 0x0000001003047810 */ /* 0x000fc60007ffe0ff */
[----:B------:R-:W2:Y:S04]  /*14d80*/  SHFL.IDX PT, R7, R0, RZ, 0x181f ;  /* 0x00181fff00077589 */ /* 0x000ea800000e0000 */
[----:B------:R-:W3:Y:S04]  /*14d90*/  SHFL.IDX PT, R6, R2, 0x1, 0x181f ;  /* 0x00381f0002067f89 */ /* 0x000ee800000e0000 */
[----:B------:R-:W4:Y:S01]  /*14da0*/  SHFL.IDX PT, R5, R2, 0x2, 0x181f ;  /* 0x00581f0002057f89 */ /* 0x000f2200000e0000 */
[----:B------:R-:W-:-:S03]  /*14db0*/  ISETP.GE.OR P2, PT, R4, UR4, P5 ;  /* 0x0000000404007c0c */ /* 0x000fc6000af46670 */
[----:B------:R-:W4:Y:S01]  /*14dc0*/  SHFL.IDX PT, R11, R0, 0x1, 0x181f ;  /* 0x00381f00000b7f89 */ /* 0x000f2200000e0000 */
[----:B------:R-:W-:-:S03]  /*14dd0*/  ISETP.GE.OR P3, PT, R3, UR4, P5 ;  /* 0x0000000403007c0c */ /* 0x000fc6000af66670 */
[----:B------:R-:W4:Y:S01]  /*14de0*/  SHFL.IDX PT, R10, R0, 0x2, 0x181f ;  /* 0x00581f00000a7f89 */ /* 0x000f2200000e0000 */
[----:B------:R-:W-:-:S03]  /*14df0*/  IADD3 R4, R3, 0x20, RZ ;  /* 0x0000002003047810 */ /* 0x000fc60007ffe0ff */
[----:B------:R-:W4:Y:S01]  /*14e00*/  LDS.128 R16, [R243+0x880] ;  /* 0x00088000f3107984 */ /* 0x000f220000000c00 */
[----:B------:R-:W-:-:S03]  /*14e10*/  ISETP.GE.OR P0, PT, R4, UR4, P5 ;  /* 0x0000000404007c0c */ /* 0x000fc6000af06670 */
[----:B------:R-:W4:Y:S02]  /*14e20*/  LDS.128 R12, [R243+0x1080] ;  /* 0x00108000f30c7984 */ /* 0x000f240000000c00 */
[C---:B-1----:R-:W-:Y:S02]  /*14e30*/  @!P3 LEA R8, P4, R242.reuse, R8, 0x1 ;  /* 0x00000008f208b211 */ /* 0x042fe400078808ff */
[----:B------:R-:W-:Y:S01]  /*14e40*/  LDS.128 R24, [R243+0x1880] ;  /* 0x00188000f3187984 */ /* 0x000fe20000000c00 */
[C---:B------:R-:W-:Y:S02]  /*14e50*/  IADD3 R29, R3.reuse, 0x30, RZ ;  /* 0x00000030031d7810 */ /* 0x040fe40007ffe0ff */
[C---:B--2---:R-:W-:Y:S01]  /*14e60*/  @!P3 LEA.HI.X R9, R242.reuse, R7, R48, 0x1, P4 ;  /* 0x00000007f209b211 */ /* 0x044fe200020f0c30 */
[----:B------:R-:W1:Y:S01]  /*14e70*/  SHFL.IDX PT, R45, R2, 0x3, 0x181f ;  /* 0x00781f00022d7f89 */ /* 0x000e6200000e0000 */
[C---:B---3--:R-:W-:Y:S02]  /*14e80*/  @!P2 LEA R6, P1, R242.reuse, R6, 0x1 ;  /* 0x00000006f206a211 */ /* 0x048fe400078208ff */
[----:B------:R-:W-:Y:S01]  /*14e90*/  IADD3 R28, R3, 0x40, RZ ;  /* 0x00000040031c7810 */ /* 0x000fe20007ffe0ff */
[----:B------:R-:W2:Y:S01]  /*14ea0*/  SHFL.IDX PT, R46, R0, 0x3, 0x181f ;  /* 0x00781f00002e7f89 */ /* 0x000ea200000e0000 */
[----:B----4-:R-:W-:-:S02]  /*14eb0*/  @!P0 LEA R4, P4, R242, R5, 0x1 ;  /* 0x00000005f2048211 */ /* 0x010fc400078808ff */
[C-C-:B------:R-:W-:Y:S01]  /*14ec0*/  @!P2 LEA.HI.X R7, R242.reuse, R11, R48.reuse, 0x1, P1 ;  /* 0x0000000bf207a211 */ /* 0x140fe200008f0c30 */
[----:B------:R-:W-:Y:S01]  /*14ed0*/  LDS.128 R32, [R243+0x2880] ;  /* 0x00288000f3207984 */ /* 0x000fe20000000c00 */
[----:B------:R-:W-:Y:S02]  /*14ee0*/  @!P0 LEA.HI.X R5, R242, R10, R48, 0x1, P4 ;  /* 0x0000000af2058211 */ /* 0x000fe400020f0c30 */
[----:B------:R-:W-:Y:S01]  /*14ef0*/  ISETP.GE.OR P1, PT, R29, UR4, P5 ;  /* 0x000000041d007c0c */ /* 0x000fe2000af26670 */
[----:B------:R-:W-:Y:S01]  /*14f00*/  LDS.128 R36, [R243+0x3080] ;  /* 0x00308000f3247984 */ /* 0x000fe20000000c00 */
[----:B------:R-:W-:-:S03]  /*14f10*/  ISETP.GE.OR P4, PT, R28, UR4, P5 ;  /* 0x000000041c007c0c */ /* 0x000fc6000af86670 */
[----:B------:R-:W-:Y:S04]  /*14f20*/  LDS.128 R28, [R243+0x2080] ;  /* 0x00208000f31c7984 */ /* 0x000fe80000000c00 */
[----:B------:R-:W3:Y:S04]  /*14f30*/  SHFL.IDX PT, R44, R2, 0x4, 0x181f ;  /* 0x00981f00022c7f89 */ /* 0x000ee800000e0000 */
[----:B------:R-:W-:Y:S04]  /*14f40*/  LDS.128 R40, [R243+0x3880] ;  /* 0x00388000f3287984 */ /* 0x000fe80000000c00 */
[----:B------:R4:W-:Y:S04]  /*14f50*/  @!P3 ST.E.128 [R8.64], R20 ;  /* 0x000000140800b985 */ /* 0x0009e8000c101d06 */
[----:B------:R-:W1:Y:S04]  /*14f60*/  SHFL.IDX PT, R9, R2, 0x5, 0x181f ;  /* 0x00b81f0002097f89 */ /* 0x000e6800000e0000 */
[----:B------:R-:W1:Y:S04]  /*14f70*/  SHFL.IDX PT, R11, R0, 0x4, 0x181f ;  /* 0x00981f00000b7f89 */ /* 0x000e6800000e0000 */
[----:B------:R-:W-:Y:S04]  /*14f80*/  SHFL.IDX PT, R10, R2, 0x6, 0x181f ;  /* 0x00d81f00020a7f89 */ /* 0x000fe800000e0000 */
[----:B------:R-:W1:Y:S04]  /*14f90*/  SHFL.IDX PT, R21, R0, 0x5, 0x181f ;  /* 0x00b81f0000157f89 */ /* 0x000e6800000e0000 */
[----:B------:R-:W1:Y:S04]  /*14fa0*/  SHFL.IDX PT, R20, R0, 0x6, 0x181f ;  /* 0x00d81f0000147f89 */ /* 0x000e6800000e0000 */
[----:B------:R-:W-:Y:S01]  /*14fb0*/  @!P2 ST.E.128 [R6.64], R16 ;  /* 0x000000100600a985 */ /* 0x000fe2000c101d06 */
[----:B----4-:R-:W-:-:S02]  /*14fc0*/  IADD3 R22, R3, 0x50, RZ ;  /* 0x0000005003167810 */ /* 0x010fc40007ffe0ff */
[C---:B------:R-:W-:Y:S02]  /*14fd0*/  IADD3 R8, R3.reuse, 0x60, RZ ;  /* 0x0000006003087810 */ /* 0x040fe40007ffe0ff */
[----:B------:R-:W-:Y:S01]  /*14fe0*/  ISETP.GE.OR P3, PT, R22, UR4, P5 ;  /* 0x0000000416007c0c */ /* 0x000fe2000af66670 */
[----:B------:R1:W-:Y:S01]  /*14ff0*/  @!P0 ST.E.128 [R4.64], R12 ;  /* 0x0000000c04008985 */ /* 0x0003e2000c101d06 */
[----:B------:R-:W-:Y:S02]  /*15000*/  ISETP.GE.OR P2, PT, R8, UR4, P5 ;  /* 0x0000000408007c0c */ /* 0x000fe4000af46670 */
[----:B------:R-:W-:-:S04]  /*15010*/  IADD3 R3, R3, 0x70, RZ ;  /* 0x0000007003037810 */ /* 0x000fc80007ffe0ff */
[----:B------:R-:W-:Y:S02]  /*15020*/  ISETP.GE.OR P5, PT, R3, UR4, P5 ;  /* 0x0000000403007c0c */ /* 0x000fe4000afa6670 */
[----:B-1----:R-:W-:-:S04]  /*15030*/  @!P1 LEA R4, P0, R242, R45, 0x1 ;  /* 0x0000002df2049211 */ /* 0x002fc800078008ff */
[C---:B--2---:R-:W-:Y:S02]  /*15040*/  @!P1 LEA.HI.X R5, R242.reuse, R46, R48, 0x1, P0 ;  /* 0x0000002ef2059211 */ /* 0x044fe400000f0c30 */
[----:B---3--:R-:W-:-:S03]  /*15050*/  @!P4 LEA R8, P0, R242, R44, 0x1 ;  /* 0x0000002cf208c211 */ /* 0x008fc600078008ff */
[----:B------:R1:W-:Y:S01]  /*15060*/  @!P1 ST.E.128 [R4.64], R24 ;  /* 0x0000001804009985 */ /* 0x0003e2000c101d06 */
[C---:B------:R-:W-:Y:S02]  /*15070*/  @!P3 LEA R6, P1, R242.reuse, R9, 0x1 ;  /* 0x00000009f206b211 */ /* 0x040fe400078208ff */
[C-C-:B------:R-:W-:Y:S02]  /*15080*/  @!P4 LEA.HI.X R9, R242.reuse, R11, R48.reuse, 0x1, P0 ;  /* 0x0000000bf209c211 */ /* 0x140fe400000f0c30 */
[----:B------:R-:W-:-:S03]  /*15090*/  @!P3 LEA.HI.X R7, R242, R21, R48, 0x1, P1 ;  /* 0x00000015f207b211 */ /* 0x000fc600008f0c30 */
[----:B------:R2:W-:Y:S04]  /*150a0*/  @!P4 ST.E.128 [R8.64], R28 ;  /* 0x0000001c0800c985 */ /* 0x0005e8000c101d06 */
[----:B------:R2:W-:Y:S01]  /*150b0*/  @!P3 ST.E.128 [R6.64], R32 ;  /* 0x000000200600b985 */ /* 0x0005e2000c101d06 */
[----:B-1----:R-:W-:-:S04]  /*150c0*/  @!P2 LEA R4, P0, R242, R10, 0x1 ;  /* 0x0000000af204a211 */ /* 0x002fc800078008ff */
[----:B------:R-:W-:-:S05]  /*150d0*/  @!P2 LEA.HI.X R5, R242, R20, R48, 0x1, P0 ;  /* 0x00000014f205a211 */ /* 0x000fca00000f0c30 */
[----:B------:R2:W-:Y:S04]  /*150e0*/  @!P2 ST.E.128 [R4.64], R36 ;  /* 0x000000240400a985 */ /* 0x0005e8000c101d06 */
[----:B------:R-:W1:Y:S04]  /*150f0*/  SHFL.IDX PT, R2, R2, 0x7, 0x181f ;  /* 0x00f81f0002027f89 */ /* 0x000e6800000e0000 */
[----:B------:R-:W3:Y:S01]  /*15100*/  SHFL.IDX PT, R0, R0, 0x7, 0x181f ;  /* 0x00f81f0000007f89 */ /* 0x000ee200000e0000 */
[----:B------:R-:W-:Y:S05]  /*15110*/  @P5 BRA `(.L_x_571) ;  /* 0x00000a0000005947 */ /* 0x000fea0003800000 */
[----:B-1----:R-:W-:-:S04]  /*15120*/  LEA R2, P0, R242, R2, 0x1 ;  /* 0x00000002f2027211 */ /* 0x002fc800078008ff */
[----:B---3--:R-:W-:-:S05]  /*15130*/  LEA.HI.X R3, R242, R0, R48, 0x1, P0 ;  /* 0x00000000f2037211 */ /* 0x008fca00000f0c30 */
[----:B------:R1:W-:Y:S01]  /*15140*/  ST.E.128 [R2.64], R40 ;  /* 0x0000002802007985 */ /* 0x0003e2000c101d06 */
[----:B------:R-:W-:Y:S05]  /*15150*/  BRA `(.L_x_571) ;  /* 0x000009c000007947 */ /* 0x000fea0003800000 */
.L_x_569:
[----:B------:R-:W2:Y:S04]  /*15160*/  LDL R2, [R1+0x64] ;  /* 0x0000640001027983 */ /* 0x000ea80000100800 */
[----:B------:R-:W3:Y:S04]  /*15170*/  LDL R0, [R1+0x60] ;  /* 0x0000600001007983 */ /* 0x000ee80000100800 */
[----:B------:R-:W4:Y:S04]  /*15180*/  LDL R4, [R1+0x5c] ;  /* 0x00005c0001047983 */ /* 0x000f280000100800 */
[----:B------:R-:W1:Y:S01]  /*15190*/  S2R R3, SR_TID.X ;  /* 0x0000000000037919 */ /* 0x000e620000002100 */
[----:B------:R-:W-:Y:S01]  /*151a0*/  BSSY B0, `(.L_x_572) ;  /* 0x0000026000007945 */ /* 0x000fe20003800000 */
[----:B-1----:R-:W-:Y:S01]  /*151b0*/  ISETP.GE.AND P0, PT, R3, 0x80, PT ;  /* 0x000000800300780c */ /* 0x002fe20003f06270 */
[----:B--2---:R-:W-:-:S02]  /*151c0*/  IMAD.MOV.U32 R12, RZ, RZ, R2 ;  /* 0x000000ffff0c7224 */ /* 0x004fc400078e0002 */
[----:B---3--:R-:W-:-:S03]  /*151d0*/  IMAD.MOV.U32 R11, RZ, RZ, R0 ;  /* 0x000000ffff0b7224 */ /* 0x008fc600078e0000 */
[----:B------:R-:W-:Y:S01]  /*151e0*/  SHF.R.S32.HI R7, RZ, 0x1f, R12 ;  /* 0x0000001fff077819 */ /* 0x000fe2000001140c */
[----:B----4-:R-:W-:Y:S01]  /*151f0*/  IMAD.MOV.U32 R13, RZ, RZ, R4 ;  /* 0x000000ffff0d7224 */ /* 0x010fe200078e0004 */
[----:B------:R-:W-:-:S05]  /*15200*/  SHF.R.S32.HI R10, RZ, 0x1f, R11 ;  /* 0x0000001fff0a7819 */ /* 0x000fca000001140b */
[----:B------:R-:W-:Y:S05]  /*15210*/  @P0 BRA `(.L_x_573) ;  /* 0x000001e000000947 */ /* 0x000fea0003800000 */
[----:B------:R-:W-:Y:S02]  /*15220*/  MOV R2, c[0x0][0x4e8] ;  /* 0x00013a0000027a02 */ /* 0x000fe40000000f00 */
[----:B------:R-:W-:-:S03]  /*15230*/  IADD3 R6, R13, R3, RZ ;  /* 0x000000030d067210 */ /* 0x000fc60007ffe0ff */
[----:B------:R-:W-:-:S05]  /*15240*/  IMAD R0, R2, c[0x0][0x388], RZ ;  /* 0x0000e20002007a24 */ /* 0x000fca00078e02ff */
[----:B------:R-:W-:-:S13]  /*15250*/  ISETP.GE.AND P0, PT, R6, R0, PT ;  /* 0x000000000600720c */ /* 0x000fda0003f06270 */
[----:B------:R-:W-:Y:S05]  /*15260*/  @P0 BRA `(.L_x_573) ;  /* 0x0000019000000947 */ /* 0x000fea0003800000 */
[----:B------:R-:W-:Y:S01]  /*15270*/  ISETP.NE.AND P0, PT, R2, 0x1, PT ;  /* 0x000000010200780c */ /* 0x000fe20003f05270 */
[----:B------:R-:W-:Y:S01]  /*15280*/  IMAD R4, R7, c[0x0][0x490], RZ ;  /* 0x0001240007047a24 */ /* 0x000fe200078e02ff */
[----:B------:R-:W-:Y:S01]  /*15290*/  MOV R0, R6 ;  /* 0x0000000600007202 */ /* 0x000fe20000000f00 */
[----:B------:R-:W-:-:S04]  /*152a0*/  IMAD.WIDE.U32 R2, R12, c[0x0][0x490], RZ ;  /* 0x000124000c027a25 */ /* 0x000fc800078e00ff */
[----:B------:R-:W-:Y:S02]  /*152b0*/  IMAD R4, R12, c[0x0][0x494], R4 ;  /* 0x000125000c047a24 */ /* 0x000fe400078e0204 */
[----:B------:R-:W-:-:S03]  /*152c0*/  IMAD R9, R10, c[0x0][0x498], RZ ;  /* 0x000126000a097a24 */ /* 0x000fc600078e02ff */
[----:B------:R-:W-:Y:S01]  /*152d0*/  IADD3 R3, R3, R4, RZ ;  /* 0x0000000403037210 */ /* 0x000fe20007ffe0ff */
[----:B------:R-:W-:-:S05]  /*152e0*/  @P0 IMAD.HI.U32 R5, R6, c[0x0][0x4ec], RZ ;  /* 0x00013b0006050a27 */ /* 0x000fca00078e00ff */
[----:B------:R-:W-:Y:S01]  /*152f0*/  @P0 SHF.R.U32.HI R0, RZ, c[0x0][0x4f0], R5 ;  /* 0x00013c00ff000a19 */ /* 0x000fe20000011605 */
[----:B------:R-:W-:-:S03]  /*15300*/  IMAD.WIDE.U32 R4, R11, c[0x0][0x498], R2 ;  /* 0x000126000b047a25 */ /* 0x000fc600078e0002 */
[C---:B------:R-:W-:Y:S01]  /*15310*/  IADD3 R8, -R0.reuse, RZ, RZ ;  /* 0x000000ff00087210 */ /* 0x040fe20007ffe1ff */
[----:B------:R-:W-:Y:S01]  /*15320*/  IMAD R3, R11, c[0x0][0x49c], R9 ;  /* 0x000127000b037a24 */ /* 0x000fe200078e0209 */
[----:B------:R-:W-:-:S03]  /*15330*/  IADD3 R4, P0, R0, R4, RZ ;  /* 0x0000000400047210 */ /* 0x000fc60007f1e0ff */
[----:B------:R-:W-:Y:S01]  /*15340*/  IMAD R2, R8, c[0x0][0x4e8], R6 ;  /* 0x00013a0008027a24 */ /* 0x000fe200078e0206 */
[----:B------:R-:W-:-:S04]  /*15350*/  SHF.R.S32.HI R6, RZ, 0x1f, R0 ;  /* 0x0000001fff067819 */ /* 0x000fc80000011400 */
[----:B------:R-:W-:Y:S02]  /*15360*/  SHF.R.S32.HI R0, RZ, 0x1f, R2 ;  /* 0x0000001fff007819 */ /* 0x000fe40000011402 */
[----:B------:R-:W-:-:S03]  /*15370*/  IADD3.X R5, R6, R5, R3, P0, !PT ;  /* 0x0000000506057210 */ /* 0x000fc600007fe403 */
[----:B------:R-:W-:-:S04]  /*15380*/  IMAD R0, R0, c[0x0][0x488], RZ ;  /* 0x0001220000007a24 */ /* 0x000fc800078e02ff */
[C---:B------:R-:W-:Y:S02]  /*15390*/  IMAD R0, R2.reuse, c[0x0][0x48c], R0 ;  /* 0x0001230002007a24 */ /* 0x040fe400078e0200 */
[----:B------:R-:W-:-:S05]  /*153a0*/  IMAD.WIDE.U32 R2, R2, c[0x0][0x488], R4 ;  /* 0x0001220002027a25 */ /* 0x000fca00078e0004 */
[----:B------:R-:W-:Y:S02]  /*153b0*/  IADD3 R0, R3, R0, RZ ;  /* 0x0000000003007210 */ /* 0x000fe40007ffe0ff */
[----:B------:R-:W-:-:S04]  /*153c0*/  LEA R4, P0, R2, c[0x0][0x450], 0x2 ;  /* 0x0001140002047a11 */ /* 0x000fc800078010ff */
[----:B------:R-:W-:Y:S02]  /*153d0*/  LEA.HI.X R5, R2, c[0x0][0x454], R0, 0x2, P0 ;  /* 0x0001150002057a11 */ /* 0x000fe400000f1400 */
[----:B------:R-:W-:-:S05]  /*153e0*/  MOV R0, 0xff800000 ;  /* 0xff80000000007802 */ /* 0x000fca0000000f00 */
[----:B------:R1:W-:Y:S02]  /*153f0*/  STG.E [R4.64], R0 ;  /* 0x0000000004007986 */ /* 0x0003e4000c101906 */
.L_x_573:
[----:B------:R-:W-:Y:S05]  /*15400*/  BSYNC B0 ;  /* 0x0000000000007941 */ /* 0x000fea0003800000 */
.L_x_572:
[----:B------:R-:W2:Y:S01]  /*15410*/  LDL R2, [R1+0x30] ;  /* 0x0000300001027983 */ /* 0x000ea20000100800 */
[----:B-1----:R-:W-:Y:S01]  /*15420*/  MOV R0, c[0x0][0x4e8] ;  /* 0x00013a0000007a02 */ /* 0x002fe20000000f00 */
[----:B------:R-:W-:-:S03]  /*15430*/  IMAD R6, R10, c[0x0][0x3f0], RZ ;  /* 0x0000fc000a067a24 */ /* 0x000fc600078e02ff */
[----:B------:R-:W-:Y:S01]  /*15440*/  ISETP.NE.AND P0, PT, R0, 0x1, PT ;  /* 0x000000010000780c */ /* 0x000fe20003f05270 */
[----:B------:R-:W-:Y:S02]  /*15450*/  IMAD R0, R7, c[0x0][0x3e8], RZ ;  /* 0x0000fa0007007a24 */ /* 0x000fe400078e02ff */
[----:B------:R-:W-:Y:S02]  /*15460*/  IMAD R8, R11, c[0x0][0x3f4], R6 ;  /* 0x0000fd000b087a24 */ /* 0x000fe400078e0206 */
[----:B------:R-:W-:Y:S01]  /*15470*/  IMAD R5, R12, c[0x0][0x3ec], R0 ;  /* 0x0000fb000c057a24 */ /* 0x000fe200078e0200 */
[----:B--2---:R-:W-:Y:S01]  /*15480*/  IADD3 R4, R2, R13, RZ ;  /* 0x0000000d02047210 */ /* 0x004fe20007ffe0ff */
[----:B------:R-:W-:-:S03]  /*15490*/  IMAD.WIDE.U32 R2, R12, c[0x0][0x3e8], RZ ;  /* 0x0000fa000c027a25 */ /* 0x000fc600078e00ff */
[----:B------:R-:W-:-:S03]  /*154a0*/  MOV R0, R4 ;  /* 0x0000000400007202 */ /* 0x000fc60000000f00 */
[----:B------:R-:W-:Y:S01]  /*154b0*/  @P0 IMAD.HI.U32 R7, R4, c[0x0][0x4ec], RZ ;  /* 0x00013b0004070a27 */ /* 0x000fe200078e00ff */
[----:B------:R-:W-:-:S04]  /*154c0*/  IADD3 R3, R3, R5, RZ ;  /* 0x0000000503037210 */ /* 0x000fc80007ffe0ff */
[----:B------:R-:W-:Y:S01]  /*154d0*/  @P0 SHF.R.U32.HI R0, RZ, c[0x0][0x4f0], R7 ;  /* 0x00013c00ff000a19 */ /* 0x000fe20000011607 */
[----:B------:R-:W-:Y:S01]  /*154e0*/  IMAD.WIDE.U32 R2, R11, c[0x0][0x3f0], R2 ;  /* 0x0000fc000b027a25 */ /* 0x000fe200078e0002 */
[----:B------:R-:W-:Y:S02]  /*154f0*/  ISETP.GE.AND P0, PT, R242, c[0x0][0x3c8], PT ;  /* 0x0000f200f2007a0c */ /* 0x000fe40003f06270 */
[----:B------:R-:W-:Y:S02]  /*15500*/  SHF.R.S32.HI R6, RZ, 0x1f, R0 ;  /* 0x0000001fff067819 */ /* 0x000fe40000011400 */
[----:B------:R-:W-:Y:S02]  /*15510*/  IADD3 R5, -R0, RZ, RZ ;  /* 0x000000ff00057210 */ /* 0x000fe40007ffe1ff */
[----:B------:R-:W-:Y:S01]  /*15520*/  IADD3 R3, R3, R8, RZ ;  /* 0x0000000803037210 */ /* 0x000fe20007ffe0ff */
[----:B------:R-:W-:Y:S02]  /*15530*/  IMAD R6, R6, c[0x0][0x3e0], RZ ;  /* 0x0000f80006067a24 */ /* 0x000fe400078e02ff */
[----:B------:R-:W-:-:S02]  /*15540*/  IMAD R4, R5, c[0x0][0x4e8], R4 ;  /* 0x00013a0005047a24 */ /* 0x000fc400078e0204 */
        /* <DEDUP_REMOVED lines=12> */
.L_x_618:
[----:B------:R-:W-:Y:S05]  /*15610*/  BRA.DIV ~URZ, `(.L_x_575) ;  /* 0x00005ad27f007947 */ /* 0x000fea000b800000 */
[----:B------:R3:W4:Y:S02]  /*15620*/  SHFL.IDX PT, R2, R5, RZ, 0x181f ;  /* 0x00181fff05027589 */ /* 0x00072400000e0000 */
.L_x_619:
[----:B------:R-:W5:Y:S04]  /*15630*/  LDL.LU R3, [R1+0x5c] ;  /* 0x00005c0001037983 */ /* 0x000f680000300800 */
[----:B------:R-:W1:Y:S02]  /*15640*/  S2R R7, SR_TID.X ;  /* 0x0000000000077919 */ /* 0x000e640000002100 */
[----:B-1----:R-:W-:-:S04]  /*15650*/  SHF.R.S32.HI R0, RZ, 0x1f, R7 ;  /* 0x0000001fff007819 */ /* 0x002fc80000011407 */
[----:B------:R-:W-:Y:S01]  /*15660*/  LEA.HI R0, R0, R7, RZ, 0x3 ;  /* 0x0000000700007211 */ /* 0x000fe200078f18ff */
[----:B------:R-:W-:-:S03]  /*15670*/  IMAD.MOV.U32 R7, RZ, RZ, c[0x0][0x4e8] ;  /* 0x00013a00ff077624 */ /* 0x000fc600078e00ff */
[----:B------:R-:W-:Y:S01]  /*15680*/  SHF.R.S32.HI R0, RZ, 0x3, R0 ;  /* 0x00000003ff007819 */ /* 0x000fe20000011400 */
[----:B------:R-:W-:Y:S01]  /*15690*/  IMAD R7, R7, c[0x0][0x388], RZ ;  /* 0x0000e20007077a24 */ /* 0x000fe200078e02ff */
[----:B------:R-:W-:-:S03]  /*156a0*/  SHF.R.S32.HI R8, RZ, 0x1f, R242 ;  /* 0x0000001fff087819 */ /* 0x000fc600000114f2 */
[----:B-----5:R-:W-:-:S05]  /*156b0*/  IMAD.IADD R0, R0, 0x1, R3 ;  /* 0x0000000100007824 */ /* 0x020fca00078e0203 */
[----:B------:R-:W-:-:S13]  /*156c0*/  ISETP.GE.OR P2, PT, R0, R7, P0 ;  /* 0x000000070000720c */ /* 0x000fda0000746670 */
[----:B----4-:R-:W-:-:S04]  /*156d0*/  @!P2 LEA R2, P1, R242, R2, 0x1 ;  /* 0x00000002f202a211 */ /* 0x010fc800078208ff */
[----:B--2---:R-:W-:-:S05]  /*156e0*/  @!P2 LEA.HI.X R3, R242, R6, R8, 0x1, P1 ;  /* 0x00000006f203a211 */ /* 0x004fca00008f0c08 */
[----:B------:R1:W-:Y:S01]  /*156f0*/  @!P2 ST.E.128 [R2.64], RZ ;  /* 0x000000ff0200a985 */ /* 0x0003e2000c101d06 */
[----:B------:R-:W-:Y:S05]  /*15700*/  BRA.DIV ~URZ, `(.L_x_576) ;  /* 0x00005a527f007947 */ /* 0x000fea000b800000 */
[----:B------:R2:W4:Y:S04]  /*15710*/  SHFL.IDX PT, R6, R4, 0x1, 0x181f ;  /* 0x00381f0004067f89 */ /* 0x00052800000e0000 */
[----:B-1----:R2:W1:Y:S02]  /*15720*/  SHFL.IDX PT, R2, R5, 0x1, 0x181f ;  /* 0x00381f0005027f89 */ /* 0x00246400000e0000 */
.L_x_620:
[----:B------:R-:W-:Y:S02]  /*15730*/  IADD3 R3, R0, 0x10, RZ ;  /* 0x0000001000037810 */ /* 0x000fe40007ffe0ff */
[----:B------:R-:W-:Y:S02]  /*15740*/  SHF.R.S32.HI R8, RZ, 0x1f, R242 ;  /* 0x0000001fff087819 */ /* 0x000fe400000114f2 */
[----:B------:R-:W-:-:S13]  /*15750*/  ISETP.GE.OR P2, PT, R3, R7, P0 ;  /* 0x000000070300720c */ /* 0x000fda0000746670 */
[----:B-1----:R-:W-:-:S04]  /*15760*/  @!P2 LEA R2, P1, R242, R2, 0x1 ;  /* 0x00000002f202a211 */ /* 0x002fc800078208ff */
[----:B----4-:R-:W-:-:S05]  /*15770*/  @!P2 LEA.HI.X R3, R242, R6, R8, 0x1, P1 ;  /* 0x00000006f203a211 */ /* 0x010fca00008f0c08 */
[----:B------:R1:W-:Y:S01]  /*15780*/  @!P2 ST.E.128 [R2.64], RZ ;  /* 0x000000ff0200a985 */ /* 0x0003e2000c101d06 */
[----:B------:R-:W-:Y:S05]  /*15790*/  BRA.DIV ~URZ, `(.L_x_577) ;  /* 0x00005a927f007947 */ /* 0x000fea000b800000 */
[----:B------:R4:W1:Y:S02]  /*157a0*/  SHFL.IDX PT, R6, R4, 0x2, 0x181f ;  /* 0x00581f0004067f89 */ /* 0x00086400000e0000 */
.L_x_621:
[----:B------:R-:W-:Y:S05]  /*157b0*/  BRA.DIV ~URZ, `(.L_x_578) ;  /* 0x00005ae27f007947 */ /* 0x000fea000b800000 */
[----:B-1----:R1:W2:Y:S02]  /*157c0*/  SHFL.IDX PT, R2, R5, 0x2, 0x181f ;  /* 0x00581f0005027f89 */ /* 0x0022a400000e0000 */
.L_x_622:
[----:B------:R-:W-:Y:S02]  /*157d0*/  IADD3 R3, R0, 0x20, RZ ;  /* 0x0000002000037810 */ /* 0x000fe40007ffe0ff */
[----:B------:R-:W-:Y:S02]  /*157e0*/  SHF.R.S32.HI R8, RZ, 0x1f, R242 ;  /* 0x0000001fff087819 */ /* 0x000fe400000114f2 */
[----:B------:R-:W-:-:S13]  /*157f0*/  ISETP.GE.OR P2, PT, R3, R7, P0 ;  /* 0x000000070300720c */ /* 0x000fda0000746670 */
[----:B--2---:R-:W-:-:S04]  /*15800*/  @!P2 LEA R2, P1, R242, R2, 0x1 ;  /* 0x00000002f202a211 */ /* 0x004fc800078208ff */
[----:B------:R-:W-:-:S05]  /*15810*/  @!P2 LEA.HI.X R3, R242, R6, R8, 0x1, P1 ;  /* 0x00000006f203a211 */ /* 0x000fca00008f0c08 */
[----:B------:R2:W-:Y:S01]  /*15820*/  @!P2 ST.E.128 [R2.64], RZ ;  /* 0x000000ff0200a985 */ /* 0x0005e2000c101d06 */
[----:B------:R-:W-:Y:S05]  /*15830*/  BRA.DIV ~URZ, `(.L_x_579) ;  /* 0x00005ad27f007947 */ /* 0x000fea000b800000 */
[----:B------:R1:W2:Y:S04]  /*15840*/  SHFL.IDX PT, R6, R4, 0x3, 0x181f ;  /* 0x00781f0004067f89 */ /* 0x0002a800000e0000 */
[----:B--2---:R1:W2:Y:S02]  /*15850*/  SHFL.IDX PT, R2, R5, 0x3, 0x181f ;  /* 0x00781f0005027f89 */ /* 0x0042a400000e0000 */
.L_x_623:
[----:B------:R-:W-:Y:S02]  /*15860*/  IADD3 R3, R0, 0x30, RZ ;  /* 0x0000003000037810 */ /* 0x000fe40007ffe0ff */
[----:B------:R-:W-:Y:S02]  /*15870*/  SHF.R.S32.HI R8, RZ, 0x1f, R242 ;  /* 0x0000001fff087819 */ /* 0x000fe400000114f2 */
[----:B------:R-:W-:-:S13]  /*15880*/  ISETP.GE.OR P2, PT, R3, R7, P0 ;  /* 0x000000070300720c */ /* 0x000fda0000746670 */
[----:B--2---:R-:W-:-:S04]  /*15890*/  @!P2 LEA R2, P1, R242, R2, 0x1 ;  /* 0x00000002f202a211 */ /* 0x004fc800078208ff */
[----:B------:R-:W-:-:S05]  /*158a0*/  @!P2 LEA.HI.X R3, R242, R6, R8, 0x1, P1 ;  /* 0x00000006f203a211 */ /* 0x000fca00008f0c08 */
[----:B------:R2:W-:Y:S01]  /*158b0*/  @!P2 ST.E.128 [R2.64], RZ ;  /* 0x000000ff0200a985 */ /* 0x0005e2000c101d06 */
[----:B------:R-:W-:Y:S05]  /*158c0*/  BRA.DIV ~URZ, `(.L_x_580) ;  /* 0x00005b127f007947 */ /* 0x000fea000b800000 */
[----:B------:R1:W2:Y:S02]  /*158d0*/  SHFL.IDX PT, R6, R4, 0x4, 0x181f ;  /* 0x00981f0004067f89 */ /* 0x0002a400000e0000 */
.L_x_624:
[----:B------:R-:W-:Y:S05]  /*158e0*/  BRA.DIV ~URZ, `(.L_x_581) ;  /* 0x00005b627f007947 */ /* 0x000fea000b800000 */
[----:B--2---:R2:W1:Y:S02]  /*158f0*/  SHFL.IDX PT, R2, R5, 0x4, 0x181f ;  /* 0x00981f0005027f89 */ /* 0x00446400000e0000 */
.L_x_625:
[----:B------:R-:W-:Y:S02]  /*15900*/  IADD3 R3, R0, 0x40, RZ ;  /* 0x0000004000037810 */ /* 0x000fe40007ffe0ff */
[----:B------:R-:W-:Y:S02]  /*15910*/  SHF.R.S32.HI R8, RZ, 0x1f, R242 ;  /* 0x0000001fff087819 */ /* 0x000fe400000114f2 */
[----:B------:R-:W-:-:S13]  /*15920*/  ISETP.GE.OR P2, PT, R3, R7, P0 ;  /* 0x000000070300720c */ /* 0x000fda0000746670 */
[----:B-1----:R-:W-:-:S04]  /*15930*/  @!P2 LEA R2, P1, R242, R2, 0x1 ;  /* 0x00000002f202a211 */ /* 0x002fc800078208ff */
[----:B------:R-:W-:-:S05]  /*15940*/  @!P2 LEA.HI.X R3, R242, R6, R8, 0x1, P1 ;  /* 0x00000006f203a211 */ /* 0x000fca00008f0c08 */
[----:B------:R1:W-:Y:S01]  /*15950*/  @!P2 ST.E.128 [R2.64], RZ ;  /* 0x000000ff0200a985 */ /* 0x0003e2000c101d06 */
[----:B------:R-:W-:Y:S05]  /*15960*/  BRA.DIV ~URZ, `(.L_x_582) ;  /* 0x00005b527f007947 */ /* 0x000fea000b800000 */
[----:B------:R1:W2:Y:S04]  /*15970*/  SHFL.IDX PT, R6, R4, 0x5, 0x181f ;  /* 0x00b81f0004067f89 */ /* 0x0002a800000e0000 */
[----:B-1----:R1:W3:Y:S02]  /*15980*/  SHFL.IDX PT, R2, R5, 0x5, 0x181f ;  /* 0x00b81f0005027f89 */ /* 0x0022e400000e0000 */
.L_x_626:
[----:B------:R-:W-:Y:S02]  /*15990*/  IADD3 R3, R0, 0x50, RZ ;  /* 0x0000005000037810 */ /* 0x000fe40007ffe0ff */
[----:B------:R-:W-:Y:S02]  /*159a0*/  SHF.R.S32.HI R8, RZ, 0x1f, R242 ;  /* 0x0000001fff087819 */ /* 0x000fe400000114f2 */
[----:B------:R-:W-:-:S13]  /*159b0*/  ISETP.GE.OR P2, PT, R3, R7, P0 ;  /* 0x000000070300720c */ /* 0x000fda0000746670 */
[----:B---3--:R-:W-:-:S04]  /*159c0*/  @!P2 LEA R2, P1, R242, R2, 0x1 ;  /* 0x00000002f202a211 */ /* 0x008fc800078208ff */
[----:B--2---:R-:W-:-:S05]  /*159d0*/  @!P2 LEA.HI.X R3, R242, R6, R8, 0x1, P1 ;  /* 0x00000006f203a211 */ /* 0x004fca00008f0c08 */
[----:B------:R2:W-:Y:S01]  /*159e0*/  @!P2 ST.E.128 [R2.64], RZ ;  /* 0x000000ff0200a985 */ /* 0x0005e2000c101d06 */
[----:B------:R-:W-:Y:S05]  /*159f0*/  BRA.DIV ~URZ, `(.L_x_583) ;  /* 0x00005b927f007947 */ /* 0x000fea000b800000 */
[----:B------:R3:W1:Y:S02]  /*15a00*/  SHFL.IDX PT, R6, R4, 0x6, 0x181f ;  /* 0x00d81f0004067f89 */ /* 0x00066400000e0000 */
.L_x_627:
[----:B------:R-:W-:Y:S05]  /*15a10*/  BRA.DIV ~URZ, `(.L_x_584) ;  /* 0x00005be27f007947 */ /* 0x000fea000b800000 */
[----:B--2---:R2:W3:Y:S02]  /*15a20*/  SHFL.IDX PT, R2, R5, 0x6, 0x181f ;  /* 0x00d81f0005027f89 */ /* 0x0044e400000e0000 */
.L_x_628:
[----:B------:R-:W-:Y:S02]  /*15a30*/  IADD3 R3, R0, 0x60, RZ ;  /* 0x0000006000037810 */ /* 0x000fe40007ffe0ff */
[----:B------:R-:W-:Y:S02]  /*15a40*/  SHF.R.S32.HI R8, RZ, 0x1f, R242 ;  /* 0x0000001fff087819 */ /* 0x000fe400000114f2 */
[----:B------:R-:W-:-:S13]  /*15a50*/  ISETP.GE.OR P2, PT, R3, R7, P0 ;  /* 0x000000070300720c */ /* 0x000fda0000746670 */
[----:B---3--:R-:W-:-:S04]  /*15a60*/  @!P2 LEA R2, P1, R242, R2, 0x1 ;  /* 0x00000002f202a211 */ /* 0x008fc800078208ff */
[----:B-1----:R-:W-:-:S05]  /*15a70*/  @!P2 LEA.HI.X R3, R242, R6, R8, 0x1, P1 ;  /* 0x00000006f203a211 */ /* 0x002fca00008f0c08 */
[----:B------:R1:W-:Y:S01]  /*15a80*/  @!P2 ST.E.128 [R2.64], RZ ;  /* 0x000000ff0200a985 */ /* 0x0003e2000c101d06 */
[----:B------:R-:W-:Y:S05]  /*15a90*/  BRA.DIV ~URZ, `(.L_x_585) ;  /* 0x00005bd27f007947 */ /* 0x000fea000b800000 */
[----:B----4-:R-:W3:Y:S04]  /*15aa0*/  SHFL.IDX PT, R4, R4, 0x7, 0x181f ;  /* 0x00f81f0004047f89 */ /* 0x010ee800000e0000 */
[----:B-1----:R1:W4:Y:S02]  /*15ab0*/  SHFL.IDX PT, R2, R5, 0x7, 0x181f ;  /* 0x00f81f0005027f89 */ /* 0x00232400000e0000 */
.L_x_629:
[----:B------:R-:W-:Y:S02]  /*15ac0*/  IADD3 R0, R0, 0x70, RZ ;  /* 0x0000007000007810 */ /* 0x000fe40007ffe0ff */
[----:B-12---:R-:W-:Y:S02]  /*15ad0*/  SHF.R.S32.HI R5, RZ, 0x1f, R242 ;  /* 0x0000001fff057819 */ /* 0x006fe400000114f2 */
[----:B------:R-:W-:-:S13]  /*15ae0*/  ISETP.GE.OR P1, PT, R0, R7, P0 ;  /* 0x000000070000720c */ /* 0x000fda0000726670 */
[----:B----4-:R-:W-:-:S04]  /*15af0*/  @!P1 LEA R2, P0, R242, R2, 0x1 ;  /* 0x00000002f2029211 */ /* 0x010fc800078008ff */
[----:B---3--:R-:W-:-:S05]  /*15b00*/  @!P1 LEA.HI.X R3, R242, R4, R5, 0x1, P0 ;  /* 0x00000004f2039211 */ /* 0x008fca00000f0c05 */
[----:B------:R1:W-:Y:S04]  /*15b10*/  @!P1 ST.E.128 [R2.64], RZ ;  /* 0x000000ff02009985 */ /* 0x0003e8000c101d06 */
.L_x_571:
[----:B------:R-:W-:Y:S05]  /*15b20*/  BSYNC B1 ;  /* 0x0000000000017941 */ /* 0x000fea0003800000 */
.L_x_568:
[----:B---3--:R-:W3:Y:S02]  /*15b30*/  LDL R0, [R1+0x98] ;  /* 0x0000980001007983 */ /* 0x008ee40000100800 */
[----:B---3--:R-:W-:-:S13]  /*15b40*/  ISETP.NE.AND P0, PT, R0, RZ, PT ;  /* 0x000000ff0000720c */ /* 0x008fda0003f05270 */
[----:B------:R-:W-:Y:S01]  /*15b50*/  @P0 WARPSYNC 0xffffffff ;  /* 0xffffffff00000948 */ /* 0x000fe20003800000 */
[----:B------:R-:W-:Y:S06]  /*15b60*/  @P0 BAR.SYNC.DEFER_BLOCKING 0x5, 0x80 ;  /* 0x0142000000000b1d */ /* 0x000fec0000010000 */
[----:B------:R-:W3:Y:S04]  /*15b70*/  @P0 LDS R0, [0xb100] ;  /* 0x00b10000ff000984 */ /* 0x000ee80000000800 */
[----:B---3--:R3:W-:Y:S04]  /*15b80*/  @P0 STL [R1+0x70], R0 ;  /* 0x0000700001000387 */ /* 0x0087e80000100800 */
[----:B------:R-:W-:Y:S06]  /*15b90*/  @P0 BAR.ARV 0x4, 0x80 ;  /* 0x0102000000000b1d */ /* 0x000fec0000002000 */
[----:B------:R-:W-:Y:S05]  /*15ba0*/  @P0 BRA `(.L_x_586) ;  /* 0x0000007000000947 */ /* 0x000fea0003800000 */
[----:B------:R-:W-:Y:S05]  /*15bb0*/  BRA.DIV ~URZ, `(.L_x_587) ;  /* 0x00005b827f007947 */ /* 0x000fea000b800000 */
[----:B---3--:R3:W4:Y:S02]  /*15bc0*/  SHFL.IDX PT, R0, R47, RZ, 0x1f ;  /* 0x00001fff2f007589 */ /* 0x00872400000e0000 */
.L_x_630:
[----:B------:R-:W-:Y:S01]  /*15bd0*/  WARPSYNC 0xffffffff ;  /* 0xffffffff00007948 */ /* 0x000fe20003800000 */
[----:B------:R-:W-:Y:S06]  /*15be0*/  BAR.SYNC.DEFER_BLOCKING 0x4, 0x80 ;  /* 0x0102000000007b1d */ /* 0x000fec0000010000 */
[----:B----4-:R4:W-:Y:S04]  /*15bf0*/  STL [R1+0x70], R0 ;  /* 0x0000700001007387 */ /* 0x0109e80000100800 */
[----:B------:R4:W-:Y:S04]  /*15c00*/  @!P6 STS [0xb100], R47 ;  /* 0x00b1002fff00e388 */ /* 0x0009e80000000800 */
[----:B------:R-:W-:Y:S06]  /*15c10*/  BAR.ARV 0x5, 0x80 ;  /* 0x0142000000007b1d */ /* 0x000fec0000002000 */
.L_x_586:
[----:B---34-:R-:W3:Y:S02]  /*15c20*/  LDL R0, [R1+0x70] ;  /* 0x0000700001007983 */ /* 0x018ee40000100800 */
[----:B---3--:R-:W-:-:S13]  /*15c30*/  ISETP.GE.AND P0, PT, R0, c[0x0][0x538], PT ;  /* 0x00014e0000007a0c */ /* 0x008fda0003f06270 */
[----:B-12---:R-:W-:Y:S01]  /*15c40*/  @P0 CALL.REL.NOINC `(.L_x_588) ;  /* 0x0000001000000944 */ /* 0x006fe20003c00000 */
[----:B------:R-:W-:Y:S05]  /*15c50*/  BRA `(.L_x_589) ;  /* 0xfffead2000007947 */ /* 0x000fea000383ffff */
.L_x_588:
[----:B------:R-:W-:Y:S05]  /*15c60*/  EXIT ;  /* 0x000000000000794d */ /* 0x000fea0003800000 */
.L_x_512:
[----:B------:R-:W-:Y:S01]  /*15c70*/  IMAD.MOV.U32 R88, RZ, RZ, R4 ;  /* 0x000000ffff587224 */ /* 0x000fe200078e0004 */
[----:B------:R-:W-:Y:S01]  /*15c80*/  MOV R58, RZ ;  /* 0x000000ff003a7202 */ /* 0x000fe20000000f00 */
[----:B------:R-:W-:Y:S01]  /*15c90*/  IMAD.MOV.U32 R3, RZ, RZ, 0x181f ;  /* 0x0000181fff037424 */ /* 0x000fe200078e00ff */
[----:B------:R-:W-:Y:S02]  /*15ca0*/  MOV R2, 0x15cc0 ;  /* 0x00015cc000027802 */ /* 0x000fe40000000f00 */
[----:B-----5:R-:W-:Y:S05]  /*15cb0*/  CALL.REL.NOINC `($__internal_1_$__cuda_sm70_shflsync_idx_p) ;  /* 0x00005b5000007944 */ /* 0x020fea0003c00000 */
[----:B------:R-:W-:Y:S01]  /*15cc0*/  MOV R6, R58 ;  /* 0x0000003a00067202 */ /* 0x000fe20000000f00 */
[----:B-1---5:R-:W-:Y:S05]  /*15cd0*/  BRA `(.L_x_590) ;  /* 0xfffeb69000007947 */ /* 0x022fea000383ffff */
.L_x_513:
[----:B------:R-:W-:Y:S01]  /*15ce0*/  IMAD.MOV.U32 R88, RZ, RZ, R5 ;  /* 0x000000ffff587224 */ /* 0x000fe200078e0005 */
[----:B------:R-:W-:Y:S01]  /*15cf0*/  MOV R58, RZ ;  /* 0x000000ff003a7202 */ /* 0x000fe20000000f00 */
[----:B------:R-:W-:Y:S01]  /*15d00*/  IMAD.MOV.U32 R3, RZ, RZ, 0x181f ;  /* 0x0000181fff037424 */ /* 0x000fe200078e00ff */
[----:B------:R-:W-:Y:S02]  /*15d10*/  MOV R2, 0x15d30 ;  /* 0x00015d3000027802 */ /* 0x000fe40000000f00 */
[----:B-12--5:R-:W-:Y:S05]  /*15d20*/  CALL.REL.NOINC `($__internal_1_$__cuda_sm70_shflsync_idx_p) ;  /* 0x00005ae000007944 */ /* 0x026fea0003c00000 */
[----:B------:R-:W-:Y:S01]  /*15d30*/  MOV R2, R58 ;  /* 0x0000003a00027202 */ /* 0x000fe20000000f00 */
[----:B-1---5:R-:W-:Y:S05]  /*15d40*/  BRA `(.L_x_591) ;  /* 0xfffeb64000007947 */ /* 0x022fea000383ffff */
.L_x_516:
[----:B------:R-:W-:Y:S01]  /*15d50*/  IMAD.MOV.U32 R88, RZ, RZ, R4 ;  /* 0x000000ffff587224 */ /* 0x000fe200078e0004 */
[----:B------:R-:W-:Y:S01]  /*15d60*/  MOV R58, 0x1 ;  /* 0x00000001003a7802 */ /* 0x000fe20000000f00 */
[----:B-1----:R-:W-:Y:S01]  /*15d70*/  IMAD.MOV.U32 R3, RZ, RZ, 0x181f ;  /* 0x0000181fff037424 */ /* 0x002fe200078e00ff */
[----:B----4-:R-:W-:-:S02]  /*15d80*/  MOV R2, 0x15da0 ;  /* 0x00015da000027802 */ /* 0x010fc40000000f00 */
[----:B--2--5:R-:W-:Y:S05]  /*15d90*/  CALL.REL.NOINC `($__internal_1_$__cuda_sm70_shflsync_idx_p) ;  /* 0x00005a7000007944 */ /* 0x024fea0003c00000 */
[----:B------:R-:W-:Y:S01]  /*15da0*/  IMAD.MOV.U32 R6, RZ, RZ, R58 ;  /* 0x000000ffff067224 */ /* 0x000fe200078e003a */
[----:B------:R-:W-:Y:S01]  /*15db0*/  MOV R58, 0x1 ;  /* 0x00000001003a7802 */ /* 0x000fe20000000f00 */
[----:B------:R-:W-:Y:S01]  /*15dc0*/  IMAD.MOV.U32 R88, RZ, RZ, R5 ;  /* 0x000000ffff587224 */ /* 0x000fe200078e0005 */
[----:B------:R-:W-:-:S02]  /*15dd0*/  MOV R3, 0x181f ;  /* 0x0000181f00037802 */ /* 0x000fc40000000f00 */
[----:B------:R-:W-:Y:S02]  /*15de0*/  MOV R2, 0x15e00 ;  /* 0x00015e0000027802 */ /* 0x000fe40000000f00 */
[----:B-1---5:R-:W-:Y:S05]  /*15df0*/  CALL.REL.NOINC `($__internal_1_$__cuda_sm70_shflsync_idx_p) ;  /* 0x00005a1000007944 */ /* 0x022fea0003c00000 */
[----:B------:R-:W-:Y:S01]  /*15e00*/  MOV R2, R58 ;  /* 0x0000003a00027202 */ /* 0x000fe20000000f00 */
[----:B-1---5:R-:W-:Y:S05]  /*15e10*/  BRA `(.L_x_592) ;  /* 0xfffeb6d000007947 */ /* 0x022fea000383ffff */
.L_x_519:
[----:B------:R-:W-:Y:S01]  /*15e20*/  IMAD.MOV.U32 R88, RZ, RZ, R4 ;  /* 0x000000ffff587224 */ /* 0x000fe200078e0004 */
[----:B------:R-:W-:Y:S01]  /*15e30*/  MOV R58, 0x2 ;  /* 0x00000002003a7802 */ /* 0x000fe20000000f00 */
[----:B-1----:R-:W-:Y:S01]  /*15e40*/  IMAD.MOV.U32 R3, RZ, RZ, 0x181f ;  /* 0x0000181fff037424 */ /* 0x002fe200078e00ff */
[----:B------:R-:W-:Y:S02]  /*15e50*/  MOV R2, 0x15e70 ;  /* 0x00015e7000027802 */ /* 0x000fe40000000f00 */
[----:B--23-5:R-:W-:Y:S05]  /*15e60*/  CALL.REL.NOINC `($__internal_1_$__cuda_sm70_shflsync_idx_p) ;  /* 0x000059a000007944 */ /* 0x02cfea0003c00000 */
[----:B------:R-:W-:Y:S01]  /*15e70*/  MOV R6, R58 ;  /* 0x0000003a00067202 */ /* 0x000fe20000000f00 */
[----:B-1---5:R-:W-:Y:S05]  /*15e80*/  BRA `(.L_x_593) ;  /* 0xfffeb74000007947 */ /* 0x022fea000383ffff */
.L_x_520:
[----:B------:R-:W-:Y:S01]  /*15e90*/  IMAD.MOV.U32 R88, RZ, RZ, R5 ;  /* 0x000000ffff587224 */ /* 0x000fe200078e0005 */
[----:B------:R-:W-:Y:S01]  /*15ea0*/  MOV R58, 0x2 ;  /* 0x00000002003a7802 */ /* 0x000fe20000000f00 */
[----:B-1----:R-:W-:Y:S01]  /*15eb0*/  IMAD.MOV.U32 R3, RZ, RZ, 0x181f ;  /* 0x0000181fff037424 */ /* 0x002fe200078e00ff */
[----:B------:R-:W-:Y:S02]  /*15ec0*/  MOV R2, 0x15ee0 ;  /* 0x00015ee000027802 */ /* 0x000fe40000000f00 */
[----:B--2345:R-:W-:Y:S05]  /*15ed0*/  CALL.REL.NOINC `($__internal_1_$__cuda_sm70_shflsync_idx_p) ;  /* 0x0000593000007944 */ /* 0x03cfea0003c00000 */
[----:B------:R-:W-:Y:S01]  /*15ee0*/  MOV R2, R58 ;  /* 0x0000003a00027202 */ /* 0x000fe20000000f00 */
[----:B-1---5:R-:W-:Y:S05]  /*15ef0*/  BRA `(.L_x_594) ;  /* 0xfffeb6f000007947 */ /* 0x022fea000383ffff */
.L_x_523:
[----:B------:R-:W-:Y:S01]  /*15f00*/  IMAD.MOV.U32 R88, RZ, RZ, R4 ;  /* 0x000000ffff587224 */ /* 0x000fe200078e0004 */
[----:B------:R-:W-:Y:S01]  /*15f10*/  MOV R58, 0x3 ;  /* 0x00000003003a7802 */ /* 0x000fe20000000f00 */
[----:B--2---:R-:W-:Y:S01]  /*15f20*/  IMAD.MOV.U32 R3, RZ, RZ, 0x181f ;  /* 0x0000181fff037424 */ /* 0x004fe200078e00ff */
[----:B------:R-:W-:-:S02]  /*15f30*/  MOV R2, 0x15f50 ;  /* 0x00015f5000027802 */ /* 0x000fc40000000f00 */
[----:B-1-345:R-:W-:Y:S05]  /*15f40*/  CALL.REL.NOINC `($__internal_1_$__cuda_sm70_shflsync_idx_p) ;  /* 0x000058c000007944 */ /* 0x03afea0003c00000 */
        /* <DEDUP_REMOVED lines=8> */
.L_x_526:
[----:B------:R-:W-:Y:S01]  /*15fd0*/  IMAD.MOV.U32 R88, RZ, RZ, R4 ;  /* 0x000000ffff587224 */ /* 0x000fe200078e0004 */
[----:B------:R-:W-:Y:S01]  /*15fe0*/  MOV R58, 0x4 ;  /* 0x00000004003a7802 */ /* 0x000fe20000000f00 */
[----:B-1----:R-:W-:Y:S01]  /*15ff0*/  IMAD.MOV.U32 R3, RZ, RZ, 0x181f ;  /* 0x0000181fff037424 */ /* 0x002fe200078e00ff */
[----:B--2---:R-:W-:Y:S02]  /*16000*/  MOV R2, 0x16020 ;  /* 0x0001602000027802 */ /* 0x004fe40000000f00 */
[----:B---345:R-:W-:Y:S05]  /*16010*/  CALL.REL.NOINC `($__internal_1_$__cuda_sm70_shflsync_idx_p) ;  /* 0x000057f000007944 */ /* 0x038fea0003c00000 */
[----:B------:R-:W-:Y:S01]  /*16020*/  MOV R6, R58 ;  /* 0x0000003a00067202 */ /* 0x000fe20000000f00 */
[----:B-1---5:R-:W-:Y:S05]  /*16030*/  BRA `(.L_x_596) ;  /* 0xfffeb78000007947 */ /* 0x022fea000383ffff */
.L_x_527:
[----:B------:R-:W-:Y:S01]  /*16040*/  IMAD.MOV.U32 R88, RZ, RZ, R5 ;  /* 0x000000ffff587224 */ /* 0x000fe200078e0005 */
[----:B------:R-:W-:Y:S01]  /*16050*/  MOV R58, 0x4 ;  /* 0x00000004003a7802 */ /* 0x000fe20000000f00 */
[----:B------:R-:W-:Y:S01]  /*16060*/  IMAD.MOV.U32 R3, RZ, RZ, 0x181f ;  /* 0x0000181fff037424 */ /* 0x000fe200078e00ff */
[----:B--2---:R-:W-:Y:S02]  /*16070*/  MOV R2, 0x16090 ;  /* 0x0001609000027802 */ /* 0x004fe40000000f00 */
[----:B-1-345:R-:W-:Y:S05]  /*16080*/  CALL.REL.NOINC `($__internal_1_$__cuda_sm70_shflsync_idx_p) ;  /* 0x0000578000007944 */ /* 0x03afea0003c00000 */
[----:B------:R-:W-:Y:S01]  /*16090*/  MOV R2, R58 ;  /* 0x0000003a00027202 */ /* 0x000fe20000000f00 */
[----:B-1---5:R-:W-:Y:S05]  /*160a0*/  BRA `(.L_x_597) ;  /* 0xfffeb73000007947 */ /* 0x022fea000383ffff */
.L_x_530:
[----:B------:R-:W-:Y:S01]  /*160b0*/  IMAD.MOV.U32 R88, RZ, RZ, R4 ;  /* 0x000000ffff587224 */ /* 0x000fe200078e0004 */
[----:B------:R-:W-:Y:S01]  /*160c0*/  MOV R58, 0x5 ;  /* 0x00000005003a7802 */ /* 0x000fe20000000f00 */
[----:B-1----:R-:W-:Y:S01]  /*160d0*/  IMAD.MOV.U32 R3, RZ, RZ, 0x181f ;  /* 0x0000181fff037424 */ /* 0x002fe200078e00ff */
[----:B------:R-:W-:-:S02]  /*160e0*/  MOV R2, 0x16100 ;  /* 0x0001610000027802 */ /* 0x000fc40000000f00 */
[----:B--2345:R-:W-:Y:S05]  /*160f0*/  CALL.REL.NOINC `($__internal_1_$__cuda_sm70_shflsync_idx_p) ;  /* 0x0000571000007944 */ /* 0x03cfea0003c00000 */
        /* <DEDUP_REMOVED lines=8> */
.L_x_533:
[----:B------:R-:W-:Y:S01]  /*16180*/  IMAD.MOV.U32 R88, RZ, RZ, R4 ;  /* 0x000000ffff587224 */ /* 0x000fe200078e0004 */
[----:B------:R-:W-:Y:S01]  /*16190*/  MOV R58, 0x6 ;  /* 0x00000006003a7802 */ /* 0x000fe20000000f00 */
[----:B-1----:R-:W-:Y:S01]  /*161a0*/  IMAD.MOV.U32 R3, RZ, RZ, 0x181f ;  /* 0x0000181fff037424 */ /* 0x002fe200078e00ff */
[----:B------:R-:W-:Y:S02]  /*161b0*/  MOV R2, 0x161d0 ;  /* 0x000161d000027802 */ /* 0x000fe40000000f00 */
[----:B--2345:R-:W-:Y:S05]  /*161c0*/  CALL.REL.NOINC `($__internal_1_$__cuda_sm70_shflsync_idx_p) ;  /* 0x0000564000007944 */ /* 0x03cfea0003c00000 */
[----:B------:R-:W-:Y:S01]  /*161d0*/  MOV R6, R58 ;  /* 0x0000003a00067202 */ /* 0x000fe20000000f00 */
[----:B-1---5:R-:W-:Y:S05]  /*161e0*/  BRA `(.L_x_599) ;  /* 0xfffeb7c000007947 */ /* 0x022fea000383ffff */
.L_x_534:
[----:B------:R-:W-:Y:S01]  /*161f0*/  IMAD.MOV.U32 R88, RZ, RZ, R5 ;  /* 0x000000ffff587224 */ /* 0x000fe200078e0005 */
[----:B------:R-:W-:Y:S01]  /*16200*/  MOV R58, 0x6 ;  /* 0x00000006003a7802 */ /* 0x000fe20000000f00 */
[----:B-1----:R-:W-:Y:S01]  /*16210*/  IMAD.MOV.U32 R3, RZ, RZ, 0x181f ;  /* 0x0000181fff037424 */ /* 0x002fe200078e00ff */
[----:B------:R-:W-:Y:S02]  /*16220*/  MOV R2, 0x16240 ;  /* 0x0001624000027802 */ /* 0x000fe40000000f00 */
[----:B--2345:R-:W-:Y:S05]  /*16230*/  CALL.REL.NOINC `($__internal_1_$__cuda_sm70_shflsync_idx_p) ;  /* 0x000055d000007944 */ /* 0x03cfea0003c00000 */
[----:B------:R-:W-:Y:S01]  /*16240*/  MOV R2, R58 ;  /* 0x0000003a00027202 */ /* 0x000fe20000000f00 */
[----:B-1---5:R-:W-:Y:S05]  /*16250*/  BRA `(.L_x_600) ;  /* 0xfffeb77000007947 */ /* 0x022fea000383ffff */
.L_x_537:
        /* <DEDUP_REMOVED lines=13> */
.L_x_540:
[----:B------:R-:W-:Y:S01]  /*16330*/  IMAD.MOV.U32 R88, RZ, RZ, R0 ;  /* 0x000000ffff587224 */ /* 0x000fe200078e0000 */
[----:B------:R-:W-:Y:S01]  /*16340*/  MOV R58, RZ ;  /* 0x000000ff003a7202 */ /* 0x000fe20000000f00 */
[----:B------:R-:W-:Y:S01]  /*16350*/  IMAD.MOV.U32 R3, RZ, RZ, 0x181f ;  /* 0x0000181fff037424 */ /* 0x000fe200078e00ff */
[----:B------:R-:W-:Y:S02]  /*16360*/  MOV R2, 0x16380 ;  /* 0x0001638000027802 */ /* 0x000fe40000000f00 */
[----:B-1----:R-:W-:Y:S05]  /*16370*/  CALL.REL.NOINC `($__internal_1_$__cuda_sm70_shflsync_idx_p) ;  /* 0x0000549000007944 */ /* 0x002fea0003c00000 */
[----:B------:R-:W-:Y:S01]  /*16380*/  MOV R5, R58 ;  /* 0x0000003a00057202 */ /* 0x000fe20000000f00 */
[----:B-1---5:R-:W-:Y:S05]  /*16390*/  BRA `(.L_x_602) ;  /* 0xfffedc0000007947 */ /* 0x022fea000383ffff */
.L_x_541:
[----:B------:R-:W-:Y:S01]  /*163a0*/  IMAD.MOV.U32 R88, RZ, RZ, R4 ;  /* 0x000000ffff587224 */ /* 0x000fe200078e0004 */
[----:B------:R-:W-:Y:S01]  /*163b0*/  MOV R58, RZ ;  /* 0x000000ff003a7202 */ /* 0x000fe20000000f00 */
[----:B------:R-:W-:Y:S01]  /*163c0*/  IMAD.MOV.U32 R3, RZ, RZ, 0x181f ;  /* 0x0000181fff037424 */ /* 0x000fe200078e00ff */
[----:B------:R-:W-:Y:S02]  /*163d0*/  MOV R2, 0x163f0 ;  /* 0x000163f000027802 */ /* 0x000fe40000000f00 */
[----:B-123--:R-:W-:Y:S05]  /*163e0*/  CALL.REL.NOINC `($__internal_1_$__cuda_sm70_shflsync_idx_p) ;  /* 0x0000542000007944 */ /* 0x00efea0003c00000 */
[----:B------:R-:W-:Y:S01]  /*163f0*/  IADD3 R2, P0, R58, R170, RZ ;  /* 0x000000aa3a027210 */ /* 0x000fe20007f1e0ff */
[----:B-----5:R-:W-:Y:S01]  /*16400*/  IMAD.MOV.U32 R88, RZ, RZ, R0 ;  /* 0x000000ffff587224 */ /* 0x020fe200078e0000 */
[----:B------:R-:W-:-:S03]  /*16410*/  MOV R58, 0x1 ;  /* 0x00000001003a7802 */ /* 0x000fc60000000f00 */
[----:B------:R-:W-:-:S05]  /*16420*/  IMAD.X R3, R5, 0x1, R36, P0 ;  /* 0x0000000105037824 */ /* 0x000fca00000e0624 */
[----:B------:R-:W-:Y:S01]  /*16430*/  @!PT LDS RZ, [RZ] ;  /* 0x00000000fffff984 */ /* 0x000fe20000000800 */
[----:B------:R-:W-:Y:S01]  /*16440*/  @!PT LDS RZ, [RZ] ;  /* 0x00000000fffff984 */ /* 0x000fe20000000800 */
[----:B------:R-:W-:Y:S01]  /*16450*/  @!PT LDS RZ, [RZ] ;  /* 0x00000000fffff984 */ /* 0x000fe20000000800 */
[----:B------:R2:W-:Y:S02]  /*16460*/  LDGSTS.E.BYPASS.LTC128B.128 [R243+0x3900], [R2.64], !P5 ;  /* 0x0390000002f37fae */ /* 0x0005e4000e901d46 */
[----:B--2---:R-:W-:Y:S01]  /*16470*/  IMAD.MOV.U32 R3, RZ, RZ, 0x181f ;  /* 0x0000181fff037424 */ /* 0x004fe200078e00ff */
[----:B------:R-:W-:Y:S02]  /*16480*/  MOV R2, 0x164a0 ;  /* 0x000164a000027802 */ /* 0x000fe40000000f00 */
[----:B-1----:R-:W-:Y:S05]  /*16490*/  CALL.REL.NOINC `($__internal_1_$__cuda_sm70_shflsync_idx_p) ;  /* 0x0000537000007944 */ /* 0x002fea0003c00000 */
[----:B------:R-:W-:Y:S01]  /*164a0*/  IMAD.MOV.U32 R5, RZ, RZ, R58 ;  /* 0x000000ffff057224 */ /* 0x000fe200078e003a */
[----:B------:R-:W-:Y:S01]  /*164b0*/  MOV R58, 0x1 ;  /* 0x00000001003a7802 */ /* 0x000fe20000000f00 */
[----:B------:R-:W-:Y:S01]  /*164c0*/  IMAD.MOV.U32 R88, RZ, RZ, R4 ;  /* 0x000000ffff587224 */ /* 0x000fe200078e0004 */
[----:B------:R-:W-:Y:S02]  /*164d0*/  MOV R3, 0x181f ;  /* 0x0000181f00037802 */ /* 0x000fe40000000f00 */
[----:B------:R-:W-:Y:S02]  /*164e0*/  MOV R2, 0x16500 ;  /* 0x0001650000027802 */ /* 0x000fe40000000f00 */
[----:B-1---5:R-:W-:Y:S05]  /*164f0*/  CALL.REL.NOINC `($__internal_1_$__cuda_sm70_shflsync_idx_p) ;  /* 0x0000531000007944 */ /* 0x022fea0003c00000 */
        /* <DEDUP_REMOVED lines=79> */
[----:B-----5:R-:W-:Y:S01]  /*169f0*/  IMAD.MOV.U32 R0, RZ, RZ, R58 ;  /* 0x000000ffff007224 */ /* 0x020fe200078e003a */
[----:B------:R-:W-:Y:S01]  /*16a00*/  MOV R58, 0x6 ;  /* 0x00000006003a7802 */ /* 0x000fe20000000f00 */
[----:B------:R-:W-:Y:S01]  /*16a10*/  IMAD.MOV.U32 R88, RZ, RZ, R4 ;  /* 0x000000ffff587224 */ /* 0x000fe200078e0004 */
[----:B------:R-:W-:Y:S02]  /*16a20*/  MOV R3, 0x181f ;  /* 0x0000181f00037802 */ /* 0x000fe40000000f00 */
[----:B------:R-:W-:Y:S02]  /*16a30*/  MOV R2, 0x16a50 ;  /* 0x00016a5000027802 */ /* 0x000fe40000000f00 */
[----:B-1----:R-:W-:Y:S05]  /*16a40*/  CALL.REL.NOINC `($__internal_1_$__cuda_sm70_shflsync_idx_p) ;  /* 0x00004dc000007944 */ /* 0x002fea0003c00000 */
[----:B------:R-:W-:Y:S01]  /*16a50*/  MOV R4, R58 ;  /* 0x0000003a00047202 */ /* 0x000fe20000000f00 */
[----:B-1---5:R-:W-:Y:S05]  /*16a60*/  BRA `(.L_x_603) ;  /* 0xfffed73000007947 */ /* 0x022fea000383ffff */
.L_x_542:
[----:B------:R-:W-:Y:S01]  /*16a70*/  IMAD.MOV.U32 R58, RZ, RZ, RZ ;  /* 0x000000ffff3a7224 */ /* 0x000fe200078e00ff */
[----:B------:R-:W-:-:S02]  /*16a80*/  MOV R3, 0x1c1f ;  /* 0x00001c1f00037802 */ /* 0x000fc40000000f00 */
[----:B------:R-:W-:Y:S02]  /*16a90*/  MOV R2, 0x16ab0 ;  /* 0x00016ab000027802 */ /* 0x000fe40000000f00 */
[----:B------:R-:W-:Y:S05]  /*16aa0*/  CALL.REL.NOINC `($__internal_1_$__cuda_sm70_shflsync_idx_p) ;  /* 0x00004d6000007944 */ /* 0x000fea0003c00000 */
[----:B-----5:R-:W-:Y:S01]  /*16ab0*/  MOV R0, R58 ;  /* 0x0000003a00007202 */ /* 0x020fe20000000f00 */
[----:B-1----:R-:W-:Y:S05]  /*16ac0*/  BRA `(.L_x_604) ;  /* 0xfffed80000007947 */ /* 0x002fea000383ffff */
.L_x_543:
[----:B------:R-:W-:Y:S01]  /*16ad0*/  IMAD.MOV.U32 R58, RZ, RZ, 0x1 ;  /* 0x00000001ff3a7424 */ /* 0x000fe200078e00ff */
[----:B------:R-:W-:Y:S02]  /*16ae0*/  MOV R3, 0x1c1f ;  /* 0x00001c1f00037802 */ /* 0x000fe40000000f00 */
[----:B------:R-:W-:Y:S02]  /*16af0*/  MOV R2, 0x16b10 ;  /* 0x00016b1000027802 */ /* 0x000fe40000000f00 */
[----:B-1----:R-:W-:Y:S05]  /*16b00*/  CALL.REL.NOINC `($__internal_1_$__cuda_sm70_shflsync_idx_p) ;  /* 0x00004d0000007944 */ /* 0x002fea0003c00000 */
[----:B-----5:R-:W-:Y:S01]  /*16b10*/  IMAD.IADD R0, R4, 0x1, R58 ;  /* 0x0000000104007824 */ /* 0x020fe200078e023a */
[----:B------:R-:W-:Y:S01]  /*16b20*/  MOV R2, 0x16ef0 ;  /* 0x00016ef000027802 */ /* 0x000fe20000000f00 */
[----:B------:R-:W-:Y:S02]  /*16b30*/  IMAD.MOV.U32 R58, RZ, RZ, 0x2 ;  /* 0x00000002ff3a7424 */ /* 0x000fe400078e00ff */
[----:B------:R-:W-:Y:S01]  /*16b40*/  IMAD.MOV.U32 R3, RZ, RZ, 0x1c1f ;  /* 0x00001c1fff037424 */ /* 0x000fe200078e00ff */
        /* <DEDUP_REMOVED lines=120> */
[----:B------:R-:W-:Y:S01]  /*172d0*/  IMAD.IADD R4, R4, 0x1, R58 ;  /* 0x0000000104047824 */ /* 0x000fe200078e023a */
[----:B------:R-:W-:Y:S02]  /*172e0*/  FMNMX.FTZ R2, R7, R8, !PT ;  /* 0x0000000807027209 */ /* 0x000fe40007810000 */
[----:B-----5:R-:W-:Y:S02]  /*172f0*/  FMNMX.FTZ R0, R9, R10, !PT ;  /* 0x0000000a09007209 */ /* 0x020fe40007810000 */
[----:B------:R-:W-:Y:S02]  /*17300*/  IMNMX R5, R5, R4, PT ;  /* 0x0000000405057217 */ /* 0x000fe40003800200 */
[----:B------:R-:W-:Y:S02]  /*17310*/  FMNMX.FTZ R4, R24, R26, !PT ;  /* 0x0000001a18047209 */ /* 0x000fe40007810000 */
[----:B------:R-:W-:-:S02]  /*17320*/  ISETP.GT.AND P0, PT, R5, RZ, PT ;  /* 0x000000ff0500720c */ /* 0x000fc40003f04270 */
[C---:B------:R-:W-:Y:S02]  /*17330*/  ISETP.GT.AND P6, PT, R5.reuse, 0x1, PT ;  /* 0x000000010500780c */ /* 0x040fe40003fc4270 */
[----:B------:R-:W-:Y:S02]  /*17340*/  FSEL R18, R202, -INF , P0 ;  /* 0xff800000ca127808 */ /* 0x000fe40000000000 */
        /* <DEDUP_REMOVED lines=47> */
[----:B------:R-:W-:Y:S02]  /*17640*/  FMNMX.FTZ R3, R11, R2, !PT ;  /* 0x000000020b037209 */ /* 0x000fe40007810000 */
[C---:B------:R-:W-:Y:S02]  /*17650*/  ISETP.GT.AND P6, PT, R5.reuse, 0x61, PT ;  /* 0x000000610500780c */ /* 0x040fe40003fc4270 */
[C---:B------:R-:W-:Y:S02]  /*17660*/  ISETP.GT.AND P1, PT, R5.reuse, 0x68, PT ;  /* 0x000000680500780c */ /* 0x040fe40003f24270 */
[----:B------:R-:W-:Y:S02]  /*17670*/  ISETP.GT.AND P0, PT, R5, 0x69, PT ;  /* 0x000000690500780c */ /* 0x000fe40003f04270 */
[----:B------:R-:W-:-:S02]  /*17680*/  FMNMX.FTZ R2, R29, R4, !PT ;  /* 0x000000041d027209 */ /* 0x000fc40007810000 */
[----:B------:R-:W-:Y:S01]  /*17690*/  FMNMX.FTZ R5, R13, R0, !PT ;  /* 0x000000000d057209 */ /* 0x000fe20007810000 */
[----:B------:R-:W-:Y:S01]  /*176a0*/  IMAD.MOV.U32 R0, RZ, RZ, 0x2 ;  /* 0x00000002ff007424 */ /* 0x000fe200078e00ff */
        /* <DEDUP_REMOVED lines=93> */
[----:B------:R-:W-:Y:S02]  /*17c80*/  FMNMX.FTZ R71, R168, R71, !PT ;  /* 0x00000047a8477209 */ /* 0x000fe40007810000 */
[----:B------:R-:W-:-:S02]  /*17c90*/  FMNMX.FTZ R2, R155, R2, !PT ;  /* 0x000000029b027209 */ /* 0x000fc40007810000 */
[----:B------:R-:W-:Y:S02]  /*17ca0*/  FMNMX.FTZ R70, R146, R70, !PT ;  /* 0x0000004692467209 */ /* 0x000fe40007810000 */
[----:B------:R-:W-:Y:S02]  /*17cb0*/  FMNMX.FTZ R69, R181, R69, !PT ;  /* 0x00000045b5457209 */ /* 0x000fe40007810000 */
[----:B------:R-:W-:Y:S02]  /*17cc0*/  FSEL R147, R44, -INF , P0 ;  /* 0xff8000002c937808 */ /* 0x000fe40000000000 */
[----:B------:R-:W-:Y:S02]  /*17cd0*/  FMNMX.FTZ R71, R144, R71, !PT ;  /* 0x0000004790477209 */ /* 0x000fe40007810000 */
[----:B------:R-:W-:Y:S02]  /*17ce0*/  FMNMX.FTZ R2, R184, R2, !PT ;  /* 0x00000002b8027209 */ /* 0x000fe40007810000 */
[----:B------:R-:W-:Y:S01]  /*17cf0*/  FMNMX.FTZ R70, R148, R70, !PT ;  /* 0x0000004694467209 */ /* 0x000fe20007810000 */
[----:B------:R-:W-:Y:S01]  /*17d00*/  IMAD.MOV.U32 R4, RZ, RZ, R71 ;  /* 0x000000ffff047224 */ /* 0x000fe200078e0047 */
[----:B------:R-:W-:-:S02]  /*17d10*/  FMNMX.FTZ R69, R180, R69, !PT ;  /* 0x00000045b4457209 */ /* 0x000fc40007810000 */
[----:B------:R-:W-:Y:S02]  /*17d20*/  FMNMX.FTZ R6, R147, R2, !PT ;  /* 0x0000000293067209 */ /* 0x000fe40007810000 */
[----:B------:R-:W-:Y:S02]  /*17d30*/  FMNMX.FTZ R70, R149, R70, !PT ;  /* 0x0000004695467209 */ /* 0x000fe40007810000 */
[----:B------:R-:W-:Y:S02]  /*17d40*/  FMNMX.FTZ R69, R179, R69, !PT ;  /* 0x00000045b3457209 */ /* 0x000fe40007810000 */
[----:B------:R-:W-:Y:S02]  /*17d50*/  MOV R2, 0x17d70 ;  /* 0x00017d7000027802 */ /* 0x000fe40000000f00 */
[----:B-1----:R-:W-:Y:S05]  /*17d60*/  CALL.REL.NOINC `($__internal_0_$__cuda_sm70_shflsync_bfly_p) ;  /* 0x00003a4000007944 */ /* 0x002fea0003c00000 */
[----:B------:R-:W-:Y:S01]  /*17d70*/  FMNMX.FTZ R71, R71, R0, !PT ;  /* 0x0000000047477209 */ /* 0x000fe20007810000 */
[----:B------:R-:W-:Y:S01]  /*17d80*/  IMAD.MOV.U32 R0, RZ, RZ, 0x1 ;  /* 0x00000001ff007424 */ /* 0x000fe200078e00ff */
[----:B------:R-:W-:-:S03]  /*17d90*/  MOV R2, 0x17dc0 ;  /* 0x00017dc000027802 */ /* 0x000fc60000000f00 */
[----:B------:R-:W-:Y:S02]  /*17da0*/  IMAD.MOV.U32 R4, RZ, RZ, R71 ;  /* 0x000000ffff047224 */ /* 0x000fe400078e0047 */
[----:B------:R-:W-:Y:S05]  /*17db0*/  CALL.REL.NOINC `($__internal_0_$__cuda_sm70_shflsync_bfly_p) ;  /* 0x000039f000007944 */ /* 0x000fea0003c00000 */
[----:B------:R-:W-:Y:S01]  /*17dc0*/  FMNMX.FTZ R71, R71, R0, !PT ;  /* 0x0000000047477209 */ /* 0x000fe20007810000 */
[----:B------:R-:W-:Y:S01]  /*17dd0*/  IMAD.MOV.U32 R4, RZ, RZ, R70 ;  /* 0x000000ffff047224 */ /* 0x000fe200078e0046 */
[----:B------:R-:W-:Y:S01]  /*17de0*/  MOV R2, 0x17e10 ;  /* 0x00017e1000027802 */ /* 0x000fe20000000f00 */
[----:B------:R-:W-:Y:S02]  /*17df0*/  IMAD.MOV.U32 R0, RZ, RZ, 0x2 ;  /* 0x00000002ff007424 */ /* 0x000fe400078e00ff */
[----:B------:R-:W-:Y:S05]  /*17e00*/  CALL.REL.NOINC `($__internal_0_$__cuda_sm70_shflsync_bfly_p) ;  /* 0x000039a000007944 */ /* 0x000fea0003c00000 */
        /* <DEDUP_REMOVED lines=25> */
[----:B------:R-:W-:Y:S01]  /*17fa0*/  MOV R68, R0 ;  /* 0x0000000000447202 */ /* 0x000fe20000000f00 */
[----:B------:R-:W-:Y:S05]  /*17fb0*/  BRA `(.L_x_605) ;  /* 0xfffed98000007947 */ /* 0x000fea000383ffff */
.L_x_547:
[----:B------:R-:W-:Y:S01]  /*17fc0*/  MOV R58, RZ ;  /* 0x000000ff003a7202 */ /* 0x000fe20000000f00 */
[----:B------:R-:W-:Y:S01]  /*17fd0*/  IMAD.MOV.U32 R88, RZ, RZ, R0 ;  /* 0x000000ffff587224 */ /* 0x000fe200078e0000 */
[----:B------:R-:W-:Y:S01]  /*17fe0*/  MOV R2, 0x18010 ;  /* 0x0001801000027802 */ /* 0x000fe20000000f00 */
[----:B------:R-:W-:Y:S02]  /*17ff0*/  IMAD.MOV.U32 R3, RZ, RZ, 0x181f ;  /* 0x0000181fff037424 */ /* 0x000fe400078e00ff */
[----:B-1----:R-:W-:Y:S05]  /*18000*/  CALL.REL.NOINC `($__internal_1_$__cuda_sm70_shflsync_idx_p) ;  /* 0x0000380000007944 */ /* 0x002fea0003c00000 */
[----:B------:R-:W-:Y:S01]  /*18010*/  MOV R7, R58 ;  /* 0x0000003a00077202 */ /* 0x000fe20000000f00 */
[----:B-1---5:R-:W-:-:S05]  /*18020*/  BRA `(.L_x_606) ;  /* 0xffff04c000007947 */ /* 0x022fca000383ffff */
.L_x_548:
[----:B------:R-:W-:Y:S01]  /*18030*/  MOV R58, RZ ;  /* 0x000000ff003a7202 */ /* 0x000fe20000000f00 */
[----:B------:R-:W-:Y:S01]  /*18040*/  IMAD.MOV.U32 R88, RZ, RZ, R4 ;  /* 0x000000ffff587224 */ /* 0x000fe200078e0004 */
[----:B------:R-:W-:Y:S01]  /*18050*/  MOV R2, 0x18080 ;  /* 0x0001808000027802 */ /* 0x000fe20000000f00 */
[----:B------:R-:W-:Y:S02]  /*18060*/  IMAD.MOV.U32 R3, RZ, RZ, 0x181f ;  /* 0x0000181fff037424 */ /* 0x000fe400078e00ff */
[----:B-123--:R-:W-:Y:S05]  /*18070*/  CALL.REL.NOINC `($__internal_1_$__cuda_sm70_shflsync_idx_p) ;  /* 0x0000379000007944 */ /* 0x00efea0003c00000 */
[----:B-----5:R-:W-:Y:S01]  /*18080*/  IMAD.MOV.U32 R88, RZ, RZ, R0 ;  /* 0x000000ffff587224 */ /* 0x020fe200078e0000 */
[----:B------:R-:W-:Y:S02]  /*18090*/  IADD3 R2, P0, R58, R20, RZ ;  /* 0x000000143a027210 */ /* 0x000fe40007f1e0ff */
[----:B------:R-:W-:Y:S03]  /*180a0*/  MOV R58, 0x1 ;  /* 0x00000001003a7802 */ /* 0x000fe60000000f00 */
[----:B------:R-:W-:Y:S05]  /*180b0*/  IMAD.X R3, R7, 0x1, R5, P0 ;  /* 0x0000000107037824 */ /* 0x000fea00000e0605 */
[----:B------:R-:W-:Y:S01]  /*180c0*/  @!PT LDS RZ, [RZ] ;  /* 0x00000000fffff984 */ /* 0x000fe20000000800 */
[----:B------:R-:W-:Y:S01]  /*180d0*/  @!PT LDS RZ, [RZ] ;  /* 0x00000000fffff984 */ /* 0x000fe20000000800 */
[----:B------:R-:W-:Y:S01]  /*180e0*/  @!PT LDS RZ, [RZ] ;  /* 0x00000000fffff984 */ /* 0x000fe20000000800 */
[----:B------:R2:W-:Y:S02]  /*180f0*/  LDGSTS.E.BYPASS.LTC128B.128 [R243+0x100], [R2.64], !P5 ;  /* 0x0010000002f37fae */ /* 0x0005e4000e901d46 */
[----:B--2---:R-:W-:Y:S01]  /*18100*/  MOV R2, 0x18130 ;  /* 0x0001813000027802 */ /* 0x004fe20000000f00 */
[----:B------:R-:W-:Y:S02]  /*18110*/  IMAD.MOV.U32 R3, RZ, RZ, 0x181f ;  /* 0x0000181fff037424 */ /* 0x000fe400078e00ff */
[----:B-1----:R-:W-:Y:S05]  /*18120*/  CALL.REL.NOINC `($__internal_1_$__cuda_sm70_shflsync_idx_p) ;  /* 0x000036e000007944 */ /* 0x002fea0003c00000 */
[----:B------:R-:W-:Y:S01]  /*18130*/  MOV R3, 0x181f ;  /* 0x0000181f00037802 */ /* 0x000fe20000000f00 */
[----:B------:R-:W-:Y:S01]  /*18140*/  IMAD.MOV.U32 R6, RZ, RZ, R58 ;  /* 0x000000ffff067224 */ /* 0x000fe200078e003a */
[----:B------:R-:W-:Y:S01]  /*18150*/  MOV R58, 0x1 ;  /* 0x00000001003a7802 */ /* 0x000fe20000000f00 */
[----:B------:R-:W-:Y:S01]  /*18160*/  IMAD.MOV.U32 R88, RZ, RZ, R4 ;  /* 0x000000ffff587224 */ /* 0x000fe200078e0004 */
[----:B------:R-:W-:Y:S02]  /*18170*/  MOV R2, 0x18190 ;  /* 0x0001819000027802 */ /* 0x000fe40000000f00 */
[----:B-1---5:R-:W-:Y:S05]  /*18180*/  CALL.REL.NOINC `($__internal_1_$__cuda_sm70_shflsync_idx_p) ;  /* 0x0000368000007944 */ /* 0x022fea0003c00000 */
        /* <DEDUP_REMOVED lines=80> */
[----:B-----5:R-:W-:Y:S01]  /*18690*/  IMAD.MOV.U32 R0, RZ, RZ, R58 ;  /* 0x000000ffff007224 */ /* 0x020fe200078e003a */
[----:B------:R-:W-:Y:S01]  /*186a0*/  MOV R58, 0x6 ;  /* 0x00000006003a7802 */ /* 0x000fe20000000f00 */
[----:B------:R-:W-:Y:S01]  /*186b0*/  IMAD.MOV.U32 R88, RZ, RZ, R4 ;  /* 0x000000ffff587224 */ /* 0x000fe200078e0004 */
[----:B------:R-:W-:Y:S02]  /*186c0*/  MOV R2, 0x186e0 ;  /* 0x000186e000027802 */ /* 0x000fe40000000f00 */
[----:B-1----:R-:W-:Y:S05]  /*186d0*/  CALL.REL.NOINC `($__internal_1_$__cuda_sm70_shflsync_idx_p) ;  /* 0x0000313000007944 */ /* 0x002fea0003c00000 */
[----:B------:R-:W-:Y:S01]  /*186e0*/  MOV R4, R58 ;  /* 0x0000003a00047202 */ /* 0x000fe20000000f00 */
[----:B-1---5:R-:W-:-:S05]  /*186f0*/  BRA `(.L_x_607) ;  /* 0xfffefff000007947 */ /* 0x022fca000383ffff */
.L_x_551:
[----:B------:R-:W-:Y:S01]  /*18700*/  MOV R58, RZ ;  /* 0x000000ff003a7202 */ /* 0x000fe20000000f00 */
[----:B------:R-:W-:Y:S01]  /*18710*/  IMAD.MOV.U32 R88, RZ, RZ, R0 ;  /* 0x000000ffff587224 */ /* 0x000fe200078e0000 */
[----:B------:R-:W-:Y:S01]  /*18720*/  MOV R2, 0x18750 ;  /* 0x0001875000027802 */ /* 0x000fe20000000f00 */
[----:B------:R-:W-:Y:S02]  /*18730*/  IMAD.MOV.U32 R3, RZ, RZ, 0x181f ;  /* 0x0000181fff037424 */ /* 0x000fe400078e00ff */
[----:B------:R-:W-:Y:S05]  /*18740*/  CALL.REL.NOINC `($__internal_1_$__cuda_sm70_shflsync_idx_p) ;  /* 0x000030c000007944 */ /* 0x000fea0003c00000 */
[----:B------:R-:W-:Y:S01]  /*18750*/  MOV R6, R58 ;  /* 0x0000003a00067202 */ /* 0x000fe20000000f00 */
[----:B-1---5:R-:W-:-:S05]  /*18760*/  BRA `(.L_x_608) ;  /* 0xffff194000007947 */ /* 0x022fca000383ffff */
.L_x_552:
[----:B------:R-:W-:Y:S01]  /*18770*/  MOV R58, RZ ;  /* 0x000000ff003a7202 */ /* 0x000fe20000000f00 */
[----:B------:R-:W-:Y:S01]  /*18780*/  IMAD.MOV.U32 R88, RZ, RZ, R4 ;  /* 0x000000ffff587224 */ /* 0x000fe200078e0004 */
[----:B------:R-:W-:Y:S01]  /*18790*/  MOV R2, 0x187c0 ;  /* 0x000187c000027802 */ /* 0x000fe20000000f00 */
[----:B------:R-:W-:Y:S02]  /*187a0*/  IMAD.MOV.U32 R3, RZ, RZ, 0x181f ;  /* 0x0000181fff037424 */ /* 0x000fe400078e00ff */
[----:B-12---:R-:W-:Y:S05]  /*187b0*/  CALL.REL.NOINC `($__internal_1_$__cuda_sm70_shflsync_idx_p) ;  /* 0x0000305000007944 */ /* 0x006fea0003c00000 */
        /* <DEDUP_REMOVED lines=104> */
.L_x_553:
[----:B------:R-:W-:Y:S01]  /*18e40*/  MOV R58, RZ ;  /* 0x000000ff003a7202 */ /* 0x000fe20000000f00 */
[----:B------:R-:W-:Y:S01]  /*18e50*/  IMAD.MOV.U32 R88, RZ, RZ, R5 ;  /* 0x000000ffff587224 */ /* 0x000fe200078e0005 */
[----:B------:R-:W-:Y:S01]  /*18e60*/  MOV R2, 0x18e90 ;  /* 0x00018e9000027802 */ /* 0x000fe20000000f00 */
[----:B------:R-:W-:Y:S02]  /*18e70*/  IMAD.MOV.U32 R3, RZ, RZ, 0x1c1f ;  /* 0x00001c1fff037424 */ /* 0x000fe400078e00ff */
[----:B------:R-:W-:Y:S05]  /*18e80*/  CALL.REL.NOINC `($__internal_1_$__cuda_sm70_shflsync_idx_p) ;  /* 0x0000298000007944 */ /* 0x000fea0003c00000 */
[----:B-----5:R-:W-:Y:S01]  /*18e90*/  MOV R0, R58 ;  /* 0x0000003a00007202 */ /* 0x020fe20000000f00 */
[----:B-1----:R-:W-:-:S05]  /*18ea0*/  BRA `(.L_x_610) ;  /* 0xffff158000007947 */ /* 0x002fca000383ffff */
.L_x_554:
[----:B------:R-:W-:Y:S01]  /*18eb0*/  MOV R58, 0x1 ;  /* 0x00000001003a7802 */ /* 0x000fe20000000f00 */
[----:B------:R-:W-:Y:S01]  /*18ec0*/  IMAD.MOV.U32 R88, RZ, RZ, R5 ;  /* 0x000000ffff587224 */ /* 0x000fe200078e0005 */
[----:B------:R-:W-:Y:S01]  /*18ed0*/  MOV R2, 0x18f00 ;  /* 0x00018f0000027802 */ /* 0x000fe20000000f00 */
[----:B------:R-:W-:Y:S02]  /*18ee0*/  IMAD.MOV.U32 R3, RZ, RZ, 0x1c1f ;  /* 0x00001c1fff037424 */ /* 0x000fe400078e00ff */
[----:B-1----:R-:W-:Y:S05]  /*18ef0*/  CALL.REL.NOINC `($__internal_1_$__cuda_sm70_shflsync_idx_p) ;  /* 0x0000291000007944 */ /* 0x002fea0003c00000 */
[----:B------:R-:W-:Y:S01]  /*18f00*/  MOV R2, 0x192e0 ;  /* 0x000192e000027802 */ /* 0x000fe20000000f00 */
[----:B------:R-:W-:Y:S02]  /*18f10*/  IMAD.IADD R58, R4, 0x1, R58 ;  /* 0x00000001043a7824 */ /* 0x000fe400078e023a */
[----:B------:R-:W-:Y:S02]  /*18f20*/  IMAD.MOV.U32 R88, RZ, RZ, R5 ;  /* 0x000000ffff587224 */ /* 0x000fe400078e0005 */
[----:B------:R-:W-:Y:S01]  /*18f30*/  IMAD.MOV.U32 R3, RZ, RZ, 0x1c1f ;  /* 0x00001c1fff037424 */ /* 0x000fe200078e00ff */
        /* <DEDUP_REMOVED lines=52> */
[----:B------:R-:W-:Y:S01]  /*19280*/  ISETP.GT.AND P0, PT, R58, 0x69, PT ;  /* 0x000000693a00780c */ /* 0x000fe20003f04270 */
[----:B------:R-:W-:Y:S01]  /*19290*/  IMAD.MOV.U32 R58, RZ, RZ, 0x2 ;  /* 0x00000002ff3a7424 */ /* 0x000fe200078e00ff */
[----:B------:R-:W-:Y:S02]  /*192a0*/  FSEL R40, R40, -INF , P6 ;  /* 0xff80000028287808 */ /* 0x000fe40003000000 */
[----:B------:R-:W-:Y:S02]  /*192b0*/  FSEL R36, R36, -INF , P1 ;  /* 0xff80000024247808 */ /* 0x000fe40000800000 */
[----:B------:R-:W-:Y:S02]  /*192c0*/  FSEL R35, R35, -INF , P0 ;  /* 0xff80000023237808 */ /* 0x000fe40000000000 */
[----:B-1---5:R-:W-:Y:S05]  /*192d0*/  CALL.REL.NOINC `($__internal_1_$__cuda_sm70_shflsync_idx_p) ;  /* 0x0000253000007944 */ /* 0x022fea0003c00000 */
[----:B------:R-:W-:Y:S01]  /*192e0*/  MOV R2, 0x196d0 ;  /* 0x000196d000027802 */ /* 0x000fe20000000f00 */
[----:B-----5:R-:W2:Y:S01]  /*192f0*/  LDL.LU R0, [R1+0x8] ;  /* 0x0000080001007983 */ /* 0x020ea20000300800 */
[----:B------:R-:W-:Y:S02]  /*19300*/  IMAD.IADD R58, R4, 0x1, R58 ;  /* 0x00000001043a7824 */ /* 0x000fe400078e023a */
[----:B------:R-:W-:Y:S02]  /*19310*/  IMAD.MOV.U32 R88, RZ, RZ, R5 ;  /* 0x000000ffff587224 */ /* 0x000fe400078e0005 */
[----:B------:R-:W-:Y:S01]  /*19320*/  IMAD.MOV.U32 R3, RZ, RZ, 0x1c1f ;  /* 0x00001c1fff037424 */ /* 0x000fe200078e00ff */
[C---:B------:R-:W-:Y:S02]  /*19330*/  ISETP.GT.AND P0, PT, R58.reuse, RZ, PT ;  /* 0x000000ff3a00720c */ /* 0x040fe40003f04270 */
[C---:B------:R-:W-:Y:S02]  /*19340*/  ISETP.GT.AND P6, PT, R58.reuse, 0x1, PT ;  /* 0x000000013a00780c */ /* 0x040fe40003fc4270 */
        /* <DEDUP_REMOVED lines=34> */
[----:B------:R-:W-:Y:S02]  /*19570*/  FSEL R33, R33, -INF , P1 ;  /* 0xff80000021217808 */ /* 0x000fe40000800000 */
[----:B--2---:R-:W-:Y:S02]  /*19580*/  FSEL R79, R0, -INF , P0 ;  /* 0xff800000004f7808 */ /* 0x004fe40000000000 */
[C---:B------:R-:W-:Y:S04]  /*19590*/  ISETP.GT.AND P0, PT, R58.reuse, 0x9, PT ;  /* 0x000000093a00780c */ /* 0x040fe80003f04270 */
[----:B------:R-:W-:Y:S02]  /*195a0*/  FSEL R189, R247, -INF , P0 ;  /* 0xff800000f7bd7808 */ /* 0x000fe40000000000 */
[----:B------:R-:W-:Y:S04]  /*195b0*/  ISETP.GT.AND P0, PT, R58, 0x18, PT ;  /* 0x000000183a00780c */ /* 0x000fe80003f04270 */
[----:B------:R-:W-:Y:S02]  /*195c0*/  FSEL R185, R208, -INF , P0 ;  /* 0xff800000d0b97808 */ /* 0x000fe40000000000 */
[C---:B------:R-:W-:Y:S04]  /*195d0*/  ISETP.GT.AND P0, PT, R58.reuse, 0x21, PT ;  /* 0x000000213a00780c */ /* 0x040fe80003f04270 */
[----:B------:R-:W-:Y:S02]  /*195e0*/  FSEL R82, R201, -INF , P0 ;  /* 0xff800000c9527808 */ /* 0x000fe40000000000 */
[----:B------:R-:W-:Y:S04]  /*195f0*/  ISETP.GT.AND P0, PT, R58, 0x30, PT ;  /* 0x000000303a00780c */ /* 0x000fe80003f04270 */
[----:B------:R-:W-:Y:S02]  /*19600*/  FSEL R75, R28, -INF , P0 ;  /* 0xff8000001c4b7808 */ /* 0x000fe40000000000 */
[C---:B------:R-:W-:Y:S04]  /*19610*/  ISETP.GT.AND P0, PT, R58.reuse, 0x39, PT ;  /* 0x000000393a00780c */ /* 0x040fe80003f04270 */
[----:B------:R-:W-:Y:S02]  /*19620*/  FSEL R65, R25, -INF , P0 ;  /* 0xff80000019417808 */ /* 0x000fe40000000000 */
[C---:B------:R-:W-:Y:S04]  /*19630*/  ISETP.GT.AND P0, PT, R58.reuse, 0x48, PT ;  /* 0x000000483a00780c */ /* 0x040fe80003f04270 */
[----:B------:R-:W-:Y:S02]  /*19640*/  FSEL R59, R59, -INF , P0 ;  /* 0xff8000003b3b7808 */ /* 0x000fe40000000000 */
[----:B------:R-:W-:Y:S04]  /*19650*/  ISETP.GT.AND P0, PT, R58, 0x51, PT ;  /* 0x000000513a00780c */ /* 0x000fe80003f04270 */
[----:B------:R-:W-:Y:S02]  /*19660*/  FSEL R44, R44, -INF , P0 ;  /* 0xff8000002c2c7808 */ /* 0x000fe40000000000 */
[C---:B------:R-:W-:Y:S04]  /*19670*/  ISETP.GT.AND P0, PT, R58.reuse, 0x60, PT ;  /* 0x000000603a00780c */ /* 0x040fe80003f04270 */
[----:B------:R-:W-:Y:S02]  /*19680*/  FSEL R39, R39, -INF , P0 ;  /* 0xff80000027277808 */ /* 0x000fe40000000000 */
[----:B------:R-:W-:Y:S01]  /*19690*/  ISETP.GT.AND P0, PT, R58, 0x69, PT ;  /* 0x000000693a00780c */ /* 0x000fe20003f04270 */
[----:B------:R-:W-:Y:S03]  /*196a0*/  IMAD.MOV.U32 R58, RZ, RZ, 0x3 ;  /* 0x00000003ff3a7424 */ /* 0x000fe600078e00ff */
[----:B------:R-:W-:Y:S04]  /*196b0*/  FSEL R31, R31, -INF , P0 ;  /* 0xff8000001f1f7808 */ /* 0x000fe80000000000 */
[----:B-1----:R-:W-:Y:S05]  /*196c0*/  CALL.REL.NOINC `($__internal_1_$__cuda_sm70_shflsync_idx_p) ;  /* 0x0000214000007944 */ /* 0x002fea0003c00000 */
[----:B------:R-:W2:Y:S01]  /*196d0*/  LDL.LU R8, [R1+0x14] ;  /* 0x0000140001087983 */ /* 0x000ea20000300800 */
[----:B------:R-:W-:Y:S03]  /*196e0*/  IMAD.IADD R4, R4, 0x1, R58 ;  /* 0x0000000104047824 */ /* 0x000fe600078e023a */
[----:B------:R-:W3:Y:S02]  /*196f0*/  LDL.LU R7, [R1+0x18] ;  /* 0x0000180001077983 */ /* 0x000ee40000300800 */
[C---:B------:R-:W-:Y:S02]  /*19700*/  ISETP.GT.AND P0, PT, R4.reuse, RZ, PT ;  /* 0x000000ff0400720c */ /* 0x040fe40003f04270 */
[C---:B------:R-:W-:Y:S01]  /*19710*/  ISETP.GT.AND P6, PT, R4.reuse, 0x1, PT ;  /* 0x000000010400780c */ /* 0x040fe20003fc4270 */
[----:B------:R-:W4:Y:S01]  /*19720*/  LDL.LU R5, [R1+0x10] ;  /* 0x0000100001057983 */ /* 0x000f220000300800 */
[----:B------:R-:W-:Y:S03]  /*19730*/  ISETP.GT.AND P1, PT, R4, 0x8, PT ;  /* 0x000000080400780c */ /* 0x000fe60003f24270 */
[----:B------:R-:W4:Y:S04]  /*19740*/  LDL.LU R3, [R1+0xc] ;  /* 0x00000c0001037983 */ /* 0x000f280000300800 */
[----:B------:R-:W4:Y:S04]  /*19750*/  LDL.LU R2, [R1+0x4] ;  /* 0x0000040001027983 */ /* 0x000f280000300800 */
[----:B-----5:R-:W4:Y:S01]  /*19760*/  LDL.LU R0, [R1] ;  /* 0x0000000001007983 */ /* 0x020f220000300800 */
[----:B--2---:R-:W-:Y:S02]  /*19770*/  FSEL R47, R8, -INF , P0 ;  /* 0xff800000082f7808 */ /* 0x004fe40000000000 */
[C---:B------:R-:W-:Y:S02]  /*19780*/  ISETP.GT.AND P0, PT, R4.reuse, 0x9, PT ;  /* 0x000000090400780c */ /* 0x040fe40003f04270 */
[----:B---3--:R-:W-:Y:S02]  /*19790*/  FSEL R58, R7, -INF , P6 ;  /* 0xff800000073a7808 */ /* 0x008fe40003000000 */
[C---:B------:R-:W-:Y:S02]  /*197a0*/  ISETP.GT.AND P6, PT, R4.reuse, 0x10, PT ;  /* 0x000000100400780c */ /* 0x040fe40003fc4270 */
[----:B----4-:R-:W-:Y:S02]  /*197b0*/  FSEL R51, R5, -INF , P1 ;  /* 0xff80000005337808 */ /* 0x010fe40000800000 */
        /* <DEDUP_REMOVED lines=43> */
[C---:B------:R-:W-:Y:S02]  /*19a70*/  ISETP.GT.AND P1, PT, R4.reuse, 0x68, PT ;  /* 0x000000680400780c */ /* 0x040fe40003f24270 */
[----:B------:R-:W-:Y:S02]  /*19a80*/  FSEL R17, R17, -INF , P0 ;  /* 0xff80000011117808 */ /* 0x000fe40000000000 */
[----:B------:R-:W-:Y:S02]  /*19a90*/  ISETP.GT.AND P0, PT, R4, 0x69, PT ;  /* 0x000000690400780c */ /* 0x000fe40003f04270 */
[----:B------:R-:W-:Y:S02]  /*19aa0*/  FMNMX.FTZ R2, R79, R118, !PT ;  /* 0x000000764f027209 */ /* 0x000fe40007810000 */
[----:B------:R-:W-:Y:S01]  /*19ab0*/  FMNMX.FTZ R4, R13, R0, !PT ;  /* 0x000000000d047209 */ /* 0x000fe20007810000 */
[----:B------:R-:W-:Y:S01]  /*19ac0*/  IMAD.MOV.U32 R0, RZ, RZ, 0x2 ;  /* 0x00000002ff007424 */ /* 0x000fe200078e00ff */
        /* <DEDUP_REMOVED lines=93> */
[----:B------:R-:W-:Y:S02]  /*1a0a0*/  FSEL R9, R9, -INF , P6 ;  /* 0xff80000009097808 */ /* 0x000fe40003000000 */
        /* <DEDUP_REMOVED lines=18> */
[----:B------:R-:W-:Y:S02]  /*1a1d0*/  MOV R2, 0x1a1f0 ;  /* 0x0001a1f000027802 */ /* 0x000fe40000000f00 */
[----:B-1----:R-:W-:Y:S05]  /*1a1e0*/  CALL.REL.NOINC `($__internal_0_$__cuda_sm70_shflsync_bfly_p) ;  /* 0x000015c000007944 */ /* 0x002fea0003c00000 */
[----:B------:R-:W-:Y:S01]  /*1a1f0*/  FMNMX.FTZ R4, R4, R0, !PT ;  /* 0x0000000004047209 */ /* 0x000fe20007810000 */
[----:B------:R-:W-:Y:S01]  /*1a200*/  IMAD.MOV.U32 R0, RZ, RZ, 0x1 ;  /* 0x00000001ff007424 */ /* 0x000fe200078e00ff */
[----:B------:R-:W-:Y:S02]  /*1a210*/  MOV R2, 0x1a230 ;  /* 0x0001a23000027802 */ /* 0x000fe40000000f00 */
        /* <DEDUP_REMOVED lines=28> */
[----:B------:R-:W-:-:S05]  /*1a3e0*/  BRA `(.L_x_611) ;  /* 0xffff172000007947 */ /* 0x000fca000383ffff */
.L_x_557:
[----:B-1--4-:R-:W-:Y:S01]  /*1a3f0*/  MOV R3, 0x181f ;  /* 0x0000181f00037802 */ /* 0x012fe20000000f00 */
[----:B------:R-:W-:Y:S01]  /*1a400*/  IMAD.MOV.U32 R58, RZ, RZ, RZ ;  /* 0x000000ffff3a7224 */ /* 0x000fe200078e00ff */
[----:B------:R-:W-:Y:S02]  /*1a410*/  MOV R2, 0x1a430 ;  /* 0x0001a43000027802 */ /* 0x000fe40000000f00 */
[----:B------:R-:W-:Y:S05]  /*1a420*/  CALL.REL.NOINC `($__internal_1_$__cuda_sm70_shflsync_idx_p) ;  /* 0x000013e000007944 */ /* 0x000fea0003c00000 */
[----:B------:R-:W-:Y:S01]  /*1a430*/  MOV R85, R58 ;  /* 0x0000003a00557202 */ /* 0x000fe20000000f00 */
[----:B-1---5:R-:W-:-:S05]  /*1a440*/  BRA `(.L_x_612) ;  /* 0xffff44c000007947 */ /* 0x022fca000383ffff */
.L_x_560:
[----:B------:R-:W-:Y:S01]  /*1a450*/  MOV R58, RZ ;  /* 0x000000ff003a7202 */ /* 0x000fe20000000f00 */
[----:B------:R-:W-:Y:S01]  /*1a460*/  IMAD.MOV.U32 R88, RZ, RZ, R0 ;  /* 0x000000ffff587224 */ /* 0x000fe200078e0000 */
[----:B------:R-:W-:Y:S01]  /*1a470*/  MOV R2, 0x1a4a0 ;  /* 0x0001a4a000027802 */ /* 0x000fe20000000f00 */
[----:B------:R-:W-:Y:S02]  /*1a480*/  IMAD.MOV.U32 R3, RZ, RZ, 0x181f ;  /* 0x0000181fff037424 */ /* 0x000fe400078e00ff */
[----:B-1----:R-:W-:Y:S05]  /*1a490*/  CALL.REL.NOINC `($__internal_1_$__cuda_sm70_shflsync_idx_p) ;  /* 0x0000137000007944 */ /* 0x002fea0003c00000 */
[----:B------:R-:W-:Y:S01]  /*1a4a0*/  MOV R6, R58 ;  /* 0x0000003a00067202 */ /* 0x000fe20000000f00 */
[----:B-1---5:R-:W-:-:S05]  /*1a4b0*/  BRA `(.L_x_613) ;  /* 0xffff5f4000007947 */ /* 0x022fca000383ffff */
.L_x_561:
        /* <DEDUP_REMOVED lines=109> */
.L_x_562:
[----:B------:R-:W-:Y:S02]  /*1ab90*/  MOV R0, 0x2 ;  /* 0x0000000200007802 */ /* 0x000fe40000000f00 */
[----:B------:R-:W-:Y:S02]  /*1aba0*/  MOV R2, 0x1abc0 ;  /* 0x0001abc000027802 */ /* 0x000fe40000000f00 */
        /* <DEDUP_REMOVED lines=33> */
.L_x_564:
[----:B------:R1:W5:Y:S01]  /*1adc0*/  LDL R4, [R1+0x24] ;  /* 0x0000240001047983 */ /* 0x0003620000100800 */
[----:B------:R-:W-:-:S02]  /*1add0*/  MOV R0, 0x2 ;  /* 0x0000000200007802 */ /* 0x000fc40000000f00 */
[----:B------:R-:W-:Y:S02]  /*1ade0*/  MOV R2, 0x1ae00 ;  /* 0x0001ae0000027802 */ /* 0x000fe40000000f00 */
[----:B-1---5:R-:W-:Y:S05]  /*1adf0*/  CALL.REL.NOINC `($__internal_0_$__cuda_sm70_shflsync_bfly_p) ;  /* 0x000009b000007944 */ /* 0x022fea0003c00000 */
[----:B------:R-:W-:Y:S01]  /*1ae00*/  MOV R5, R0 ;  /* 0x0000000000057202 */ /* 0x000fe20000000f00 */
[----:B------:R-:W-:Y:S05]  /*1ae10*/  BRA `(.L_x_616) ;  /* 0xffff8ab000007947 */ /* 0x000fea000383ffff */
.L_x_565:
[----:B------:R-:W-:Y:S01]  /*1ae20*/  IMAD.MOV.U32 R4, RZ, RZ, R5 ;  /* 0x000000ffff047224 */ /* 0x000fe200078e0005 */
[----:B------:R-:W-:Y:S02]  /*1ae30*/  MOV R0, 0x1 ;  /* 0x0000000100007802 */ /* 0x000fe40000000f00 */
[----:B------:R-:W-:Y:S02]  /*1ae40*/  MOV R2, 0x1ae60 ;  /* 0x0001ae6000027802 */ /* 0x000fe40000000f00 */
[----:B-----5:R-:W-:Y:S05]  /*1ae50*/  CALL.REL.NOINC `($__internal_0_$__cuda_sm70_shflsync_bfly_p) ;  /* 0x0000095000007944 */ /* 0x020fea0003c00000 */
[----:B------:R1:W5:Y:S01]  /*1ae60*/  LDL R4, [R1+0x28] ;  /* 0x0000280001047983 */ /* 0x0003620000100800 */
[----:B------:R-:W-:Y:S01]  /*1ae70*/  FADD.FTZ R5, R5, R0 ;  /* 0x0000000005057221 */ /* 0x000fe20000010000 */
[----:B------:R-:W-:Y:S02]  /*1ae80*/  MOV R0, 0x2 ;  /* 0x0000000200007802 */ /* 0x000fe40000000f00 */
[----:B------:R-:W-:Y:S02]  /*1ae90*/  MOV R2, 0x1aeb0 ;  /* 0x0001aeb000027802 */ /* 0x000fe40000000f00 */
[----:B-1---5:R-:W-:Y:S05]  /*1aea0*/  CALL.REL.NOINC `($__internal_0_$__cuda_sm70_shflsync_bfly_p) ;  /* 0x0000090000007944 */ /* 0x022fea0003c00000 */
[----:B------:R-:W2:Y:S02]  /*1aeb0*/  LDL.LU R2, [R1+0x28] ;  /* 0x0000280001027983 */ /* 0x000ea40000300800 */
[----:B--2---:R-:W-:Y:S01]  /*1aec0*/  FADD.FTZ R6, R2, R0 ;  /* 0x0000000002067221 */ /* 0x004fe20000010000 */
[----:B------:R-:W-:-:S02]  /*1aed0*/  MOV R0, 0x1 ;  /* 0x0000000100007802 */ /* 0x000fc40000000f00 */
[----:B------:R-:W-:Y:S02]  /*1aee0*/  MOV R2, 0x1af10 ;  /* 0x0001af1000027802 */ /* 0x000fe40000000f00 */
[----:B------:R-:W-:Y:S02]  /*1aef0*/  MOV R4, R6 ;  /* 0x0000000600047202 */ /* 0x000fe40000000f00 */
[----:B------:R-:W-:Y:S05]  /*1af00*/  CALL.REL.NOINC `($__internal_0_$__cuda_sm70_shflsync_bfly_p) ;  /* 0x000008a000007944 */ /* 0x000fea0003c00000 */
[----:B------:R1:W5:Y:S01]  /*1af10*/  LDL R4, [R1+0x20] ;  /* 0x0000200001047983 */ /* 0x0003620000100800 */
[----:B------:R-:W-:Y:S01]  /*1af20*/  FADD.FTZ R6, R6, R0 ;  /* 0x0000000006067221 */ /* 0x000fe20000010000 */
[----:B------:R-:W-:Y:S02]  /*1af30*/  MOV R0, 0x2 ;  /* 0x0000000200007802 */ /* 0x000fe40000000f00 */
[----:B------:R-:W-:Y:S02]  /*1af40*/  MOV R2, 0x1af60 ;  /* 0x0001af6000027802 */ /* 0x000fe40000000f00 */
[----:B-1---5:R-:W-:Y:S05]  /*1af50*/  CALL.REL.NOINC `($__internal_0_$__cuda_sm70_shflsync_bfly_p) ;  /* 0x0000085000007944 */ /* 0x022fea0003c00000 */
[----:B------:R-:W2:Y:S02]  /*1af60*/  LDL.LU R2, [R1+0x20] ;  /* 0x0000200001027983 */ /* 0x000ea40000300800 */
[----:B--2---:R-:W-:Y:S01]  /*1af70*/  FADD.FTZ R7, R2, R0 ;  /* 0x0000000002077221 */ /* 0x004fe20000010000 */
[----:B------:R-:W-:Y:S02]  /*1af80*/  MOV R0, 0x1 ;  /* 0x0000000100007802 */ /* 0x000fe40000000f00 */
[----:B------:R-:W-:-:S02]  /*1af90*/  MOV R2, 0x1afc0 ;  /* 0x0001afc000027802 */ /* 0x000fc40000000f00 */
        /* <DEDUP_REMOVED lines=10> */
[----:B------:R-:W-:Y:S02]  /*1b040*/  MOV R2, 0x1b060 ;  /* 0x0001b06000027802 */ /* 0x000fe40000000f00 */
[----:B------:R-:W-:Y:S05]  /*1b050*/  CALL.REL.NOINC `($__internal_0_$__cuda_sm70_shflsync_bfly_p) ;  /* 0x0000075000007944 */ /* 0x000fea0003c00000 */
[----:B------:R-:W-:Y:S01]  /*1b060*/  MOV R8, R0 ;  /* 0x0000000000087202 */ /* 0x000fe20000000f00 */
[----:B------:R-:W-:Y:S05]  /*1b070*/  BRA `(.L_x_617) ;  /* 0xffff898000007947 */ /* 0x000fea000383ffff */
.L_x_574:
[----:B------:R-:W-:Y:S01]  /*1b080*/  IMAD.MOV.U32 R88, RZ, RZ, R4 ;  /* 0x000000ffff587224 */ /* 0x000fe200078e0004 */
[----:B------:R-:W-:Y:S01]  /*1b090*/  MOV R58, RZ ;  /* 0x000000ff003a7202 */ /* 0x000fe20000000f00 */
[----:B------:R-:W-:Y:S01]  /*1b0a0*/  IMAD.MOV.U32 R3, RZ, RZ, 0x181f ;  /* 0x0000181fff037424 */ /* 0x000fe200078e00ff */
[----:B------:R-:W-:-:S02]  /*1b0b0*/  MOV R2, 0x1b0d0 ;  /* 0x0001b0d000027802 */ /* 0x000fc40000000f00 */
[----:B------:R-:W-:Y:S05]  /*1b0c0*/  CALL.REL.NOINC `($__internal_1_$__cuda_sm70_shflsync_idx_p) ;  /* 0x0000074000007944 */ /* 0x000fea0003c00000 */
[----:B------:R-:W-:Y:S01]  /*1b0d0*/  MOV R6, R58 ;  /* 0x0000003a00067202 */ /* 0x000fe20000000f00 */
[----:B-1---5:R-:W-:Y:S05]  /*1b0e0*/  BRA `(.L_x_618) ;  /* 0xffffa52000007947 */ /* 0x022fea000383ffff */
.L_x_575:
[----:B------:R-:W-:Y:S01]  /*1b0f0*/  IMAD.MOV.U32 R88, RZ, RZ, R5 ;  /* 0x000000ffff587224 */ /* 0x000fe200078e0005 */
[----:B------:R-:W-:Y:S01]  /*1b100*/  MOV R58, RZ ;  /* 0x000000ff003a7202 */ /* 0x000fe20000000f00 */
[----:B------:R-:W-:Y:S01]  /*1b110*/  IMAD.MOV.U32 R3, RZ, RZ, 0x181f ;  /* 0x0000181fff037424 */ /* 0x000fe200078e00ff */
[----:B------:R-:W-:-:S02]  /*1b120*/  MOV R2, 0x1b140 ;  /* 0x0001b14000027802 */ /* 0x000fc40000000f00 */
[----:B-12---:R-:W-:Y:S05]  /*1b130*/  CALL.REL.NOINC `($__internal_1_$__cuda_sm70_shflsync_idx_p) ;  /* 0x000006d000007944 */ /* 0x006fea0003c00000 */
[----:B------:R-:W-:Y:S01]  /*1b140*/  MOV R2, R58 ;  /* 0x0000003a00027202 */ /* 0x000fe20000000f00 */
[----:B-1---5:R-:W-:Y:S05]  /*1b150*/  BRA `(.L_x_619) ;  /* 0xffffa4d000007947 */ /* 0x022fea000383ffff */
.L_x_576:
[----:B------:R-:W-:Y:S01]  /*1b160*/  IMAD.MOV.U32 R88, RZ, RZ, R4 ;  /* 0x000000ffff587224 */ /* 0x000fe200078e0004 */
[----:B------:R-:W-:Y:S01]  /*1b170*/  MOV R58, 0x1 ;  /* 0x00000001003a7802 */ /* 0x000fe20000000f00 */
[----:B-1----:R-:W-:Y:S01]  /*1b180*/  IMAD.MOV.U32 R3, RZ, RZ, 0x181f ;  /* 0x0000181fff037424 */ /* 0x002fe200078e00ff */
[----:B------:R-:W-:-:S02]  /*1b190*/  MOV R2, 0x1b1b0 ;  /* 0x0001b1b000027802 */ /* 0x000fc40000000f00 */
[----:B---3--:R-:W-:Y:S05]  /*1b1a0*/  CALL.REL.NOINC `($__internal_1_$__cuda_sm70_shflsync_idx_p) ;  /* 0x0000066000007944 */ /* 0x008fea0003c00000 */
        /* <DEDUP_REMOVED lines=8> */
.L_x_577:
[----:B------:R-:W-:Y:S01]  /*1b230*/  IMAD.MOV.U32 R88, RZ, RZ, R4 ;  /* 0x000000ffff587224 */ /* 0x000fe200078e0004 */
[----:B------:R-:W-:Y:S01]  /*1b240*/  MOV R58, 0x2 ;  /* 0x00000002003a7802 */ /* 0x000fe20000000f00 */
[----:B-1----:R-:W-:Y:S01]  /*1b250*/  IMAD.MOV.U32 R3, RZ, RZ, 0x181f ;  /* 0x0000181fff037424 */ /* 0x002fe200078e00ff */
[----:B------:R-:W-:Y:S02]  /*1b260*/  MOV R2, 0x1b280 ;  /* 0x0001b28000027802 */ /* 0x000fe40000000f00 */
[----:B--23--:R-:W-:Y:S05]  /*1b270*/  CALL.REL.NOINC `($__internal_1_$__cuda_sm70_shflsync_idx_p) ;  /* 0x0000059000007944 */ /* 0x00cfea0003c00000 */
[----:B------:R-:W-:Y:S01]  /*1b280*/  MOV R6, R58 ;  /* 0x0000003a00067202 */ /* 0x000fe20000000f00 */
[----:B-1---5:R-:W-:Y:S05]  /*1b290*/  BRA `(.L_x_621) ;  /* 0xffffa51000007947 */ /* 0x022fea000383ffff */
.L_x_578:
[----:B------:R-:W-:Y:S01]  /*1b2a0*/  IMAD.MOV.U32 R88, RZ, RZ, R5 ;  /* 0x000000ffff587224 */ /* 0x000fe200078e0005 */
[----:B------:R-:W-:Y:S01]  /*1b2b0*/  MOV R58, 0x2 ;  /* 0x00000002003a7802 */ /* 0x000fe20000000f00 */
[----:B-1----:R-:W-:Y:S01]  /*1b2c0*/  IMAD.MOV.U32 R3, RZ, RZ, 0x181f ;  /* 0x0000181fff037424 */ /* 0x002fe200078e00ff */
[----:B------:R-:W-:Y:S02]  /*1b2d0*/  MOV R2, 0x1b2f0 ;  /* 0x0001b2f000027802 */ /* 0x000fe40000000f00 */
[----:B--234-:R-:W-:Y:S05]  /*1b2e0*/  CALL.REL.NOINC `($__internal_1_$__cuda_sm70_shflsync_idx_p) ;  /* 0x0000052000007944 */ /* 0x01cfea0003c00000 */
[----:B------:R-:W-:Y:S01]  /*1b2f0*/  MOV R2, R58 ;  /* 0x0000003a00027202 */ /* 0x000fe20000000f00 */
[----:B-1---5:R-:W-:Y:S05]  /*1b300*/  BRA `(.L_x_622) ;  /* 0xffffa4c000007947 */ /* 0x022fea000383ffff */
.L_x_579:
[----:B------:R-:W-:Y:S01]  /*1b310*/  IMAD.MOV.U32 R88, RZ, RZ, R4 ;  /* 0x000000ffff587224 */ /* 0x000fe200078e0004 */
[----:B------:R-:W-:Y:S01]  /*1b320*/  MOV R58, 0x3 ;  /* 0x00000003003a7802 */ /* 0x000fe20000000f00 */
[----:B--2---:R-:W-:Y:S01]  /*1b330*/  IMAD.MOV.U32 R3, RZ, RZ, 0x181f ;  /* 0x0000181fff037424 */ /* 0x004fe200078e00ff */
[----:B------:R-:W-:-:S02]  /*1b340*/  MOV R2, 0x1b360 ;  /* 0x0001b36000027802 */ /* 0x000fc40000000f00 */
[----:B-1-34-:R-:W-:Y:S05]  /*1b350*/  CALL.REL.NOINC `($__internal_1_$__cuda_sm70_shflsync_idx_p) ;  /* 0x000004b000007944 */ /* 0x01afea0003c00000 */
        /* <DEDUP_REMOVED lines=8> */
.L_x_580:
[----:B------:R-:W-:Y:S01]  /*1b3e0*/  IMAD.MOV.U32 R88, RZ, RZ, R4 ;  /* 0x000000ffff587224 */ /* 0x000fe200078e0004 */
[----:B------:R-:W-:Y:S01]  /*1b3f0*/  MOV R58, 0x4 ;  /* 0x00000004003a7802 */ /* 0x000fe20000000f00 */
[----:B--2---:R-:W-:Y:S01]  /*1b400*/  IMAD.MOV.U32 R3, RZ, RZ, 0x181f ;  /* 0x0000181fff037424 */ /* 0x004fe200078e00ff */
[----:B------:R-:W-:Y:S02]  /*1b410*/  MOV R2, 0x1b430 ;  /* 0x0001b43000027802 */ /* 0x000fe40000000f00 */
[----:B-1-34-:R-:W-:Y:S05]  /*1b420*/  CALL.REL.NOINC `($__internal_1_$__cuda_sm70_shflsync_idx_p) ;  /* 0x000003e000007944 */ /* 0x01afea0003c00000 */
[----:B------:R-:W-:Y:S01]  /*1b430*/  MOV R6, R58 ;  /* 0x0000003a00067202 */ /* 0x000fe20000000f00 */
[----:B-1---5:R-:W-:Y:S05]  /*1b440*/  BRA `(.L_x_624) ;  /* 0xffffa49000007947 */ /* 0x022fea000383ffff */
.L_x_581:
[----:B------:R-:W-:Y:S01]  /*1b450*/  IMAD.MOV.U32 R88, RZ, RZ, R5 ;  /* 0x000000ffff587224 */ /* 0x000fe200078e0005 */
[----:B------:R-:W-:Y:S01]  /*1b460*/  MOV R58, 0x4 ;  /* 0x00000004003a7802 */ /* 0x000fe20000000f00 */
[----:B--2---:R-:W-:Y:S01]  /*1b470*/  IMAD.MOV.U32 R3, RZ, RZ, 0x181f ;  /* 0x0000181fff037424 */ /* 0x004fe200078e00ff */
[----:B------:R-:W-:Y:S02]  /*1b480*/  MOV R2, 0x1b4a0 ;  /* 0x0001b4a000027802 */ /* 0x000fe40000000f00 */
[----:B-1-34-:R-:W-:Y:S05]  /*1b490*/  CALL.REL.NOINC `($__internal_1_$__cuda_sm70_shflsync_idx_p) ;  /* 0x0000037000007944 */ /* 0x01afea0003c00000 */
[----:B------:R-:W-:Y:S01]  /*1b4a0*/  MOV R2, R58 ;  /* 0x0000003a00027202 */ /* 0x000fe20000000f00 */
[----:B-1---5:R-:W-:Y:S05]  /*1b4b0*/  BRA `(.L_x_625) ;  /* 0xffffa44000007947 */ /* 0x022fea000383ffff */
.L_x_582:
[----:B------:R-:W-:Y:S01]  /*1b4c0*/  IMAD.MOV.U32 R88, RZ, RZ, R4 ;  /* 0x000000ffff587224 */ /* 0x000fe200078e0004 */
[----:B------:R-:W-:Y:S01]  /*1b4d0*/  MOV R58, 0x5 ;  /* 0x00000005003a7802 */ /* 0x000fe20000000f00 */
[----:B-1----:R-:W-:Y:S01]  /*1b4e0*/  IMAD.MOV.U32 R3, RZ, RZ, 0x181f ;  /* 0x0000181fff037424 */ /* 0x002fe200078e00ff */
[----:B------:R-:W-:-:S02]  /*1b4f0*/  MOV R2, 0x1b510 ;  /* 0x0001b51000027802 */ /* 0x000fc40000000f00 */
[----:B--234-:R-:W-:Y:S05]  /*1b500*/  CALL.REL.NOINC `($__internal_1_$__cuda_sm70_shflsync_idx_p) ;  /* 0x0000030000007944 */ /* 0x01cfea0003c00000 */
        /* <DEDUP_REMOVED lines=8> */
.L_x_583:
[----:B------:R-:W-:Y:S01]  /*1b590*/  IMAD.MOV.U32 R88, RZ, RZ, R4 ;  /* 0x000000ffff587224 */ /* 0x000fe200078e0004 */
[----:B------:R-:W-:Y:S01]  /*1b5a0*/  MOV R58, 0x6 ;  /* 0x00000006003a7802 */ /* 0x000fe20000000f00 */
[----:B--2---:R-:W-:Y:S01]  /*1b5b0*/  IMAD.MOV.U32 R3, RZ, RZ, 0x181f ;  /* 0x0000181fff037424 */ /* 0x004fe200078e00ff */
[----:B------:R-:W-:Y:S02]  /*1b5c0*/  MOV R2, 0x1b5e0 ;  /* 0x0001b5e000027802 */ /* 0x000fe40000000f00 */
[----:B-1--4-:R-:W-:Y:S05]  /*1b5d0*/  CALL.REL.NOINC `($__internal_1_$__cuda_sm70_shflsync_idx_p) ;  /* 0x0000023000007944 */ /* 0x012fea0003c00000 */
[----:B------:R-:W-:Y:S01]  /*1b5e0*/  MOV R6, R58 ;  /* 0x0000003a00067202 */ /* 0x000fe20000000f00 */
[----:B-1---5:R-:W-:Y:S05]  /*1b5f0*/  BRA `(.L_x_627) ;  /* 0xffffa41000007947 */ /* 0x022fea000383ffff */
.L_x_584:
[----:B------:R-:W-:Y:S01]  /*1b600*/  IMAD.MOV.U32 R88, RZ, RZ, R5 ;  /* 0x000000ffff587224 */ /* 0x000fe200078e0005 */
[----:B------:R-:W-:Y:S01]  /*1b610*/  MOV R58, 0x6 ;  /* 0x00000006003a7802 */ /* 0x000fe20000000f00 */
[----:B--2---:R-:W-:Y:S01]  /*1b620*/  IMAD.MOV.U32 R3, RZ, RZ, 0x181f ;  /* 0x0000181fff037424 */ /* 0x004fe200078e00ff */
[----:B------:R-:W-:Y:S02]  /*1b630*/  MOV R2, 0x1b650 ;  /* 0x0001b65000027802 */ /* 0x000fe40000000f00 */
[----:B-1-34-:R-:W-:Y:S05]  /*1b640*/  CALL.REL.NOINC `($__internal_1_$__cuda_sm70_shflsync_idx_p) ;  /* 0x000001c000007944 */ /* 0x01afea0003c00000 */
[----:B------:R-:W-:Y:S01]  /*1b650*/  MOV R2, R58 ;  /* 0x0000003a00027202 */ /* 0x000fe20000000f00 */
[----:B-1---5:R-:W-:Y:S05]  /*1b660*/  BRA `(.L_x_628) ;  /* 0xffffa3c000007947 */ /* 0x022fea000383ffff */
.L_x_585:
[----:B------:R-:W-:Y:S01]  /*1b670*/  IMAD.MOV.U32 R88, RZ, RZ, R4 ;  /* 0x000000ffff587224 */ /* 0x000fe200078e0004 */
[----:B------:R-:W-:Y:S01]  /*1b680*/  MOV R58, 0x7 ;  /* 0x00000007003a7802 */ /* 0x000fe20000000f00 */
[----:B-1----:R-:W-:Y:S01]  /*1b690*/  IMAD.MOV.U32 R3, RZ, RZ, 0x181f ;  /* 0x0000181fff037424 */ /* 0x002fe200078e00ff */
[----:B------:R-:W-:-:S02]  /*1b6a0*/  MOV R2, 0x1b6c0 ;  /* 0x0001b6c000027802 */ /* 0x000fc40000000f00 */
[----:B--2-4-:R-:W-:Y:S05]  /*1b6b0*/  CALL.REL.NOINC `($__internal_1_$__cuda_sm70_shflsync_idx_p) ;  /* 0x0000015000007944 */ /* 0x014fea0003c00000 */
        /* <DEDUP_REMOVED lines=8> */
.L_x_587:
[----:B------:R-:W-:Y:S01]  /*1b740*/  IMAD.MOV.U32 R88, RZ, RZ, R47 ;  /* 0x000000ffff587224 */ /* 0x000fe200078e002f */
[----:B------:R-:W-:Y:S01]  /*1b750*/  MOV R58, RZ ;  /* 0x000000ff003a7202 */ /* 0x000fe20000000f00 */
[----:B-1----:R-:W-:Y:S01]  /*1b760*/  IMAD.MOV.U32 R3, RZ, RZ, 0x1f ;  /* 0x0000001fff037424 */ /* 0x002fe200078e00ff */
[----:B------:R-:W-:Y:S02]  /*1b770*/  MOV R2, 0x1b790 ;  /* 0x0001b79000027802 */ /* 0x000fe40000000f00 */
[----:B--23--:R-:W-:Y:S05]  /*1b780*/  CALL.REL.NOINC `($__internal_1_$__cuda_sm70_shflsync_idx_p) ;  /* 0x0000008000007944 */ /* 0x00cfea0003c00000 */
[----:B-----5:R-:W-:Y:S01]  /*1b790*/  MOV R0, R58 ;  /* 0x0000003a00007202 */ /* 0x020fe20000000f00 */
[----:B-1----:R-:W-:Y:S05]  /*1b7a0*/  BRA `(.L_x_630) ;  /* 0xffffa42000007947 */ /* 0x002fea000383ffff */
        .weak           $__internal_0_$__cuda_sm70_shflsync_bfly_p
        .type           $__internal_0_$__cuda_sm70_shflsync_bfly_p,@function
        .size           $__internal_0_$__cuda_sm70_shflsync_bfly_p,($__internal_1_$__cuda_sm70_shflsync_idx_p - $__internal_0_$__cuda_sm70_shflsync_bfly_p)
$__internal_0_$__cuda_sm70_shflsync_bfly_p:
[----:B------:R-:W-:Y:S02]  /*1b7b0*/  MOV R193, 0xffffffff ;  /* 0xffffffff00c17802 */ /* 0x000fe40000000f00 */
[----:B------:R-:W-:Y:S02]  /*1b7c0*/  MOV R3, 0x1f ;  /* 0x0000001f00037802 */ /* 0x000fe40000000f00 */
[----:B------:R-:W-:Y:S04]  /*1b7d0*/  WARPSYNC R193 ;  /* 0x000000c100007348 */ /* 0x000fe80003800000 */
[----:B------:R1:W2:Y:S02]  /*1b7e0*/  SHFL.BFLY PT, R0, R4, R0, R3 ;  /* 0x0c00000004007389 */ /* 0x0002a400000e0003 */
[----:B-1----:R-:W-:-:S04]  /*1b7f0*/  MOV R3, 0x0 ;  /* 0x0000000000037802 */ /* 0x002fc80000000f00 */
[----:B--2---:R-:W-:Y:S05]  /*1b800*/  RET.REL.NODEC R2 `(_ZN7cutlass13device_kernelIN5flash19enable_sm80_to_sm89INS1_16FlashAttnFwdSm80INS1_25CollectiveMainloopFwdSm80ILi4ELi1ELb0EN4cute5tupleIJNS5_1CILi128EEENS7_ILi112EEENS7_ILi64EEEEEELi64ENS_6half_tEfNS_4arch4Sm80ELb1ELb0ELb1ELb0ELb1ELb0ELb1ELb0EEENS1_21CollectiveEpilogueFwdINS6_IJS8_SA_S9_EEENS6_IJNS7_ILi1EEESI_SI_EEESC_SE_Li128ELb0ELb1ELb0ELb0EEENS1_30DynamicPersistentTileSchedulerILi128ELi128ELb0ELb1ELb0EEEEEEEEEvNT_6ParamsE) ;  /* 0xfffe47f002007950 */ /* 0x004fea0003c3ffff */
        .weak           $__internal_1_$__cuda_sm70_shflsync_idx_p
        .type           $__internal_1_$__cuda_sm70_shflsync_idx_p,@function
        .size           $__internal_1_$__cuda_sm70_shflsync_idx_p,(.L_x_804 - $__internal_1_$__cuda_sm70_shflsync_idx_p)
$__internal_1_$__cuda_sm70_shflsync_idx_p:
[----:B------:R1:W-:Y:S02]  /*1b810*/  STL [R1+0xa0], R0 ;  /* 0x0000a00001007387 */ /* 0x0003e40000100800 */
[----:B-1----:R-:W-:-:S04]  /*1b820*/  MOV R0, 0xffffffff ;  /* 0xffffffff00007802 */ /* 0x002fc80000000f00 */
[----:B------:R-:W-:Y:S04]  /*1b830*/  WARPSYNC R0 ;  /* 0x0000000000007348 */ /* 0x000fe80003800000 */
[----:B------:R1:W2:Y:S04]  /*1b840*/  SHFL.IDX PT, R58, R88, R58, R3 ;  /* 0x0000003a583a7389 */ /* 0x0002a800000e0003 */
[----:B-1----:R1:W5:Y:S01]  /*1b850*/  LDL.LU R0, [R1+0xa0] ;  /* 0x0000a00001007983 */ /* 0x0023620000300800 */
[----:B------:R-:W-:-:S04]  /*1b860*/  MOV R3, 0x0 ;  /* 0x0000000000037802 */ /* 0x000fc80000000f00 */
[----:B--2---:R-:W-:Y:S05]  /*1b870*/  RET.REL.NODEC R2 `(_ZN7cutlass13device_kernelIN5flash19enable_sm80_to_sm89INS1_16FlashAttnFwdSm80INS1_25CollectiveMainloopFwdSm80ILi4ELi1ELb0EN4cute5tupleIJNS5_1CILi128EEENS7_ILi112EEENS7_ILi64EEEEEELi64ENS_6half_tEfNS_4arch4Sm80ELb1ELb0ELb1ELb0ELb1ELb0ELb1ELb0EEENS1_21CollectiveEpilogueFwdINS6_IJS8_SA_S9_EEENS6_IJNS7_ILi1EEESI_SI_EEESC_SE_Li128ELb0ELb1ELb0ELb0EEENS1_30DynamicPersistentTileSchedulerILi128ELi128ELb0ELb1ELb0EEEEEEEEEvNT_6ParamsE) ;  /* 0xfffe478002007950 */ /* 0x004fea0003c3ffff */
.L_x_631:
        /* <DEDUP_REMOVED lines=16> */
.L_x_804:


//--------------------- .text._ZN7cutlass13device_kernelIN5flash19enable_sm80_to_sm89INS1_16FlashAttnFwdSm80INS1_25CollectiveMainloopFwdSm80ILi4ELi1ELb0EN4cute5tupleIJNS5_1CILi128EEENS7_ILi112EEENS7_ILi64EEEEEELi64ENS_6half_tEfNS_4arch4Sm80ELb1ELb0ELb1ELb1ELb1ELb0ELb1ELb0EEENS1_21CollectiveEpilogueFwdINS6_IJS8_SA_S9_EEENS6_IJNS7_ILi1EEESI_SI_EEESC_SE_Li128ELb1ELb1ELb0ELb0EEENS1_19SingleTileSchedulerILb1ELb0ELb1ELi128EEEEEEEEEvNT_6ParamsE --------------------------
	.section	.text._ZN7cutlass13device_kernelIN5flash19enable_sm80_to_sm89INS1_16FlashAttnFwdSm80INS1_25CollectiveMainloopFwdSm80ILi4ELi1ELb0EN4cute5tupleIJNS5_1CILi128EEENS7_ILi112EEENS7_ILi64EEEEEELi64ENS_6half_tEfNS_4arch4Sm80ELb1ELb0ELb1ELb1ELb1ELb0ELb1ELb0EEENS1_21CollectiveEpilogueFwdINS6_IJS8_SA_S9_EEENS6_IJNS7_ILi1EEESI_SI_EEESC_SE_Li128ELb1ELb1ELb0ELb0EEENS1_19SingleTileSchedulerILb1ELb0ELb1ELi128EEEEEEEEEvNT_6ParamsE,"ax",@progbits
	.sectioninfo	@"SHI_REGISTERS=255"
	.align	128
.text._ZN7cutlass13device_kernelIN5flash19enable_sm80_to_sm89INS1_16FlashAttnFwdSm80INS1_25CollectiveMainloopFwdSm80ILi4ELi1ELb0EN4cute5tupleIJNS5_1CILi128EEENS7_ILi112EEENS7_ILi64EEEEEELi64ENS_6half_tEfNS_4arch4Sm80ELb1ELb0ELb1ELb1ELb1ELb0ELb1ELb0EEENS1_21CollectiveEpilogueFwdINS6_IJS8_SA_S9_EEENS6_IJNS7_ILi1EEESI_SI_EEESC_SE_Li128ELb1ELb1ELb0ELb0EEENS1_19SingleTileSchedulerILb1ELb0ELb1ELi128EEEEEEEEEvNT_6ParamsE:
        .type           _ZN7cutlass13device_kernelIN5flash19enable_sm80_to_sm89INS1_16FlashAttnFwdSm80INS1_25CollectiveMainloopFwdSm80ILi4ELi1ELb0EN4cute5tupleIJNS5_1CILi128EEENS7_ILi112EEENS7_ILi64EEEEEELi64ENS_6half_tEfNS_4arch4Sm80ELb1ELb0ELb1ELb1ELb1ELb0ELb1ELb0EEENS1_21CollectiveEpilogueFwdINS6_IJS8_SA_S9_EEENS6_IJNS7_ILi1EEESI_SI_EEESC_SE_Li128ELb1ELb1ELb0ELb0EEENS1_19SingleTileSchedulerILb1ELb0ELb1ELi128EEEEEEEEEvNT_6ParamsE,@function
        .size           _ZN7cutlass13device_kernelIN5flash19enable_sm80_to_sm89INS1_16FlashAttnFwdSm80INS1_25CollectiveMainloopFwdSm80ILi4ELi1ELb0EN4cute5tupleIJNS5_1CILi128EEENS7_ILi112EEENS7_ILi64EEEEEELi64ENS_6half_tEfNS_4arch4Sm80ELb1ELb0ELb1ELb1ELb1ELb0ELb1ELb0EEENS1_21CollectiveEpilogueFwdINS6_IJS8_SA_S9_EEENS6_IJNS7_ILi1EEESI_SI_EEESC_SE_Li128ELb1ELb1ELb0ELb0EEENS1_19SingleTileSchedulerILb1ELb0ELb1ELi128EEEEEEEEEvNT_6ParamsE,(.L_x_807 - _ZN7cutlass13device_kernelIN5flash19enable_sm80_to_sm89INS1_16FlashAttnFwdSm80INS1_25CollectiveMainloopFwdSm80ILi4ELi1ELb0EN4cute5tupleIJNS5_1CILi128EEENS7_ILi112EEENS7_ILi64EEEEEELi64ENS_6half_tEfNS_4arch4Sm80ELb1ELb0ELb1ELb1ELb1ELb0ELb1ELb0EEENS1_21CollectiveEpilogueFwdINS6_IJS8_SA_S9_EEENS6_IJNS7_ILi1EEESI_SI_EEESC_SE_Li128ELb1ELb1ELb0ELb0EEENS1_19SingleTileSchedulerILb1ELb0ELb1ELi128EEEEEEEEEvNT_6ParamsE)
        .other          _ZN7cutlass13device_kernelIN5flash19enable_sm80_to_sm89INS1_16FlashAttnFwdSm80INS1_25CollectiveMainloopFwdSm80ILi4ELi1ELb0EN4cute5tupleIJNS5_1CILi128EEENS7_ILi112EEENS7_ILi64EEEEEELi64ENS_6half_tEfNS_4arch4Sm80ELb1ELb0ELb1ELb1ELb1ELb0ELb1ELb0EEENS1_21CollectiveEpilogueFwdINS6_IJS8_SA_S9_EEENS6_IJNS7_ILi1EEESI_SI_EEESC_SE_Li128ELb1ELb1ELb0ELb0EEENS1_19SingleTileSchedulerILb1ELb0ELb1ELi128EEEEEEEEEvNT_6ParamsE,@"STO_CUDA_ENTRY STV_DEFAULT"
_ZN7cutlass13device_kernelIN5flash19enable_sm80_to_sm89INS1_16FlashAttnFwdSm80INS1_25CollectiveMainloopFwdSm80ILi4ELi1ELb0EN4cute5tupleIJNS5_1CILi128EEENS7_ILi112EEENS7_ILi64EEEEEELi64ENS_6half_tEfNS_4arch4Sm80ELb1ELb0ELb1ELb1ELb1ELb0ELb1ELb0EEENS1_21CollectiveEpilogueFwdINS6_IJS8_SA_S9_EEENS6_IJNS7_ILi1EEESI_SI_EEESC_SE_Li128ELb1ELb1ELb0ELb0EEENS1_19SingleTileSchedulerILb1ELb0ELb1ELi128EEEEEEEEEvNT_6ParamsE:
        /* <DEDUP_REMOVED lines=21> */
.L_x_633:
        /* <DEDUP_REMOVED lines=13> */
.L_x_635:
[----:B------:R-:W-:Y:S02]  /*0220*/  ULDC UR5, c[0x0][0x54c] ;  /* 0x0001530000057ab9 */ /* 0x000fe40000000800 */
.L_x_634:
[----:B------:R-:W-:Y:S02]  /*0230*/  ULDC UR4, c[0x0][0x548] ;  /* 0x0001520000047ab9 */ /* 0x000fe40000000800 */
[----:B------:R-:W-:-:S02]  /*0240*/  USHF.L.U32 UR10, UR10, 0x7, URZ ;  /* 0x000000070a0a7899 */ /* 0x000fc4000800063f */
[----:B------:R-:W-:-:S04]  /*0250*/  UIMAD UR4, UR5, UR4, URZ ;  /* 0x00000004050472a4 */ /* 0x000fc8000f8e023f */
[----:B------:R-:W-:-:S04]  /*0260*/  UISETP.GE.AND UP0, UPT, UR10, UR4, UPT ;  /* 0x000000040a00728c */ /* 0x000fc8000bf06270 */
[----:B------:R-:W-:Y:S01]  /*0270*/  USEL UR13, UR13, 0xffffffff, !UP0 ;  /* 0xffffffff0d0d7887 */ /* 0x000fe2000c000000 */
[----:B------:R-:W-:Y:S05]  /*0280*/  BRA `(.L_x_636) ;  /* 0x000001b000007947 */ /* 0x000fea0003800000 */
.L_x_632:
        /* <DEDUP_REMOVED lines=8> */
.L_x_637:
        /* <DEDUP_REMOVED lines=13> */
.L_x_639:
[----:B------:R-:W-:Y:S02]  /*03e0*/  ULDC UR5, c[0x0][0x54c] ;  /* 0x0001530000057ab9 */ /* 0x000fe40000000800 */
.L_x_638:
[----:B------:R-:W-:Y:S02]  /*03f0*/  ULDC UR4, c[0x0][0x548] ;  /* 0x0001520000047ab9 */ /* 0x000fe40000000800 */
[----:B------:R-:W-:-:S02]  /*0400*/  USHF.L.U32 UR10, UR10, 0x7, URZ ;  /* 0x000000070a0a7899 */ /* 0x000fc4000800063f */
[----:B------:R-:W-:-:S04]  /*0410*/  UIMAD UR4, UR5, UR4, URZ ;  /* 0x00000004050472a4 */ /* 0x000fc8000f8e023f */
[----:B------:R-:W-:-:S04]  /*0420*/  UISETP.GE.AND UP0, UPT, UR10, UR4, UPT ;  /* 0x000000040a00728c */ /* 0x000fc8000bf06270 */
[----:B------:R-:W-:-:S06]  /*0430*/  USEL UR13, UR13, 0xffffffff, !UP0 ;  /* 0xffffffff0d0d7887 */ /* 0x000fcc000c000000 */
.L_x_636:
        /* <DEDUP_REMOVED lines=47> */
.L_x_640:
        /* <DEDUP_REMOVED lines=10> */
.L_x_641:
        /* <DEDUP_REMOVED lines=12> */
.L_x_642:
[----:B------:R-:W-:Y:S01]  /*0890*/  ULDC UR4, c[0x0][0x2c4] ;  /* 0x0000b10000047ab9 */ /* 0x000fe20000000800 */
[----:B------:R-:W-:Y:S01]  /*08a0*/  PLOP3.LUT P4, PT, PT, PT, PT, 0x80, 0x0 ;  /* 0x000000000000781c */ /* 0x000fe20003f8f070 */
[----:B------:R-:W-:Y:S01]  /*08b0*/  UISETP.NE.AND UP1, UPT, UR4, 0x1, UPT ;  /* 0x000000010400788c */ /* 0x000fe2000bf25270 */
[----:B------:R-:W-:Y:S01]  /*08c0*/  CS2R R178, SRZ ;  /* 0x0000000000b27805 */ /* 0x000fe2000001ff00 */
[----:B------:R-:W-:Y:S01]  /*08d0*/  UIADD3 UR7, -UR11, UR7, URZ ;  /* 0x000000070b077290 */ /* 0x000fe2000fffe13f */
[----:B------:R-:W-:Y:S01]  /*08e0*/  CS2R R176, SRZ ;  /* 0x0000000000b07805 */ /* 0x000fe2000001ff00 */
[----:B------:R-:W-:Y:S01]  /*08f0*/  ULDC.64 UR4, c[0x0][0x2c8] ;  /* 0x0000b20000047ab9 */ /* 0x000fe20000000a00 */
[----:B------:R-:W-:Y:S01]  /*0900*/  CS2R R182, SRZ ;  /* 0x0000000000b67805 */ /* 0x000fe2000001ff00 */
[----:B------:R-:W-:Y:S01]  /*0910*/  CS2R R180, SRZ ;  /* 0x0000000000b47805 */ /* 0x000fe2000001ff00 */
[----:B------:R-:W-:Y:S01]  /*0920*/  IMAD.MOV.U32 R15, RZ, RZ, RZ ;  /* 0x000000ffff0f7224 */ /* 0x000fe200078e00ff */
[----:B------:R-:W-:Y:S01]  /*0930*/  MOV R11, RZ ;  /* 0x000000ff000b7202 */ /* 0x000fe20000000f00 */
[----:B------:R-:W-:Y:S01]  /*0940*/  IMAD.MOV.U32 R174, RZ, RZ, RZ ;  /* 0x000000ffffae7224 */ /* 0x000fe200078e00ff */
[----:B------:R-:W-:Y:S01]  /*0950*/  CS2R R16, SRZ ;  /* 0x0000000000107805 */ /* 0x000fe2000001ff00 */
[----:B------:R-:W-:Y:S01]  /*0960*/  @UP1 UIADD3 UR18, UR10, 0x7f, URZ ;  /* 0x0000007f0a121890 */ /* 0x000fe2000fffe03f */
[----:B------:R-:W-:Y:S01]  /*0970*/  IMAD.MOV.U32 R172, RZ, RZ, RZ ;  /* 0x000000ffffac7224 */ /* 0x000fe200078e00ff */
[----:B------:R-:W-:Y:S01]  /*0980*/  MOV R170, RZ ;  /* 0x000000ff00aa7202 */ /* 0x000fe20000000f00 */
[----:B------:R-:W-:Y:S01]  /*0990*/  IMAD.MOV.U32 R168, RZ, RZ, RZ ;  /* 0x000000ffffa87224 */ /* 0x000fe200078e00ff */
[----:B------:R-:W-:Y:S01]  /*09a0*/  UIMAD.WIDE.U32 UR18, UR18, UR4, URZ ;  /* 0x00000004121272a5 */ /* 0x000fe2000f8e003f */
[----:B------:R-:W-:Y:S01]  /*09b0*/  CS2R R18, SRZ ;  /* 0x0000000000127805 */ /* 0x000fe2000001ff00 */
[----:B------:R-:W-:Y:S01]  /*09c0*/  UIADD3 UR4, UR10, 0x7f, URZ ;  /* 0x0000007f0a047890 */ /* 0x000fe2000fffe03f */
[----:B------:R-:W-:Y:S01]  /*09d0*/  MOV R162, RZ ;  /* 0x000000ff00a27202 */ /* 0x000fe20000000f00 */
[----:B------:R-:W-:Y:S01]  /*09e0*/  @UP1 USHF.R.U32.HI UR4, URZ, UR5, UR19 ;  /* 0x000000053f041299 */ /* 0x000fe20008011613 */
[----:B------:R-:W-:Y:S01]  /*09f0*/  CS2R R12, SRZ ;  /* 0x00000000000c7805 */ /* 0x000fe2000001ff00 */
[----:B---3--:R-:W-:Y:S01]  /*0a00*/  UIADD3 UR5, UR7, 0x70, -UR12 ;  /* 0x0000007007057890 */ /* 0x008fe2000fffe80c */
[----:B------:R-:W-:Y:S01]  /*0a10*/  IMAD.MOV.U32 R160, RZ, RZ, RZ ;  /* 0x000000ffffa07224 */ /* 0x000fe200078e00ff */
[----:B------:R-:W-:Y:S01]  /*0a20*/  UIADD3 UR19, UR7, 0x6f, URZ ;  /* 0x0000006f07137890 */ /* 0x000fe2000fffe03f */
[----:B------:R-:W-:Y:S01]  /*0a30*/  MOV R166, RZ ;  /* 0x000000ff00a67202 */ /* 0x000fe20000000f00 */
[----:B------:R-:W-:Y:S01]  /*0a40*/  UIADD3 UR5, UR5, UR4, URZ ;  /* 0x0000000405057290 */ /* 0x000fe2000fffe03f */
[----:B------:R-:W-:Y:S01]  /*0a50*/  IMAD.MOV.U32 R164, RZ, RZ, RZ ;  /* 0x000000ffffa47224 */ /* 0x000fe200078e00ff */
[----:B------:R-:W-:Y:S01]  /*0a60*/  UMOV UR18, URZ ;  /* 0x0000003f00127c82 */ /* 0x000fe20008000000 */
[----:B------:R-:W-:Y:S01]  /*0a70*/  CS2R R158, SRZ ;  /* 0x00000000009e7805 */ /* 0x000fe2000001ff00 */
[----:B------:R-:W-:Y:S01]  /*0a80*/  UMOV UR4, URZ ;  /* 0x0000003f00047c82 */ /* 0x000fe20008000000 */
[----:B------:R-:W-:Y:S01]  /*0a90*/  CS2R R22, SRZ ;  /* 0x0000000000167805 */ /* 0x000fe2000001ff00 */
[----:B------:R-:W-:Y:S01]  /*0aa0*/  UIMAD.WIDE UR18, UR19, -0x6db6db6d, UR18 ;  /* 0x92492493131278a5 */ /* 0x000fe2000f8e0212 */
[----:B------:R-:W-:Y:S01]  /*0ab0*/  MOV R156, RZ ;  /* 0x000000ff009c7202 */ /* 0x000fe20000000f00 */
[----:B------:R-:W-:Y:S01]  /*0ac0*/  UIMAD.WIDE UR4, UR5, -0x6db6db6d, UR4 ;  /* 0x92492493050478a5 */ /* 0x000fe2000f8e0204 */
[----:B------:R-:W-:Y:S01]  /*0ad0*/  IMAD.MOV.U32 R154, RZ, RZ, RZ ;  /* 0x000000ffff9a7224 */ /* 0x000fe200078e00ff */
[----:B------:R-:W-:Y:S01]  /*0ae0*/  USHF.R.U32.HI UR6, URZ, 0x1f, UR19 ;  /* 0x0000001f3f067899 */ /* 0x000fe20008011613 */
[----:B------:R-:W-:Y:S01]  /*0af0*/  CS2R R24, SRZ ;  /* 0x0000000000187805 */ /* 0x000fe2000001ff00 */
[----:B------:R-:W-:Y:S01]  /*0b00*/  USHF.R.U32.HI UR4, URZ, 0x1f, UR5 ;  /* 0x0000001f3f047899 */ /* 0x000fe20008011605 */
[----:B------:R-:W-:Y:S01]  /*0b10*/  MOV R152, RZ ;  /* 0x000000ff00987202 */ /* 0x000fe20000000f00 */
[----:B------:R-:W-:Y:S01]  /*0b20*/  ULEA.HI.SX32 UR6, UR19, UR6, 0x1a ;  /* 0x0000000613067291 */ /* 0x000fe2000f8fd23f */
[----:B------:R-:W-:Y:S01]  /*0b30*/  CS2R R146, SRZ ;  /* 0x0000000000927805 */ /* 0x000fe2000001ff00 */
[----:B------:R-:W-:Y:S01]  /*0b40*/  ULEA.HI.SX32 UR4, UR5, UR4, 0x1a ;  /* 0x0000000405047291 */ /* 0x000fe2000f8fd23f */
[----:B------:R-:W-:Y:S01]  /*0b50*/  IMAD.MOV.U32 R144, RZ, RZ, RZ ;  /* 0x000000ffff907224 */ /* 0x000fe200078e00ff */
[----:B------:R-:W-:Y:S01]  /*0b60*/  CS2R R20, SRZ ;  /* 0x0000000000147805 */ /* 0x000fe2000001ff00 */
[----:B------:R-:W-:Y:S01]  /*0b70*/  MOV R150, RZ ;  /* 0x000000ff00967202 */ /* 0x000fe20000000f00 */
[----:B------:R-:W-:Y:S01]  /*0b80*/  UISETP.LT.AND UP0, UPT, UR6, UR4, UPT ;  /* 0x000000040600728c */ /* 0x000fe2000bf01270 */
[----:B------:R-:W-:Y:S01]  /*0b90*/  IMAD.MOV.U32 R148, RZ, RZ, RZ ;  /* 0x000000ffff947224 */ /* 0x000fe200078e00ff */
[----:B------:R-:W-:Y:S01]  /*0ba0*/  CS2R R142, SRZ ;  /* 0x00000000008e7805 */ /* 0x000fe2000001ff00 */
[----:B------:R-:W-:Y:S01]  /*0bb0*/  CS2R R28, SRZ ;  /* 0x00000000001c7805 */ /* 0x000fe2000001ff00 */
[----:B------:R-:W-:Y:S01]  /*0bc0*/  USEL UR6, UR6, UR4, UP0 ;  /* 0x0000000406067287 */ /* 0x000fe20008000000 */
[----:B------:R-:W-:Y:S01]  /*0bd0*/  MOV R140, RZ ;  /* 0x000000ff008c7202 */ /* 0x000fe20000000f00 */
[----:B------:R-:W-:Y:S01]  /*0be0*/  IMAD.MOV.U32 R138, RZ, RZ, RZ ;  /* 0x000000ffff8a7224 */ /* 0x000fe200078e00ff */
[----:B------:R-:W-:Y:S01]  /*0bf0*/  CS2R R30, SRZ ;  /* 0x00000000001e7805 */ /* 0x000fe2000001ff00 */
[----:B------:R-:W-:Y:S01]  /*0c00*/  UISETP.GE.AND UP0, UPT, UR6, 0x1, UPT ;  /* 0x000000010600788c */ /* 0x000fe2000bf06270 */
[----:B------:R-:W-:Y:S01]  /*0c10*/  MOV R136, RZ ;  /* 0x000000ff00887202 */ /* 0x000fe20000000f00 */
[----:B------:R-:W-:Y:S01]  /*0c20*/  CS2R R130, SRZ ;  /* 0x0000000000827805 */ /* 0x000fe2000001ff00 */
[----:B------:R-:W-:Y:S01]  /*0c30*/  CS2R R32, SRZ ;  /* 0x0000000000207805 */ /* 0x000fe2000001ff00 */
[----:B------:R-:W-:Y:S01]  /*0c40*/  IMAD.MOV.U32 R128, RZ, RZ, RZ ;  /* 0x000000ffff807224 */ /* 0x000fe200078e00ff */
[----:B------:R-:W-:Y:S01]  /*0c50*/  MOV R134, RZ ;  /* 0x000000ff00867202 */ /* 0x000fe20000000f00 */
[----:B------:R-:W-:Y:S01]  /*0c60*/  CS2R R26, SRZ ;  /* 0x00000000001a7805 */ /* 0x000fe2000001ff00 */
[----:B------:R-:W-:Y:S01]  /*0c70*/  PLOP3.LUT P0, PT, PT, PT, UP0, 0x80, 0x0 ;  /* 0x000000000000781c */ /* 0x000fe20003f0f008 */
[----:B------:R-:W-:Y:S01]  /*0c80*/  IMAD.MOV.U32 R132, RZ, RZ, RZ ;  /* 0x000000ffff847224 */ /* 0x000fe200078e00ff */
[----:B------:R-:W-:Y:S01]  /*0c90*/  CS2R R126, SRZ ;  /* 0x00000000007e7805 */ /* 0x000fe2000001ff00 */
[----:B------:R-:W-:Y:S01]  /*0ca0*/  MOV R124, RZ ;  /* 0x000000ff007c7202 */ /* 0x000fe20000000f00 */
[----:B------:R-:W-:Y:S01]  /*0cb0*/  IMAD.MOV.U32 R122, RZ, RZ, RZ ;  /* 0x000000ffff7a7224 */ /* 0x000fe200078e00ff */
[----:B------:R-:W-:Y:S01]  /*0cc0*/  CS2R R120, SRZ ;  /* 0x0000000000787805 */ /* 0x000fe2000001ff00 */
[----:B------:R-:W-:Y:S01]  /*0cd0*/  CS2R R38, SRZ ;  /* 0x0000000000267805 */ /* 0x000fe2000001ff00 */
[----:B------:R-:W-:-:S06]  /*0ce0*/  CS2R R36, SRZ ;  /* 0x0000000000247805 */ /* 0x000fcc000001ff00 */
        /* <DEDUP_REMOVED lines=19> */
[----:B------:R-:W-:Y:S01]  /*0e20*/  BSSY B0, `(.L_x_644) ;  /* 0x0000052000007945 */ /* 0x000fe20003800000 */
[----:B------:R-:W-:-:S02]  /*0e30*/  ULDC.64 UR4, c[0x0][0x1b8] ;  /* 0x00006e0000047ab9 */ /* 0x000fc40000000a00 */
[----:B------:R-:W-:Y:S02]  /*0e40*/  UIADD3 UR19, UR19, UR17, URZ ;  /* 0x0000001113137290 */ /* 0x000fe4000fffe03f */
[----:B------:R-:W-:Y:S02]  /*0e50*/  USHF.R.S32.HI UR17, URZ, 0x1f, UR13 ;  /* 0x0000001f3f117899 */ /* 0x000fe4000801140d */
[----:B------:R-:W-:Y:S02]  /*0e60*/  UIMAD UR16, UR8, UR4, URZ ;  /* 0x00000004081072a4 */ /* 0x000fe4000f8e023f */
[----:B------:R-:W-:Y:S02]  /*0e70*/  USEL UR17, UR17, URZ, !UP2 ;  /* 0x0000003f11117287 */ /* 0x000fe4000d000000 */
[----:B------:R-:W-:Y:S02]  /*0e80*/  UIMAD UR16, UR9, UR5, UR16 ;  /* 0x00000005091072a4 */ /* 0x000fe4000f8e0210 */
[----:B------:R-:W-:-:S02]  /*0e90*/  UIMAD.WIDE.U32 UR20, UR9, UR4, UR18 ;  /* 0x00000004091472a5 */ /* 0x000fc4000f8e0012 */
[----:B------:R-:W-:Y:S02]  /*0ea0*/  USEL UR18, UR13, URZ, !UP2 ;  /* 0x0000003f0d127287 */ /* 0x000fe4000d000000 */
[----:B------:R-:W-:Y:S01]  /*0eb0*/  ULDC.64 UR4, c[0x0][0x1c0] ;  /* 0x0000700000047ab9 */ /* 0x000fe20000000a00 */
[----:B-1----:R-:W-:Y:S01]  /*0ec0*/  LEA.HI R2, R247, R246, RZ, 0x3 ;  /* 0x000000f6f7027211 */ /* 0x002fe200078f18ff */
[----:B------:R-:W-:Y:S02]  /*0ed0*/  UIMAD UR17, UR17, UR4, URZ ;  /* 0x00000004111172a4 */ /* 0x000fe4000f8e023f */
[----:B------:R-:W-:Y:S01]  /*0ee0*/  UIADD3 UR21, UR21, UR16, URZ ;  /* 0x0000001015157290 */ /* 0x000fe2000fffe03f */
[----:B------:R-:W-:Y:S01]  /*0ef0*/  LOP3.LUT R0, R2, 0xfffffff8, RZ, 0xc0, !PT ;  /* 0xfffffff802007812 */ /* 0x000fe200078ec0ff */
[----:B------:R-:W-:Y:S01]  /*0f00*/  UIMAD UR5, UR18, UR5, UR17 ;  /* 0x00000005120572a4 */ /* 0x000fe2000f8e0211 */
[----:B------:R-:W-:Y:S01]  /*0f10*/  SHF.R.S32.HI R19, RZ, 0x3, R2 ;  /* 0x00000003ff137819 */ /* 0x000fe20000011402 */
[----:B------:R-:W-:-:S02]  /*0f20*/  UIMAD.WIDE.U32 UR18, UR18, UR4, UR20 ;  /* 0x00000004121272a5 */ /* 0x000fc4000f8e0014 */
[----:B------:R-:W-:Y:S01]  /*0f30*/  IMAD.IADD R6, R246, 0x1, -R0 ;  /* 0x00000001f6067824 */ /* 0x000fe200078e0a00 */
[----:B------:R-:W-:Y:S02]  /*0f40*/  ULDC UR17, c[0x0][0x2c4] ;  /* 0x0000b10000117ab9 */ /* 0x000fe40000000800 */
        /* <DEDUP_REMOVED lines=63> */
.L_x_645:
[----:B-1-34-:R-:W-:Y:S05]  /*1340*/  BSYNC B0 ;  /* 0x0000000000007941 */ /* 0x01afea0003800000 */
.L_x_644:
        /* <DEDUP_REMOVED lines=11> */
.L_x_647:
[----:B------:R-:W-:Y:S05]  /*1400*/  BSYNC B0 ;  /* 0x0000000000007941 */ /* 0x000fea0003800000 */
.L_x_646:
        /* <DEDUP_REMOVED lines=11> */
.L_x_649:
[----:B------:R-:W-:Y:S05]  /*14c0*/  BSYNC B0 ;  /* 0x0000000000007941 */ /* 0x000fea0003800000 */
.L_x_648:
        /* <DEDUP_REMOVED lines=11> */
.L_x_651:
[----:B------:R-:W-:Y:S05]  /*1580*/  BSYNC B0 ;  /* 0x0000000000007941 */ /* 0x000fea0003800000 */
.L_x_650:
        /* <DEDUP_REMOVED lines=11> */
.L_x_653:
[----:B------:R-:W-:Y:S05]  /*1640*/  BSYNC B0 ;  /* 0x0000000000007941 */ /* 0x000fea0003800000 */
.L_x_652:
        /* <DEDUP_REMOVED lines=11> */
.L_x_655:
[----:B------:R-:W-:Y:S05]  /*1700*/  BSYNC B0 ;  /* 0x0000000000007941 */ /* 0x000fea0003800000 */
.L_x_654:
        /* <DEDUP_REMOVED lines=11> */
.L_x_657:
[----:B------:R-:W-:Y:S05]  /*17c0*/  BSYNC B0 ;  /* 0x0000000000007941 */ /* 0x000fea0003800000 */
.L_x_656:
        /* <DEDUP_REMOVED lines=20> */
[----:B------:R-:W-:Y:S01]  /*1910*/  IMAD.U32 R10, RZ, RZ, UR9 ;  /* 0x00000009ff0a7e24 */ /* 0x000fe2000f8e00ff */
        /* <DEDUP_REMOVED lines=11> */
[----:B------:R-:W-:Y:S03]  /*19d0*/  STL [R1+0xc], R118 ;  /* 0x00000c7601007387 */ /* 0x000fe60000100800 */
[C---:B------:R-:W-:Y:S01]  /*19e0*/  @!P4 IADD3 R3, P1, R0.reuse, UR18, RZ ;  /* 0x000000120003cc10 */ /* 0x040fe2000ff3e0ff */
[----:B------:R-:W-:Y:S01]  /*19f0*/  @!PT LDS RZ, [RZ] ;  /* 0x00000000fffff984 */ /* 0x000fe20000000800 */
[----:B------:R1:W-:Y:S03]  /*1a00*/  @!P3 LDGSTS.E.BYPASS.LTC128B.128 [R118+0xa900], [R8.64], !P0 ;  /* 0x0a9000000876bfae */ /* 0x0003e6000c101d4e */
[----:B------:R-:W-:Y:S01]  /*1a10*/  @!P4 LEA.HI.X.SX32 R7, R0, UR17, 0x1, P1 ;  /* 0x000000110007cc11 */ /* 0x000fe200088f0eff */
[----:B------:R-:W0:Y:S04]  /*1a20*/  LDGDEPBAR ;  /* 0x00000000000079af */ /* 0x000e280000000000 */
[----:B------:R-:W-:Y:S01]  /*1a30*/  BAR.SYNC.DEFER_BLOCKING 0x0 ;  /* 0x0000000000007b1d */ /* 0x000fe20000010000 */
[----:B------:R-:W-:-:S04]  /*1a40*/  @!P4 LEA R6, P1, R3, c[0x0][0x2a0], 0x2 ;  /* 0x0000a8000306ca11 */ /* 0x000fc800078210ff */
[----:B------:R-:W-:-:S05]  /*1a50*/  @!P4 LEA.HI.X R7, R3, c[0x0][0x2a4], R7, 0x2, P1 ;  /* 0x0000a9000307ca11 */ /* 0x000fca00008f1407 */
        /* <DEDUP_REMOVED lines=8> */
[----:B------:R-:W-:Y:S01]  /*1ae0*/  UIADD3 UR21, UR6, -0x1, URZ ;  /* 0xffffffff06157890 */ /* 0x000fe2000fffe03f */
[----:B------:R-:W-:Y:S01]  /*1af0*/  IMAD R5, R49, c[0x0][0x1e0], RZ ;  /* 0x0000780031057a24 */ /* 0x000fe200078e02ff */
[----:B------:R-:W-:Y:S01]  /*1b00*/  SHF.R.S32.HI R35, RZ, 0x1f, R49 ;  /* 0x0000001fff237819 */ /* 0x000fe20000011431 */
[----:B------:R-:W-:Y:S01]  /*1b10*/  UIADD3 UR20, UR23, UR20, URZ ;  /* 0x0000001417147290 */ /* 0x000fe2000fffe03f */
[----:B------:R-:W-:Y:S01]  /*1b20*/  STL [R1+0x8], R49 ;  /* 0x0000083101007387 */ /* 0x000fe20000100800 */
[----:B------:R-:W-:-:S02]  /*1b30*/  UIMAD UR21, UR21, -0x70, UR7 ;  /* 0xffffff90151578a4 */ /* 0x000fc4000f8e0207 */
[----:B------:R-:W-:Y:S01]  /*1b40*/  IMAD R0, R35, c[0x0][0x1e0], RZ ;  /* 0x0000780023007a24 */ /* 0x000fe200078e02ff */
[----:B------:R-:W-:Y:S02]  /*1b50*/  ULDC.64 UR4, c[0x0][0x210] ;  /* 0x0000840000047ab9 */ /* 0x000fe40000000a00 */
[----:B------:R-:W-:Y:S01]  /*1b60*/  UIMAD UR8, UR8, UR4, URZ ;  /* 0x00000004080872a4 */ /* 0x000fe2000f8e023f */
[----:B------:R-:W-:Y:S01]  /*1b70*/  IMAD R0, R49, c[0x0][0x1e4], R0 ;  /* 0x0000790031007a24 */ /* 0x000fe200078e0200 */
[----:B------:R-:W-:Y:S01]  /*1b80*/  IADD3 R34, -R19, UR21, RZ ;  /* 0x0000001513227c10 */ /* 0x000fe2000fffe1ff */
[----:B------:R-:W-:Y:S02]  /*1b90*/  UIMAD.WIDE.U32 UR24, UR9, UR4, URZ ;  /* 0x00000004091872a5 */ /* 0x000fe4000f8e003f */
[----:B------:R-:W-:Y:S01]  /*1ba0*/  UIMAD UR8, UR9, UR5, UR8 ;  /* 0x00000005090872a4 */ /* 0x000fe2000f8e0208 */
[C---:B------:R-:W-:Y:S01]  /*1bb0*/  ISETP.GE.AND P2, PT, R34.reuse, 0x1, PT ;  /* 0x000000012200780c */ /* 0x040fe20003f46270 */
[----:B--2---:R-:W-:Y:S01]  /*1bc0*/  IMAD.WIDE.U32 R6, R49, c[0x0][0x1e0], RZ ;  /* 0x0000780031067a25 */ /* 0x004fe200078e00ff */
[C---:B------:R-:W-:Y:S01]  /*1bd0*/  ISETP.GE.AND P1, PT, R34.reuse, 0x11, PT ;  /* 0x000000112200780c */ /* 0x040fe20003f26270 */
[----:B------:R-:W-:Y:S01]  /*1be0*/  UIADD3 UR8, UR25, UR8, URZ ;  /* 0x0000000819087290 */ /* 0x000fe2000fffe03f */
[C---:B------:R-:W-:Y:S01]  /*1bf0*/  ISETP.GE.AND P6, PT, R34.reuse, 0x31, PT ;  /* 0x000000312200780c */ /* 0x040fe20003fc6270 */
[----:B------:R-:W-:Y:S01]  /*1c00*/  IMAD.IADD R7, R7, 0x1, R0 ;  /* 0x0000000107077824 */ /* 0x000fe200078e0200 */
[C---:B------:R-:W-:Y:S01]  /*1c10*/  ISETP.GE.AND P5, PT, R34.reuse, 0x41, PT ;  /* 0x000000412200780c */ /* 0x040fe20003fa6270 */
[----:B------:R-:W-:Y:S01]  /*1c20*/  UISETP.GE.AND UP0, UPT, UR6, 0x2, UPT ;  /* 0x000000020600788c */ /* 0x000fe2000bf06270 */
[----:B------:R-:W-:-:S02]  /*1c30*/  ISETP.GE.AND P3, PT, R34, 0x51, PT ;  /* 0x000000512200780c */ /* 0x000fc40003f66270 */
        /* <DEDUP_REMOVED lines=11> */
[----:B-1----:R-:W-:Y:S04]  /*1cf0*/  SHFL.IDX PT, R8, R3, 0x1, 0x181f ;  /* 0x00381f0003087f89 */ /* 0x002fe800000e0000 */
        /* <DEDUP_REMOVED lines=9> */
[----:B------:R-:W2:Y:S01]  /*1d90*/  SHFL.IDX PT, R5, R0, 0x3, 0x181f ;  /* 0x00781f0000057f89 */ /* 0x000ea200000e0000 */
[----:B------:R-:W-:-:S03]  /*1da0*/  ISETP.GE.AND P0, PT, R34, 0x21, PT ;  /* 0x000000212200780c */ /* 0x000fc60003f06270 */
[----:B------:R1:W-:Y:S04]  /*1db0*/  @P2 LDGSTS.E.BYPASS.LTC128B.128 [R118+0x3900], [R6.64], !P4 ;  /* 0x0390000006762fae */ /* 0x0003e8000e101d4e */
[----:B------:R-:W2:Y:S04]  /*1dc0*/  SHFL.IDX PT, R3, R3, 0x5, 0x181f ;  /* 0x00b81f0003037f89 */ /* 0x000ea800000e0000 */
[----:B------:R-:W2:Y:S04]  /*1dd0*/  SHFL.IDX PT, R18, R0, 0x4, 0x181f ;  /* 0x00981f0000127f89 */ /* 0x000ea800000e0000 */
[----:B------:R-:W-:Y:S04]  /*1de0*/  SHFL.IDX PT, R15, R15, 0x6, 0x181f ;  /* 0x00d81f000f0f7f89 */ /* 0x000fe800000e0000 */
[----:B------:R-:W2:Y:S04]  /*1df0*/  SHFL.IDX PT, R17, R0, 0x5, 0x181f ;  /* 0x00b81f0000117f89 */ /* 0x000ea800000e0000 */
[----:B------:R2:W4:Y:S01]  /*1e00*/  SHFL.IDX PT, R16, R0, 0x6, 0x181f ;  /* 0x00d81f0000107f89 */ /* 0x00052200000e0000 */
[----:B-1----:R-:W-:-:S04]  /*1e10*/  @P1 LEA R6, P2, R33, R8, 0x1 ;  /* 0x0000000821061211 */ /* 0x002fc800078408ff */
[----:B---3--:R-:W-:Y:S02]  /*1e20*/  @P1 LEA.HI.X R7, R33, R13, R241, 0x1, P2 ;  /* 0x0000000d21071211 */ /* 0x008fe400010f0cf1 */
[----:B------:R-:W-:-:S03]  /*1e30*/  ISETP.GE.AND P2, PT, R34, 0x61, PT ;  /* 0x000000612200780c */ /* 0x000fc60003f46270 */
[----:B------:R4:W-:Y:S01]  /*1e40*/  @P1 LDGSTS.E.BYPASS.LTC128B.128 [R118+0x4100], [R6.64], !P4 ;  /* 0x0410000006761fae */ /* 0x0009e2000e101d4e */
[----:B--2---:R-:W-:-:S04]  /*1e50*/  LEA.HI R0, R22, R14, RZ, 0x1 ;  /* 0x0000000e16007211 */ /* 0x004fc800078f08ff */
[----:B------:R-:W-:-:S05]  /*1e60*/  LOP3.LUT R0, R0, 0xfffffffe, RZ, 0xc0, !PT ;  /* 0xfffffffe00007812 */ /* 0x000fca00078ec0ff */
[----:B------:R-:W-:Y:S02]  /*1e70*/  IMAD.IADD R14, R14, 0x1, -R0 ;  /* 0x000000010e0e7824 */ /* 0x000fe400078e0a00 */
[----:B------:R-:W-:-:S05]  /*1e80*/  IMAD.SHL.U32 R0, R32, 0x40, RZ ;  /* 0x0000004020007824 */ /* 0x000fca00078e00ff */
[----:B------:R-:W-:Y:S02]  /*1e90*/  LOP3.LUT R0, R0, 0x1c0, RZ, 0xc0, !PT ;  /* 0x000001c000007812 */ /* 0x000fe400078ec0ff */
[----:B----4-:R-:W-:-:S04]  /*1ea0*/  @P0 LEA R6, P1, R33, R9, 0x1 ;  /* 0x0000000921060211 */ /* 0x010fc800078208ff */
[C---:B-----5:R-:W-:Y:S02]  /*1eb0*/  @P0 LEA.HI.X R7, R33.reuse, R11, R241, 0x1, P1 ;  /* 0x0000000b21070211 */ /* 0x060fe400008f0cf1 */
[----:B------:R-:W-:-:S03]  /*1ec0*/  @P6 LEA R12, P1, R33, R12, 0x1 ;  /* 0x0000000c210c6211 */ /* 0x000fc600078208ff */
[----:B------:R1:W-:Y:S01]  /*1ed0*/  @P0 LDGSTS.E.BYPASS.LTC128B.128 [R118+0x4900], [R6.64], !P4 ;  /* 0x0490000006760fae */ /* 0x0003e2000e101d4e */
[C---:B------:R-:W-:Y:S02]  /*1ee0*/  @P5 LEA R10, P0, R33.reuse, R10, 0x1 ;  /* 0x0000000a210a5211 */ /* 0x040fe400078008ff */
[--C-:B------:R-:W-:Y:S01]  /*1ef0*/  @P6 LEA.HI.X R13, R33, R5, R241.reuse, 0x1, P1 ;  /* 0x00000005210d6211 */ /* 0x100fe200008f0cf1 */
[----:B------:R-:W-:Y:S01]  /*1f00*/  IMAD.SHL.U32 R5, R21, 0x40, RZ ;  /* 0x0000004015057824 */ /* 0x000fe200078e00ff */
[C---:B------:R-:W-:Y:S01]  /*1f10*/  @P3 LEA R8, P1, R33.reuse, R3, 0x1 ;  /* 0x0000000321083211 */ /* 0x040fe200078208ff */
[----:B------:R-:W-:Y:S01]  /*1f20*/  IMAD.SHL.U32 R3, R20, 0x40, RZ ;  /* 0x0000004014037824 */ /* 0x000fe200078e00ff */
[C-C-:B------:R-:W-:Y:S01]  /*1f30*/  @P5 LEA.HI.X R11, R33.reuse, R18, R241.reuse, 0x1, P0 ;  /* 0x00000012210b5211 */ /* 0x140fe200000f0cf1 */
[----:B------:R2:W-:Y:S01]  /*1f40*/  @P6 LDGSTS.E.BYPASS.LTC128B.128 [R118+0x5100], [R12.64], !P4 ;  /* 0x051000000c766fae */ /* 0x0005e2000e101d4e */
[----:B------:R-:W-:Y:S02]  /*1f50*/  @P3 LEA.HI.X R9, R33, R17, R241, 0x1, P1 ;  /* 0x0000001121093211 */ /* 0x000fe400008f0cf1 */
[----:B------:R-:W-:Y:S01]  /*1f60*/  LOP3.LUT R3, R3, 0x1c0, RZ, 0xc0, !PT ;  /* 0x000001c003037812 */ /* 0x000fe200078ec0ff */
[----:B------:R3:W-:Y:S01]  /*1f70*/  @P5 LDGSTS.E.BYPASS.LTC128B.128 [R118+0x5900], [R10.64], !P4 ;  /* 0x059000000a765fae */ /* 0x0007e2000e101d4e */
[----:B------:R-:W-:-:S03]  /*1f80*/  LOP3.LUT R117, R5, 0xfffffe00, RZ, 0xc0, !PT ;  /* 0xfffffe0005757812 */ /* 0x000fc600078ec0ff */
[----:B------:R3:W-:Y:S01]  /*1f90*/  @P3 LDGSTS.E.BYPASS.LTC128B.128 [R118+0x6100], [R8.64], !P4 ;  /* 0x0610000008763fae */ /* 0x0007e2000e101d4e */
[----:B-1----:R-:W-:-:S04]  /*1fa0*/  @P2 LEA R6, P0, R33, R15, 0x1 ;  /* 0x0000000f21062211 */ /* 0x002fc800078008ff */
[C-C-:B------:R-:W-:Y:S02]  /*1fb0*/  @P2 LEA.HI.X R7, R33.reuse, R16, R241.reuse, 0x1, P0 ;  /* 0x0000001021072211 */ /* 0x140fe400000f0cf1 */
[----:B------:R-:W-:Y:S02]  /*1fc0*/  LOP3.LUT P0, RZ, R32, 0x2, RZ, 0xc0, !PT ;  /* 0x0000000220ff7812 */ /* 0x000fe4000780c0ff */
[C---:B------:R-:W-:Y:S01]  /*1fd0*/  SHF.L.U64.HI R241, R33.reuse, 0x1, R241 ;  /* 0x0000000121f17819 */ /* 0x040fe200000102f1 */
[----:B------:R1:W-:Y:S01]  /*1fe0*/  @P2 LDGSTS.E.BYPASS.LTC128B.128 [R118+0x6900], [R6.64], !P4 ;  /* 0x0690000006762fae */ /* 0x0003e2000e101d4e */
[----:B------:R-:W-:-:S03]  /*1ff0*/  ISETP.GE.AND P2, PT, R33, c[0x0][0x1d4], PT ;  /* 0x0000750021007a0c */ /* 0x000fc60003f46270 */
[----:B------:R-:W0:Y:S01]  /*2000*/  LDGDEPBAR ;  /* 0x00000000000079af */ /* 0x000e220000000000 */
[C---:B------:R-:W-:Y:S02]  /*2010*/  ISETP.LT.OR P5, PT, R34.reuse, 0x11, P2 ;  /* 0x000000112200780c */ /* 0x040fe400017a1670 */
        /* <DEDUP_REMOVED lines=19> */
[C---:B------:R-:W-:Y:S01]  /*2150*/  IADD3 R0, R119.reuse, 0x3900, RZ ;  /* 0x0000390077007810 */ /* 0x040fe20007ffe0ff */
[----:B------:R-:W-:Y:S01]  /*2160*/  IMAD R233, R2, 0x2, R230 ;  /* 0x0000000202e97824 */ /* 0x000fe200078e02e6 */
[----:B------:R-:W-:Y:S01]  /*2170*/  IADD3 R234, R119, 0x3920, RZ ;  /* 0x0000392077ea7810 */ /* 0x000fe20007ffe0ff */
[----:B------:R-:W-:Y:S01]  /*2180*/  IMAD R3, R245, c[0x0][0x21c], R3 ;  /* 0x00008700f5037a24 */ /* 0x000fe200078e0203 */
[----:B------:R-:W-:Y:S01]  /*2190*/  @P0 IADD3 R234, R0, -0x20, RZ ;  /* 0xffffffe000ea0810 */ /* 0x000fe20007ffe0ff */
[----:B------:R-:W-:-:S02]  /*21a0*/  IMAD R0, R35, c[0x0][0x208], RZ ;  /* 0x0000820023007a24 */ /* 0x000fc400078e02ff */
[----:B------:R-:W-:Y:S01]  /*21b0*/  IMAD R231, R4, 0x2, R230 ;  /* 0x0000000204e77824 */ /* 0x000fe200078e02e6 */
[C---:B------:R-:W-:Y:S01]  /*21c0*/  IADD3 R240, R234.reuse, 0x800, RZ ;  /* 0x00000800eaf07810 */ /* 0x040fe20007ffe0ff */
[----:B------:R-:W-:Y:S01]  /*21d0*/  IMAD R0, R49, c[0x0][0x20c], R0 ;  /* 0x0000830031007a24 */ /* 0x000fe200078e0200 */
[----:B------:R-:W-:Y:S01]  /*21e0*/  IADD3 R239, R234, 0x1000, RZ ;  /* 0x00001000eaef7810 */ /* 0x000fe20007ffe0ff */
[----:B------:R-:W-:Y:S01]  /*21f0*/  IMAD R232, R2, 0x2, R231 ;  /* 0x0000000202e87824 */ /* 0x000fe200078e02e7 */
[C---:B------:R-:W-:Y:S01]  /*2200*/  IADD3 R238, R234.reuse, 0x1800, RZ ;  /* 0x00001800eaee7810 */ /* 0x040fe20007ffe0ff */
[----:B------:R-:W-:Y:S01]  /*2210*/  IMAD.IADD R7, R7, 0x1, R0 ;  /* 0x0000000107077824 */ /* 0x000fe200078e0200 */
[C---:B------:R-:W-:Y:S02]  /*2220*/  IADD3 R237, R234.reuse, 0x2000, RZ ;  /* 0x00002000eaed7810 */ /* 0x040fe40007ffe0ff */
[C---:B------:R-:W-:Y:S01]  /*2230*/  IADD3 R236, R234.reuse, 0x2800, RZ ;  /* 0x00002800eaec7810 */ /* 0x040fe20007ffe0ff */
[----:B------:R-:W-:Y:S01]  /*2240*/  IMAD.WIDE.U32 R6, R245, c[0x0][0x218], R6 ;  /* 0x00008600f5067a25 */ /* 0x000fe200078e0006 */
[----:B------:R-:W-:Y:S01]  /*2250*/  IADD3 R235, R234, 0x3000, RZ ;  /* 0x00003000eaeb7810 */ /* 0x000fe20007ffe0ff */
[----:B------:R-:W-:Y:S03]  /*2260*/  LDSM.16.M88.4 R28, [R119+0x3900] ;  /* 0x00390000771c783b */ /* 0x000fe60000000200 */
[----:B------:R-:W-:Y:S01]  /*2270*/  IADD3 R0, P0, R6, UR24, RZ ;  /* 0x0000001806007c10 */ /* 0x000fe2000ff1e0ff */
[----:B------:R-:W-:Y:S03]  /*2280*/  LDSM.16.M88.4 R24, [R119+0x4100] ;  /* 0x004100007718783b */ /* 0x000fe60000000200 */
[----:B------:R-:W-:Y:S01]  /*2290*/  IADD3.X R6, R7, UR8, R3, P0, !PT ;  /* 0x0000000807067c10 */ /* 0x000fe200087fe403 */
[----:B------:R-:W-:Y:S01]  /*22a0*/  LDSM.16.M88.4 R20, [R119+0x4900] ;  /* 0x004900007714783b */ /* 0x000fe20000000200 */
[----:B------:R-:W-:-:S03]  /*22b0*/  LEA R3, P0, R0, c[0x0][0x1f8], 0x1 ;  /* 0x00007e0000037a11 */ /* 0x000fc600078008ff */
[----:B------:R-:W-:Y:S01]  /*22c0*/  LDSM.16.M88.4 R16, [R119+0x5100] ;  /* 0x005100007710783b */ /* 0x000fe20000000200 */
[----:B------:R-:W-:Y:S02]  /*22d0*/  LEA.HI.X R0, R0, c[0x0][0x1fc], R6, 0x1, P0 ;  /* 0x00007f0000007a11 */ /* 0x000fe400000f0c06 */
[----:B------:R-:W-:Y:S01]  /*22e0*/  ISETP.LT.OR P0, PT, R34, 0x1, P2 ;  /* 0x000000012200780c */ /* 0x000fe20001701670 */
[----:B------:R-:W-:Y:S04]  /*22f0*/  LDSM.16.M88.4 R36, [R119+0x5900] ;  /* 0x005900007724783b */ /* 0x000fe80000000200 */
[----:B------:R-:W-:Y:S04]  /*2300*/  LDSM.16.M88.4 R40, [R119+0x6100] ;  /* 0x006100007728783b */ /* 0x000fe80000000200 */
[----:B------:R-:W-:Y:S04]  /*2310*/  LDSM.16.M88.4 R44, [R119+0x6900] ;  /* 0x00690000772c783b */ /* 0x000fe80000000200 */
[----:B--2---:R-:W-:Y:S04]  /*2320*/  LDSM.16.M88.4 R12, [R230+0x7100] ;  /* 0x00710000e60c783b */ /* 0x004fe80000000200 */
[----:B---3--:R-:W-:Y:S04]  /*2330*/  LDSM.16.M88.4 R8, [R230+0x9100] ;  /* 0x00910000e608783b */ /* 0x008fe80000000200 */
[----:B------:R-:W1:Y:S04]  /*2340*/  SHFL.IDX PT, R6, R3, RZ, 0x181f ;  /* 0x00181fff03067589 */ /* 0x000e6800000e0000 */
[----:B------:R-:W2:Y:S04]  /*2350*/  SHFL.IDX PT, R5, R0, RZ, 0x181f ;  /* 0x00181fff00057589 */ /* 0x000ea800000e0000 */
[----:B------:R-:W-:Y:S04]  /*2360*/  SHFL.IDX PT, R35, R0, 0x3, 0x181f ;  /* 0x00781f0000237f89 */ /* 0x000fe800000e0000 */
[----:B------:R-:W-:Y:S04]  /*2370*/  SHFL.IDX PT, R33, R3, 0x4, 0x181f ;  /* 0x00981f0003217f89 */ /* 0x000fe800000e0000 */
[----:B------:R-:W-:Y:S04]  /*2380*/  LDSM.16.M88.4 R84, [R234] ;  /* 0x00000000ea54783b */ /* 0x000fe80000000200 */
[----:B------:R-:W-:Y:S01]  /*2390*/  LDSM.16.M88.4 R80, [R234+0x800] ;  /* 0x00080000ea50783b */ /* 0x000fe20000000200 */
[----:B-1----:R-:W-:-:S03]  /*23a0*/  IADD3 R6, P1, R6, R242, RZ ;  /* 0x000000f206067210 */ /* 0x002fc60007f3e0ff */
[----:B------:R-:W-:Y:S02]  /*23b0*/  LDSM.16.M88.4 R76, [R234+0x1000] ;  /* 0x00100000ea4c783b */ /* 0x000fe40000000200 */
[--C-:B--2---:R-:W-:Y:S02]  /*23c0*/  IMAD.X R7, R5, 0x1, R241.reuse, P1 ;  /* 0x0000000105077824 */ /* 0x104fe400008e06f1 */
[----:B------:R-:W-:Y:S01]  /*23d0*/  LDSM.16.M88.4 R48, [R234+0x1800] ;  /* 0x00180000ea30783b */ /* 0x000fe20000000200 */
[----:B------:R-:W-:Y:S01]  /*23e0*/  LOP3.LUT P1, RZ, R32, 0x4, RZ, 0xc0, !PT ;  /* 0x0000000420ff7812 */ /* 0x000fe2000782c0ff */
[C---:B------:R-:W-:Y:S02]  /*23f0*/  HMMA.16816.F32 R168, R12.reuse, R28, RZ ;  /* 0x0000001c0ca8723c */ /* 0x040fe400000018ff */
[----:B------:R-:W-:Y:S06]  /*2400*/  SHFL.IDX PT, R5, R3, 0x6, 0x181f ;  /* 0x00d81f0003057f89 */ /* 0x000fec00000e0000 */
        /* <DEDUP_REMOVED lines=13> */
[----:B------:R-:W1:Y:S04]  /*24e0*/  SHFL.IDX PT, R12, R3, 0x1, 0x181f ;  /* 0x00381f00030c7f89 */ /* 0x000e6800000e0000 */
[----:B------:R-:W-:Y:S03]  /*24f0*/  SHFL.IDX PT, R13, R3, 0x2, 0x181f ;  /* 0x00581f00030d7f89 */ /* 0x000fe600000e0000 */
[C---:B------:R-:W-:Y:S01]  /*2500*/  HMMA.16816.F32 R108, R8.reuse, R22, RZ ;  /* 0x00000016086c723c */ /* 0x040fe200000018ff */
[----:B------:R-:W-:Y:S04]  /*2510*/  SHFL.IDX PT, R23, R0, 0x2, 0x181f ;  /* 0x00581f0000177f89 */ /* 0x000fe800000e0000 */
[----:B------:R-:W2:Y:S03]  /*2520*/  SHFL.IDX PT, R15, R0, 0x1, 0x181f ;  /* 0x00381f00000f7f89 */ /* 0x000ea600000e0000 */
[C---:B------:R-:W-:Y:S01]  /*2530*/  HMMA.16816.F32 R56, R8.reuse, R24, RZ ;  /* 0x000000180838723c */ /* 0x040fe200000018ff */
[----:B------:R-:W3:Y:S04]  /*2540*/  SHFL.IDX PT, R14, R3, 0x3, 0x181f ;  /* 0x00781f00030e7f89 */ /* 0x000ee800000e0000 */
[----:B------:R-:W-:Y:S03]  /*2550*/  SHFL.IDX PT, R22, R3, 0x5, 0x181f ;  /* 0x00b81f0003167f89 */ /* 0x000fe600000e0000 */
[C---:B------:R-:W-:Y:S01]  /*2560*/  HMMA.16816.F32 R64, R8.reuse, R16, RZ ;  /* 0x000000100840723c */ /* 0x040fe200000018ff */
[----:B------:R-:W-:Y:S07]  /*2570*/  SHFL.IDX PT, R3, R0, 0x5, 0x181f ;  /* 0x00b81f0000037f89 */ /* 0x000fee00000e0000 */
[C---:B------:R-:W-:Y:S01]  /*2580*/  HMMA.16816.F32 R104, R8.reuse, R26, RZ ;  /* 0x0000001a0868723c */ /* 0x040fe200000018ff */
[----:B------:R-:W-:Y:S07]  /*2590*/  LDSM.16.M88.4 R24, [R234+0x3000] ;  /* 0x00300000ea18783b */ /* 0x000fee0000000200 */
[C---:B------:R-:W-:Y:S01]  /*25a0*/  HMMA.16816.F32 R120, R8.reuse, R18, RZ ;  /* 0x000000120878723c */ /* 0x040fe200000018ff */
[----:B------:R-:W4:Y:S07]  /*25b0*/  LDSM.16.M88.4 R16, [R233+0x9100] ;  /* 0x00910000e910783b */ /* 0x000f2e0000000200 */
[C---:B------:R-:W-:Y:S01]  /*25c0*/  HMMA.16816.F32 R68, R8.reuse, R36, RZ ;  /* 0x000000240844723c */ /* 0x040fe200000018ff */
[----:B------:R-:W5:Y:S07]  /*25d0*/  SHFL.IDX PT, R36, R0, 0x4, 0x181f ;  /* 0x00981f0000247f89 */ /* 0x000f6e00000e0000 */
[C---:B------:R-:W-:Y:S08]  /*25e0*/  HMMA.16816.F32 R52, R8.reuse, R28, RZ ;  /* 0x0000001c0834723c */ /* 0x040ff000000018ff */
[C---:B------:R-:W-:Y:S07]  /*25f0*/  HMMA.16816.F32 R60, R8.reuse, R20, RZ ;  /* 0x00000014083c723c */ /* 0x040fee00000018ff */
[-C--:B-1----:R-:W-:Y:S01]  /*2600*/  IADD3 R20, P3, R12, R242.reuse, RZ ;  /* 0x000000f20c147210 */ /* 0x082fe20007f7e0ff */
[----:B------:R-:W-:Y:S04]  /*2610*/  HMMA.16816.F32 R92, R8, R40, RZ ;  /* 0x00000028085c723c */ /* 0x000fe800000018ff */
[----:B--2---:R-:W-:Y:S01]  /*2620*/  IMAD.X R21, R15, 0x1, R241, P3 ;  /* 0x000000010f157824 */ /* 0x004fe200018e06f1 */
[----:B---3--:R-:W-:-:S03]  /*2630*/  IADD3 R14, P3, R14, R242, RZ ;  /* 0x000000f20e0e7210 */ /* 0x008fc60007f7e0ff */
[----:B------:R-:W-:Y:S02]  /*2640*/  HMMA.16816.F32 R72, R8, R44, RZ ;  /* 0x0000002c0848723c */ /* 0x000fe400000018ff */
[----:B------:R-:W-:-:S06]  /*2650*/  IMAD.X R15, R35, 0x1, R241, P3 ;  /* 0x00000001230f7824 */ /* 0x000fcc00018e06f1 */
[C---:B------:R-:W-:Y:S01]  /*2660*/  HMMA.16816.F32 R88, R8.reuse, R30, RZ ;  /* 0x0000001e0858723c */ /* 0x040fe200000018ff */
[----:B------:R-:W-:Y:S07]  /*2670*/  LDSM.16.M88.4 R28, [R234+0x2800] ;  /* 0x00280000ea1c783b */ /* 0x000fee0000000200 */
[C---:B------:R-:W-:Y:S08]  /*2680*/  HMMA.16816.F32 R124, R8.reuse, R38, RZ ;  /* 0x00000026087c723c */ /* 0x040ff000000018ff */
[C---:B------:R-:W-:Y:S01]  /*2690*/  HMMA.16816.F32 R128, R8.reuse, R42, RZ ;  /* 0x0000002a0880723c */ /* 0x040fe200000018ff */
[----:B------:R-:W1:Y:S07]  /*26a0*/  LDSM.16.M88.4 R40, [R234+0x2000] ;  /* 0x00200000ea28783b */ /* 0x000e6e0000000200 */
[----:B------:R-:W-:Y:S01]  /*26b0*/  HMMA.16816.F32 R160, R8, R46, RZ ;  /* 0x0000002e08a0723c */ /* 0x000fe200000018ff */
[----:B------:R-:W-:Y:S04]  /*26c0*/  LDSM.16.M88.4 R8, [R233+0x7100] ;  /* 0x00710000e908783b */ /* 0x000fe80000000200 */
[----:B------:R-:W-:Y:S01]  /*26d0*/  @!PT LDS RZ, [RZ] ;  /* 0x00000000fffff984 */ /* 0x000fe20000000800 */
[----:B------:R-:W-:Y:S01]  /*26e0*/  @!PT LDS RZ, [RZ] ;  /* 0x00000000fffff984 */ /* 0x000fe20000000800 */
[----:B------:R-:W-:Y:S01]  /*26f0*/  @!PT LDS RZ, [RZ] ;  /* 0x00000000fffff984 */ /* 0x000fe20000000800 */
[----:B------:R2:W-:Y:S01]  /*2700*/  LDGSTS.E.BYPASS.LTC128B.128 [R118+0x100], [R6.64], !P0 ;  /* 0x0010000006767fae */ /* 0x0005e2000c101d4e */
[----:B------:R-:W-:-:S02]  /*2710*/  IADD3 R12, P0, R13, R242, RZ ;  /* 0x000000f20d0c7210 */ /* 0x000fc40007f1e0ff */
[C---:B----4-:R-:W-:Y:S01]  /*2720*/  HMMA.16816.F32 R44, R16.reuse, R24, R72 ;  /* 0x00000018102c723c */ /* 0x050fe20000001848 */
[----:B------:R3:W-:Y:S01]  /*2730*/  LDGSTS.E.BYPASS.LTC128B.128 [R118+0x900], [R20.64], !P5 ;  /* 0x0090000014767fae */ /* 0x0007e2000e901d4e */
[C---:B------:R-:W-:Y:S01]  /*2740*/  ISETP.LT.OR P5, PT, R34.reuse, 0x41, P2 ;  /* 0x000000412200780c */ /* 0x040fe200017a1670 */
[----:B------:R-:W-:Y:S01]  /*2750*/  IMAD.X R13, R23, 0x1, R241, P0 ;  /* 0x00000001170d7824 */ /* 0x000fe200000e06f1 */
[----:B------:R-:W-:Y:S01]  /*2760*/  ISETP.LT.OR P0, PT, R34, 0x21, P2 ;  /* 0x000000212200780c */ /* 0x000fe20001701670 */
[----:B------:R4:W1:Y:S03]  /*2770*/  SHFL.IDX PT, R23, R0, 0x6, 0x181f ;  /* 0x00d81f0000177f89 */ /* 0x00086600000e0000 */
[C---:B------:R-:W-:Y:S08]  /*2780*/  HMMA.16816.F32 R220, R16.reuse, R82, R104 ;  /* 0x0000005210dc723c */ /* 0x040ff00000001868 */
[----:B------:R-:W-:Y:S01]  /*2790*/  HMMA.16816.F32 R212, R16, R78, R108 ;  /* 0x0000004e10d4723c */ /* 0x000fe2000000186c */
[----:B------:R1:W-:Y:S04]  /*27a0*/  LDGSTS.E.BYPASS.LTC128B.128 [R118+0x1100], [R12.64], !P0 ;  /* 0x011000000c767fae */ /* 0x0003e8000c101d4e */
[----:B------:R3:W-:Y:S01]  /*27b0*/  LDGSTS.E.BYPASS.LTC128B.128 [R118+0x1900], [R14.64], !P6 ;  /* 0x019000000e767fae */ /* 0x0007e2000f101d4e */
[----:B--2---:R-:W-:-:S02]  /*27c0*/  IADD3 R6, P3, R33, R242, RZ ;  /* 0x000000f221067210 */ /* 0x004fc40007f7e0ff */
[C---:B------:R-:W-:Y:S01]  /*27d0*/  HMMA.16816.F32 R132, R16.reuse, R80, R56 ;  /* 0x000000501084723c */ /* 0x040fe20000001838 */
[----:B----4-:R-:W-:Y:S02]  /*27e0*/  IMAD.MOV.U32 R0, RZ, RZ, 0x40 ;  /* 0x00000040ff007424 */ /* 0x010fe400078e00ff */
[----:B-----5:R-:W-:Y:S01]  /*27f0*/  IMAD.X R7, R36, 0x1, R241, P3 ;  /* 0x0000000124077824 */ /* 0x020fe200018e06f1 */
[C---:B------:R-:W-:Y:S02]  /*2800*/  ISETP.LT.OR P3, PT, R34.reuse, 0x51, P2 ;  /* 0x000000512200780c */ /* 0x040fe40001761670 */
[----:B------:R-:W-:Y:S02]  /*2810*/  ISETP.LT.OR P2, PT, R34, 0x61, P2 ;  /* 0x000000612200780c */ /* 0x000fe40001741670 */
[----:B------:R-:W-:Y:S01]  /*2820*/  HMMA.16816.F32 R36, R16, R86, R88 ;  /* 0x000000561024723c */ /* 0x000fe20000001858 */
[----:B------:R-:W-:Y:S01]  /*2830*/  SEL R0, R0, 0xffffffc0, !P1 ;  /* 0xffffffc000007807 */ /* 0x000fe20004800000 */
[----:B------:R2:W-:Y:S01]  /*2840*/  LDGSTS.E.BYPASS.LTC128B.128 [R118+0x2100], [R6.64], !P5 ;  /* 0x0210000006767fae */ /* 0x0005e2000e901d4e */
[----:B------:R-:W-:-:S03]  /*2850*/  ISETP.GT.AND P5, PT, R248, 0x6f, PT ;  /* 0x0000006ff800780c */ /* 0x000fc60003fa4270 */
[----:B------:R-:W-:Y:S02]  /*2860*/  IMAD.IADD R229, R119, 0x1, R0 ;  /* 0x0000000177e57824 */ /* 0x000fe400078e0200 */
[----:B------:R-:W-:Y:S01]  /*2870*/  HMMA.16816.F32 R108, R16, R50, R120 ;  /* 0x00000032106c723c */ /* 0x000fe20000001878 */
[----:B------:R-:W-:Y:S01]  /*2880*/  IMAD.IADD R228, R0, 0x1, R234 ;  /* 0x0000000100e47824 */ /* 0x000fe200078e02ea */
[----:B-1----:R-:W-:Y:S02]  /*2890*/  IADD3 R12, P0, R22, R242, RZ ;  /* 0x000000f2160c7210 */ /* 0x002fe40007f1e0ff */
[----:B------:R-:W-:-:S03]  /*28a0*/  LOP3.LUT R0, R116, R117, RZ, 0xfc, !PT ;  /* 0x0000007574007212 */ /* 0x000fc600078efcff */
[--C-:B------:R-:W-:Y:S01]  /*28b0*/  IMAD.X R13, R3, 0x1, R241.reuse, P0 ;  /* 0x00000001030d7824 */ /* 0x100fe200000e06f1 */
[----:B---3--:R-:W-:Y:S01]  /*28c0*/  IADD3 R14, P0, R5, R242, RZ ;  /* 0x000000f2050e7210 */ /* 0x008fe20007f1e0ff */
[C---:B------:R-:W-:Y:S01]  /*28d0*/  HMMA.16816.F32 R104, R16.reuse, R42, R124 ;  /* 0x0000002a1068723c */ /* 0x040fe2000000187c */
[----:B------:R-:W-:Y:S02]  /*28e0*/  IADD3 R3, R118, 0x100, RZ ;  /* 0x0000010076037810 */ /* 0x000fe40007ffe0ff */
[----:B------:R1:W-:Y:S01]  /*28f0*/  LDGSTS.E.BYPASS.LTC128B.128 [R118+0x2900], [R12.64], !P3 ;  /* 0x029000000c767fae */ /* 0x0003e2000d901d4e */
[----:B------:R-:W-:Y:S01]  /*2900*/  IMAD.X R15, R23, 0x1, R241, P0 ;  /* 0x00000001170f7824 */ /* 0x000fe200000e06f1 */
[----:B------:R-:W-:Y:S02]  /*2910*/  PLOP3.LUT P0, PT, PT, PT, UP0, 0x80, 0x0 ;  /* 0x000000000000781c */ /* 0x000fe40003f0f008 */
[----:B------:R-:W-:Y:S01]  /*2920*/  STL [R1+0x14], R3 ;  /* 0x0000140301007387 */ /* 0x000fe20000100800 */
[C---:B------:R-:W-:Y:S03]  /*2930*/  HMMA.16816.F32 R136, R16.reuse, R84, R52 ;  /* 0x000000541088723c */ /* 0x040fe60000001834 */
[----:B------:R1:W-:Y:S04]  /*2940*/  LDGSTS.E.BYPASS.LTC128B.128 [R118+0x3100], [R14.64], !P2 ;  /* 0x031000000e767fae */ /* 0x0003e8000d101d4e */
[----:B------:R-:W-:Y:S01]  /*2950*/  LDSM.16.M88.4 R20, [R231+0x9100] ;  /* 0x00910000e714783b */ /* 0x000fe20000000200 */
[C---:B------:R-:W-:Y:S03]  /*2960*/  HMMA.16816.F32 R112, R16.reuse, R76, R60 ;  /* 0x0000004c1070723c */ /* 0x040fe6000000183c */
[----:B------:R-:W3:Y:S04]  /*2970*/  LDSM.16.M88.4 R72, [R229+0x3900] ;  /* 0x00390000e548783b */ /* 0x000ee80000000200 */
[----:B------:R-:W4:Y:S01]  /*2980*/  LDSM.16.M88.4 R88, [R229+0x6900] ;  /* 0x00690000e558783b */ /* 0x000f220000000200 */
[C---:B------:R-:W-:Y:S03]  /*2990*/  HMMA.16816.F32 R100, R16.reuse, R48, R64 ;  /* 0x000000301064723c */ /* 0x040fe60000001840 */
[----:B------:R-:W5:Y:S04]  /*29a0*/  LDSM.16.M88.4 R56, [R229+0x5900] ;  /* 0x00590000e538783b */ /* 0x000f680000000200 */
[----:B------:R-:W2:Y:S01]  /*29b0*/  LDSM.16.M88.4 R60, [R229+0x5100] ;  /* 0x00510000e53c783b */ /* 0x000ea20000000200 */
[C---:B------:R-:W-:Y:S03]  /*29c0*/  HMMA.16816.F32 R96, R16.reuse, R40, R68 ;  /* 0x000000281060723c */ /* 0x040fe60000001844 */
[----:B------:R-:W2:Y:S04]  /*29d0*/  LDSM.16.M88.4 R52, [R229+0x6100] ;  /* 0x00610000e534783b */ /* 0x000ea80000000200 */
[----:B------:R-:W-:Y:S01]  /*29e0*/  LDSM.16.M88.4 R68, [R229+0x4100] ;  /* 0x00410000e544783b */ /* 0x000fe20000000200 */
[C---:B------:R-:W-:Y:S03]  /*29f0*/  HMMA.16816.F32 R92, R16.reuse, R28, R92 ;  /* 0x0000001c105c723c */ /* 0x040fe6000000185c */
[----:B------:R-:W-:Y:S04]  /*2a00*/  LDSM.16.M88.4 R64, [R229+0x4900] ;  /* 0x00490000e540783b */ /* 0x000fe80000000200 */
[----:B-1----:R-:W-:Y:S01]  /*2a10*/  LDSM.16.M88.4 R12, [R232+0x7100] ;  /* 0x00710000e80c783b */ /* 0x002fe20000000200 */
[C---:B------:R-:W-:Y:S03]  /*2a20*/  HMMA.16816.F32 R124, R16.reuse, R30, R128 ;  /* 0x0000001e107c723c */ /* 0x040fe60000001880 */
[----:B------:R-:W-:Y:S04]  /*2a30*/  LDSM.16.M88.4 R32, [R228+0x2000] ;  /* 0x00200000e420783b */ /* 0x000fe80000000200 */
[----:B------:R-:W0:Y:S01]  /*2a40*/  LDGDEPBAR ;  /* 0x00000000000079af */ /* 0x000e220000000000 */
[----:B------:R-:W-:Y:S03]  /*2a50*/  HMMA.16816.F32 R120, R16, R26, R160 ;  /* 0x0000001a1078723c */ /* 0x000fe600000018a0 */
[----:B------:R-:W1:Y:S05]  /*2a60*/  LDSM.16.M88.4 R16, [R231+0x7100] ;  /* 0x00710000e710783b */ /* 0x000e6a0000000200 */
[C---:B------:R-:W-:Y:S08]  /*2a70*/  HMMA.16816.F32 R128, R8.reuse, R84, R168 ;  /* 0x000000540880723c */ /* 0x040ff000000018a8 */
[C---:B------:R-:W-:Y:S08]  /*2a80*/  HMMA.16816.F32 R192, R8.reuse, R80, R192 ;  /* 0x0000005008c0723c */ /* 0x040ff000000018c0 */
[C---:B------:R-:W-:Y:S08]  /*2a90*/  HMMA.16816.F32 R84, R8.reuse, R86, R224 ;  /* 0x000000560854723c */ /* 0x040ff000000018e0 */
[C---:B------:R-:W-:Y:S08]  /*2aa0*/  HMMA.16816.F32 R196, R8.reuse, R76, R164 ;  /* 0x0000004c08c4723c */ /* 0x040ff000000018a4 */
        /* <DEDUP_REMOVED lines=8> */
[C---:B------:R-:W-:Y:S08]  /*2b30*/  HMMA.16816.F32 R208, R8.reuse, R28, R148 ;  /* 0x0000001c08d0723c */ /* 0x040ff00000001894 */
[C---:B------:R-:W-:Y:S08]  /*2b40*/  HMMA.16816.F32 R216, R8.reuse, R24, R140 ;  /* 0x0000001808d8723c */ /* 0x040ff0000000188c */
[C---:B------:R-:W-:Y:S01]  /*2b50*/  HMMA.16816.F32 R188, R8.reuse, R30, R188 ;  /* 0x0000001e08bc723c */ /* 0x040fe200000018bc */
[----:B------:R-:W-:Y:S07]  /*2b60*/  LDSM.16.M88.4 R28, [R228+0x2800] ;  /* 0x00280000e41c783b */ /* 0x000fee0000000200 */
[----:B------:R-:W-:Y:S01]  /*2b70*/  HMMA.16816.F32 R184, R8, R26, R144 ;  /* 0x0000001a08b8723c */ /* 0x000fe20000001890 */
[----:B------:R-:W-:Y:S04]  /*2b80*/  LDSM.16.M88.4 R8, [R232+0x9100] ;  /* 0x00910000e808783b */ /* 0x000fe80000000200 */
[----:B------:R-:W-:Y:S03]  /*2b90*/  LDSM.16.M88.4 R24, [R228+0x3000] ;  /* 0x00300000e418783b */ /* 0x000fe60000000200 */
[C---:B---3--:R-:W-:Y:S01]  /*2ba0*/  HMMA.16816.F32 R144, R20.reuse, R74, R36 ;  /* 0x0000004a1490723c */ /* 0x048fe20000001824 */
[----:B------:R-:W3:Y:S07]  /*2bb0*/  LDSM.16.M88.4 R36, [R228+0x1800] ;  /* 0x00180000e424783b */ /* 0x000eee0000000200 */
[----:B----4-:R-:W-:Y:S01]  /*2bc0*/  HMMA.16816.F32 R148, R20, R88, R44 ;  /* 0x000000581494723c */ /* 0x010fe2000000182c */
[----:B------:R-:W4:Y:S01]  /*2bd0*/  LDSM.16.M88.4 R44, [R228+0x800] ;  /* 0x00080000e42c783b */ /* 0x000f220000000200 */
[----:B------:R-:W-:-:S06]  /*2be0*/  DEPBAR.LE SB0, 0x0 ;  /* 0x000080000000791a */ /* 0x000fcc0000000000 */
[C---:B-----5:R-:W-:Y:S08]  /*2bf0*/  HMMA.16816.F32 R156, R20.reuse, R56, R96 ;  /* 0x00000038149c723c */ /* 0x060ff00000001860 */
[C---:B--2---:R-:W-:Y:S08]  /*2c00*/  HMMA.16816.F32 R160, R20.reuse, R60, R100 ;  /* 0x0000003c14a0723c */ /* 0x044ff00000001864 */
[----:B------:R-:W-:Y:S08]  /*2c10*/  HMMA.16816.F32 R152, R20, R52, R92 ;  /* 0x000000341498723c */ /* 0x000ff0000000185c */
[----:B-1----:R-:W-:Y:S08]  /*2c20*/  HMMA.16816.F32 R96, R16, R74, R84 ;  /* 0x0000004a1060723c */ /* 0x002ff00000001854 */
[C---:B------:R-:W-:Y:S08]  /*2c30*/  HMMA.16816.F32 R180, R20.reuse, R72, R136 ;  /* 0x0000004814b4723c */ /* 0x040ff00000001888 */
[C---:B------:R-:W-:Y:S08]  /*2c40*/  HMMA.16816.F32 R172, R20.reuse, R68, R132 ;  /* 0x0000004414ac723c */ /* 0x040ff00000001884 */
[----:B------:R-:W-:Y:S08]  /*2c50*/  HMMA.16816.F32 R140, R20, R70, R220 ;  /* 0x00000046148c723c */ /* 0x000ff000000018dc */
        /* <DEDUP_REMOVED lines=12> */
[----:B------:R-:W-:Y:S08]  /*2d20*/  HMMA.16816.F32 R60, R16, R58, R176 ;  /* 0x0000003a103c723c */ /* 0x000ff000000018b0 */
[C---:B------:R-:W-:Y:S08]  /*2d30*/  HMMA.16816.F32 R108, R20.reuse, R54, R124 ;  /* 0x00000036146c723c */ /* 0x040ff0000000187c */
[----:B------:R-:W-:Y:S08]  /*2d40*/  HMMA.16816.F32 R104, R20, R90, R120 ;  /* 0x0000005a1468723c */ /* 0x000ff00000001878 */
[C---:B------:R-:W-:Y:S08]  /*2d50*/  HMMA.16816.F32 R56, R16.reuse, R52, R208 ;  /* 0x000000341038723c */ /* 0x040ff000000018d0 */
[C---:B------:R-:W-:Y:S08]  /*2d60*/  HMMA.16816.F32 R52, R16.reuse, R54, R188 ;  /* 0x000000361034723c */ /* 0x040ff000000018bc */
[C---:B------:R-:W-:Y:S08]  /*2d70*/  HMMA.16816.F32 R20, R16.reuse, R88, R216 ;  /* 0x000000581014723c */ /* 0x040ff000000018d8 */
[----:B------:R-:W-:Y:S08]  /*2d80*/  HMMA.16816.F32 R16, R16, R90, R184 ;  /* 0x0000005a1010723c */ /* 0x000ff000000018b8 */
[C---:B---3--:R-:W-:Y:S08]  /*2d90*/  HMMA.16816.F32 R160, R8.reuse, R36, R160 ;  /* 0x0000002408a0723c */ /* 0x048ff000000018a0 */
[----:B------:R-:W-:Y:S08]  /*2da0*/  HMMA.16816.F32 R132, R8, R38, R132 ;  /* 0x000000260884723c */ /* 0x000ff00000001884 */
[C---:B------:R-:W-:Y:S08]  /*2db0*/  HMMA.16816.F32 R72, R12.reuse, R36, R72 ;  /* 0x000000240c48723c */ /* 0x040ff00000001848 */
[C---:B------:R-:W-:Y:S08]  /*2dc0*/  HMMA.16816.F32 R68, R12.reuse, R38, R68 ;  /* 0x000000260c44723c */ /* 0x040ff00000001844 */
[----:B------:R-:W-:Y:S08]  /*2dd0*/  HMMA.16816.F32 R36, R12, R24, R20 ;  /* 0x000000180c24723c */ /* 0x000ff00000001814 */
[C---:B------:R-:W-:Y:S08]  /*2de0*/  HMMA.16816.F32 R180, R8.reuse, R48, R180 ;  /* 0x0000003008b4723c */ /* 0x040ff000000018b4 */
[C---:B------:R-:W-:Y:S08]  /*2df0*/  HMMA.16816.F32 R144, R8.reuse, R50, R144 ;  /* 0x000000320890723c */ /* 0x040ff00000001890 */
[C---:B----4-:R-:W-:Y:S08]  /*2e00*/  HMMA.16816.F32 R172, R8.reuse, R44, R172 ;  /* 0x0000002c08ac723c */ /* 0x050ff000000018ac */
        /* <DEDUP_REMOVED lines=21> */
[----:B------:R-:W-:Y:S07]  /*2f60*/  @!P0 BRA `(.L_x_658) ;  /* 0x0000041000008947 */ /* 0x000fee0003800000 */
[----:B------:R-:W-:Y:S01]  /*2f70*/  IMAD.U32 R3, RZ, RZ, UR11 ;  /* 0x0000000bff037e24 */ /* 0x000fe2000f8e00ff */
[----:B------:R-:W-:Y:S01]  /*2f80*/  PLOP3.LUT P1, PT, PT, PT, UP2, 0x80, 0x0 ;  /* 0x000000000000781c */ /* 0x000fe20003f2f028 */
[----:B------:R-:W-:Y:S01]  /*2f90*/  IMAD.MOV.U32 R245, RZ, RZ, RZ ;  /* 0x000000fffff57224 */ /* 0x000fe200078e00ff */
[----:B------:R-:W-:-:S02]  /*2fa0*/  PLOP3.LUT P0, PT, PT, PT, UP2, 0x80, 0x0 ;  /* 0x000000000000781c */ /* 0x000fc40003f0f028 */
        /* <DEDUP_REMOVED lines=25> */
[----:B------:R-:W-:Y:S03]  /*3140*/  SHFL.IDX PT, R10, R5, 0x2, 0x181f ;  /* 0x00581f00050a7f89 */ /* 0x000fe600000e0000 */
[----:B------:R-:W-:Y:S01]  /*3150*/  LEA.HI.X R3, R3, c[0x0][0x1cc], R6, 0x1, P0 ;  /* 0x0000730003037a11 */ /* 0x000fe200000f0c06 */
[----:B------:R-:W1:Y:S04]  /*3160*/  SHFL.IDX PT, R7, R5, RZ, 0x181f ;  /* 0x00181fff05077589 */ /* 0x000e6800000e0000 */
[----:B------:R-:W2:Y:S04]  /*3170*/  SHFL.IDX PT, R6, R5, 0x1, 0x181f ;  /* 0x00381f0005067f89 */ /* 0x000ea800000e0000 */
[----:B------:R-:W3:Y:S04]  /*3180*/  SHFL.IDX PT, R9, R3, RZ, 0x181f ;  /* 0x00181fff03097589 */ /* 0x000ee800000e0000 */
[----:B------:R-:W4:Y:S04]  /*3190*/  SHFL.IDX PT, R11, R3, 0x1, 0x181f ;  /* 0x00381f00030b7f89 */ /* 0x000f2800000e0000 */
[----:B------:R-:W5:Y:S04]  /*31a0*/  SHFL.IDX PT, R12, R5, 0x3, 0x181f ;  /* 0x00781f00050c7f89 */ /* 0x000f6800000e0000 */
[----:B------:R-:W5:Y:S04]  /*31b0*/  SHFL.IDX PT, R13, R5, 0x4, 0x181f ;  /* 0x00981f00050d7f89 */ /* 0x000f6800000e0000 */
[----:B------:R-:W5:Y:S01]  /*31c0*/  SHFL.IDX PT, R15, R3, 0x2, 0x181f ;  /* 0x00581f00030f7f89 */ /* 0x000f6200000e0000 */
[----:B-1----:R-:W-:-:S03]  /*31d0*/  IADD3 R8, P1, R7, R242, RZ ;  /* 0x000000f207087210 */ /* 0x002fc60007f3e0ff */
[----:B------:R-:W-:Y:S01]  /*31e0*/  SHFL.IDX PT, R16, R5, 0x5, 0x181f ;  /* 0x00b81f0005107f89 */ /* 0x000fe200000e0000 */
[----:B--2---:R-:W-:-:S03]  /*31f0*/  IADD3 R6, P0, R6, R242, RZ ;  /* 0x000000f206067210 */ /* 0x004fc60007f1e0ff */
[----:B------:R-:W-:Y:S01]  /*3200*/  SHFL.IDX PT, R5, R5, 0x6, 0x181f ;  /* 0x00d81f0005057f89 */ /* 0x000fe200000e0000 */
[----:B---3--:R-:W-:-:S03]  /*3210*/  IMAD.X R9, R9, 0x1, R241, P1 ;  /* 0x0000000109097824 */ /* 0x008fc600008e06f1 */
[----:B------:R-:W1:Y:S01]  /*3220*/  SHFL.IDX PT, R19, R3, 0x3, 0x181f ;  /* 0x00781f0003137f89 */ /* 0x000e6200000e0000 */
[----:B----4-:R-:W-:Y:S01]  /*3230*/  IMAD.X R7, R11, 0x1, R241, P0 ;  /* 0x000000010b077824 */ /* 0x010fe200000e06f1 */
[-C--:B------:R-:W-:Y:S02]  /*3240*/  IADD3 R14, P0, R10, R242.reuse, RZ ;  /* 0x000000f20a0e7210 */ /* 0x080fe40007f1e0ff */
[----:B------:R-:W2:Y:S01]  /*3250*/  SHFL.IDX PT, R18, R3, 0x4, 0x181f ;  /* 0x00981f0003127f89 */ /* 0x000ea200000e0000 */
[----:B-----5:R-:W-:-:S03]  /*3260*/  IADD3 R12, P3, R12, R242, RZ ;  /* 0x000000f20c0c7210 */ /* 0x020fc60007f7e0ff */
[----:B------:R-:W3:Y:S01]  /*3270*/  SHFL.IDX PT, R17, R3, 0x5, 0x181f ;  /* 0x00b81f0003117f89 */ /* 0x000ee200000e0000 */
[----:B------:R-:W-:-:S03]  /*3280*/  IADD3 R10, P2, R13, R242, RZ ;  /* 0x000000f20d0a7210 */ /* 0x000fc60007f5e0ff */
[----:B------:R-:W4:Y:S01]  /*3290*/  SHFL.IDX PT, R3, R3, 0x6, 0x181f ;  /* 0x00d81f0003037f89 */ /* 0x000f2200000e0000 */
[----:B------:R-:W-:-:S03]  /*32a0*/  IMAD.X R15, R15, 0x1, R241, P0 ;  /* 0x000000010f0f7824 */ /* 0x000fc600000e06f1 */
[----:B------:R5:W-:Y:S04]  /*32b0*/  LDGSTS.E.BYPASS.LTC128B.128 [R118+0x3900], [R8.64], !P4 ;  /* 0x0390000008767fae */ /* 0x000be8000e101d4e */
[----:B------:R3:W-:Y:S01]  /*32c0*/  LDGSTS.E.BYPASS.LTC128B.128 [R118+0x4100], [R6.64], !P4 ;  /* 0x0410000006767fae */ /* 0x0007e2000e101d4e */
[----:B-1----:R-:W-:-:S03]  /*32d0*/  IMAD.X R13, R19, 0x1, R241, P3 ;  /* 0x00000001130d7824 */ /* 0x002fc600018e06f1 */
[----:B------:R1:W-:Y:S01]  /*32e0*/  LDGSTS.E.BYPASS.LTC128B.128 [R118+0x4900], [R14.64], !P4 ;  /* 0x049000000e767fae */ /* 0x0003e2000e101d4e */
[----:B--2---:R-:W-:-:S03]  /*32f0*/  IMAD.X R11, R18, 0x1, R241, P2 ;  /* 0x00000001120b7824 */ /* 0x004fc600010e06f1 */
[----:B------:R1:W-:Y:S04]  /*3300*/  LDGSTS.E.BYPASS.LTC128B.128 [R118+0x5100], [R12.64], !P4 ;  /* 0x051000000c767fae */ /* 0x0003e8000e101d4e */
[----:B------:R1:W-:Y:S01]  /*3310*/  LDGSTS.E.BYPASS.LTC128B.128 [R118+0x5900], [R10.64], !P4 ;  /* 0x059000000a767fae */ /* 0x0003e2000e101d4e */
[-C--:B-----5:R-:W-:Y:S02]  /*3320*/  IADD3 R8, P1, R16, R242.reuse, RZ ;  /* 0x000000f210087210 */ /* 0x0a0fe40007f3e0ff */
[----:B---3--:R-:W-:-:S03]  /*3330*/  IADD3 R6, P0, R5, R242, RZ ;  /* 0x000000f205067210 */ /* 0x008fc60007f1e0ff */
[--C-:B------:R-:W-:Y:S02]  /*3340*/  IMAD.X R9, R17, 0x1, R241.reuse, P1 ;  /* 0x0000000111097824 */ /* 0x100fe400008e06f1 */
[----:B----4-:R-:W-:-:S03]  /*3350*/  IMAD.X R7, R3, 0x1, R241, P0 ;  /* 0x0000000103077824 */ /* 0x010fc600000e06f1 */
[----:B------:R1:W-:Y:S04]  /*3360*/  LDGSTS.E.BYPASS.LTC128B.128 [R118+0x6100], [R8.64], !P4 ;  /* 0x0610000008767fae */ /* 0x0003e8000e101d4e */
[----:B------:R1:W-:Y:S02]  /*3370*/  LDGSTS.E.BYPASS.LTC128B.128 [R118+0x6900], [R6.64], !P4 ;  /* 0x0690000006767fae */ /* 0x0003e4000e101d4e */
.L_x_658:
[----:B------:R-:W-:Y:S01]  /*3380*/  FMUL.FTZ R3, R69, c[0x0][0x320] ;  /* 0x0000c80045037a20 */ /* 0x000fe20000410000 */
[----:B------:R-:W-:Y:S01]  /*3390*/  LOP3.LUT R5, R244, 0xffffffe0, RZ, 0xc0, !PT ;  /* 0xffffffe0f4057812 */ /* 0x000fe200078ec0ff */
[----:B-1----:R-:W-:Y:S01]  /*33a0*/  FMUL.FTZ R8, R182, c[0x0][0x320] ;  /* 0x0000c800b6087a20 */ /* 0x002fe20000410000 */
[----:B------:R-:W-:Y:S01]  /*33b0*/  SHF.R.S32.HI R7, RZ, 0x1f, R243 ;  /* 0x0000001fff077819 */ /* 0x000fe200000114f3 */
[----:B------:R1:W-:Y:S01]  /*33c0*/  MUFU.TANH R124, R3 ;  /* 0x00000003007c7308 */ /* 0x0003e20000002400 */
[----:B------:R-:W-:Y:S01]  /*33d0*/  LEA.HI R6, R247, R246, RZ, 0x2 ;  /* 0x000000f6f7067211 */ /* 0x000fe200078f10ff */
[----:B------:R-:W-:Y:S01]  /*33e0*/  IMAD.IADD R5, R246, 0x1, -R5 ;  /* 0x00000001f6057824 */ /* 0x000fe200078e0a05 */
[----:B------:R-:W-:Y:S01]  /*33f0*/  PLOP3.LUT P1, PT, PT, PT, UP1, 0x80, 0x0 ;  /* 0x000000000000781c */ /* 0x000fe20003f2f018 */
[----:B------:R-:W-:Y:S01]  /*3400*/  FMUL.FTZ R33, R54, c[0x0][0x320] ;  /* 0x0000c80036217a20 */ /* 0x000fe20000410000 */
[----:B------:R-:W-:Y:S01]  /*3410*/  LOP3.LUT R6, R6, 0xfffffffc, RZ, 0xc0, !PT ;  /* 0xfffffffc06067812 */ /* 0x000fe200078ec0ff */
[----:B------:R-:W-:Y:S01]  /*3420*/  FMUL.FTZ R48, R23, c[0x0][0x320] ;  /* 0x0000c80017307a20 */ /* 0x000fe20000410000 */
[----:B------:R-:W-:Y:S01]  /*3430*/  PLOP3.LUT P0, PT, PT, PT, UP1, 0x80, 0x0 ;  /* 0x000000000000781c */ /* 0x000fe20003f0f018 */
[----:B------:R-:W-:Y:S01]  /*3440*/  MUFU.TANH R31, R8 ;  /* 0x00000008001f7308 */ /* 0x000fe20000002400 */
[----:B------:R-:W-:Y:S01]  /*3450*/  FMUL.FTZ R10, R148, c[0x0][0x320] ;  /* 0x0000c800940a7a20 */ /* 0x000fe20000410000 */
[----:B------:R-:W-:Y:S01]  /*3460*/  ULDC.64 UR4, c[0x0][0x2c8] ;  /* 0x0000b20000047ab9 */ /* 0x000fe20000000a00 */
[----:B------:R-:W-:Y:S01]  /*3470*/  IMAD.IADD R6, R246, 0x1, -R6 ;  /* 0x00000001f6067824 */ /* 0x000fe200078e0a06 */
[----:B------:R-:W-:Y:S01]  /*3480*/  UIMAD.WIDE.U32 UR26, UR10, UR4, URZ ;  /* 0x000000040a1a72a5 */ /* 0x000fe2000f8e003f */
[----:B------:R-:W-:Y:S01]  /*3490*/  FMUL.FTZ R29, R86, c[0x0][0x320] ;  /* 0x0000c800561d7a20 */ /* 0x000fe20000410000 */
[----:B------:R-:W-:Y:S01]  /*34a0*/  UIADD3 UR6, UR6, -0x2, URZ ;  /* 0xfffffffe06067890 */ /* 0x000fe2000fffe03f */
[----:B------:R-:W-:Y:S01]  /*34b0*/  FMUL.FTZ R30, R59, c[0x0][0x320] ;  /* 0x0000c8003b1e7a20 */ /* 0x000fe20000410000 */
[----:B------:R2:W-:Y:S01]  /*34c0*/  MUFU.TANH R28, R10 ;  /* 0x0000000a001c7308 */ /* 0x0005e20000002400 */
[----:B-1----:R-:W-:Y:S01]  /*34d0*/  FMUL.FTZ R3, R100, c[0x0][0x320] ;  /* 0x0000c80064037a20 */ /* 0x002fe20000410000 */
[----:B------:R-:W-:Y:S01]  /*34e0*/  UMOV UR4, URZ ;  /* 0x0000003f00047c82 */ /* 0x000fe20008000000 */
[----:B------:R-:W-:Y:S01]  /*34f0*/  FMUL.FTZ R35, R55, c[0x0][0x320] ;  /* 0x0000c80037237a20 */ /* 0x000fe20000410000 */
[----:B------:R-:W0:Y:S01]  /*3500*/  LDGDEPBAR ;  /* 0x00000000000079af */ /* 0x000e220000000000 */
[----:B------:R-:W-:-:S02]  /*3510*/  FMUL.FTZ R39, R39, c[0x0][0x320] ;  /* 0x0000c80027277a20 */ /* 0x000fc40000410000 */
[----:B------:R-:W-:Y:S01]  /*3520*/  IMAD.SHL.U32 R224, R0, 0x2, RZ ;  /* 0x0000000200e07824 */ /* 0x000fe200078e00ff */
[----:B------:R1:W3:Y:S03]  /*3530*/  MUFU.TANH R123, R3 ;  /* 0x00000003007b7308 */ /* 0x0002e60000002400 */
[--C-:B------:R-:W-:Y:S02]  /*3540*/  IMAD R225, R4, 0x2, R224.reuse ;  /* 0x0000000204e17824 */ /* 0x100fe400078e02e0 */
[C---:B------:R-:W-:Y:S02]  /*3550*/  IMAD R227, R2.reuse, 0x2, R224 ;  /* 0x0000000202e37824 */ /* 0x040fe400078e02e0 */
[----:B------:R-:W-:Y:S02]  /*3560*/  IMAD R226, R2, 0x2, R225 ;  /* 0x0000000202e27824 */ /* 0x000fe400078e02e1 */
[----:B--2---:R-:W-:-:S04]  /*3570*/  FMUL.FTZ R10, R149, c[0x0][0x320] ;  /* 0x0000c800950a7a20 */ /* 0x004fc80000410000 */
[----:B------:R2:W-:Y:S01]  /*3580*/  MUFU.TANH R24, R10 ;  /* 0x0000000a00187308 */ /* 0x0005e20000002400 */
[----:B-1----:R-:W-:-:S07]  /*3590*/  FMUL.FTZ R3, R101, c[0x0][0x320] ;  /* 0x0000c80065037a20 */ /* 0x002fce0000410000 */
[----:B------:R1:W4:Y:S01]  /*35a0*/  MUFU.TANH R18, R3 ;  /* 0x0000000300127308 */ /* 0x0003220000002400 */
[----:B--2---:R-:W-:-:S07]  /*35b0*/  FMUL.FTZ R10, R107, c[0x0][0x320] ;  /* 0x0000c8006b0a7a20 */ /* 0x004fce0000410000 */
[----:B------:R-:W-:Y:S01]  /*35c0*/  MUFU.TANH R10, R10 ;  /* 0x0000000a000a7308 */ /* 0x000fe20000002400 */
[----:B-1----:R-:W-:-:S07]  /*35d0*/  FMUL.FTZ R3, R96, c[0x0][0x320] ;  /* 0x0000c80060037a20 */ /* 0x002fce0000410000 */
[----:B------:R1:W-:Y:S02]  /*35e0*/  MUFU.TANH R19, R3 ;  /* 0x0000000300137308 */ /* 0x0003e40000002400 */
[----:B-1----:R-:W-:-:S06]  /*35f0*/  FMUL.FTZ R3, R97, c[0x0][0x320] ;  /* 0x0000c80061037a20 */ /* 0x002fcc0000410000 */
[----:B------:R1:W-:Y:S02]  /*3600*/  MUFU.TANH R122, R3 ;  /* 0x00000003007a7308 */ /* 0x0003e40000002400 */
[----:B-1----:R-:W-:-:S06]  /*3610*/  FMUL.FTZ R3, R92, c[0x0][0x320] ;  /* 0x0000c8005c037a20 */ /* 0x002fcc0000410000 */
[----:B------:R1:W2:Y:S02]  /*3620*/  MUFU.TANH R121, R3 ;  /* 0x0000000300797308 */ /* 0x0002a40000002400 */
[----:B-1----:R-:W-:-:S06]  /*3630*/  FMUL.FTZ R3, R93, c[0x0][0x320] ;  /* 0x0000c8005d037a20 */ /* 0x002fcc0000410000 */
[----:B------:R1:W5:Y:S02]  /*3640*/  MUFU.TANH R40, R3 ;  /* 0x0000000300287308 */ /* 0x0003640000002400 */
[----:B-1----:R-:W-:-:S06]  /*3650*/  FMUL.FTZ R3, R84, c[0x0][0x320] ;  /* 0x0000c80054037a20 */ /* 0x002fcc0000410000 */
[----:B------:R1:W1:Y:S02]  /*3660*/  MUFU.TANH R41, R3 ;  /* 0x0000000300297308 */ /* 0x0002640000002400 */
[----:B-1----:R-:W-:-:S06]  /*3670*/  FMUL.FTZ R3, R85, c[0x0][0x320] ;  /* 0x0000c80055037a20 */ /* 0x002fcc0000410000 */
[----:B------:R1:W-:Y:S02]  /*3680*/  MUFU.TANH R42, R3 ;  /* 0x00000003002a7308 */ /* 0x0003e40000002400 */
[----:B-1----:R-:W-:-:S06]  /*3690*/  FMUL.FTZ R3, R80, c[0x0][0x320] ;  /* 0x0000c80050037a20 */ /* 0x002fcc0000410000 */
[----:B------:R1:W-:Y:S02]  /*36a0*/  MUFU.TANH R130, R3 ;  /* 0x0000000300827308 */ /* 0x0003e40000002400 */
[----:B-1----:R-:W-:-:S06]  /*36b0*/  FMUL.FTZ R3, R81, c[0x0][0x320] ;  /* 0x0000c80051037a20 */ /* 0x002fcc0000410000 */
[----:B------:R1:W1:Y:S02]  /*36c0*/  MUFU.TANH R120, R3 ;  /* 0x0000000300787308 */ /* 0x0002640000002400 */
[----:B-1----:R-:W-:-:S06]  /*36d0*/  FMUL.FTZ R3, R76, c[0x0][0x320] ;  /* 0x0000c8004c037a20 */ /* 0x002fcc0000410000 */
[----:B------:R1:W1:Y:S02]  /*36e0*/  MUFU.TANH R118, R3 ;  /* 0x0000000300767308 */ /* 0x0002640000002400 */
        /* <DEDUP_REMOVED lines=24> */
[----:B-1----:R-:W-:Y:S02]  /*3870*/  FMUL.FTZ R3, R36, c[0x0][0x320] ;  /* 0x0000c80024037a20 */ /* 0x002fe40000410000 */
[----:B------:R-:W-:-:S04]  /*3880*/  FMUL.FTZ R36, R38, c[0x0][0x320] ;  /* 0x0000c80026247a20 */ /* 0x000fc80000410000 */
[----:B------:R1:W1:Y:S01]  /*3890*/  MUFU.TANH R88, R3 ;  /* 0x0000000300587308 */ /* 0x0002620000002400 */
[----:B------:R-:W-:Y:S02]  /*38a0*/  FMUL.FTZ R38, R22, c[0x0][0x320] ;  /* 0x0000c80016267a20 */ /* 0x000fe40000410000 */
[----:B-1----:R-:W-:-:S05]  /*38b0*/  FMUL.FTZ R3, R37, c[0x0][0x320] ;  /* 0x0000c80025037a20 */ /* 0x002fca0000410000 */
        /* <DEDUP_REMOVED lines=135> */
[----:B-1----:R-:W-:Y:S02]  /*4130*/  LEA.HI R3, R7, R243, RZ, 0x2 ;  /* 0x000000f307037211 */ /* 0x002fe400078f10ff */
[----:B------:R-:W-:Y:S02]  /*4140*/  SHF.R.S32.HI R7, RZ, 0x1f, R5 ;  /* 0x0000001fff077819 */ /* 0x000fe40000011405 */
[----:B------:R-:W-:Y:S02]  /*4150*/  LOP3.LUT R3, R3, 0xffffffc, RZ, 0xc0, !PT ;  /* 0x0ffffffc03037812 */ /* 0x000fe400078ec0ff */
[----:B------:R-:W-:-:S03]  /*4160*/  LEA.HI R7, R7, R5, RZ, 0x2 ;  /* 0x0000000507077211 */ /* 0x000fc600078f10ff */
[----:B------:R-:W-:Y:S01]  /*4170*/  IMAD.IADD R9, R243, 0x1, -R3 ;  /* 0x00000001f3097824 */ /* 0x000fe200078e0a03 */
[----:B------:R-:W-:Y:S02]  /*4180*/  LEA.HI.SX32 R8, R7, UR10, 0x1e ;  /* 0x0000000a07087c11 */ /* 0x000fe4000f8ff2ff */
[----:B------:R-:W-:-:S03]  /*4190*/  LEA.HI R3, R6, R6, RZ, 0x1 ;  /* 0x0000000606037211 */ /* 0x000fc600078f08ff */
[----:B------:R-:W-:Y:S01]  /*41a0*/  IMAD R11, R9, 0x10, R8 ;  /* 0x00000010090b7824 */ /* 0x000fe200078e0208 */
[C---:B------:R-:W-:Y:S01]  /*41b0*/  LOP3.LUT R9, R3.reuse, 0x1ffffffe, RZ, 0xc0, !PT ;  /* 0x1ffffffe03097812 */ /* 0x040fe200078ec0ff */
[----:B------:R-:W-:-:S04]  /*41c0*/  IMAD.SHL.U32 R8, R3, 0x20, RZ ;  /* 0x0000002003087824 */ /* 0x000fc800078e00ff */
[----:B------:R-:W-:Y:S01]  /*41d0*/  IMAD.IADD R6, R6, 0x1, -R9 ;  /* 0x0000000106067824 */ /* 0x000fe200078e0a09 */
[----:B------:R-:W-:Y:S01]  /*41e0*/  LOP3.LUT R3, R8, 0xffffffc0, RZ, 0xc0, !PT ;  /* 0xffffffc008037812 */ /* 0x000fe200078ec0ff */
[----:B------:R-:W-:-:S04]  /*41f0*/  FMUL.FTZ R9, R163, c[0x0][0x320] ;  /* 0x0000c800a3097a20 */ /* 0x000fc80000410000 */
[----:B------:R-:W-:Y:S02]  /*4200*/  IMAD.IADD R3, R3, 0x1, R11 ;  /* 0x0000000103037824 */ /* 0x000fe400078e020b */
[----:B------:R-:W-:Y:S01]  /*4210*/  FMUL.FTZ R11, R106, c[0x0][0x320] ;  /* 0x0000c8006a0b7a20 */ /* 0x000fe20000410000 */
[----:B------:R-:W-:Y:S01]  /*4220*/  MUFU.TANH R9, R9 ;  /* 0x0000000900097308 */ /* 0x000fe20000002400 */
[----:B------:R-:W-:Y:S02]  /*4230*/  IMAD R12, R6, 0x8, R3 ;  /* 0x00000008060c7824 */ /* 0x000fe400078e0203 */
[----:B------:R-:W-:Y:S02]  /*4240*/  FMUL.FTZ R3, R150, c[0x0][0x320] ;  /* 0x0000c80096037a20 */ /* 0x000fe40000410000 */
[----:B------:R-:W-:Y:S01]  /*4250*/  @P1 IMAD.HI.U32 R8, R12, c[0x0][0x2c8], RZ ;  /* 0x0000b2000c081a27 */ /* 0x000fe200078e00ff */
[----:B------:R-:W-:Y:S02]  /*4260*/  STL [R1+0x20], R12 ;  /* 0x0000200c01007387 */ /* 0x000fe40000100800 */
[----:B------:R1:W-:Y:S01]  /*4270*/  MUFU.TANH R58, R3 ;  /* 0x00000003003a7308 */ /* 0x0003e20000002400 */
[----:B------:R-:W-:-:S07]  /*4280*/  FMUL.FTZ R6, R151, c[0x0][0x320] ;  /* 0x0000c80097067a20 */ /* 0x000fce0000410000 */
[----:B------:R2:W-:Y:S01]  /*4290*/  MUFU.TANH R54, R6 ;  /* 0x0000000600367308 */ /* 0x0005e20000002400 */
[----:B-1----:R-:W-:Y:S01]  /*42a0*/  IMAD.MOV.U32 R3, RZ, RZ, R12 ;  /* 0x000000ffff037224 */ /* 0x002fe200078e000c */
[----:B------:R-:W-:-:S05]  /*42b0*/  @P0 SHF.R.U32.HI R3, RZ, c[0x0][0x2cc], R8 ;  /* 0x0000b300ff030a19 */ /* 0x000fca0000011608 */
[----:B------:R-:W1:Y:S01]  /*42c0*/  SHFL.IDX PT, R12, R3, RZ, 0x1c1f ;  /* 0x001c1fff030c7589 */ /* 0x000e6200000e0000 */
[----:B--2---:R-:W-:-:S03]  /*42d0*/  FMUL.FTZ R6, R183, c[0x0][0x320] ;  /* 0x0000c800b7067a20 */ /* 0x004fc60000410000 */
[----:B------:R-:W2:Y:S01]  /*42e0*/  SHFL.IDX PT, R13, R3, 0x1, 0x1c1f ;  /* 0x003c1f00030d7f89 */ /* 0x000ea200000e0000 */
[----:B------:R1:W-:Y:S03]  /*42f0*/  MUFU.TANH R27, R6 ;  /* 0x00000006001b7308 */ /* 0x0003e60000002400 */
[----:B------:R-:W1:Y:S04]  /*4300*/  SHFL.IDX PT, R15, R3, 0x2, 0x1c1f ;  /* 0x005c1f00030f7f89 */ /* 0x000e6800000e0000 */
[----:B------:R1:W2:Y:S02]  /*4310*/  SHFL.IDX PT, R14, R3, 0x3, 0x1c1f ;  /* 0x007c1f00030e7f89 */ /* 0x0002a400000e0000 */
[----:B-1----:R-:W-:-:S05]  /*4320*/  LOP3.LUT R3, R7, 0x7ffffffc, RZ, 0xc0, !PT ;  /* 0x7ffffffc07037812 */ /* 0x002fca00078ec0ff */
[----:B------:R-:W-:Y:S01]  /*4330*/  IMAD.IADD R6, R5, 0x1, -R3 ;  /* 0x0000000105067824 */ /* 0x000fe200078e0a03 */
[----:B------:R-:W-:Y:S01]  /*4340*/  MOV R3, UR21 ;  /* 0x0000001500037c02 */ /* 0x000fe20008000f00 */
[----:B------:R-:W-:Y:S02]  /*4350*/  FMUL.FTZ R5, R104, c[0x0][0x320] ;  /* 0x0000c80068057a20 */ /* 0x000fe40000410000 */
[----:B------:R-:W-:Y:S02]  /*4360*/  IMAD.SHL.U32 R20, R6, 0x2, RZ ;  /* 0x0000000206147824 */ /* 0x000fe400078e00ff */
[----:B------:R1:W1:Y:S03]  /*4370*/  MUFU.TANH R17, R5 ;  /* 0x0000000500117308 */ /* 0x0002660000002400 */
[C---:B------:R-:W-:Y:S01]  /*4380*/  IADD3 R3, -R20.reuse, 0x1, R3 ;  /* 0x0000000114037810 */ /* 0x040fe20007ffe103 */
[----:B------:R3:W-:Y:S01]  /*4390*/  STL [R1+0x24], R20 ;  /* 0x0000241401007387 */ /* 0x0007e20000100800 */
[----:B------:R-:W-:Y:S01]  /*43a0*/  IADD3 R8, -R20, UR21, RZ ;  /* 0x0000001514087c10 */ /* 0x000fe2000fffe1ff */
[----:B------:R-:W-:Y:S01]  /*43b0*/  @UP1 UMOV UR21, UR27 ;  /* 0x0000001b00151c82 */ /* 0x000fe20008000000 */
[----:B------:R-:W-:Y:S01]  /*43c0*/  IADD3 R3, R3, -UR12, RZ ;  /* 0x8000000c03037c10 */ /* 0x000fe2000fffe0ff */
[----:B------:R-:W-:-:S04]  /*43d0*/  @UP1 USHF.R.U32.HI UR10, URZ, UR5, UR21 ;  /* 0x000000053f0a1299 */ /* 0x000fc80008011615 */
[C---:B------:R-:W-:Y:S01]  /*43e0*/  IMAD.IADD R6, R3.reuse, 0x1, R12 ;  /* 0x0000000103067824 */ /* 0x040fe200078e020c */
[----:B------:R-:W-:Y:S01]  /*43f0*/  UIADD3 UR5, UR10, UR7, -UR12 ;  /* 0x000000070a057290 */ /* 0x000fe2000fffe80c */
[----:B------:R3:W-:Y:S01]  /*4400*/  MUFU.TANH R12, R11 ;  /* 0x0000000b000c7308 */ /* 0x0007e20000002400 */
[----:B--2---:R-:W-:Y:S02]  /*4410*/  IMAD.IADD R7, R3, 0x1, R13 ;  /* 0x0000000103077824 */ /* 0x004fe400078e020d */
[C---:B------:R-:W-:Y:S01]  /*4420*/  IMNMX R6, R8.reuse, R6, PT ;  /* 0x0000000608067217 */ /* 0x040fe20003800200 */
[----:B-1----:R-:W-:Y:S01]  /*4430*/  FMUL.FTZ R5, R105, c[0x0][0x320] ;  /* 0x0000c80069057a20 */ /* 0x002fe20000410000 */
[----:B------:R-:W-:Y:S01]  /*4440*/  UIMAD.WIDE UR4, UR5, -0x6db6db6d, UR4 ;  /* 0x92492493050478a5 */ /* 0x000fe2000f8e0204 */
[----:B------:R-:W-:Y:S02]  /*4450*/  IMNMX R7, R8, R7, PT ;  /* 0x0000000708077217 */ /* 0x000fe40003800200 */
[C---:B------:R-:W-:Y:S01]  /*4460*/  ISETP.GT.AND P2, PT, R6.reuse, RZ, PT ;  /* 0x000000ff0600720c */ /* 0x040fe20003f44270 */
[----:B------:R1:W2:Y:S01]  /*4470*/  MUFU.TANH R16, R5 ;  /* 0x0000000500107308 */ /* 0x0002a20000002400 */
[C---:B------:R-:W-:Y:S01]  /*4480*/  ISETP.GT.AND P3, PT, R6.reuse, 0x1, PT ;  /* 0x000000010600780c */ /* 0x040fe20003f64270 */
[----:B------:R-:W-:Y:S01]  /*4490*/  USHF.R.U32.HI UR4, URZ, 0x1f, UR5 ;  /* 0x0000001f3f047899 */ /* 0x000fe20008011605 */
[----:B------:R-:W-:-:S02]  /*44a0*/  ISETP.GT.AND P6, PT, R6, 0x10, PT ;  /* 0x000000100600780c */ /* 0x000fc40003fc4270 */
[C---:B------:R-:W-:Y:S01]  /*44b0*/  ISETP.GT.AND P1, PT, R6.reuse, 0x8, PT ;  /* 0x000000080600780c */ /* 0x040fe20003f24270 */
[----:B------:R-:W-:Y:S01]  /*44c0*/  ULEA.HI.SX32 UR4, UR5, UR4, 0x1a ;  /* 0x0000000405047291 */ /* 0x000fe2000f8fd23f */
[----:B---3--:R-:W-:Y:S02]  /*44d0*/  FSEL R11, R123, -INF , P2 ;  /* 0xff8000007b0b7808 */ /* 0x008fe40001000000 */
[C---:B------:R-:W-:Y:S01]  /*44e0*/  ISETP.GT.AND P0, PT, R6.reuse, 0x9, PT ;  /* 0x000000090600780c */ /* 0x040fe20003f04270 */
[----:B------:R-:W-:Y:S01]  /*44f0*/  UISETP.LT.AND UP0, UPT, URZ, UR4, UPT ;  /* 0x000000043f00728c */ /* 0x000fe2000bf01270 */
[----:B------:R-:W-:Y:S02]  /*4500*/  ISETP.GT.AND P2, PT, R6, 0x11, PT ;  /* 0x000000110600780c */ /* 0x000fe40003f44270 */
[----:B----4-:R-:W-:Y:S01]  /*4510*/  FSEL R18, R18, -INF , P3 ;  /* 0xff80000012127808 */ /* 0x010fe20001800000 */
[----:B------:R-:W-:Y:S01]  /*4520*/  USEL UR4, URZ, UR4, !UP0 ;  /* 0x000000043f047287 */ /* 0x000fe2000c000000 */
[----:B------:R-:W-:Y:S01]  /*4530*/  FSEL R21, R121, -INF , P6 ;  /* 0xff80000079157808 */ /* 0x000fe20003000000 */
[C---:B-1----:R-:W-:Y:S01]  /*4540*/  IMAD.IADD R5, R3.reuse, 0x1, R15 ;  /* 0x0000000103057824 */ /* 0x042fe200078e020f */
[----:B------:R-:W-:Y:S01]  /*4550*/  ISETP.GT.AND P3, PT, R6, 0x18, PT ;  /* 0x000000180600780c */ /* 0x000fe20003f64270 */
[----:B------:R-:W-:Y:S01]  /*4560*/  IMAD.IADD R3, R3, 0x1, R14 ;  /* 0x0000000103037824 */ /* 0x000fe200078e020e */
[----:B------:R-:W-:Y:S01]  /*4570*/  FSEL R19, R19, -INF , P1 ;  /* 0xff80000013137808 */ /* 0x000fe20000800000 */
[----:B------:R-:W-:Y:S01]  /*4580*/  UISETP.GE.AND UP0, UPT, UR6, UR4, UPT ;  /* 0x000000040600728c */ /* 0x000fe2000bf06270 */
[----:B------:R-:W-:-:S02]  /*4590*/  FSEL R20, R122, -INF , P0 ;  /* 0xff8000007a147808 */ /* 0x000fc40000000000 */
[----:B------:R-:W-:Y:S02]  /*45a0*/  ISETP.GT.AND P6, PT, R6, 0x21, PT ;  /* 0x000000210600780c */ /* 0x000fe40003fc4270 */
[----:B-----5:R-:W-:Y:S02]  /*45b0*/  FSEL R40, R40, -INF , P2 ;  /* 0xff80000028287808 */ /* 0x020fe40001000000 */
[C---:B------:R-:W-:Y:S02]  /*45c0*/  ISETP.GT.AND P1, PT, R6.reuse, 0x19, PT ;  /* 0x000000190600780c */ /* 0x040fe40003f24270 */
[C---:B------:R-:W-:Y:S02]  /*45d0*/  ISETP.GT.AND P0, PT, R6.reuse, 0x20, PT ;  /* 0x000000200600780c */ /* 0x040fe40003f04270 */
[----:B------:R-:W-:Y:S02]  /*45e0*/  ISETP.GT.AND P2, PT, R6, 0x28, PT ;  /* 0x000000280600780c */ /* 0x000fe40003f44270 */
[----:B------:R-:W-:-:S02]  /*45f0*/  FSEL R41, R41, -INF , P3 ;  /* 0xff80000029297808 */ /* 0x000fc40001800000 */
[----:B------:R-:W-:Y:S02]  /*4600*/  FSEL R134, R120, -INF , P6 ;  /* 0xff80000078867808 */ /* 0x000fe40003000000 */
[----:B------:R-:W-:Y:S02]  /*4610*/  ISETP.GT.AND P3, PT, R6, 0x29, PT ;  /* 0x000000290600780c */ /* 0x000fe40003f64270 */
[----:B------:R-:W-:Y:S02]  /*4620*/  FSEL R42, R42, -INF , P1 ;  /* 0xff8000002a2a7808 */ /* 0x000fe40000800000 */
[----:B------:R-:W-:Y:S02]  /*4630*/  FSEL R130, R130, -INF , P0 ;  /* 0xff80000082827808 */ /* 0x000fe40000000000 */
[----:B------:R-:W-:Y:S02]  /*4640*/  ISETP.GT.AND P6, PT, R6, 0x38, PT ;  /* 0x000000380600780c */ /* 0x000fe40003fc4270 */
[----:B------:R-:W-:-:S02]  /*4650*/  FSEL R139, R118, -INF , P2 ;  /* 0xff800000768b7808 */ /* 0x000fc40001000000 */
[C---:B------:R-:W-:Y:S02]  /*4660*/  ISETP.GT.AND P1, PT, R6.reuse, 0x30, PT ;  /* 0x000000300600780c */ /* 0x040fe40003f24270 */
[C---:B------:R-:W-:Y:S02]  /*4670*/  ISETP.GT.AND P0, PT, R6.reuse, 0x31, PT ;  /* 0x000000310600780c */ /* 0x040fe40003f04270 */
[----:B------:R-:W-:Y:S02]  /*4680*/  ISETP.GT.AND P2, PT, R6, 0x39, PT ;  /* 0x000000390600780c */ /* 0x000fe40003f44270 */
[----:B------:R-:W-:Y:S02]  /*4690*/  FSEL R140, R117, -INF , P3 ;  /* 0xff800000758c7808 */ /* 0x000fe40001800000 */
[----:B------:R-:W-:Y:S02]  /*46a0*/  FSEL R147, R100, -INF , P6 ;  /* 0xff80000064937808 */ /* 0x000fe40003000000 */
[----:B------:R-:W-:-:S02]  /*46b0*/  ISETP.GT.AND P3, PT, R6, 0x40, PT ;  /* 0x000000400600780c */ /* 0x000fc40003f64270 */
[----:B------:R-:W-:Y:S02]  /*46c0*/  FSEL R141, R116, -INF , P1 ;  /* 0xff800000748d7808 */ /* 0x000fe40000800000 */
[----:B------:R-:W-:Y:S02]  /*46d0*/  FSEL R142, R101, -INF , P0 ;  /* 0xff800000658e7808 */ /* 0x000fe40000000000 */
[----:B------:R-:W-:Y:S02]  /*46e0*/  ISETP.GT.AND P6, PT, R6, 0x49, PT ;  /* 0x000000490600780c */ /* 0x000fe40003fc4270 */
[----:B------:R-:W-:Y:S02]  /*46f0*/  FSEL R154, R124, -INF , P2 ;  /* 0xff8000007c9a7808 */ /* 0x000fe40001000000 */
[C---:B------:R-:W-:Y:S02]  /*4700*/  ISETP.GT.AND P1, PT, R6.reuse, 0x41, PT ;  /* 0x000000410600780c */ /* 0x040fe40003f24270 */
[----:B------:R-:W-:-:S02]  /*4710*/  ISETP.GT.AND P0, PT, R6, 0x48, PT ;  /* 0x000000480600780c */ /* 0x000fc40003f04270 */
[C---:B------:R-:W-:Y:S02]  /*4720*/  ISETP.GT.AND P2, PT, R6.reuse, 0x50, PT ;  /* 0x000000500600780c */ /* 0x040fe40003f44270 */
[----:B------:R-:W-:Y:S02]  /*4730*/  FSEL R161, R97, -INF , P3 ;  /* 0xff80000061a17808 */ /* 0x000fe40001800000 */
[----:B------:R-:W-:Y:S02]  /*4740*/  FSEL R165, R165, -INF , P6 ;  /* 0xff800000a5a57808 */ /* 0x000fe40003000000 */
[----:B------:R-:W-:Y:S02]  /*4750*/  ISETP.GT.AND P3, PT, R6, 0x51, PT ;  /* 0x000000510600780c */ /* 0x000fe40003f64270 */
[----:B------:R-:W-:Y:S02]  /*4760*/  FSEL R162, R96, -INF , P1 ;  /* 0xff80000060a27808 */ /* 0x000fe40000800000 */
[----:B------:R-:W-:-:S02]  /*4770*/  FSEL R163, R93, -INF , P0 ;  /* 0xff8000005da37808 */ /* 0x000fc40000000000 */
[----:B------:R-:W-:Y:S02]  /*4780*/  ISETP.GT.AND P6, PT, R6, 0x60, PT ;  /* 0x000000600600780c */ /* 0x000fe40003fc4270 */
[----:B------:R-:W-:Y:S02]  /*4790*/  FSEL R199, R92, -INF , P2 ;  /* 0xff8000005cc77808 */ /* 0x000fe40001000000 */
[----:B------:R-:W-:Y:S02]  /*47a0*/  IMNMX R5, R8, R5, PT ;  /* 0x0000000508057217 */ /* 0x000fe40003800200 */
[C---:B------:R-:W-:Y:S02]  /*47b0*/  ISETP.GT.AND P1, PT, R6.reuse, 0x58, PT ;  /* 0x000000580600780c */ /* 0x040fe40003f24270 */
[C---:B------:R-:W-:Y:S02]  /*47c0*/  ISETP.GT.AND P0, PT, R6.reuse, 0x59, PT ;  /* 0x000000590600780c */ /* 0x040fe40003f04270 */
[----:B------:R-:W-:-:S02]  /*47d0*/  ISETP.GT.AND P2, PT, R6, 0x61, PT ;  /* 0x000000610600780c */ /* 0x000fc40003f44270 */
[----:B------:R-:W-:Y:S02]  /*47e0*/  FSEL R204, R91, -INF , P3 ;  /* 0xff8000005bcc7808 */ /* 0x000fe40001800000 */
[----:B------:R-:W-:Y:S02]  /*47f0*/  FSEL R201, R88, -INF , P6 ;  /* 0xff80000058c97808 */ /* 0x000fe40003000000 */
[----:B------:R-:W-:Y:S02]  /*4800*/  ISETP.GT.AND P3, PT, R6, 0x68, PT ;  /* 0x000000680600780c */ /* 0x000fe40003f64270 */
[----:B------:R-:W-:Y:S02]  /*4810*/  FSEL R205, R90, -INF , P1 ;  /* 0xff8000005acd7808 */ /* 0x000fe40000800000 */
[----:B------:R-:W-:Y:S02]  /*4820*/  FSEL R192, R89, -INF , P0 ;  /* 0xff80000059c07808 */ /* 0x000fe40000000000 */
[----:B------:R-:W-:-:S02]  /*4830*/  ISETP.GT.AND P6, PT, R5, 0x1, PT ;  /* 0x000000010500780c */ /* 0x000fc40003fc4270 */
[----:B------:R-:W-:Y:S02]  /*4840*/  FSEL R197, R85, -INF , P2 ;  /* 0xff80000055c57808 */ /* 0x000fe40001000000 */
[----:B------:R-:W-:Y:S02]  /*4850*/  ISETP.GT.AND P1, PT, R6, 0x69, PT ;  /* 0x000000690600780c */ /* 0x000fe40003f24270 */
[C---:B------:R-:W-:Y:S02]  /*4860*/  ISETP.GT.AND P0, PT, R5.reuse, RZ, PT ;  /* 0x000000ff0500720c */ /* 0x040fe40003f04270 */
[----:B------:R-:W-:Y:S02]  /*4870*/  ISETP.GT.AND P2, PT, R5, 0x8, PT ;  /* 0x000000080500780c */ /* 0x000fe40003f44270 */
[----:B------:R-:W-:Y:S02]  /*4880*/  FSEL R202, R84, -INF , P3 ;  /* 0xff80000054ca7808 */ /* 0x000fe40001800000 */
[----:B------:R-:W-:-:S02]  /*4890*/  FSEL R23, R25, -INF , P6 ;  /* 0xff80000019177808 */ /* 0x000fc40003000000 */
[----:B------:R-:W-:Y:S02]  /*48a0*/  ISETP.GT.AND P3, PT, R5, 0x9, PT ;  /* 0x000000090500780c */ /* 0x000fe40003f64270 */
[----:B------:R-:W-:Y:S02]  /*48b0*/  FSEL R156, R47, -INF , P1 ;  /* 0xff8000002f9c7808 */ /* 0x000fe40000800000 */
[----:B------:R-:W-:Y:S02]  /*48c0*/  FSEL R22, R26, -INF , P0 ;  /* 0xff8000001a167808 */ /* 0x000fe40000000000 */
[----:B------:R-:W-:Y:S02]  /*48d0*/  FSEL R25, R46, -INF , P2 ;  /* 0xff8000002e197808 */ /* 0x000fe40001000000 */
[C---:B------:R-:W-:Y:S02]  /*48e0*/  ISETP.GT.AND P1, PT, R5.reuse, 0x10, PT ;  /* 0x000000100500780c */ /* 0x040fe40003f24270 */
[----:B------:R-:W-:-:S02]  /*48f0*/  ISETP.GT.AND P0, PT, R5, 0x11, PT ;  /* 0x000000110500780c */ /* 0x000fc40003f04270 */
[C---:B------:R-:W-:Y:S02]  /*4900*/  ISETP.GT.AND P6, PT, R5.reuse, 0x18, PT ;  /* 0x000000180500780c */ /* 0x040fe40003fc4270 */
[----:B------:R-:W-:Y:S02]  /*4910*/  ISETP.GT.AND P2, PT, R5, 0x19, PT ;  /* 0x000000190500780c */ /* 0x000fe40003f44270 */
[----:B------:R-:W-:Y:S02]  /*4920*/  FSEL R26, R45, -INF , P3 ;  /* 0xff8000002d1a7808 */ /* 0x000fe40001800000 */
[----:B------:R-:W-:Y:S02]  /*4930*/  FSEL R43, R43, -INF , P1 ;  /* 0xff8000002b2b7808 */ /* 0x000fe40000800000 */
[----:B------:R-:W-:Y:S02]  /*4940*/  FSEL R45, R37, -INF , P0 ;  /* 0xff800000252d7808 */ /* 0x000fe40000000000 */
[----:B------:R-:W-:-:S02]  /*4950*/  FSEL R46, R81, -INF , P6 ;  /* 0xff800000512e7808 */ /* 0x000fc40003000000 */
[----:B------:R-:W-:Y:S02]  /*4960*/  FSEL R47, R80, -INF , P2 ;  /* 0xff800000502f7808 */ /* 0x000fe40001000000 */
[C---:B------:R-:W-:Y:S02]  /*4970*/  ISETP.GT.AND P3, PT, R5.reuse, 0x20, PT ;  /* 0x000000200500780c */ /* 0x040fe40003f64270 */
[C---:B------:R-:W-:Y:S02]  /*4980*/  ISETP.GT.AND P1, PT, R5.reuse, 0x21, PT ;  /* 0x000000210500780c */ /* 0x040fe40003f24270 */
[C---:B------:R-:W-:Y:S02]  /*4990*/  ISETP.GT.AND P0, PT, R5.reuse, 0x28, PT ;  /* 0x000000280500780c */ /* 0x040fe40003f04270 */
[C---:B------:R-:W-:Y:S02]  /*49a0*/  ISETP.GT.AND P6, PT, R5.reuse, 0x29, PT ;  /* 0x000000290500780c */ /* 0x040fe40003fc4270 */
[----:B------:R-:W-:-:S02]  /*49b0*/  ISETP.GT.AND P2, PT, R5, 0x30, PT ;  /* 0x000000300500780c */ /* 0x000fc40003f44270 */
[----:B------:R-:W-:Y:S02]  /*49c0*/  FSEL R112, R77, -INF , P3 ;  /* 0xff8000004d707808 */ /* 0x000fe40001800000 */
[----:B------:R-:W-:Y:S02]  /*49d0*/  FSEL R113, R76, -INF , P1 ;  /* 0xff8000004c717808 */ /* 0x000fe40000800000 */
[----:B------:R-:W-:Y:S02]  /*49e0*/  FSEL R114, R72, -INF , P0 ;  /* 0xff80000048727808 */ /* 0x000fe40000000000 */
[----:B------:R-:W-:Y:S02]  /*49f0*/  FSEL R115, R69, -INF , P6 ;  /* 0xff80000045737808 */ /* 0x000fe40003000000 */
[----:B------:R-:W-:Y:S02]  /*4a00*/  FSEL R143, R65, -INF , P2 ;  /* 0xff800000418f7808 */ /* 0x000fe40001000000 */
[----:B------:R-:W-:-:S02]  /*4a10*/  ISETP.GT.AND P3, PT, R5, 0x31, PT ;  /* 0x000000310500780c */ /* 0x000fc40003f64270 */
[C---:B------:R-:W-:Y:S02]  /*4a20*/  ISETP.GT.AND P1, PT, R5.reuse, 0x38, PT ;  /* 0x000000380500780c */ /* 0x040fe40003f24270 */
[C---:B------:R-:W-:Y:S02]  /*4a30*/  ISETP.GT.AND P0, PT, R5.reuse, 0x39, PT ;  /* 0x000000390500780c */ /* 0x040fe40003f04270 */
[C---:B------:R-:W-:Y:S02]  /*4a40*/  ISETP.GT.AND P6, PT, R5.reuse, 0x40, PT ;  /* 0x000000400500780c */ /* 0x040fe40003fc4270 */
[----:B------:R-:W-:Y:S02]  /*4a50*/  ISETP.GT.AND P2, PT, R5, 0x41, PT ;  /* 0x000000410500780c */ /* 0x000fe40003f44270 */
[----:B------:R-:W-:Y:S02]  /*4a60*/  FSEL R144, R64, -INF , P3 ;  /* 0xff80000040907808 */ /* 0x000fe40001800000 */
[----:B------:R-:W-:-:S02]  /*4a70*/  FSEL R145, R61, -INF , P1 ;  /* 0xff8000003d917808 */ /* 0x000fc40000800000 */
[----:B------:R-:W-:Y:S02]  /*4a80*/  FSEL R146, R60, -INF , P0 ;  /* 0xff8000003c927808 */ /* 0x000fe40000000000 */
[----:B------:R-:W-:Y:S02]  /*4a90*/  FSEL R164, R57, -INF , P6 ;  /* 0xff80000039a47808 */ /* 0x000fe40003000000 */
[----:B------:R-:W-:Y:S02]  /*4aa0*/  FSEL R166, R56, -INF , P2 ;  /* 0xff80000038a67808 */ /* 0x000fe40001000000 */
[C---:B------:R-:W-:Y:S02]  /*4ab0*/  ISETP.GT.AND P3, PT, R5.reuse, 0x48, PT ;  /* 0x000000480500780c */ /* 0x040fe40003f64270 */
        /* <DEDUP_REMOVED lines=26> */
[----:B------:R-:W-:Y:S02]  /*4c60*/  IMNMX R3, R8, R3, PT ;  /* 0x0000000308037217 */ /* 0x000fe40003800200 */
[----:B------:R-:W-:Y:S02]  /*4c70*/  FMNMX.FTZ R5, R42, R5, !PT ;  /* 0x000000052a057209 */ /* 0x000fe40007810000 */
[----:B------:R-:W-:Y:S02]  /*4c80*/  FMNMX.FTZ R6, R47, R6, !PT ;  /* 0x000000062f067209 */ /* 0x000fe40007810000 */
[----:B------:R-:W-:Y:S02]  /*4c90*/  FSEL R159, R28, -INF , P1 ;  /* 0xff8000001c9f7808 */ /* 0x000fe40000800000 */
[----:B------:R-:W-:Y:S02]  /*4ca0*/  FSEL R200, R24, -INF , P0 ;  /* 0xff80000018c87808 */ /* 0x000fe40000000000 */
[----:B------:R-:W-:-:S02]  /*4cb0*/  ISETP.GT.AND P1, PT, R3, RZ, PT ;  /* 0x000000ff0300720c */ /* 0x000fc40003f24270 */
[----:B------:R-:W-:Y:S02]  /*4cc0*/  ISETP.GT.AND P0, PT, R3, 0x1, PT ;  /* 0x000000010300780c */ /* 0x000fe40003f04270 */
[----:B------:R-:W-:Y:S02]  /*4cd0*/  FMNMX.FTZ R5, R130, R5, !PT ;  /* 0x0000000582057209 */ /* 0x000fe40007810000 */
[----:B------:R-:W-:Y:S02]  /*4ce0*/  FMNMX.FTZ R6, R112, R6, !PT ;  /* 0x0000000670067209 */ /* 0x000fe40007810000 */
[----:B------:R-:W-:Y:S02]  /*4cf0*/  FSEL R157, R17, -INF , P6 ;  /* 0xff800000119d7808 */ /* 0x000fe40003000000 */
[----:B--2---:R-:W-:Y:S02]  /*4d00*/  FSEL R198, R16, -INF , P2 ;  /* 0xff80000010c67808 */ /* 0x004fe40001000000 */
[----:B------:R-:W-:-:S02]  /*4d10*/  ISETP.GT.AND P6, PT, R3, 0x8, PT ;  /* 0x000000080300780c */ /* 0x000fc40003fc4270 */
[----:B------:R-:W-:Y:S02]  /*4d20*/  FSEL R16, R31, -INF , P1 ;  /* 0xff8000001f107808 */ /* 0x000fe40000800000 */
[----:B------:R-:W-:Y:S01]  /*4d30*/  FSEL R17, R27, -INF , P0 ;  /* 0xff8000001b117808 */ /* 0x000fe20000000000 */
[----:B------:R-:W-:Y:S01]  /*4d40*/  MUFU.TANH R31, R33 ;  /* 0x00000021001f7308 */ /* 0x000fe20000002400 */
[----:B------:R-:W-:Y:S02]  /*4d50*/  FMNMX.FTZ R5, R134, R5, !PT ;  /* 0x0000000586057209 */ /* 0x000fe40007810000 */
[----:B------:R-:W-:Y:S02]  /*4d60*/  FMNMX.FTZ R6, R113, R6, !PT ;  /* 0x0000000671067209 */ /* 0x000fe40007810000 */
[----:B------:R-:W-:Y:S02]  /*4d70*/  ISETP.GT.AND P2, PT, R3, 0x9, PT ;  /* 0x000000090300780c */ /* 0x000fe40003f44270 */
[----:B------:R-:W-:Y:S01]  /*4d80*/  FSEL R24, R73, -INF , P6 ;  /* 0xff80000049187808 */ /* 0x000fe20003000000 */
[----:B------:R-:W-:Y:S01]  /*4d90*/  MUFU.TANH R27, R39 ;  /* 0x00000027001b7308 */ /* 0x000fe20000002400 */
[----:B------:R-:W-:-:S02]  /*4da0*/  FMNMX.FTZ R5, R139, R5, !PT ;  /* 0x000000058b057209 */ /* 0x000fc40007810000 */
[----:B------:R-:W-:Y:S02]  /*4db0*/  FMNMX.FTZ R6, R114, R6, !PT ;  /* 0x0000000672067209 */ /* 0x000fe40007810000 */
[----:B------:R-:W-:Y:S02]  /*4dc0*/  FMNMX.FTZ R8, R16, R17, !PT ;  /* 0x0000001110087209 */ /* 0x000fe40007810000 */
[----:B------:R-:W-:Y:S02]  /*4dd0*/  ISETP.GT.AND P1, PT, R3, 0x10, PT ;  /* 0x000000100300780c */ /* 0x000fe40003f24270 */
[----:B------:R-:W-:Y:S02]  /*4de0*/  FSEL R28, R68, -INF , P2 ;  /* 0xff800000441c7808 */ /* 0x000fe40001000000 */
[----:B------:R-:W-:Y:S02]  /*4df0*/  FMNMX.FTZ R5, R140, R5, !PT ;  /* 0x000000058c057209 */ /* 0x000fe40007810000 */
[----:B------:R-:W-:-:S02]  /*4e00*/  FMNMX.FTZ R6, R115, R6, !PT ;  /* 0x0000000673067209 */ /* 0x000fc40007810000 */
[----:B------:R-:W-:Y:S02]  /*4e10*/  FMNMX.FTZ R8, R24, R8, !PT ;  /* 0x0000000818087209 */ /* 0x000fe40007810000 */
[----:B------:R-:W-:Y:S02]  /*4e20*/  ISETP.GT.AND P0, PT, R3, 0x11, PT ;  /* 0x000000110300780c */ /* 0x000fe40003f04270 */
[----:B------:R-:W-:Y:S02]  /*4e30*/  FSEL R44, R53, -INF , P1 ;  /* 0xff800000352c7808 */ /* 0x000fe40000800000 */
[----:B------:R-:W-:Y:S02]  /*4e40*/  FMNMX.FTZ R5, R141, R5, !PT ;  /* 0x000000058d057209 */ /* 0x000fe40007810000 */
[----:B------:R-:W-:Y:S02]  /*4e50*/  FMNMX.FTZ R6, R143, R6, !PT ;  /* 0x000000068f067209 */ /* 0x000fe40007810000 */
[----:B------:R-:W-:-:S02]  /*4e60*/  FMNMX.FTZ R8, R28, R8, !PT ;  /* 0x000000081c087209 */ /* 0x000fc40007810000 */
[C---:B------:R-:W-:Y:S02]  /*4e70*/  ISETP.GT.AND P6, PT, R3.reuse, 0x18, PT ;  /* 0x000000180300780c */ /* 0x040fe40003fc4270 */
[----:B------:R-:W-:Y:S02]  /*4e80*/  FSEL R96, R52, -INF , P0 ;  /* 0xff80000034607808 */ /* 0x000fe40000000000 */
[----:B------:R-:W-:Y:S02]  /*4e90*/  FMNMX.FTZ R5, R142, R5, !PT ;  /* 0x000000058e057209 */ /* 0x000fe40007810000 */
[----:B------:R-:W-:Y:S02]  /*4ea0*/  FMNMX.FTZ R6, R144, R6, !PT ;  /* 0x0000000690067209 */ /* 0x000fe40007810000 */
[----:B------:R-:W-:Y:S02]  /*4eb0*/  FMNMX.FTZ R8, R44, R8, !PT ;  /* 0x000000082c087209 */ /* 0x000fe40007810000 */
[----:B------:R-:W-:-:S02]  /*4ec0*/  ISETP.GT.AND P2, PT, R3, 0x19, PT ;  /* 0x000000190300780c */ /* 0x000fc40003f44270 */
[----:B------:R-:W-:Y:S02]  /*4ed0*/  FSEL R97, R87, -INF , P6 ;  /* 0xff80000057617808 */ /* 0x000fe40003000000 */
[----:B------:R-:W-:Y:S02]  /*4ee0*/  FMNMX.FTZ R5, R147, R5, !PT ;  /* 0x0000000593057209 */ /* 0x000fe40007810000 */
[----:B------:R-:W-:Y:S02]  /*4ef0*/  FMNMX.FTZ R6, R145, R6, !PT ;  /* 0x0000000691067209 */ /* 0x000fe40007810000 */
[----:B------:R-:W-:Y:S02]  /*4f00*/  FMNMX.FTZ R8, R96, R8, !PT ;  /* 0x0000000860087209 */ /* 0x000fe40007810000 */
[----:B------:R-:W-:Y:S02]  /*4f10*/  ISETP.GT.AND P1, PT, R3, 0x20, PT ;  /* 0x000000200300780c */ /* 0x000fe40003f24270 */
[----:B------:R-:W-:-:S02]  /*4f20*/  FSEL R98, R125, -INF , P2 ;  /* 0xff8000007d627808 */ /* 0x000fc40001000000 */
[----:B------:R-:W-:Y:S02]  /*4f30*/  FMNMX.FTZ R5, R154, R5, !PT ;  /* 0x000000059a057209 */ /* 0x000fe40007810000 */
[----:B------:R-:W-:Y:S02]  /*4f40*/  FMNMX.FTZ R6, R146, R6, !PT ;  /* 0x0000000692067209 */ /* 0x000fe40007810000 */
[----:B------:R-:W-:Y:S02]  /*4f50*/  FMNMX.FTZ R8, R97, R8, !PT ;  /* 0x0000000861087209 */ /* 0x000fe40007810000 */
[----:B------:R-:W-:Y:S02]  /*4f60*/  ISETP.GT.AND P0, PT, R3, 0x21, PT ;  /* 0x000000210300780c */ /* 0x000fe40003f04270 */
[----:B------:R-:W-:Y:S02]  /*4f70*/  FSEL R122, R82, -INF , P1 ;  /* 0xff800000527a7808 */ /* 0x000fe40000800000 */
        /* <DEDUP_REMOVED lines=13> */
[----:B------:R-:W-:Y:S02]  /*5050*/  ISETP.GT.AND P1, PT, R3, 0x30, PT ;  /* 0x000000300300780c */ /* 0x000fe40003f24270 */
[----:B------:R-:W-:Y:S02]  /*5060*/  FMNMX.FTZ R5, R165, R5, !PT ;  /* 0x00000005a5057209 */ /* 0x000fe40007810000 */
[----:B------:R-:W-:Y:S02]  /*5070*/  FSEL R128, R128, -INF , P2 ;  /* 0xff80000080807808 */ /* 0x000fe40001000000 */
[----:B------:R-:W-:Y:S02]  /*5080*/  FMNMX.FTZ R6, R168, R6, !PT ;  /* 0x00000006a8067209 */ /* 0x000fe40007810000 */
[----:B------:R-:W-:Y:S02]  /*5090*/  FMNMX.FTZ R8, R123, R8, !PT ;  /* 0x000000087b087209 */ /* 0x000fe40007810000 */
[----:B------:R-:W-:-:S02]  /*50a0*/  ISETP.GT.AND P0, PT, R3, 0x31, PT ;  /* 0x000000310300780c */ /* 0x000fc40003f04270 */
[----:B------:R-:W-:Y:S02]  /*50b0*/  FMNMX.FTZ R5, R199, R5, !PT ;  /* 0x00000005c7057209 */ /* 0x000fe40007810000 */
[----:B------:R-:W-:Y:S02]  /*50c0*/  FMNMX.FTZ R6, R179, R6, !PT ;  /* 0x00000006b3067209 */ /* 0x000fe40007810000 */
[----:B------:R-:W-:Y:S02]  /*50d0*/  FSEL R131, R131, -INF , P1 ;  /* 0xff80000083837808 */ /* 0x000fe40000800000 */
[----:B------:R-:W-:Y:S02]  /*50e0*/  FMNMX.FTZ R8, R128, R8, !PT ;  /* 0x0000000880087209 */ /* 0x000fe40007810000 */
[----:B------:R-:W-:Y:S02]  /*50f0*/  ISETP.GT.AND P6, PT, R3, 0x38, PT ;  /* 0x000000380300780c */ /* 0x000fe40003fc4270 */
[----:B------:R-:W-:-:S02]  /*5100*/  FMNMX.FTZ R5, R204, R5, !PT ;  /* 0x00000005cc057209 */ /* 0x000fc40007810000 */
[----:B------:R-:W-:Y:S02]  /*5110*/  FMNMX.FTZ R6, R180, R6, !PT ;  /* 0x00000006b4067209 */ /* 0x000fe40007810000 */
[----:B------:R-:W-:Y:S02]  /*5120*/  FSEL R136, R9, -INF , P0 ;  /* 0xff80000009887808 */ /* 0x000fe40000000000 */
[----:B------:R-:W-:Y:S02]  /*5130*/  FMNMX.FTZ R8, R131, R8, !PT ;  /* 0x0000000883087209 */ /* 0x000fe40007810000 */
[----:B------:R-:W-:Y:S02]  /*5140*/  FSEL R182, R32, -INF , P3 ;  /* 0xff80000020b67808 */ /* 0x000fe40001800000 */
[----:B------:R-:W-:Y:S01]  /*5150*/  ISETP.GT.AND P2, PT, R3, 0x39, PT ;  /* 0x000000390300780c */ /* 0x000fe20003f44270 */
[----:B------:R-:W-:Y:S01]  /*5160*/  MUFU.TANH R32, R30 ;  /* 0x0000001e00207308 */ /* 0x000fe20000002400 */
[----:B------:R-:W-:-:S02]  /*5170*/  FMNMX.FTZ R5, R205, R5, !PT ;  /* 0x00000005cd057209 */ /* 0x000fc40007810000 */
[----:B------:R-:W-:Y:S02]  /*5180*/  FMNMX.FTZ R6, R181, R6, !PT ;  /* 0x00000006b5067209 */ /* 0x000fe40007810000 */
[----:B------:R-:W-:Y:S02]  /*5190*/  FSEL R129, R129, -INF , P6 ;  /* 0xff80000081817808 */ /* 0x000fe40003000000 */
[----:B------:R-:W-:Y:S01]  /*51a0*/  FMNMX.FTZ R8, R136, R8, !PT ;  /* 0x0000000888087209 */ /* 0x000fe20007810000 */
[----:B------:R-:W-:Y:S01]  /*51b0*/  MUFU.TANH R30, R35 ;  /* 0x00000023001e7308 */ /* 0x000fe20000002400 */
[----:B------:R-:W-:Y:S02]  /*51c0*/  ISETP.GT.AND P1, PT, R3, 0x40, PT ;  /* 0x000000400300780c */ /* 0x000fe40003f24270 */
[----:B------:R-:W-:Y:S02]  /*51d0*/  FMNMX.FTZ R5, R192, R5, !PT ;  /* 0x00000005c0057209 */ /* 0x000fe40007810000 */
[----:B------:R-:W-:-:S02]  /*51e0*/  FMNMX.FTZ R6, R182, R6, !PT ;  /* 0x00000006b6067209 */ /* 0x000fc40007810000 */
[----:B------:R-:W-:Y:S02]  /*51f0*/  FSEL R137, R137, -INF , P2 ;  /* 0xff80000089897808 */ /* 0x000fe40001000000 */
[----:B------:R-:W-:Y:S02]  /*5200*/  FMNMX.FTZ R8, R129, R8, !PT ;  /* 0x0000000881087209 */ /* 0x000fe40007810000 */
[----:B------:R-:W-:Y:S02]  /*5210*/  FMNMX.FTZ R5, R201, R5, !PT ;  /* 0x00000005c9057209 */ /* 0x000fe40007810000 */
[----:B------:R-:W-:Y:S02]  /*5220*/  ISETP.GT.AND P0, PT, R3, 0x41, PT ;  /* 0x000000410300780c */ /* 0x000fe40003f04270 */
[----:B------:R-:W-:Y:S02]  /*5230*/  FMNMX.FTZ R6, R159, R6, !PT ;  /* 0x000000069f067209 */ /* 0x000fe40007810000 */
        /* <DEDUP_REMOVED lines=14> */
[----:B------:R-:W-:Y:S01]  /*5320*/  ISETP.GT.AND P2, PT, R3, 0x50, PT ;  /* 0x000000500300780c */ /* 0x000fe20003f44270 */
[----:B------:R-:W1:Y:S01]  /*5330*/  SHFL.BFLY PT, R73, R5, 0x2, 0x1f ;  /* 0x0c401f0005497f89 */ /* 0x000e6200000e0000 */
[----:B------:R-:W-:Y:S02]  /*5340*/  FSEL R160, R160, -INF , P0 ;  /* 0xff800000a0a07808 */ /* 0x000fe40000000000 */
[----:B------:R-:W-:Y:S01]  /*5350*/  FMNMX.FTZ R8, R155, R8, !PT ;  /* 0x000000089b087209 */ /* 0x000fe20007810000 */
[----:B------:R-:W2:Y:S01]  /*5360*/  SHFL.BFLY PT, R9, R6, 0x2, 0x1f ;  /* 0x0c401f0006097f89 */ /* 0x000ea200000e0000 */
[----:B------:R-:W-:Y:S02]  /*5370*/  ISETP.GT.AND P1, PT, R3, 0x51, PT ;  /* 0x000000510300780c */ /* 0x000fe40003f24270 */
[----:B------:R-:W-:-:S02]  /*5380*/  FSEL R169, R169, -INF , P2 ;  /* 0xff800000a9a97808 */ /* 0x000fc40001000000 */
[----:B------:R-:W-:Y:S02]  /*5390*/  FMNMX.FTZ R8, R160, R8, !PT ;  /* 0x00000008a0087209 */ /* 0x000fe40007810000 */
[----:B------:R-:W-:Y:S02]  /*53a0*/  ISETP.GT.AND P0, PT, R3, 0x58, PT ;  /* 0x000000580300780c */ /* 0x000fe40003f04270 */
[----:B------:R-:W-:Y:S02]  /*53b0*/  FSEL R172, R172, -INF , P1 ;  /* 0xff800000acac7808 */ /* 0x000fe40000800000 */
[----:B------:R-:W-:Y:S02]  /*53c0*/  FMNMX.FTZ R8, R169, R8, !PT ;  /* 0x00000008a9087209 */ /* 0x000fe40007810000 */
[----:B------:R-:W-:Y:S02]  /*53d0*/  ISETP.GT.AND P3, PT, R7, RZ, PT ;  /* 0x000000ff0700720c */ /* 0x000fe40003f64270 */
[----:B------:R-:W-:-:S02]  /*53e0*/  ISETP.GT.AND P6, PT, R3, 0x59, PT ;  /* 0x000000590300780c */ /* 0x000fc40003fc4270 */
[----:B------:R-:W-:Y:S02]  /*53f0*/  FSEL R171, R63, -INF , P0 ;  /* 0xff8000003fab7808 */ /* 0x000fe40000000000 */
[----:B------:R-:W-:Y:S02]  /*5400*/  FMNMX.FTZ R8, R172, R8, !PT ;  /* 0x00000008ac087209 */ /* 0x000fe40007810000 */
[----:B------:R-:W-:Y:S02]  /*5410*/  FSEL R15, R126, -INF , P3 ;  /* 0xff8000007e0f7808 */ /* 0x000fe40001800000 */
[C---:B------:R-:W-:Y:S02]  /*5420*/  ISETP.GT.AND P3, PT, R3.reuse, 0x60, PT ;  /* 0x000000600300780c */ /* 0x040fe40003f64270 */
[C---:B------:R-:W-:Y:S02]  /*5430*/  ISETP.GT.AND P2, PT, R3.reuse, 0x61, PT ;  /* 0x000000610300780c */ /* 0x040fe40003f44270 */
[----:B------:R-:W-:-:S02]  /*5440*/  ISETP.GT.AND P1, PT, R3, 0x68, PT ;  /* 0x000000680300780c */ /* 0x000fc40003f24270 */
[----:B------:R-:W-:Y:S02]  /*5450*/  ISETP.GT.AND P0, PT, R3, 0x69, PT ;  /* 0x000000690300780c */ /* 0x000fe40003f04270 */
[----:B------:R-:W-:Y:S02]  /*5460*/  FSEL R175, R62, -INF , P6 ;  /* 0xff8000003eaf7808 */ /* 0x000fe40003000000 */
[----:B------:R-:W-:Y:S02]  /*5470*/  FMNMX.FTZ R3, R171, R8, !PT ;  /* 0x00000008ab037209 */ /* 0x000fe40007810000 */
[----:B------:R-:W-:Y:S02]  /*5480*/  FSEL R219, R58, -INF , P3 ;  /* 0xff8000003adb7808 */ /* 0x000fe40001800000 */
[----:B------:R-:W-:Y:S02]  /*5490*/  FMNMX.FTZ R3, R175, R3, !PT ;  /* 0x00000003af037209 */ /* 0x000fe40007810000 */
[----:B------:R-:W-:-:S02]  /*54a0*/  ISETP.GT.AND P6, PT, R7, 0x1, PT ;  /* 0x000000010700780c */ /* 0x000fc40003fc4270 */
[----:B------:R-:W-:Y:S02]  /*54b0*/  FSEL R218, R54, -INF , P2 ;  /* 0xff80000036da7808 */ /* 0x000fe40001000000 */
[----:B------:R-:W-:Y:S02]  /*54c0*/  FMNMX.FTZ R3, R219, R3, !PT ;  /* 0x00000003db037209 */ /* 0x000fe40007810000 */
[----:B------:R-:W-:Y:S02]  /*54d0*/  ISETP.GT.AND P3, PT, R7, 0x8, PT ;  /* 0x000000080700780c */ /* 0x000fe40003f64270 */
[----:B------:R-:W-:Y:S02]  /*54e0*/  FSEL R14, R177, -INF , P6 ;  /* 0xff800000b10e7808 */ /* 0x000fe40003000000 */
[----:B------:R-:W-:Y:S02]  /*54f0*/  FSEL R221, R12, -INF , P1 ;  /* 0xff8000000cdd7808 */ /* 0x000fe40000800000 */
[----:B------:R-:W-:-:S02]  /*5500*/  FMNMX.FTZ R3, R218, R3, !PT ;  /* 0x00000003da037209 */ /* 0x000fc40007810000 */
[----:B-1----:R-:W-:Y:S02]  /*5510*/  FMNMX.FTZ R73, R73, R5, !PT ;  /* 0x0000000549497209 */ /* 0x002fe40007810000 */
[----:B--2---:R-:W-:Y:S02]  /*5520*/  FMNMX.FTZ R6, R6, R9, !PT ;  /* 0x0000000906067209 */ /* 0x004fe40007810000 */
[----:B------:R-:W1:Y:S01]  /*5530*/  MUFU.TANH R9, R29 ;  /* 0x0000001d00097308 */ /* 0x000e620000002400 */
[----:B------:R-:W-:Y:S02]  /*5540*/  ISETP.GT.AND P2, PT, R7, 0x9, PT ;  /* 0x000000090700780c */ /* 0x000fe40003f44270 */
[----:B------:R-:W-:Y:S02]  /*5550*/  FSEL R13, R103, -INF , P3 ;  /* 0xff800000670d7808 */ /* 0x000fe40001800000 */
[----:B------:R-:W-:Y:S02]  /*5560*/  FMNMX.FTZ R5, R15, R14, !PT ;  /* 0x0000000e0f057209 */ /* 0x000fe40007810000 */
[----:B------:R-:W-:Y:S01]  /*5570*/  FSEL R251, R10, -INF , P0 ;  /* 0xff8000000afb7808 */ /* 0x000fe20000000000 */
[----:B------:R-:W2:Y:S01]  /*5580*/  MUFU.TANH R29, R36 ;  /* 0x00000024001d7308 */ /* 0x000ea20000002400 */
[----:B------:R-:W-:-:S02]  /*5590*/  FMNMX.FTZ R3, R221, R3, !PT ;  /* 0x00000003dd037209 */ /* 0x000fc40007810000 */
[----:B------:R-:W-:Y:S02]  /*55a0*/  ISETP.GT.AND P1, PT, R7, 0x10, PT ;  /* 0x000000100700780c */ /* 0x000fe40003f24270 */
[----:B------:R-:W-:Y:S02]  /*55b0*/  FSEL R12, R127, -INF , P2 ;  /* 0xff8000007f0c7808 */ /* 0x000fe40001000000 */
[----:B------:R-:W-:Y:S02]  /*55c0*/  FMNMX.FTZ R5, R13, R5, !PT ;  /* 0x000000050d057209 */ /* 0x000fe40007810000 */
[----:B------:R-:W-:Y:S02]  /*55d0*/  FMNMX.FTZ R3, R251, R3, !PT ;  /* 0x00000003fb037209 */ /* 0x000fe40007810000 */
[----:B------:R-:W-:Y:S02]  /*55e0*/  ISETP.GT.AND P0, PT, R7, 0x11, PT ;  /* 0x000000110700780c */ /* 0x000fe40003f04270 */
[----:B------:R-:W-:Y:S01]  /*55f0*/  FSEL R68, R74, -INF , P1 ;  /* 0xff8000004a447808 */ /* 0x000fe20000800000 */
[----:B------:R-:W3:Y:S01]  /*5600*/  SHFL.BFLY PT, R8, R3, 0x2, 0x1f ;  /* 0x0c401f0003087f89 */ /* 0x000ee200000e0000 */
[----:B------:R-:W-:-:S02]  /*5610*/  FMNMX.FTZ R5, R12, R5, !PT ;  /* 0x000000050c057209 */ /* 0x000fc40007810000 */
[----:B------:R-:W-:Y:S02]  /*5620*/  ISETP.GT.AND P1, PT, R7, 0x18, PT ;  /* 0x000000180700780c */ /* 0x000fe40003f24270 */
[----:B------:R-:W-:Y:S02]  /*5630*/  FSEL R69, R71, -INF , P0 ;  /* 0xff80000047457808 */ /* 0x000fe40000000000 */
[----:B------:R-:W-:Y:S01]  /*5640*/  FMNMX.FTZ R5, R68, R5, !PT ;  /* 0x0000000544057209 */ /* 0x000fe20007810000 */
[----:B------:R-:W-:Y:S01]  /*5650*/  SHFL.BFLY PT, R71, R6, 0x1, 0x1f ;  /* 0x0c201f0006477f89 */ /* 0x000fe200000e0000 */
[----:B------:R-:W-:Y:S02]  /*5660*/  ISETP.GT.AND P0, PT, R7, 0x19, PT ;  /* 0x000000190700780c */ /* 0x000fe40003f04270 */
[----:B-1----:R-:W-:Y:S02]  /*5670*/  FSEL R75, R9, -INF , P1 ;  /* 0xff800000094b7808 */ /* 0x002fe40000800000 */
[----:B------:R-:W-:Y:S01]  /*5680*/  FMNMX.FTZ R5, R69, R5, !PT ;  /* 0x0000000545057209 */ /* 0x000fe20007810000 */
[----:B------:R-:W1:Y:S01]  /*5690*/  SHFL.BFLY PT, R9, R73, 0x1, 0x1f ;  /* 0x0c201f0049097f89 */ /* 0x000e6200000e0000 */
[----:B------:R-:W-:-:S02]  /*56a0*/  ISETP.GT.AND P1, PT, R7, 0x20, PT ;  /* 0x000000200700780c */ /* 0x000fc40003f24270 */
[----:B------:R-:W-:Y:S01]  /*56b0*/  FSEL R74, R189, -INF , P0 ;  /* 0xff800000bd4a7808 */ /* 0x000fe20000000000 */
[----:B------:R-:W-:Y:S01]  /*56c0*/  IMAD.MOV.U32 R189, RZ, RZ, R202 ;  /* 0x000000ffffbd7224 */ /* 0x000fe200078e00ca */
[----:B------:R-:W-:Y:S02]  /*56d0*/  FMNMX.FTZ R5, R75, R5, !PT ;  /* 0x000000054b057209 */ /* 0x000fe40007810000 */
[----:B------:R-:W-:Y:S02]  /*56e0*/  ISETP.GT.AND P0, PT, R7, 0x21, PT ;  /* 0x000000210700780c */ /* 0x000fe40003f04270 */
[----:B------:R-:W-:Y:S01]  /*56f0*/  FSEL R116, R187, -INF , P1 ;  /* 0xff800000bb747808 */ /* 0x000fe20000800000 */
[----:B------:R-:W-:Y:S01]  /*5700*/  IMAD.MOV.U32 R187, RZ, RZ, R201 ;  /* 0x000000ffffbb7224 */ /* 0x000fe200078e00c9 */
[----:B------:R-:W-:Y:S02]  /*5710*/  FMNMX.FTZ R5, R74, R5, !PT ;  /* 0x000000054a057209 */ /* 0x000fe40007810000 */
[----:B------:R-:W-:-:S02]  /*5720*/  ISETP.GT.AND P1, PT, R7, 0x28, PT ;  /* 0x000000280700780c */ /* 0x000fc40003f24270 */
[----:B------:R-:W-:Y:S01]  /*5730*/  FSEL R117, R188, -INF , P0 ;  /* 0xff800000bc757808 */ /* 0x000fe20000000000 */
[----:B------:R-:W-:Y:S01]  /*5740*/  IMAD.MOV.U32 R188, RZ, RZ, R200 ;  /* 0x000000ffffbc7224 */ /* 0x000fe200078e00c8 */
[----:B------:R-:W-:Y:S02]  /*5750*/  FMNMX.FTZ R5, R116, R5, !PT ;  /* 0x0000000574057209 */ /* 0x000fe40007810000 */
[----:B------:R-:W-:Y:S02]  /*5760*/  ISETP.GT.AND P0, PT, R7, 0x29, PT ;  /* 0x000000290700780c */ /* 0x000fe40003f04270 */
[----:B------:R-:W-:Y:S02]  /*5770*/  FSEL R118, R185, -INF , P1 ;  /* 0xff800000b9767808 */ /* 0x000fe40000800000 */
[----:B------:R-:W-:Y:S02]  /*5780*/  FMNMX.FTZ R5, R117, R5, !PT ;  /* 0x0000000575057209 */ /* 0x000fe40007810000 */
[----:B---3--:R-:W-:-:S02]  /*5790*/  FMNMX.FTZ R10, R3, R8, !PT ;  /* 0x00000008030a7209 */ /* 0x008fc40007810000 */
[C---:B------:R-:W-:Y:S01]  /*57a0*/  ISETP.GT.AND P1, PT, R7.reuse, 0x30, PT ;  /* 0x000000300700780c */ /* 0x040fe20003f24270 */
[----:B------:R3:W4:Y:S01]  /*57b0*/  MUFU.TANH R8, R38 ;  /* 0x0000002600087308 */ /* 0x0007220000002400 */
[----:B------:R-:W-:Y:S01]  /*57c0*/  FSEL R120, R186, -INF , P0 ;  /* 0xff800000ba787808 */ /* 0x000fe20000000000 */
[----:B------:R-:W5:Y:S01]  /*57d0*/  SHFL.BFLY PT, R70, R10, 0x1, 0x1f ;  /* 0x0c201f000a467f89 */ /* 0x000f6200000e0000 */
[----:B------:R-:W-:Y:S01]  /*57e0*/  FMNMX.FTZ R3, R118, R5, !PT ;  /* 0x0000000576037209 */ /* 0x000fe20007810000 */
[----:B------:R-:W-:Y:S01]  /*57f0*/  IMAD.MOV.U32 R186, RZ, RZ, R199 ;  /* 0x000000ffffba7224 */ /* 0x000fe200078e00c7 */
[----:B------:R-:W-:Y:S02]  /*5800*/  ISETP.GT.AND P0, PT, R7, 0x31, PT ;  /* 0x000000310700780c */ /* 0x000fe40003f04270 */
[----:B------:R-:W-:Y:S02]  /*5810*/  FSEL R132, R178, -INF , P1 ;  /* 0xff800000b2847808 */ /* 0x000fe40000800000 */
[----:B------:R-:W-:-:S02]  /*5820*/  FMNMX.FTZ R3, R120, R3, !PT ;  /* 0x0000000378037209 */ /* 0x000fc40007810000 */
[C---:B------:R-:W-:Y:S02]  /*5830*/  ISETP.GT.AND P1, PT, R7.reuse, 0x38, PT ;  /* 0x000000380700780c */ /* 0x040fe40003f24270 */
[----:B------:R-:W-:Y:S02]  /*5840*/  FSEL R133, R184, -INF , P0 ;  /* 0xff800000b8857808 */ /* 0x000fe40000000000 */
[----:B------:R-:W-:Y:S01]  /*5850*/  FMNMX.FTZ R3, R132, R3, !PT ;  /* 0x0000000384037209 */ /* 0x000fe20007810000 */
[----:B---3--:R-:W-:Y:S01]  /*5860*/  LDSM.16.MT88.4 R36, [R226+0x100] ;  /* 0x00010000e224783b */ /* 0x008fe20000004200 */
[----:B------:R-:W-:Y:S02]  /*5870*/  ISETP.GT.AND P0, PT, R7, 0x39, PT ;  /* 0x000000390700780c */ /* 0x000fe40003f04270 */
[----:B------:R-:W-:Y:S02]  /*5880*/  FSEL R135, R138, -INF , P1 ;  /* 0xff8000008a877808 */ /* 0x000fe40000800000 */
[----:B------:R-:W-:-:S02]  /*5890*/  FMNMX.FTZ R3, R133, R3, !PT ;  /* 0x0000000385037209 */ /* 0x000fc40007810000 */
[----:B------:R-:W-:Y:S02]  /*58a0*/  ISETP.GT.AND P1, PT, R7, 0x40, PT ;  /* 0x000000400700780c */ /* 0x000fe40003f24270 */
[----:B------:R-:W-:Y:S02]  /*58b0*/  FSEL R138, R176, -INF , P0 ;  /* 0xff800000b08a7808 */ /* 0x000fe40000000000 */
[----:B------:R-:W-:Y:S02]  /*58c0*/  FMNMX.FTZ R3, R135, R3, !PT ;  /* 0x0000000387037209 */ /* 0x000fe40007810000 */
[----:B------:R-:W-:Y:S02]  /*58d0*/  ISETP.GT.AND P0, PT, R7, 0x41, PT ;  /* 0x000000410700780c */ /* 0x000fe40003f04270 */
[----:B------:R-:W-:Y:S02]  /*58e0*/  FSEL R148, R102, -INF , P1 ;  /* 0xff80000066947808 */ /* 0x000fe40000800000 */
[----:B------:R-:W-:-:S02]  /*58f0*/  FMNMX.FTZ R3, R138, R3, !PT ;  /* 0x000000038a037209 */ /* 0x000fc40007810000 */
[----:B------:R-:W-:Y:S02]  /*5900*/  ISETP.GT.AND P3, PT, R7, 0x48, PT ;  /* 0x000000480700780c */ /* 0x000fe40003f64270 */
[----:B------:R-:W-:Y:S02]  /*5910*/  FSEL R149, R99, -INF , P0 ;  /* 0xff80000063957808 */ /* 0x000fe40000000000 */
[----:B------:R-:W-:Y:S02]  /*5920*/  FMNMX.FTZ R3, R148, R3, !PT ;  /* 0x0000000394037209 */ /* 0x000fe40007810000 */
[----:B-1----:R-:W-:Y:S02]  /*5930*/  FMNMX.FTZ R73, R73, R9, !PT ;  /* 0x0000000949497209 */ /* 0x002fe40007810000 */
[----:B------:R-:W-:Y:S01]  /*5940*/  ISETP.GT.AND P2, PT, R7, 0x49, PT ;  /* 0x000000490700780c */ /* 0x000fe20003f44270 */
[----:B------:R-:W1:Y:S01]  /*5950*/  MUFU.TANH R9, R48 ;  /* 0x0000003000097308 */ /* 0x000e620000002400 */
[----:B------:R-:W-:-:S02]  /*5960*/  FSEL R150, R79, -INF , P3 ;  /* 0xff8000004f967808 */ /* 0x000fc40001800000 */
[----:B------:R-:W-:Y:S02]  /*5970*/  FMNMX.FTZ R3, R149, R3, !PT ;  /* 0x0000000395037209 */ /* 0x000fe40007810000 */
[----:B------:R-:W-:Y:S01]  /*5980*/  FMNMX.FTZ R71, R6, R71, !PT ;  /* 0x0000004706477209 */ /* 0x000fe20007810000 */
[C---:B------:R-:W-:Y:S01]  /*5990*/  FMUL.FTZ R6, R73.reuse, c[0x0][0x2d0] ;  /* 0x0000b40049067a20 */ /* 0x040fe20000410000 */
[----:B------:R-:W-:Y:S02]  /*59a0*/  FSETP.NEU.FTZ.AND P0, PT, R73, -INF , PT ;  /* 0xff8000004900780b */ /* 0x000fe40003f1d000 */
[----:B------:R-:W-:Y:S02]  /*59b0*/  ISETP.GT.AND P1, PT, R7, 0x50, PT ;  /* 0x000000500700780c */ /* 0x000fe40003f24270 */
[----:B------:R-:W-:Y:S02]  /*59c0*/  FSEL R152, R94, -INF , P2 ;  /* 0xff8000005e987808 */ /* 0x000fe40001000000 */
[----:B------:R-:W-:-:S02]  /*59d0*/  FMNMX.FTZ R3, R150, R3, !PT ;  /* 0x0000000396037209 */ /* 0x000fc40007810000 */
[----:B------:R-:W-:Y:S02]  /*59e0*/  FSEL R6, R6, RZ, P0 ;  /* 0x000000ff06067208 */ /* 0x000fe40000000000 */
[----:B------:R-:W-:Y:S02]  /*59f0*/  ISETP.GT.AND P0, PT, R7, 0x51, PT ;  /* 0x000000510700780c */ /* 0x000fe40003f04270 */
[----:B------:R-:W-:Y:S01]  /*5a00*/  FSEL R170, R170, -INF , P1 ;  /* 0xff800000aaaa7808 */ /* 0x000fe20000800000 */
[----:B------:R-:W-:Y:S01]  /*5a10*/  FFMA.FTZ R5, R11, c[0x0][0x2d0], -R6 ;  /* 0x0000b4000b057a23 */ /* 0x000fe20000010806 */
[----:B------:R-:W-:Y:S02]  /*5a20*/  FMNMX.FTZ R3, R152, R3, !PT ;  /* 0x0000000398037209 */ /* 0x000fe40007810000 */
[----:B------:R-:W-:Y:S01]  /*5a30*/  ISETP.GT.AND P2, PT, R7, 0x58, PT ;  /* 0x000000580700780c */ /* 0x000fe20003f44270 */
[----:B------:R3:W-:Y:S01]  /*5a40*/  MUFU.EX2 R220, R5 ;  /* 0x0000000500dc7308 */ /* 0x0007e20000000800 */
[----:B------:R-:W-:-:S02]  /*5a50*/  FSEL R173, R32, -INF , P0 ;  /* 0xff80000020ad7808 */ /* 0x000fc40000000000 */
[----:B------:R-:W-:Y:S01]  /*5a60*/  FMNMX.FTZ R3, R170, R3, !PT ;  /* 0x00000003aa037209 */ /* 0x000fe20007810000 */
[----:B------:R-:W-:Y:S01]  /*5a70*/  LDSM.16.MT88.4 R32, [R225+0x100] ;  /* 0x00010000e120783b */ /* 0x000fe20000004200 */
[----:B------:R-:W-:Y:S02]  /*5a80*/  ISETP.GT.AND P1, PT, R7, 0x59, PT ;  /* 0x000000590700780c */ /* 0x000fe40003f24270 */
[----:B------:R-:W-:Y:S02]  /*5a90*/  FSEL R174, R31, -INF , P2 ;  /* 0xff8000001fae7808 */ /* 0x000fe40001000000 */
[----:B------:R-:W-:Y:S02]  /*5aa0*/  FMNMX.FTZ R3, R173, R3, !PT ;  /* 0x00000003ad037209 */ /* 0x000fe40007810000 */
[----:B------:R-:W-:Y:S02]  /*5ab0*/  ISETP.GT.AND P0, PT, R7, 0x60, PT ;  /* 0x000000600700780c */ /* 0x000fe40003f04270 */
[----:B------:R-:W-:-:S02]  /*5ac0*/  FSEL R176, R30, -INF , P1 ;  /* 0xff8000001eb07808 */ /* 0x000fc40000800000 */
[----:B------:R-:W-:Y:S01]  /*5ad0*/  FMNMX.FTZ R3, R174, R3, !PT ;  /* 0x00000003ae037209 */ /* 0x000fe20007810000 */
[----:B---3--:R-:W-:Y:S01]  /*5ae0*/  FFMA.FTZ R5, R18, c[0x0][0x2d0], -R6 ;  /* 0x0000b40012057a23 */ /* 0x008fe20000010806 */
[----:B------:R-:W-:Y:S02]  /*5af0*/  ISETP.GT.AND P2, PT, R7, 0x61, PT ;  /* 0x000000610700780c */ /* 0x000fe40003f44270 */
[----:B--2---:R-:W-:Y:S01]  /*5b00*/  FSEL R216, R29, -INF , P0 ;  /* 0xff8000001dd87808 */ /* 0x004fe20000000000 */
[----:B------:R2:W-:Y:S01]  /*5b10*/  MUFU.EX2 R217, R5 ;  /* 0x0000000500d97308 */ /* 0x0005e20000000800 */
[----:B------:R-:W-:Y:S02]  /*5b20*/  FMNMX.FTZ R3, R176, R3, !PT ;  /* 0x00000003b0037209 */ /* 0x000fe40007810000 */
[----:B------:R-:W-:Y:S02]  /*5b30*/  ISETP.GT.AND P1, PT, R7, 0x68, PT ;  /* 0x000000680700780c */ /* 0x000fe40003f24270 */
[----:B------:R-:W-:-:S02]  /*5b40*/  FSEL R214, R27, -INF , P2 ;  /* 0xff8000001bd67808 */ /* 0x000fc40001000000 */
[----:B------:R-:W-:Y:S02]  /*5b50*/  ISETP.GT.AND P0, PT, R7, 0x69, PT ;  /* 0x000000690700780c */ /* 0x000fe40003f04270 */
[----:B----4-:R-:W-:Y:S01]  /*5b60*/  FSEL R208, R8, -INF , P1 ;  /* 0xff80000008d07808 */ /* 0x010fe20000800000 */
[----:B------:R-:W-:Y:S01]  /*5b70*/  FMUL.FTZ R8, R71, c[0x0][0x2d0] ;  /* 0x0000b40047087a20 */ /* 0x000fe20000410000 */
[----:B-1----:R-:W-:Y:S02]  /*5b80*/  FSEL R183, R9, -INF , P0 ;  /* 0xff80000009b77808 */ /* 0x002fe40000000000 */
[----:B------:R-:W-:Y:S02]  /*5b90*/  FSETP.NEU.FTZ.AND P1, PT, R71, -INF , PT ;  /* 0xff8000004700780b */ /* 0x000fe40003f3d000 */
[----:B-----5:R-:W-:Y:S01]  /*5ba0*/  FMNMX.FTZ R70, R70, R10, !PT ;  /* 0x0000000a46467209 */ /* 0x020fe20007810000 */
[----:B--2---:R-:W-:-:S03]  /*5bb0*/  FFMA.FTZ R5, R19, c[0x0][0x2d0], -R6 ;  /* 0x0000b40013057a23 */ /* 0x004fc60000010806 */
[----:B------:R-:W-:Y:S01]  /*5bc0*/  FSETP.NEU.FTZ.AND P0, PT, R70, -INF , PT ;  /* 0xff8000004600780b */ /* 0x000fe20003f1d000 */
[----:B------:R1:W-:Y:S02]  /*5bd0*/  MUFU.EX2 R203, R5 ;  /* 0x0000000500cb7308 */ /* 0x0003e40000000800 */
[----:B-1----:R-:W-:Y:S01]  /*5be0*/  FMNMX.FTZ R5, R216, R3, !PT ;  /* 0x00000003d8057209 */ /* 0x002fe20007810000 */
[----:B------:R-:W-:-:S03]  /*5bf0*/  FFMA.FTZ R3, R20, c[0x0][0x2d0], -R6 ;  /* 0x0000b40014037a23 */ /* 0x000fc60000010806 */
[----:B------:R-:W-:Y:S02]  /*5c00*/  FMNMX.FTZ R5, R214, R5, !PT ;  /* 0x00000005d6057209 */ /* 0x000fe40007810000 */
[----:B------:R1:W-:Y:S02]  /*5c10*/  MUFU.EX2 R158, R3 ;  /* 0x00000003009e7308 */ /* 0x0003e40000000800 */
[----:B------:R-:W-:Y:S02]  /*5c20*/  FMNMX.FTZ R7, R208, R5, !PT ;  /* 0x00000005d0077209 */ /* 0x000fe40007810000 */
[----:B------:R-:W-:Y:S02]  /*5c30*/  FSEL R5, R8, RZ, P1 ;  /* 0x000000ff08057208 */ /* 0x000fe40000800000 */
[----:B------:R-:W-:-:S03]  /*5c40*/  FMNMX.FTZ R7, R183, R7, !PT ;  /* 0x00000007b7077209 */ /* 0x000fc60007810000 */
[----:B------:R-:W-:Y:S02]  /*5c50*/  FFMA.FTZ R8, R25, c[0x0][0x2d0], -R5 ;  /* 0x0000b40019087a23 */ /* 0x000fe40000010805 */
[----:B------:R-:W2:Y:S02]  /*5c60*/  SHFL.BFLY PT, R9, R7, 0x2, 0x1f ;  /* 0x0c401f0007097f89 */ /* 0x000ea400000e0000 */
[----:B------:R3:W-:Y:S01]  /*5c70*/  MUFU.EX2 R252, R8 ;  /* 0x0000000800fc7308 */ /* 0x0007e20000000800 */
[----:B-1----:R-:W-:-:S07]  /*5c80*/  FFMA.FTZ R3, R21, c[0x0][0x2d0], -R6 ;  /* 0x0000b40015037a23 */ /* 0x002fce0000010806 */
[----:B------:R1:W-:Y:S01]  /*5c90*/  MUFU.EX2 R195, R3 ;  /* 0x0000000300c37308 */ /* 0x0003e20000000800 */
[----:B---3--:R-:W-:-:S07]  /*5ca0*/  FFMA.FTZ R8, R26, c[0x0][0x2d0], -R5 ;  /* 0x0000b4001a087a23 */ /* 0x008fce0000010805 */
[----:B------:R-:W3:Y:S01]  /*5cb0*/  MUFU.EX2 R193, R8 ;  /* 0x0000000800c17308 */ /* 0x000ee20000000800 */
[----:B--2---:R-:W-:Y:S01]  /*5cc0*/  FMNMX.FTZ R7, R7, R9, !PT ;  /* 0x0000000907077209 */ /* 0x004fe20007810000 */
[----:B-1----:R-:W-:-:S06]  /*5cd0*/  FFMA.FTZ R3, R22, c[0x0][0x2d0], -R5 ;  /* 0x0000b40016037a23 */ /* 0x002fcc0000010805 */
[----:B------:R1:W-:Y:S01]  /*5ce0*/  MUFU.EX2 R250, R3 ;  /* 0x0000000300fa7308 */ /* 0x0003e20000000800 */
[----:B---3--:R-:W-:Y:S01]  /*5cf0*/  F2FP.PACK_AB R10, R193, R252 ;  /* 0x000000fcc10a723e */ /* 0x008fe200000000ff */
[----:B-1----:R-:W-:Y:S02]  /*5d00*/  FFMA.FTZ R3, R23, c[0x0][0x2d0], -R5 ;  /* 0x0000b40017037a23 */ /* 0x002fe40000010805 */
[----:B------:R-:W-:Y:S04]  /*5d10*/  LDSM.16.MT88.4 R20, [R224+0x100] ;  /* 0x00010000e014783b */ /* 0x000fe80000004200 */
[----:B------:R1:W-:Y:S02]  /*5d20*/  MUFU.EX2 R249, R3 ;  /* 0x0000000300f97308 */ /* 0x0003e40000000800 */
[----:B-1----:R-:W-:-:S05]  /*5d30*/  FMUL.FTZ R3, R70, c[0x0][0x2d0] ;  /* 0x0000b40046037a20 */ /* 0x002fca0000410000 */
[----:B------:R-:W-:-:S05]  /*5d40*/  FSEL R3, R3, RZ, P0 ;  /* 0x000000ff03037208 */ /* 0x000fca0000000000 */
[--C-:B------:R-:W-:Y:S02]  /*5d50*/  FFMA.FTZ R8, R16, c[0x0][0x2d0], -R3.reuse ;  /* 0x0000b40010087a23 */ /* 0x100fe40000010803 */
[--C-:B------:R-:W-:Y:S02]  /*5d60*/  FFMA.FTZ R0, R17, c[0x0][0x2d0], -R3.reuse ;  /* 0x0000b40011007a23 */ /* 0x100fe40000010803 */
[----:B------:R1:W-:Y:S01]  /*5d70*/  MUFU.EX2 R248, R8 ;  /* 0x0000000800f87308 */ /* 0x0003e20000000800 */
[----:B------:R-:W-:Y:S07]  /*5d80*/  LDSM.16.MT88.4 R16, [R227+0x100] ;  /* 0x00010000e310783b */ /* 0x000fee0000004200 */
[----:B------:R2:W3:Y:S01]  /*5d90*/  MUFU.EX2 R222, R0 ;  /* 0x0000000000de7308 */ /* 0x0004e20000000800 */
[----:B-1----:R-:W1:Y:S01]  /*5da0*/  SHFL.BFLY PT, R8, R7, 0x1, 0x1f ;  /* 0x0c201f0007087f89 */ /* 0x002e6200000e0000 */
[----:B--2---:R-:W-:Y:S01]  /*5db0*/  FFMA.FTZ R0, R24, c[0x0][0x2d0], -R3 ;  /* 0x0000b40018007a23 */ /* 0x004fe20000010803 */
[----:B---3--:R-:W-:-:S02]  /*5dc0*/  F2FP.PACK_AB R9, R222, R248 ;  /* 0x000000f8de09723e */ /* 0x008fc400000000ff */
[----:B------:R-:W-:Y:S03]  /*5dd0*/  LDSM.16.MT88.4 R24, [R227+0x900] ;  /* 0x00090000e318783b */ /* 0x000fe60000004200 */
[----:B------:R2:W-:Y:S01]  /*5de0*/  MUFU.EX2 R244, R0 ;  /* 0x0000000000f47308 */ /* 0x0005e20000000800 */
[----:B-1----:R-:W-:Y:S02]  /*5df0*/  FMNMX.FTZ R72, R7, R8, !PT ;  /* 0x0000000807487209 */ /* 0x002fe40007810000 */
[----:B------:R-:W-:Y:S01]  /*5e00*/  F2FP.PACK_AB R8, R249, R250 ;  /* 0x000000faf908723e */ /* 0x000fe200000000ff */
[----:B--2---:R-:W-:Y:S01]  /*5e10*/  FFMA.FTZ R0, R28, c[0x0][0x2d0], -R3 ;  /* 0x0000b4001c007a23 */ /* 0x004fe20000010803 */
[C---:B------:R-:W-:Y:S01]  /*5e20*/  FSETP.NEU.FTZ.AND P0, PT, R72.reuse, -INF , PT ;  /* 0xff8000004800780b */ /* 0x040fe20003f1d000 */
[----:B------:R-:W-:Y:S01]  /*5e30*/  FMUL.FTZ R2, R72, c[0x0][0x2d0] ;  /* 0x0000b40048027a20 */ /* 0x000fe20000410000 */
[----:B------:R-:W1:Y:S01]  /*5e40*/  LDSM.16.MT88.4 R28, [R224+0x900] ;  /* 0x00090000e01c783b */ /* 0x000e620000004200 */
[----:B------:R2:W3:Y:S02]  /*5e50*/  MUFU.EX2 R194, R0 ;  /* 0x0000000000c27308 */ /* 0x0004e40000000800 */
[----:B--2---:R-:W-:Y:S01]  /*5e60*/  FFMA.FTZ R0, R40, c[0x0][0x2d0], -R6 ;  /* 0x0000b40028007a23 */ /* 0x004fe20000010806 */
[----:B---3--:R-:W-:-:S05]  /*5e70*/  F2FP.PACK_AB R11, R194, R244 ;  /* 0x000000f4c20b723e */ /* 0x008fca00000000ff */
[----:B------:R2:W-:Y:S02]  /*5e80*/  MUFU.EX2 R184, R0 ;  /* 0x0000000000b87308 */ /* 0x0005e40000000800 */
[C---:B------:R-:W-:Y:S08]  /*5e90*/  HMMA.16816.F32 R88, R8.reuse, R20, RZ ;  /* 0x000000140858723c */ /* 0x040ff000000018ff */
[----:B------:R-:W-:Y:S01]  /*5ea0*/  HMMA.16816.F32 R84, R8, R16, RZ ;  /* 0x000000100854723c */ /* 0x000fe200000018ff */
[----:B--2---:R-:W-:-:S04]  /*5eb0*/  FFMA.FTZ R0, R41, c[0x0][0x2d0], -R6 ;  /* 0x0000b40029007a23 */ /* 0x004fc80000010806 */
[----:B------:R2:W-:Y:S03]  /*5ec0*/  MUFU.EX2 R4, R0 ;  /* 0x0000000000047308 */ /* 0x0005e60000000800 */
[C---:B------:R-:W-:Y:S08]  /*5ed0*/  HMMA.16816.F32 R64, R8.reuse, R22, RZ ;  /* 0x000000160840723c */ /* 0x040ff000000018ff */
[----:B------:R-:W-:Y:S01]  /*5ee0*/  HMMA.16816.F32 R60, R8, R18, RZ ;  /* 0x00000012083c723c */ /* 0x000fe200000018ff */
[----:B--2---:R-:W-:Y:S01]  /*5ef0*/  FSEL R0, R2, RZ, P0 ;  /* 0x000000ff02007208 */ /* 0x004fe20000000000 */
[----:B------:R-:W-:-:S06]  /*5f00*/  FFMA.FTZ R2, R42, c[0x0][0x2d0], -R6 ;  /* 0x0000b4002a027a23 */ /* 0x000fcc0000010806 */
[C---:B------:R-:W-:Y:S01]  /*5f10*/  HMMA.16816.F32 R80, R8.reuse, R32, RZ ;  /* 0x000000200850723c */ /* 0x040fe200000018ff */
[----:B------:R-:W-:Y:S01]  /*5f20*/  PLOP3.LUT P0, PT, PT, PT, UP0, 0x80, 0x0 ;  /* 0x000000000000781c */ /* 0x000fe20003f0f008 */
[----:B------:R2:W-:Y:S06]  /*5f30*/  MUFU.EX2 R190, R2 ;  /* 0x0000000200be7308 */ /* 0x0005ec0000000800 */
[C---:B------:R-:W-:Y:S08]  /*5f40*/  HMMA.16816.F32 R76, R8.reuse, R36, RZ ;  /* 0x00000024084c723c */ /* 0x040ff000000018ff */
[----:B------:R-:W-:Y:S01]  /*5f50*/  HMMA.16816.F32 R56, R8, R34, RZ ;  /* 0x000000220838723c */ /* 0x000fe200000018ff */
[----:B--2---:R-:W-:-:S04]  /*5f60*/  FFMA.FTZ R2, R15, c[0x0][0x2d0], -R0 ;  /* 0x0000b4000f027a23 */ /* 0x004fc80000010800 */
[----:B------:R2:W-:Y:S03]  /*5f70*/  MUFU.EX2 R178, R2 ;  /* 0x0000000200b27308 */ /* 0x0005e60000000800 */
[----:B------:R-:W-:Y:S01]  /*5f80*/  HMMA.16816.F32 R48, R8, R38, RZ ;  /* 0x000000260830723c */ /* 0x000fe200000018ff */
[----:B--2---:R-:W-:Y:S01]  /*5f90*/  FFMA.FTZ R2, R14, c[0x0][0x2d0], -R0 ;  /* 0x0000b4000e027a23 */ /* 0x004fe20000010800 */
[----:B------:R-:W-:-:S03]  /*5fa0*/  F2FP.PACK_AB R14, R158, R203 ;  /* 0x000000cb9e0e723e */ /* 0x000fc600000000ff */
[----:B------:R2:W3:Y:S02]  /*5fb0*/  MUFU.EX2 R177, R2 ;  /* 0x0000000200b17308 */ /* 0x0004e40000000800 */
[----:B--2---:R-:W-:Y:S01]  /*5fc0*/  FFMA.FTZ R2, R13, c[0x0][0x2d0], -R0 ;  /* 0x0000b4000d027a23 */ /* 0x004fe20000010800 */
[----:B---3--:R-:W-:-:S05]  /*5fd0*/  F2FP.PACK_AB R13, R177, R178 ;  /* 0x000000b2b10d723e */ /* 0x008fca00000000ff */
[----:B------:R2:W-:Y:S02]  /*5fe0*/  MUFU.EX2 R213, R2 ;  /* 0x0000000200d57308 */ /* 0x0005e40000000800 */
[----:B--2---:R-:W-:Y:S01]  /*5ff0*/  FFMA.FTZ R2, R12, c[0x0][0x2d0], -R0 ;  /* 0x0000b4000c027a23 */ /* 0x004fe20000010800 */
[----:B------:R-:W-:-:S05]  /*6000*/  F2FP.PACK_AB R12, R217, R220 ;  /* 0x000000dcd90c723e */ /* 0x000fca00000000ff */
[----:B------:R2:W3:Y:S02]  /*6010*/  MUFU.EX2 R215, R2 ;  /* 0x0000000200d77308 */ /* 0x0004e40000000800 */
[----:B--2---:R-:W-:Y:S01]  /*6020*/  FFMA.FTZ R2, R43, c[0x0][0x2d0], -R5 ;  /* 0x0000b4002b027a23 */ /* 0x004fe20000010805 */
[----:B---3--:R-:W-:-:S05]  /*6030*/  F2FP.PACK_AB R15, R215, R213 ;  /* 0x000000d5d70f723e */ /* 0x008fca00000000ff */
[----:B------:R2:W-:Y:S02]  /*6040*/  MUFU.EX2 R196, R2 ;  /* 0x0000000200c47308 */ /* 0x0005e40000000800 */
[C---:B------:R-:W-:Y:S08]  /*6050*/  HMMA.16816.F32 R52, R12.reuse, R20, RZ ;  /* 0x000000140c34723c */ /* 0x040ff000000018ff */
[----:B------:R-:W-:Y:S01]  /*6060*/  HMMA.16816.F32 R92, R12, R22, RZ ;  /* 0x000000160c5c723c */ /* 0x000fe200000018ff */
[----:B------:R-:W3:Y:S01]  /*6070*/  LDSM.16.MT88.4 R20, [R225+0x900] ;  /* 0x00090000e114783b */ /* 0x000ee20000004200 */
[----:B--2---:R-:W-:-:S04]  /*6080*/  FFMA.FTZ R2, R45, c[0x0][0x2d0], -R5 ;  /* 0x0000b4002d027a23 */ /* 0x004fc80000010805 */
[----:B------:R2:W4:Y:S02]  /*6090*/  MUFU.EX2 R185, R2 ;  /* 0x0000000200b97308 */ /* 0x0005240000000800 */
[C---:B------:R-:W-:Y:S08]  /*60a0*/  HMMA.16816.F32 R104, R12.reuse, R18, RZ ;  /* 0x000000120c68723c */ /* 0x040ff000000018ff */
[----:B------:R-:W-:Y:S01]  /*60b0*/  HMMA.16816.F32 R40, R12, R32, RZ ;  /* 0x000000200c28723c */ /* 0x000fe200000018ff */
[----:B--2---:R-:W-:-:S07]  /*60c0*/  FFMA.FTZ R2, R46, c[0x0][0x2d0], -R5 ;  /* 0x0000b4002e027a23 */ /* 0x004fce0000010805 */
[C---:B------:R-:W-:Y:S01]  /*60d0*/  HMMA.16816.F32 R108, R12.reuse, R34, RZ ;  /* 0x000000220c6c723c */ /* 0x040fe200000018ff */
[----:B----4-:R-:W-:Y:S01]  /*60e0*/  F2FP.PACK_AB R8, R185, R196 ;  /* 0x000000c4b908723e */ /* 0x010fe200000000ff */
[----:B------:R2:W-:Y:S06]  /*60f0*/  MUFU.EX2 R191, R2 ;  /* 0x0000000200bf7308 */ /* 0x0005ec0000000800 */
[C---:B------:R-:W-:Y:S08]  /*6100*/  HMMA.16816.F32 R32, R12.reuse, R36, RZ ;  /* 0x000000240c20723c */ /* 0x040ff000000018ff */
[----:B------:R-:W-:Y:S01]  /*6110*/  HMMA.16816.F32 R100, R12, R38, RZ ;  /* 0x000000260c64723c */ /* 0x000fe200000018ff */
[----:B--2---:R-:W-:-:S04]  /*6120*/  FFMA.FTZ R2, R47, c[0x0][0x2d0], -R5 ;  /* 0x0000b4002f027a23 */ /* 0x004fc80000010805 */
[----:B------:R2:W4:Y:S02]  /*6130*/  MUFU.EX2 R7, R2 ;  /* 0x0000000200077308 */ /* 0x0005240000000800 */
[--C-:B--2---:R-:W-:Y:S01]  /*6140*/  FFMA.FTZ R2, R44, c[0x0][0x2d0], -R3.reuse ;  /* 0x0000b4002c027a23 */ /* 0x104fe20000010803 */
[----:B----4-:R-:W-:Y:S01]  /*6150*/  F2FP.PACK_AB R10, R7, R191 ;  /* 0x000000bf070a723e */ /* 0x010fe200000000ff */
[----:B------:R-:W-:Y:S01]  /*6160*/  HMMA.16816.F32 R44, R12, R16, RZ ;  /* 0x000000100c2c723c */ /* 0x000fe200000018ff */
[----:B------:R-:W2:Y:S03]  /*6170*/  LDSM.16.MT88.4 R16, [R226+0x900] ;  /* 0x00090000e210783b */ /* 0x000ea60000004200 */
[----:B------:R4:W-:Y:S01]  /*6180*/  MUFU.EX2 R243, R2 ;  /* 0x0000000200f37308 */ /* 0x0009e20000000800 */
[----:B------:R-:W-:Y:S01]  /*6190*/  LDSM.16.MT88.4 R12, [R224+0x1100] ;  /* 0x00110000e00c783b */ /* 0x000fe20000004200 */
[----:B----4-:R-:W-:-:S06]  /*61a0*/  FFMA.FTZ R2, R96, c[0x0][0x2d0], -R3 ;  /* 0x0000b40060027a23 */ /* 0x010fcc0000010803 */
[----:B------:R4:W5:Y:S02]  /*61b0*/  MUFU.EX2 R223, R2 ;  /* 0x0000000200df7308 */ /* 0x0009640000000800 */
[----:B----4-:R-:W-:Y:S01]  /*61c0*/  FFMA.FTZ R2, R97, c[0x0][0x2d0], -R3 ;  /* 0x0000b40061027a23 */ /* 0x010fe20000010803 */
[----:B-----5:R-:W-:-:S05]  /*61d0*/  F2FP.PACK_AB R9, R223, R243 ;  /* 0x000000f3df09723e */ /* 0x020fca00000000ff */
[----:B------:R4:W-:Y:S02]  /*61e0*/  MUFU.EX2 R247, R2 ;  /* 0x0000000200f77308 */ /* 0x0009e40000000800 */
[----:B----4-:R-:W-:-:S06]  /*61f0*/  FFMA.FTZ R2, R98, c[0x0][0x2d0], -R3 ;  /* 0x0000b40062027a23 */ /* 0x010fcc0000010803 */
[----:B------:R4:W5:Y:S02]  /*6200*/  MUFU.EX2 R246, R2 ;  /* 0x0000000200f67308 */ /* 0x0009640000000800 */
[----:B----4-:R-:W-:Y:S01]  /*6210*/  FFMA.FTZ R2, R68, c[0x0][0x2d0], -R0 ;  /* 0x0000b40044027a23 */ /* 0x010fe20000010800 */
[----:B------:R-:W-:Y:S02]  /*6220*/  MOV R68, R205 ;  /* 0x000000cd00447202 */ /* 0x000fe40000000f00 */
[----:B-----5:R-:W-:-:S03]  /*6230*/  F2FP.PACK_AB R11, R246, R247 ;  /* 0x000000f7f60b723e */ /* 0x020fc600000000ff */
[----:B------:R4:W-:Y:S04]  /*6240*/  MUFU.EX2 R211, R2 ;  /* 0x0000000200d37308 */ /* 0x0009e80000000800 */
[C---:B-1----:R-:W-:Y:S08]  /*6250*/  HMMA.16816.F32 R124, R8.reuse, R28, R88 ;  /* 0x0000001c087c723c */ /* 0x042ff00000001858 */
[----:B------:R-:W-:Y:S01]  /*6260*/  HMMA.16816.F32 R96, R8, R24, R84 ;  /* 0x000000180860723c */ /* 0x000fe20000001854 */
[----:B----4-:R-:W-:-:S02]  /*6270*/  FFMA.FTZ R2, R69, c[0x0][0x2d0], -R0 ;  /* 0x0000b40045027a23 */ /* 0x010fc40000010800 */
[----:B------:R-:W-:Y:S02]  /*6280*/  IMAD.MOV.U32 R69, RZ, RZ, R204 ;  /* 0x000000ffff457224 */ /* 0x000fe400078e00cc */
[----:B------:R1:W4:Y:S03]  /*6290*/  MUFU.EX2 R210, R2 ;  /* 0x0000000200d27308 */ /* 0x0003260000000800 */
[C---:B---3--:R-:W-:Y:S08]  /*62a0*/  HMMA.16816.F32 R80, R8.reuse, R20, R80 ;  /* 0x000000140850723c */ /* 0x048ff00000001850 */
[----:B--2---:R-:W-:Y:S01]  /*62b0*/  HMMA.16816.F32 R76, R8, R16, R76 ;  /* 0x00000010084c723c */ /* 0x004fe2000000184c */
        /* <DEDUP_REMOVED lines=11> */
[----:B----4-:R-:W-:Y:S02]  /*6370*/  F2FP.PACK_AB R9, R210, R211 ;  /* 0x000000d3d209723e */ /* 0x010fe400000000ff */
[----:B------:R-:W-:Y:S01]  /*6380*/  F2FP.PACK_AB R10, R190, R4 ;  /* 0x00000004be0a723e */ /* 0x000fe200000000ff */
[----:B-1----:R-:W-:Y:S01]  /*6390*/  FFMA.FTZ R2, R112, c[0x0][0x2d0], -R5 ;  /* 0x0000b40070027a23 */ /* 0x002fe20000010805 */
[----:B--2---:R-:W-:-:S03]  /*63a0*/  F2FP.PACK_AB R11, R209, R212 ;  /* 0x000000d4d10b723e */ /* 0x004fc600000000ff */
[----:B------:R1:W-:Y:S04]  /*63b0*/  MUFU.EX2 R207, R2 ;  /* 0x0000000200cf7308 */ /* 0x0003e80000000800 */
[C---:B------:R-:W-:Y:S08]  /*63c0*/  HMMA.16816.F32 R84, R8.reuse, R20, R40 ;  /* 0x000000140854723c */ /* 0x040ff00000001828 */
[----:B------:R-:W-:Y:S01]  /*63d0*/  HMMA.16816.F32 R40, R8, R22, R108 ;  /* 0x000000160828723c */ /* 0x000fe2000000186c */
[----:B------:R-:W2:Y:S01]  /*63e0*/  LDSM.16.MT88.4 R20, [R226+0x1100] ;  /* 0x00110000e214783b */ /* 0x000ea20000004200 */
[----:B-1----:R-:W-:-:S05]  /*63f0*/  FFMA.FTZ R2, R113, c[0x0][0x2d0], -R5 ;  /* 0x0000b40071027a23 */ /* 0x002fca0000010805 */
[----:B------:R-:W-:Y:S01]  /*6400*/  IMAD.MOV.U32 R108, RZ, RZ, R197 ;  /* 0x000000ffff6c7224 */ /* 0x000fe200078e00c5 */
[----:B------:R1:W3:Y:S01]  /*6410*/  MUFU.EX2 R206, R2 ;  /* 0x0000000200ce7308 */ /* 0x0002e20000000800 */
[----:B------:R-:W-:Y:S01]  /*6420*/  IMAD.MOV.U32 R109, RZ, RZ, R196 ;  /* 0x000000ffff6d7224 */ /* 0x000fe200078e00c4 */
[----:B------:R-:W-:Y:S01]  /*6430*/  HMMA.16816.F32 R44, R8, R24, R44 ;  /* 0x00000018082c723c */ /* 0x000fe2000000182c */
[----:B------:R-:W-:Y:S02]  /*6440*/  IMAD.MOV.U32 R110, RZ, RZ, R195 ;  /* 0x000000ffff6e7224 */ /* 0x000fe400078e00c3 */
[----:B------:R-:W-:-:S05]  /*6450*/  IMAD.MOV.U32 R111, RZ, RZ, R194 ;  /* 0x000000ffff6f7224 */ /* 0x000fca00078e00c2 */
[----:B------:R-:W-:Y:S01]  /*6460*/  HMMA.16816.F32 R52, R8, R28, R52 ;  /* 0x0000001c0834723c */ /* 0x000fe20000001834 */
[----:B-1----:R-:W-:-:S07]  /*6470*/  FFMA.FTZ R2, R114, c[0x0][0x2d0], -R5 ;  /* 0x0000b40072027a23 */ /* 0x002fce0000010805 */
[C---:B------:R-:W-:Y:S01]  /*6480*/  HMMA.16816.F32 R36, R8.reuse, R30, R92 ;  /* 0x0000001e0824723c */ /* 0x040fe2000000185c */
[----:B------:R-:W-:Y:S01]  /*6490*/  LDSM.16.MT88.4 R28, [R227+0x1100] ;  /* 0x00110000e31c783b */ /* 0x000fe20000004200 */
[----:B------:R1:W-:Y:S06]  /*64a0*/  MUFU.EX2 R205, R2 ;  /* 0x0000000200cd7308 */ /* 0x0003ec0000000800 */
[----:B------:R-:W-:Y:S07]  /*64b0*/  HMMA.16816.F32 R88, R8, R18, R100 ;  /* 0x000000120858723c */ /* 0x000fee0000001864 */
[----:B------:R-:W-:-:S02]  /*64c0*/  IMAD.MOV.U32 R103, RZ, RZ, R108 ;  /* 0x000000ffff677224 */ /* 0x000fc400078e006c */
[----:B------:R-:W-:Y:S02]  /*64d0*/  IMAD.MOV.U32 R108, RZ, RZ, R184 ;  /* 0x000000ffff6c7224 */ /* 0x000fe400078e00b8 */
[----:B-1----:R-:W-:Y:S02]  /*64e0*/  FFMA.FTZ R2, R115, c[0x0][0x2d0], -R5 ;  /* 0x0000b40073027a23 */ /* 0x002fe40000010805 */
[----:B------:R-:W-:Y:S01]  /*64f0*/  HMMA.16816.F32 R112, R8, R16, R32 ;  /* 0x000000100870723c */ /* 0x000fe20000001820 */
[----:B------:R-:W-:Y:S01]  /*6500*/  IMAD.MOV.U32 R102, RZ, RZ, R109 ;  /* 0x000000ffff667224 */ /* 0x000fe200078e006d */
[----:B------:R1:W4:Y:S01]  /*6510*/  MUFU.EX2 R204, R2 ;  /* 0x0000000200cc7308 */ /* 0x0003220000000800 */
[----:B------:R-:W-:-:S04]  /*6520*/  IMAD.MOV.U32 R101, RZ, RZ, R108 ;  /* 0x000000ffff657224 */ /* 0x000fc800078e006c */
[----:B------:R-:W-:Y:S01]  /*6530*/  IMAD.MOV.U32 R16, RZ, RZ, R188 ;  /* 0x000000ffff107224 */ /* 0x000fe200078e00bc */
[----:B------:R-:W-:Y:S01]  /*6540*/  HMMA.16816.F32 R32, R8, R26, R104 ;  /* 0x0000001a0820723c */ /* 0x000fe20000001868 */
[----:B------:R-:W5:Y:S01]  /*6550*/  LDSM.16.MT88.4 R24, [R225+0x1100] ;  /* 0x00110000e118783b */ /* 0x000f620000004200 */
[----:B------:R-:W-:-:S05]  /*6560*/  IMAD.MOV.U32 R17, RZ, RZ, R185 ;  /* 0x000000ffff117224 */ /* 0x000fca00078e00b9 */
[----:B------:R-:W-:Y:S01]  /*6570*/  MOV R105, R192 ;  /* 0x000000c000697202 */ /* 0x000fe20000000f00 */
[----:B------:R-:W-:Y:S01]  /*6580*/  IMAD.MOV.U32 R107, RZ, RZ, R4 ;  /* 0x000000ffff6b7224 */ /* 0x000fe200078e0004 */
[----:B---3--:R-:W-:Y:S01]  /*6590*/  F2FP.PACK_AB R8, R206, R207 ;  /* 0x000000cfce08723e */ /* 0x008fe200000000ff */
[----:B-1----:R-:W-:Y:S01]  /*65a0*/  FFMA.FTZ R2, R122, c[0x0][0x2d0], -R3 ;  /* 0x0000b4007a027a23 */ /* 0x002fe20000010803 */
[----:B----4-:R-:W-:Y:S01]  /*65b0*/  F2FP.PACK_AB R10, R204, R205 ;  /* 0x000000cdcc0a723e */ /* 0x010fe200000000ff */
[----:B------:R-:W-:Y:S02]  /*65c0*/  IMAD.MOV.U32 R4, RZ, RZ, R189 ;  /* 0x000000ffff047224 */ /* 0x000fe400078e00bd */
[----:B------:R1:W-:Y:S01]  /*65d0*/  MUFU.EX2 R203, R2 ;  /* 0x0000000200cb7308 */ /* 0x0003e20000000800 */
[----:B------:R-:W-:Y:S02]  /*65e0*/  IMAD.MOV.U32 R106, RZ, RZ, R187 ;  /* 0x000000ffff6a7224 */ /* 0x000fe400078e00bb */
[----:B------:R-:W-:-:S02]  /*65f0*/  IMAD.MOV.U32 R104, RZ, RZ, R159 ;  /* 0x000000ffff687224 */ /* 0x000fc400078e009f */
[----:B------:R-:W-:Y:S02]  /*6600*/  IMAD.MOV.U32 R122, RZ, RZ, R158 ;  /* 0x000000ffff7a7224 */ /* 0x000fe400078e009e */
[----:B------:R-:W-:Y:S02]  /*6610*/  FFMA.FTZ R4, R4, c[0x0][0x2d0], -R6 ;  /* 0x0000b40004047a23 */ /* 0x000fe40000010806 */
        /* <DEDUP_REMOVED lines=10> */
[----:B------:R-:W-:Y:S01]  /*66c0*/  MOV R108, R128 ;  /* 0x00000080006c7202 */ /* 0x000fe20000000f00 */
[----:B-1----:R-:W-:Y:S01]  /*66d0*/  FFMA.FTZ R2, R130, c[0x0][0x2d0], -R6 ;  /* 0x0000b40082027a23 */ /* 0x002fe20000010806 */
[----:B---3--:R-:W-:Y:S01]  /*66e0*/  F2FP.PACK_AB R11, R200, R201 ;  /* 0x000000c9c80b723e */ /* 0x008fe200000000ff */
[----:B------:R-:W-:-:S04]  /*66f0*/  IMAD.MOV.U32 R130, RZ, RZ, R157 ;  /* 0x000000ffff827224 */ /* 0x000fc800078e009d */
[----:B------:R1:W-:Y:S02]  /*6700*/  MUFU.EX2 R199, R2 ;  /* 0x0000000200c77308 */ /* 0x0003e40000000800 */
[C---:B--2---:R-:W-:Y:S08]  /*6710*/  HMMA.16816.F32 R92, R8.reuse, R20, R76 ;  /* 0x00000014085c723c */ /* 0x044ff0000000184c */
[----:B------:R-:W-:Y:S01]  /*6720*/  HMMA.16816.F32 R124, R8, R12, R124 ;  /* 0x0000000c087c723c */ /* 0x000fe2000000187c */
[----:B-1----:R-:W-:-:S02]  /*6730*/  FFMA.FTZ R2, R134, c[0x0][0x2d0], -R6 ;  /* 0x0000b40086027a23 */ /* 0x002fc40000010806 */
[----:B------:R-:W-:Y:S02]  /*6740*/  IMAD.MOV.U32 R134, RZ, RZ, R156 ;  /* 0x000000ffff867224 */ /* 0x000fe400078e009c */
[----:B------:R1:W2:Y:S03]  /*6750*/  MUFU.EX2 R198, R2 ;  /* 0x0000000200c67308 */ /* 0x0002a60000000800 */
[C---:B-----5:R-:W-:Y:S08]  /*6760*/  HMMA.16816.F32 R156, R8.reuse, R24, R80 ;  /* 0x00000018089c723c */ /* 0x060ff00000001850 */
        /* <DEDUP_REMOVED lines=8> */
[----:B-1----:R-:W-:-:S04]  /*67f0*/  FFMA.FTZ R2, R140, c[0x0][0x2d0], -R6 ;  /* 0x0000b4008c027a23 */ /* 0x002fc80000010806 */
[----:B------:R1:W3:Y:S03]  /*6800*/  MUFU.EX2 R196, R2 ;  /* 0x0000000200c47308 */ /* 0x0002e60000000800 */
[----:B------:R-:W-:Y:S07]  /*6810*/  HMMA.16816.F32 R56, R8, R22, R48 ;  /* 0x000000160838723c */ /* 0x000fee0000001830 */
[----:B--2---:R-:W-:Y:S01]  /*6820*/  F2FP.PACK_AB R8, R198, R199 ;  /* 0x000000c7c608723e */ /* 0x004fe200000000ff */
[----:B-1----:R-:W-:Y:S01]  /*6830*/  FFMA.FTZ R2, R116, c[0x0][0x2d0], -R0 ;  /* 0x0000b40074027a23 */ /* 0x002fe20000010800 */
[----:B---3--:R-:W-:-:S03]  /*6840*/  F2FP.PACK_AB R10, R196, R197 ;  /* 0x000000c5c40a723e */ /* 0x008fc600000000ff */
        /* <DEDUP_REMOVED lines=15> */
[C---:B------:R-:W-:Y:S07]  /*6940*/  HMMA.16816.F32 R36, R8.reuse, R24, R84 ;  /* 0x000000180824723c */ /* 0x040fee0000001854 */
[----:B------:R-:W-:Y:S01]  /*6950*/  IMAD.MOV.U32 R87, RZ, RZ, R134 ;  /* 0x000000ffff577224 */ /* 0x000fe200078e0086 */
[----:B------:R-:W-:Y:S01]  /*6960*/  MOV R134, R16 ;  /* 0x0000001000867202 */ /* 0x000fe20000000f00 */
[----:B------:R-:W-:Y:S01]  /*6970*/  HMMA.16816.F32 R52, R8, R12, R52 ;  /* 0x0000000c0834723c */ /* 0x000fe20000001834 */
[----:B------:R-:W2:Y:S01]  /*6980*/  LDSM.16.MT88.4 R12, [R227+0x1900] ;  /* 0x00190000e30c783b */ /* 0x000ea20000004200 */
[----:B------:R-:W-:-:S02]  /*6990*/  IMAD.MOV.U32 R86, RZ, RZ, R130 ;  /* 0x000000ffff567224 */ /* 0x000fc400078e0082 */
[----:B------:R-:W-:Y:S02]  /*69a0*/  IMAD.MOV.U32 R120, RZ, RZ, R134 ;  /* 0x000000ffff787224 */ /* 0x000fe400078e0086 */
[----:B-1----:R-:W-:Y:S02]  /*69b0*/  FFMA.FTZ R2, R143, c[0x0][0x2d0], -R5 ;  /* 0x0000b4008f027a23 */ /* 0x002fe40000010805 */
[----:B------:R-:W-:Y:S01]  /*69c0*/  IMAD.MOV.U32 R134, RZ, RZ, R111 ;  /* 0x000000ffff867224 */ /* 0x000fe200078e006f */
[----:B------:R-:W-:Y:S01]  /*69d0*/  HMMA.16816.F32 R44, R8, R28, R44 ;  /* 0x0000001c082c723c */ /* 0x000fe2000000182c */
[----:B------:R1:W-:Y:S01]  /*69e0*/  MUFU.EX2 R189, R2 ;  /* 0x0000000200bd7308 */ /* 0x0003e20000000800 */
[----:B------:R-:W-:Y:S02]  /*69f0*/  IMAD.MOV.U32 R130, RZ, RZ, R17 ;  /* 0x000000ffff827224 */ /* 0x000fe400078e0011 */
[----:B------:R-:W3:Y:S02]  /*6a00*/  LDSM.16.MT88.4 R16, [R224+0x1900] ;  /* 0x00190000e010783b */ /* 0x000ee40000004200 */
[----:B------:R-:W-:-:S02]  /*6a10*/  IMAD.MOV.U32 R100, RZ, RZ, R130 ;  /* 0x000000ffff647224 */ /* 0x000fc400078e0082 */
[C---:B------:R-:W-:Y:S01]  /*6a20*/  HMMA.16816.F32 R28, R8.reuse, R30, R32 ;  /* 0x0000001e081c723c */ /* 0x040fe20000001820 */
[----:B------:R-:W4:Y:S07]  /*6a30*/  LDSM.16.MT88.4 R32, [R226+0x1900] ;  /* 0x00190000e220783b */ /* 0x000f2e0000004200 */
[C---:B------:R-:W-:Y:S01]  /*6a40*/  HMMA.16816.F32 R40, R8.reuse, R26, R40 ;  /* 0x0000001a0828723c */ /* 0x040fe20000001828 */
[--C-:B-1----:R-:W-:Y:S01]  /*6a50*/  FFMA.FTZ R2, R144, c[0x0][0x2d0], -R5.reuse ;  /* 0x0000b40090027a23 */ /* 0x102fe20000010805 */
[----:B------:R-:W1:Y:S03]  /*6a60*/  LDSM.16.MT88.4 R24, [R225+0x1900] ;  /* 0x00190000e118783b */ /* 0x000e660000004200 */
[----:B------:R5:W2:Y:S03]  /*6a70*/  MUFU.EX2 R188, R2 ;  /* 0x0000000200bc7308 */ /* 0x000aa60000000800 */
[----:B------:R-:W-:Y:S01]  /*6a80*/  HMMA.16816.F32 R88, R8, R22, R88 ;  /* 0x000000160858723c */ /* 0x000fe20000001858 */
[----:B------:R-:W1:Y:S01]  /*6a90*/  LDSM.16.MT88.4 R20, [R224+0x2100] ;  /* 0x00210000e014783b */ /* 0x000e620000004200 */
[----:B-----5:R-:W-:-:S05]  /*6aa0*/  FFMA.FTZ R2, R145, c[0x0][0x2d0], -R5 ;  /* 0x0000b40091027a23 */ /* 0x020fca0000010805 */
[----:B--2---:R-:W-:Y:S01]  /*6ab0*/  F2FP.PACK_AB R8, R188, R189 ;  /* 0x000000bdbc08723e */ /* 0x004fe200000000ff */
[----:B------:R2:W-:Y:S02]  /*6ac0*/  MUFU.EX2 R187, R2 ;  /* 0x0000000200bb7308 */ /* 0x0005e40000000800 */
[----:B--2---:R-:W-:-:S06]  /*6ad0*/  FFMA.FTZ R2, R146, c[0x0][0x2d0], -R5 ;  /* 0x0000b40092027a23 */ /* 0x004fcc0000010805 */
[----:B------:R2:W5:Y:S02]  /*6ae0*/  MUFU.EX2 R186, R2 ;  /* 0x0000000200ba7308 */ /* 0x0005640000000800 */
[----:B--2---:R-:W-:Y:S01]  /*6af0*/  FFMA.FTZ R2, R131, c[0x0][0x2d0], -R3 ;  /* 0x0000b40083027a23 */ /* 0x004fe20000010803 */
[----:B-----5:R-:W-:-:S05]  /*6b00*/  F2FP.PACK_AB R10, R186, R187 ;  /* 0x000000bbba0a723e */ /* 0x020fca00000000ff */
[----:B------:R2:W-:Y:S02]  /*6b10*/  MUFU.EX2 R185, R2 ;  /* 0x0000000200b97308 */ /* 0x0005e40000000800 */
[----:B--2---:R-:W-:-:S06]  /*6b20*/  FFMA.FTZ R2, R136, c[0x0][0x2d0], -R3 ;  /* 0x0000b40088027a23 */ /* 0x004fcc0000010803 */
[----:B------:R2:W5:Y:S02]  /*6b30*/  MUFU.EX2 R184, R2 ;  /* 0x0000000200b87308 */ /* 0x0005640000000800 */
[----:B--2---:R-:W-:Y:S01]  /*6b40*/  FFMA.FTZ R2, R129, c[0x0][0x2d0], -R3 ;  /* 0x0000b40081027a23 */ /* 0x004fe20000010803 */
[----:B-----5:R-:W-:-:S05]  /*6b50*/  F2FP.PACK_AB R9, R184, R185 ;  /* 0x000000b9b809723e */ /* 0x020fca00000000ff */
[----:B------:R2:W-:Y:S02]  /*6b60*/  MUFU.EX2 R117, R2 ;  /* 0x0000000200757308 */ /* 0x0005e40000000800 */
[----:B--2---:R-:W-:Y:S02]  /*6b70*/  FFMA.FTZ R2, R137, c[0x0][0x2d0], -R3 ;  /* 0x0000b40089027a23 */ /* 0x004fe40000010803 */
[----:B------:R-:W-:-:S04]  /*6b80*/  IMAD.MOV.U32 R137, RZ, RZ, R102 ;  /* 0x000000ffff897224 */ /* 0x000fc800078e0066 */
[----:B------:R2:W5:Y:S02]  /*6b90*/  MUFU.EX2 R118, R2 ;  /* 0x0000000200767308 */ /* 0x0005640000000800 */
[----:B--2---:R-:W-:Y:S01]  /*6ba0*/  FFMA.FTZ R2, R147, c[0x0][0x2d0], -R6 ;  /* 0x0000b40093027a23 */ /* 0x004fe20000010806 */
[----:B-----5:R-:W-:-:S05]  /*6bb0*/  F2FP.PACK_AB R11, R118, R117 ;  /* 0x00000075760b723e */ /* 0x020fca00000000ff */
[----:B------:R2:W-:Y:S02]  /*6bc0*/  MUFU.EX2 R116, R2 ;  /* 0x0000000200747308 */ /* 0x0005e40000000800 */
[C---:B------:R-:W-:Y:S08]  /*6bd0*/  HMMA.16816.F32 R140, R8.reuse, R12, R96 ;  /* 0x0000000c088c723c */ /* 0x040ff00000001860 */
[----:B---3--:R-:W-:Y:S01]  /*6be0*/  HMMA.16816.F32 R128, R8, R18, R80 ;  /* 0x000000120880723c */ /* 0x008fe20000001850 */
[----:B--2---:R-:W-:-:S02]  /*6bf0*/  FFMA.FTZ R2, R154, c[0x0][0x2d0], -R6 ;  /* 0x0000b4009a027a23 */ /* 0x004fc40000010806 */
[----:B------:R-:W-:Y:S02]  /*6c00*/  IMAD.MOV.U32 R154, RZ, RZ, R101 ;  /* 0x000000ffff9a7224 */ /* 0x000fe400078e0065 */
[----:B------:R2:W-:Y:S03]  /*6c10*/  MUFU.EX2 R115, R2 ;  /* 0x0000000200737308 */ /* 0x0005e60000000800 */
[C---:B------:R-:W-:Y:S08]  /*6c20*/  HMMA.16816.F32 R144, R8.reuse, R14, R76 ;  /* 0x0000000e0890723c */ /* 0x040ff0000000184c */
[----:B----4-:R-:W-:Y:S01]  /*6c30*/  HMMA.16816.F32 R80, R8, R32, R92 ;  /* 0x000000200850723c */ /* 0x010fe2000000185c */
[----:B--2---:R-:W-:-:S07]  /*6c40*/  FFMA.FTZ R2, R161, c[0x0][0x2d0], -R6 ;  /* 0x0000b400a1027a23 */ /* 0x004fce0000010806 */
[C---:B------:R-:W-:Y:S01]  /*6c50*/  HMMA.16816.F32 R124, R8.reuse, R16, R124 ;  /* 0x00000010087c723c */ /* 0x040fe2000000187c */
[----:B------:R-:W-:Y:S01]  /*6c60*/  IMAD.MOV.U32 R161, RZ, RZ, R106 ;  /* 0x000000ffffa17224 */ /* 0x000fe200078e006a */
[----:B------:R2:W-:Y:S06]  /*6c70*/  MUFU.EX2 R114, R2 ;  /* 0x0000000200727308 */ /* 0x0005ec0000000800 */
[C---:B-1----:R-:W-:Y:S08]  /*6c80*/  HMMA.16816.F32 R156, R8.reuse, R24, R156 ;  /* 0x00000018089c723c */ /* 0x042ff0000000189c */
[----:B------:R-:W-:Y:S01]  /*6c90*/  HMMA.16816.F32 R76, R8, R34, R56 ;  /* 0x00000022084c723c */ /* 0x000fe20000001838 */
[----:B--2---:R-:W-:-:S02]  /*6ca0*/  FFMA.FTZ R2, R162, c[0x0][0x2d0], -R6 ;  /* 0x0000b400a2027a23 */ /* 0x004fc40000010806 */
[----:B------:R-:W-:Y:S02]  /*6cb0*/  IMAD.MOV.U32 R162, RZ, RZ, R103 ;  /* 0x000000ffffa27224 */ /* 0x000fe400078e0067 */
[----:B------:R1:W-:Y:S01]  /*6cc0*/  MUFU.EX2 R113, R2 ;  /* 0x0000000200717308 */ /* 0x0003e20000000800 */
[----:B------:R-:W-:-:S04]  /*6cd0*/  IMAD.MOV.U32 R103, RZ, RZ, R110 ;  /* 0x000000ffff677224 */ /* 0x000fc800078e006e */
[----:B------:R-:W-:Y:S02]  /*6ce0*/  IMAD.MOV.U32 R136, RZ, RZ, R103 ;  /* 0x000000ffff887224 */ /* 0x000fe400078e0067 */
[----:B-1----:R-:W-:Y:S02]  /*6cf0*/  FFMA.FTZ R2, R132, c[0x0][0x2d0], -R0 ;  /* 0x0000b40084027a23 */ /* 0x002fe40000010800 */
[----:B------:R-:W-:Y:S02]  /*6d00*/  IMAD.MOV.U32 R132, RZ, RZ, R100 ;  /* 0x000000ffff847224 */ /* 0x000fe400078e0064 */
[----:B------:R1:W-:Y:S02]  /*6d10*/  MUFU.EX2 R111, R2 ;  /* 0x00000002006f7308 */ /* 0x0003e40000000800 */
[----:B-1----:R-:W-:Y:S02]  /*6d20*/  FFMA.FTZ R2, R133, c[0x0][0x2d0], -R0 ;  /* 0x0000b40085027a23 */ /* 0x002fe40000010800 */
[----:B------:R-:W-:-:S04]  /*6d30*/  IMAD.MOV.U32 R133, RZ, RZ, R107 ;  /* 0x000000ffff857224 */ /* 0x000fc800078e006b */
[----:B------:R1:W2:Y:S02]  /*6d40*/  MUFU.EX2 R110, R2 ;  /* 0x00000002006e7308 */ /* 0x0002a40000000800 */
[----:B-1----:R-:W-:Y:S02]  /*6d50*/  FFMA.FTZ R2, R135, c[0x0][0x2d0], -R0 ;  /* 0x0000b40087027a23 */ /* 0x002fe40000010800 */
[----:B------:R-:W-:-:S04]  /*6d60*/  IMAD.MOV.U32 R135, RZ, RZ, R87 ;  /* 0x000000ffff877224 */ /* 0x000fc800078e0057 */
[----:B------:R1:W-:Y:S02]  /*6d70*/  MUFU.EX2 R109, R2 ;  /* 0x00000002006d7308 */ /* 0x0003e40000000800 */
[----:B-1----:R-:W-:Y:S02]  /*6d80*/  FFMA.FTZ R2, R138, c[0x0][0x2d0], -R0 ;  /* 0x0000b4008a027a23 */ /* 0x002fe40000010800 */
[----:B------:R-:W-:-:S04]  /*6d90*/  IMAD.MOV.U32 R138, RZ, RZ, R86 ;  /* 0x000000ffff8a7224 */ /* 0x000fc800078e0056 */
[----:B------:R1:W3:Y:S01]  /*6da0*/  MUFU.EX2 R107, R2 ;  /* 0x00000002006b7308 */ /* 0x0002e20000000800 */
[----:B------:R-:W-:Y:S07]  /*6db0*/  HMMA.16816.F32 R84, R8, R26, R64 ;  /* 0x0000001a0854723c */ /* 0x000fee0000001840 */
[----:B------:R-:W-:Y:S02]  /*6dc0*/  F2FP.PACK_AB R8, R190, R191 ;  /* 0x000000bfbe08723e */ /* 0x000fe400000000ff */
[----:B--2---:R-:W-:-:S02]  /*6dd0*/  F2FP.PACK_AB R9, R110, R111 ;  /* 0x0000006f6e09723e */ /* 0x004fc400000000ff */
[----:B------:R-:W-:Y:S01]  /*6de0*/  F2FP.PACK_AB R10, R115, R116 ;  /* 0x00000074730a723e */ /* 0x000fe200000000ff */
[----:B-1----:R-:W-:Y:S01]  /*6df0*/  FFMA.FTZ R2, R163, c[0x0][0x2d0], -R6 ;  /* 0x0000b400a3027a23 */ /* 0x002fe20000010806 */
[----:B---3--:R-:W-:Y:S01]  /*6e00*/  F2FP.PACK_AB R11, R107, R109 ;  /* 0x0000006d6b0b723e */ /* 0x008fe200000000ff */
[----:B------:R-:W-:Y:S02]  /*6e10*/  IMAD.MOV.U32 R163, RZ, RZ, R120 ;  /* 0x000000ffffa37224 */ /* 0x000fe400078e0078 */
[----:B------:R1:W-:Y:S01]  /*6e20*/  MUFU.EX2 R112, R2 ;  /* 0x0000000200707308 */ /* 0x0003e20000000800 */
[----:B------:R-:W-:Y:S01]  /*6e30*/  IMAD.MOV.U32 R120, RZ, RZ, R134 ;  /* 0x000000ffff787224 */ /* 0x000fe200078e0086 */
[----:B------:R-:W-:Y:S02]  /*6e40*/  MOV R134, R108 ;  /* 0x0000006c00867202 */ /* 0x000fe40000000f00 */
[C---:B------:R-:W-:Y:S08]  /*6e50*/  HMMA.16816.F32 R64, R8.reuse, R16, R52 ;  /* 0x000000100840723c */ /* 0x040ff00000001834 */
[----:B------:R-:W-:Y:S01]  /*6e60*/  HMMA.16816.F32 R56, R8, R18, R48 ;  /* 0x000000120838723c */ /* 0x000fe20000001830 */
[----:B------:R-:W2:Y:S01]  /*6e70*/  LDSM.16.MT88.4 R16, [R227+0x2100] ;  /* 0x00210000e310783b */ /* 0x000ea20000004200 */
[----:B-1----:R-:W-:-:S02]  /*6e80*/  FFMA.FTZ R2, R165, c[0x0][0x2d0], -R6 ;  /* 0x0000b400a5027a23 */ /* 0x002fc40000010806 */
[----:B------:R-:W-:Y:S02]  /*6e90*/  IMAD.MOV.U32 R165, RZ, RZ, R104 ;  /* 0x000000ffffa57224 */ /* 0x000fe400078e0068 */
[----:B------:R1:W-:Y:S02]  /*6ea0*/  MUFU.EX2 R108, R2 ;  /* 0x00000002006c7308 */ /* 0x0003e40000000800 */
[C---:B------:R-:W-:Y:S08]  /*6eb0*/  HMMA.16816.F32 R52, R8.reuse, R12, R44 ;  /* 0x0000000c0834723c */ /* 0x040ff0000000182c */
[----:B------:R-:W-:Y:S01]  /*6ec0*/  HMMA.16816.F32 R48, R8, R14, R28 ;  /* 0x0000000e0830723c */ /* 0x000fe2000000181c */
[----:B------:R-:W3:Y:S04]  /*6ed0*/  LDSM.16.MT88.4 R12, [R225+0x2100] ;  /* 0x00210000e10c783b */ /* 0x000ee80000004200 */
[----:B------:R-:W4:Y:S01]  /*6ee0*/  LDSM.16.MT88.4 R28, [R226+0x2100] ;  /* 0x00210000e21c783b */ /* 0x000f220000004200 */
[----:B-1----:R-:W-:-:S02]  /*6ef0*/  FFMA.FTZ R2, R164, c[0x0][0x2d0], -R5 ;  /* 0x0000b400a4027a23 */ /* 0x002fc40000010805 */
[C---:B------:R-:W-:Y:S01]  /*6f00*/  HMMA.16816.F32 R44, R8.reuse, R32, R60 ;  /* 0x00000020082c723c */ /* 0x040fe2000000183c */
[----:B------:R-:W-:Y:S01]  /*6f10*/  IMAD.MOV.U32 R164, RZ, RZ, R105 ;  /* 0x000000ffffa47224 */ /* 0x000fe200078e0069 */
[----:B------:R1:W-:Y:S06]  /*6f20*/  MUFU.EX2 R106, R2 ;  /* 0x00000002006a7308 */ /* 0x0003ec0000000800 */
[C---:B------:R-:W-:Y:S08]  /*6f30*/  HMMA.16816.F32 R32, R8.reuse, R34, R88 ;  /* 0x000000220820723c */ /* 0x040ff00000001858 */
[----:B------:R-:W-:Y:S01]  /*6f40*/  HMMA.16816.F32 R36, R8, R24, R36 ;  /* 0x000000180824723c */ /* 0x000fe20000001824 */
[----:B-1----:R-:W-:-:S02]  /*6f50*/  FFMA.FTZ R2, R166, c[0x0][0x2d0], -R5 ;  /* 0x0000b400a6027a23 */ /* 0x002fc40000010805 */
[----:B------:R-:W-:Y:S02]  /*6f60*/  IMAD.MOV.U32 R166, RZ, RZ, R75 ;  /* 0x000000ffffa67224 */ /* 0x000fe400078e004b */
[----:B------:R1:W5:Y:S03]  /*6f70*/  MUFU.EX2 R105, R2 ;  /* 0x0000000200697308 */ /* 0x0003660000000800 */
[----:B------:R-:W-:Y:S01]  /*6f80*/  HMMA.16816.F32 R40, R8, R26, R40 ;  /* 0x0000001a0828723c */ /* 0x000fe20000001828 */
[----:B------:R-:W2:Y:S01]  /*6f90*/  LDSM.16.MT88.4 R24, [R224+0x2900] ;  /* 0x00290000e018783b */ /* 0x000ea20000004200 */
[----:B-1----:R-:W-:-:S05]  /*6fa0*/  FFMA.FTZ R2, R167, c[0x0][0x2d0], -R5 ;  /* 0x0000b400a7027a23 */ /* 0x002fca0000010805 */
[----:B-----5:R-:W-:Y:S01]  /*6fb0*/  F2FP.PACK_AB R8, R105, R106 ;  /* 0x0000006a6908723e */ /* 0x020fe200000000ff */
[----:B------:R1:W-:Y:S02]  /*6fc0*/  MUFU.EX2 R104, R2 ;  /* 0x0000000200687308 */ /* 0x0003e40000000800 */
[----:B-1----:R-:W-:-:S06]  /*6fd0*/  FFMA.FTZ R2, R168, c[0x0][0x2d0], -R5 ;  /* 0x0000b400a8027a23 */ /* 0x002fcc0000010805 */
[----:B------:R1:W5:Y:S02]  /*6fe0*/  MUFU.EX2 R103, R2 ;  /* 0x0000000200677308 */ /* 0x0003640000000800 */
[----:B-1----:R-:W-:Y:S01]  /*6ff0*/  FFMA.FTZ R2, R151, c[0x0][0x2d0], -R3 ;  /* 0x0000b40097027a23 */ /* 0x002fe20000010803 */
[----:B-----5:R-:W-:-:S05]  /*7000*/  F2FP.PACK_AB R10, R103, R104 ;  /* 0x00000068670a723e */ /* 0x020fca00000000ff */
[----:B------:R1:W-:Y:S02]  /*7010*/  MUFU.EX2 R102, R2 ;  /* 0x0000000200667308 */ /* 0x0003e40000000800 */
[----:B-1----:R-:W-:Y:S02]  /*7020*/  FFMA.FTZ R2, R153, c[0x0][0x2d0], -R3 ;  /* 0x0000b40099027a23 */ /* 0x002fe40000010803 */
[----:B------:R-:W-:-:S04]  /*7030*/  IMAD.MOV.U32 R153, RZ, RZ, R132 ;  /* 0x000000ffff997224 */ /* 0x000fc800078e0084 */
[----:B------:R1:W5:Y:S02]  /*7040*/  MUFU.EX2 R101, R2 ;  /* 0x0000000200657308 */ /* 0x0003640000000800 */
[----:B-1----:R-:W-:Y:S01]  /*7050*/  FFMA.FTZ R2, R155, c[0x0][0x2d0], -R3 ;  /* 0x0000b4009b027a23 */ /* 0x002fe20000010803 */
[----:B-----5:R-:W-:Y:S01]  /*7060*/  F2FP.PACK_AB R9, R101, R102 ;  /* 0x000000666509723e */ /* 0x020fe200000000ff */
[----:B------:R-:W-:-:S04]  /*7070*/  IMAD.MOV.U32 R155, RZ, RZ, R135 ;  /* 0x000000ffff9b7224 */ /* 0x000fc800078e0087 */
[----:B------:R1:W-:Y:S02]  /*7080*/  MUFU.EX2 R100, R2 ;  /* 0x0000000200647308 */ /* 0x0003e40000000800 */
[----:B-1----:R-:W-:-:S06]  /*7090*/  FFMA.FTZ R2, R160, c[0x0][0x2d0], -R3 ;  /* 0x0000b400a0027a23 */ /* 0x002fcc0000010803 */
[----:B------:R1:W5:Y:S02]  /*70a0*/  MUFU.EX2 R99, R2 ;  /* 0x0000000200637308 */ /* 0x0003640000000800 */
[----:B-1----:R-:W-:Y:S01]  /*70b0*/  FFMA.FTZ R2, R148, c[0x0][0x2d0], -R0 ;  /* 0x0000b40094027a23 */ /* 0x002fe20000010800 */
[----:B-----5:R-:W-:-:S05]  /*70c0*/  F2FP.PACK_AB R11, R99, R100 ;  /* 0x00000064630b723e */ /* 0x020fca00000000ff */
[----:B------:R1:W-:Y:S02]  /*70d0*/  MUFU.EX2 R98, R2 ;  /* 0x0000000200627308 */ /* 0x0003e40000000800 */
[C---:B------:R-:W-:Y:S08]  /*70e0*/  HMMA.16816.F32 R124, R8.reuse, R20, R124 ;  /* 0x00000014087c723c */ /* 0x040ff0000000187c */
[----:B------:R-:W-:Y:S01]  /*70f0*/  HMMA.16816.F32 R128, R8, R22, R128 ;  /* 0x000000160880723c */ /* 0x000fe20000001880 */
[----:B-1----:R-:W-:-:S04]  /*7100*/  FFMA.FTZ R2, R149, c[0x0][0x2d0], -R0 ;  /* 0x0000b40095027a23 */ /* 0x002fc80000010800 */
[----:B------:R1:W5:Y:S03]  /*7110*/  MUFU.EX2 R97, R2 ;  /* 0x0000000200617308 */ /* 0x0003660000000800 */
[C---:B--2---:R-:W-:Y:S08]  /*7120*/  HMMA.16816.F32 R140, R8.reuse, R16, R140 ;  /* 0x00000010088c723c */ /* 0x044ff0000000188c */
[----:B------:R-:W-:Y:S01]  /*7130*/  HMMA.16816.F32 R144, R8, R18, R144 ;  /* 0x000000120890723c */ /* 0x000fe20000001890 */
[----:B-1----:R-:W-:-:S07]  /*7140*/  FFMA.FTZ R2, R150, c[0x0][0x2d0], -R0 ;  /* 0x0000b40096027a23 */ /* 0x002fce0000010800 */
[C---:B---3--:R-:W-:Y:S01]  /*7150*/  HMMA.16816.F32 R156, R8.reuse, R12, R156 ;  /* 0x0000000c089c723c */ /* 0x048fe2000000189c */
[----:B------:R-:W-:Y:S01]  /*7160*/  LDSM.16.MT88.4 R148, [R227+0x3100] ;  /* 0x00310000e394783b */ /* 0x000fe20000004200 */
[----:B------:R1:W-:Y:S06]  /*7170*/  MUFU.EX2 R96, R2 ;  /* 0x0000000200607308 */ /* 0x0003ec0000000800 */
[C---:B------:R-:W-:Y:S08]  /*7180*/  HMMA.16816.F32 R84, R8.reuse, R14, R84 ;  /* 0x0000000e0854723c */ /* 0x040ff00000001854 */
[----:B----4-:R-:W-:Y:S01]  /*7190*/  HMMA.16816.F32 R80, R8, R28, R80 ;  /* 0x0000001c0850723c */ /* 0x010fe20000001850 */
[----:B-1----:R-:W-:-:S04]  /*71a0*/  FFMA.FTZ R2, R152, c[0x0][0x2d0], -R0 ;  /* 0x0000b40098027a23 */ /* 0x002fc80000010800 */
[----:B------:R1:W2:Y:S03]  /*71b0*/  MUFU.EX2 R95, R2 ;  /* 0x00000002005f7308 */ /* 0x0002a60000000800 */
[----:B------:R-:W-:Y:S07]  /*71c0*/  HMMA.16816.F32 R76, R8, R30, R76 ;  /* 0x0000001e084c723c */ /* 0x000fee000000184c */
[----:B------:R-:W-:-:S02]  /*71d0*/  F2FP.PACK_AB R8, R113, R114 ;  /* 0x000000727108723e */ /* 0x000fc400000000ff */
[----:B-----5:R-:W-:Y:S02]  /*71e0*/  F2FP.PACK_AB R9, R97, R98 ;  /* 0x000000626109723e */ /* 0x020fe400000000ff */
        /* <DEDUP_REMOVED lines=16> */
[----:B------:R-:W5:Y:S07]  /*72f0*/  LDSM.16.MT88.4 R12, [R226+0x2900] ;  /* 0x00290000e20c783b */ /* 0x000f6e0000004200 */
[----:B------:R-:W-:Y:S01]  /*7300*/  HMMA.16816.F32 R32, R8, R30, R32 ;  /* 0x0000001e0820723c */ /* 0x000fe20000001820 */
[----:B-1----:R-:W-:-:S04]  /*7310*/  FFMA.FTZ R2, R182, c[0x0][0x2d0], -R5 ;  /* 0x0000b400b6027a23 */ /* 0x002fc80000010805 */
[----:B------:R1:W1:Y:S03]  /*7320*/  MUFU.EX2 R91, R2 ;  /* 0x00000002005b7308 */ /* 0x0002660000000800 */
[----:B------:R-:W-:Y:S07]  /*7330*/  HMMA.16816.F32 R44, R8, R28, R44 ;  /* 0x0000001c082c723c */ /* 0x000fee000000182c */
[----:B---3--:R-:W-:Y:S01]  /*7340*/  F2FP.PACK_AB R8, R93, R94 ;  /* 0x0000005e5d08723e */ /* 0x008fe200000000ff */
[----:B-1----:R-:W-:Y:S01]  /*7350*/  FFMA.FTZ R2, R169, c[0x0][0x2d0], -R3 ;  /* 0x0000b400a9027a23 */ /* 0x002fe20000010803 */
[----:B------:R-:W-:Y:S01]  /*7360*/  F2FP.PACK_AB R10, R91, R92 ;  /* 0x0000005c5b0a723e */ /* 0x000fe200000000ff */
[----:B------:R-:W-:-:S02]  /*7370*/  IMAD.MOV.U32 R169, RZ, RZ, R153 ;  /* 0x000000ffffa97224 */ /* 0x000fc400078e0099 */
        /* <DEDUP_REMOVED lines=10> */
[----:B------:R-:W-:Y:S02]  /*7420*/  IMAD.MOV.U32 R166, RZ, RZ, R164 ;  /* 0x000000ffffa67224 */ /* 0x000fe400078e00a4 */
[----:B------:R-:W-:Y:S02]  /*7430*/  IMAD.MOV.U32 R164, RZ, RZ, R165 ;  /* 0x000000ffffa47224 */ /* 0x000fe400078e00a5 */
[----:B------:R-:W-:Y:S02]  /*7440*/  IMAD.MOV.U32 R165, RZ, RZ, R163 ;  /* 0x000000ffffa57224 */ /* 0x000fe400078e00a3 */
[----:B------:R-:W-:Y:S01]  /*7450*/  IMAD.MOV.U32 R163, RZ, RZ, R138 ;  /* 0x000000ffffa37224 */ /* 0x000fe200078e008a */
[----:B------:R-:W-:Y:S01]  /*7460*/  HMMA.16816.F32 R124, R8, R24, R124 ;  /* 0x00000018087c723c */ /* 0x000fe2000000187c */
[----:B------:R-:W-:Y:S01]  /*7470*/  IMAD.MOV.U32 R138, RZ, RZ, R162 ;  /* 0x000000ffff8a7224 */ /* 0x000fe200078e00a2 */
[----:B------:R-:W-:Y:S01]  /*7480*/  MOV R162, R139 ;  /* 0x0000008b00a27202 */ /* 0x000fe20000000f00 */
[----:B------:R-:W-:-:S02]  /*7490*/  IMAD.MOV.U32 R139, RZ, RZ, R74 ;  /* 0x000000ffff8b7224 */ /* 0x000fc400078e004a */
[----:B------:R1:W-:Y:S01]  /*74a0*/  MUFU.EX2 R74, R2 ;  /* 0x00000002004a7308 */ /* 0x0003e20000000800 */
[----:B------:R-:W-:Y:S02]  /*74b0*/  IMAD.MOV.U32 R168, RZ, RZ, R164 ;  /* 0x000000ffffa87224 */ /* 0x000fe400078e00a4 */
[----:B------:R-:W-:Y:S01]  /*74c0*/  IMAD.MOV.U32 R167, RZ, RZ, R165 ;  /* 0x000000ffffa77224 */ /* 0x000fe200078e00a5 */
[C---:B------:R-:W-:Y:S01]  /*74d0*/  HMMA.16816.F32 R128, R8.reuse, R26, R128 ;  /* 0x0000001a0880723c */ /* 0x040fe20000001880 */
[----:B------:R-:W-:Y:S02]  /*74e0*/  IMAD.MOV.U32 R164, RZ, RZ, R162 ;  /* 0x000000ffffa47224 */ /* 0x000fe400078e00a2 */
[----:B------:R-:W-:Y:S02]  /*74f0*/  IMAD.MOV.U32 R165, RZ, RZ, R161 ;  /* 0x000000ffffa57224 */ /* 0x000fe400078e00a1 */
[----:B------:R-:W-:Y:S02]  /*7500*/  IMAD.MOV.U32 R152, RZ, RZ, R138 ;  /* 0x000000ffff987224 */ /* 0x000fe400078e008a */
[----:B------:R-:W-:Y:S01]  /*7510*/  IMAD.MOV.U32 R138, RZ, RZ, R154 ;  /* 0x000000ffff8a7224 */ /* 0x000fe200078e009a */
[----:B--2---:R-:W-:Y:S01]  /*7520*/  HMMA.16816.F32 R140, R8, R20, R140 ;  /* 0x00000014088c723c */ /* 0x004fe2000000188c */
[----:B------:R-:W-:-:S02]  /*7530*/  IMAD.MOV.U32 R179, RZ, RZ, R165 ;  /* 0x000000ffffb37224 */ /* 0x000fc400078e00a5 */
[----:B------:R-:W-:Y:S02]  /*7540*/  IMAD.MOV.U32 R154, RZ, RZ, R137 ;  /* 0x000000ffff9a7224 */ /* 0x000fe400078e0089 */
[----:B-1----:R-:W-:Y:S02]  /*7550*/  FFMA.FTZ R2, R69, c[0x0][0x2d0], -R6 ;  /* 0x0000b40045027a23 */ /* 0x002fe40000010806 */
[----:B------:R-:W-:Y:S01]  /*7560*/  IMAD.MOV.U32 R137, RZ, RZ, R136 ;  /* 0x000000ffff897224 */ /* 0x000fe200078e0088 */
[----:B------:R-:W-:Y:S01]  /*7570*/  HMMA.16816.F32 R144, R8, R22, R144 ;  /* 0x000000160890723c */ /* 0x000fe20000001890 */
[----:B------:R1:W2:Y:S01]  /*7580*/  MUFU.EX2 R69, R2 ;  /* 0x0000000200457308 */ /* 0x0002a20000000800 */
[----:B------:R-:W-:Y:S02]  /*7590*/  IMAD.MOV.U32 R136, RZ, RZ, R120 ;  /* 0x000000ffff887224 */ /* 0x000fe400078e0078 */
[----:B------:R-:W-:Y:S02]  /*75a0*/  IMAD.MOV.U32 R120, RZ, RZ, R134 ;  /* 0x000000ffff787224 */ /* 0x000fe400078e0086 */
[----:B------:R-:W-:-:S02]  /*75b0*/  IMAD.MOV.U32 R171, RZ, RZ, R138 ;  /* 0x000000ffffab7224 */ /* 0x000fc400078e008a */
[C---:B----4-:R-:W-:Y:S08]  /*75c0*/  HMMA.16816.F32 R156, R8.reuse, R16, R156 ;  /* 0x00000010089c723c */ /* 0x050ff0000000189c */
[----:B-----5:R-:W-:Y:S01]  /*75d0*/  HMMA.16816.F32 R80, R8, R12, R80 ;  /* 0x0000000c0850723c */ /* 0x020fe20000001850 */
[----:B-1----:R-:W-:-:S04]  /*75e0*/  FFMA.FTZ R2, R68, c[0x0][0x2d0], -R6 ;  /* 0x0000b40044027a23 */ /* 0x002fc80000010806 */
[----:B------:R1:W-:Y:S03]  /*75f0*/  MUFU.EX2 R68, R2 ;  /* 0x0000000200447308 */ /* 0x0003e60000000800 */
[C---:B------:R-:W-:Y:S01]  /*7600*/  HMMA.16816.F32 R76, R8.reuse, R14, R76 ;  /* 0x0000000e084c723c */ /* 0x040fe2000000184c */
[----:B-1----:R-:W-:Y:S02]  /*7610*/  FFMA.FTZ R2, R166, c[0x0][0x2d0], -R6 ;  /* 0x0000b400a6027a23 */ /* 0x002fe40000010806 */
[----:B------:R-:W-:Y:S02]  /*7620*/  IMAD.MOV.U32 R166, RZ, RZ, R163 ;  /* 0x000000ffffa67224 */ /* 0x000fe400078e00a3 */
[----:B------:R1:W3:Y:S03]  /*7630*/  MUFU.EX2 R63, R2 ;  /* 0x00000002003f7308 */ /* 0x0002e60000000800 */
[----:B------:R-:W-:Y:S07]  /*7640*/  HMMA.16816.F32 R160, R8, R18, R84 ;  /* 0x0000001208a0723c */ /* 0x000fee0000001854 */
[----:B--2---:R-:W-:Y:S01]  /*7650*/  F2FP.PACK_AB R8, R69, R74 ;  /* 0x0000004a4508723e */ /* 0x004fe200000000ff */
[----:B------:R-:W-:Y:S01]  /*7660*/  IMAD.MOV.U32 R85, RZ, RZ, R123 ;  /* 0x000000ffff557224 */ /* 0x000fe200078e007b */
[----:B------:R-:W-:Y:S01]  /*7670*/  MOV R84, R137 ;  /* 0x0000008900547202 */ /* 0x000fe20000000f00 */
[----:B------:R-:W-:-:S02]  /*7680*/  IMAD.MOV.U32 R86, RZ, RZ, R121 ;  /* 0x000000ffff567224 */ /* 0x000fc400078e0079 */
[----:B-1----:R-:W-:Y:S01]  /*7690*/  FFMA.FTZ R2, R170, c[0x0][0x2d0], -R0 ;  /* 0x0000b400aa027a23 */ /* 0x002fe20000010800 */
[----:B---3--:R-:W-:Y:S01]  /*76a0*/  F2FP.PACK_AB R10, R63, R68 ;  /* 0x000000443f0a723e */ /* 0x008fe200000000ff */
[----:B------:R-:W-:Y:S02]  /*76b0*/  IMAD.MOV.U32 R170, RZ, RZ, R154 ;  /* 0x000000ffffaa7224 */ /* 0x000fe400078e009a */
        /* <DEDUP_REMOVED lines=9> */
[----:B--2---:R-:W-:Y:S02]  /*7750*/  F2FP.PACK_AB R11, R31, R60 ;  /* 0x0000003c1f0b723e */ /* 0x004fe400000000ff */
[----:B------:R-:W-:-:S03]  /*7760*/  MOV R168, R133 ;  /* 0x0000008500a87202 */ /* 0x000fc60000000f00 */
[----:B------:R1:W-:Y:S01]  /*7770*/  MUFU.EX2 R29, R2 ;  /* 0x00000002001d7308 */ /* 0x0003e20000000800 */
[----:B------:R-:W2:Y:S01]  /*7780*/  LDSM.16.MT88.4 R132, [R224+0x3100] ;  /* 0x00310000e084783b */ /* 0x000ea20000004200 */
[C---:B------:R-:W-:Y:S07]  /*7790*/  HMMA.16816.F32 R56, R8.reuse, R26, R56 ;  /* 0x0000001a0838723c */ /* 0x040fee0000001838 */
[----:B------:R-:W-:Y:S01]  /*77a0*/  IMAD.MOV.U32 R27, RZ, RZ, R136 ;  /* 0x000000ffff1b7224 */ /* 0x000fe200078e0088 */
[----:B------:R-:W-:Y:S01]  /*77b0*/  HMMA.16816.F32 R64, R8, R24, R64 ;  /* 0x000000180840723c */ /* 0x000fe20000001840 */
[----:B-1----:R-:W-:-:S04]  /*77c0*/  FFMA.FTZ R2, R167, c[0x0][0x2d0], -R5 ;  /* 0x0000b400a7027a23 */ /* 0x002fc80000010805 */
[----:B------:R1:W3:Y:S03]  /*77d0*/  MUFU.EX2 R30, R2 ;  /* 0x00000002001e7308 */ /* 0x0002e60000000800 */
[C---:B------:R-:W-:Y:S08]  /*77e0*/  HMMA.16816.F32 R48, R8.reuse, R22, R48 ;  /* 0x000000160830723c */ /* 0x040ff00000001830 */
[----:B------:R-:W-:Y:S01]  /*77f0*/  HMMA.16816.F32 R52, R8, R20, R52 ;  /* 0x000000140834723c */ /* 0x000fe20000001834 */
[----:B-1----:R-:W-:-:S07]  /*7800*/  FFMA.FTZ R2, R166, c[0x0][0x2d0], -R5 ;  /* 0x0000b400a6027a23 */ /* 0x002fce0000010805 */
[C---:B------:R-:W-:Y:S01]  /*7810*/  HMMA.16816.F32 R44, R8.reuse, R12, R44 ;  /* 0x0000000c082c723c */ /* 0x040fe2000000182c */
[----:B---3--:R-:W-:Y:S01]  /*7820*/  F2FP.PACK_AB R176, R30, R29 ;  /* 0x0000001d1eb0723e */ /* 0x008fe200000000ff */
[----:B------:R1:W-:Y:S05]  /*7830*/  MUFU.EX2 R28, R2 ;  /* 0x00000002001c7308 */ /* 0x0003ea0000000800 */
[----:B------:R-:W-:Y:S01]  /*7840*/  FADD.FTZ R12, R220, R217 ;  /* 0x000000d9dc0c7221 */ /* 0x000fe20000010000 */
[C---:B------:R-:W-:Y:S01]  /*7850*/  HMMA.16816.F32 R32, R8.reuse, R14, R32 ;  /* 0x0000000e0820723c */ /* 0x040fe20000001820 */
[----:B------:R-:W-:Y:S01]  /*7860*/  FADD.FTZ R13, R178, R177 ;  /* 0x000000b1b20d7221 */ /* 0x000fe20000010000 */
[----:B------:R3:W-:Y:S06]  /*7870*/  MUFU.EX2 R15, R4 ;  /* 0x00000004000f7308 */ /* 0x0007ec0000000800 */
[----:B------:R-:W-:Y:S01]  /*7880*/  HMMA.16816.F32 R36, R8, R16, R36 ;  /* 0x000000100824723c */ /* 0x000fe20000001824 */
[----:B-1----:R-:W-:-:S02]  /*7890*/  FFMA.FTZ R2, R164, c[0x0][0x2d0], -R5 ;  /* 0x0000b400a4027a23 */ /* 0x002fc40000010805 */
[----:B------:R-:W-:Y:S01]  /*78a0*/  FFMA.FTZ R5, R214, c[0x0][0x2d0], -R0 ;  /* 0x0000b400d6057a23 */ /* 0x000fe20000010800 */
[----:B------:R-:W1:Y:S01]  /*78b0*/  LDSM.16.MT88.4 R164, [R225+0x3100] ;  /* 0x00310000e1a4783b */ /* 0x000e620000004200 */
[----:B------:R4:W5:Y:S03]  /*78c0*/  MUFU.EX2 R26, R2 ;  /* 0x00000002001a7308 */ /* 0x0009660000000800 */
[----:B------:R-:W-:Y:S01]  /*78d0*/  HMMA.16816.F32 R40, R8, R18, R40 ;  /* 0x000000120828723c */ /* 0x000fe20000001828 */
[----:B------:R-:W1:Y:S01]  /*78e0*/  LDSM.16.MT88.4 R16, [R226+0x3100] ;  /* 0x00310000e210783b */ /* 0x000e620000004200 */
[----:B---3--:R-:W-:-:S03]  /*78f0*/  FADD.FTZ R4, R250, R249 ;  /* 0x000000f9fa047221 */ /* 0x008fc60000010000 */
[----:B------:R-:W-:Y:S01]  /*7900*/  MUFU.EX2 R9, R5 ;  /* 0x0000000500097308 */ /* 0x000fe20000000800 */
[----:B----4-:R-:W-:Y:S01]  /*7910*/  FFMA.FTZ R2, R219, c[0x0][0x2d0], -R3 ;  /* 0x0000b400db027a23 */ /* 0x010fe20000010803 */
[----:B-----5:R-:W-:Y:S01]  /*7920*/  F2FP.PACK_AB R178, R26, R28 ;  /* 0x0000001c1ab2723e */ /* 0x020fe200000000ff */
[----:B------:R-:W-:-:S05]  /*7930*/  IMAD.MOV.U32 R219, RZ, RZ, R120 ;  /* 0x000000ffffdb7224 */ /* 0x000fca00078e0078 */
[----:B------:R3:W-:Y:S01]  /*7940*/  MUFU.EX2 R25, R2 ;  /* 0x0000000200197308 */ /* 0x0007e20000000800 */
[----:B------:R-:W-:Y:S02]  /*7950*/  IMAD.MOV.U32 R120, RZ, RZ, R139 ;  /* 0x000000ffff787224 */ /* 0x000fe400078e008b */
[----:B------:R-:W-:Y:S02]  /*7960*/  IMAD.MOV.U32 R139, RZ, RZ, R7 ;  /* 0x000000ffff8b7224 */ /* 0x000fe400078e0007 */
[----:B------:R-:W-:Y:S02]  /*7970*/  FFMA.FTZ R7, R208, c[0x0][0x2d0], -R0 ;  /* 0x0000b400d0077a23 */ /* 0x000fe40000010800 */
[----:B------:R-:W-:Y:S02]  /*7980*/  IMAD.MOV.U32 R87, RZ, RZ, R139 ;  /* 0x000000ffff577224 */ /* 0x000fe400078e008b */
[----:B------:R4:W-:Y:S01]  /*7990*/  MUFU.EX2 R10, R7 ;  /* 0x00000007000a7308 */ /* 0x0009e20000000800 */
[----:B---3--:R-:W-:-:S07]  /*79a0*/  FFMA.FTZ R2, R218, c[0x0][0x2d0], -R3 ;  /* 0x0000b400da027a23 */ /* 0x008fce0000010803 */
[----:B------:R3:W5:Y:S01]  /*79b0*/  MUFU.EX2 R24, R2 ;  /* 0x0000000200187308 */ /* 0x0007620000000800 */
[----:B----4-:R-:W-:Y:S02]  /*79c0*/  FADD.FTZ R7, R252, R4 ;  /* 0x00000004fc077221 */ /* 0x010fe40000010000 */
[--C-:B---3--:R-:W-:Y:S01]  /*79d0*/  FFMA.FTZ R2, R221, c[0x0][0x2d0], -R3.reuse ;  /* 0x0000b400dd027a23 */ /* 0x108fe20000010803 */
[----:B-----5:R-:W-:Y:S01]  /*79e0*/  F2FP.PACK_AB R177, R24, R25 ;  /* 0x0000001918b1723e */ /* 0x020fe200000000ff */
[----:B------:R-:W-:-:S03]  /*79f0*/  FFMA.FTZ R3, R251, c[0x0][0x2d0], -R3 ;  /* 0x0000b400fb037a23 */ /* 0x000fc60000010803 */
[----:B------:R3:W-:Y:S08]  /*7a00*/  MUFU.EX2 R23, R2 ;  /* 0x0000000200177308 */ /* 0x0007f00000000800 */
[----:B------:R4:W5:Y:S01]  /*7a10*/  MUFU.EX2 R22, R3 ;  /* 0x0000000300167308 */ /* 0x0009620000000800 */
[----:B---3--:R-:W-:-:S07]  /*7a20*/  FFMA.FTZ R2, R152, c[0x0][0x2d0], -R6 ;  /* 0x0000b40098027a23 */ /* 0x008fce0000010806 */
[----:B------:R3:W-:Y:S01]  /*7a30*/  MUFU.EX2 R20, R2 ;  /* 0x0000000200147308 */ /* 0x0007e20000000800 */
[--C-:B----4-:R-:W-:Y:S01]  /*7a40*/  FFMA.FTZ R3, R179, c[0x0][0x2d0], -R6.reuse ;  /* 0x0000b400b3037a23 */ /* 0x110fe20000010806 */
[----:B-----5:R-:W-:Y:S01]  /*7a50*/  F2FP.PACK_AB R179, R22, R23 ;  /* 0x0000001716b3723e */ /* 0x020fe200000000ff */
[----:B------:R-:W-:-:S05]  /*7a60*/  FFMA.FTZ R6, R155, c[0x0][0x2d0], -R6 ;  /* 0x0000b4009b067a23 */ /* 0x000fca0000010806 */
[----:B------:R4:W5:Y:S01]  /*7a70*/  MUFU.EX2 R21, R3 ;  /* 0x0000000300157308 */ /* 0x0009620000000800 */
[----:B--2---:R-:W-:Y:S01]  /*7a80*/  HMMA.16816.F32 R124, R176, R132, R124 ;  /* 0x00000084b07c723c */ /* 0x004fe2000000187c */
[----:B---3--:R-:W-:-:S06]  /*7a90*/  FADD.FTZ R2, R120, R12 ;  /* 0x0000000c78027221 */ /* 0x008fcc0000010000 */
[----:B------:R-:W2:Y:S01]  /*7aa0*/  MUFU.EX2 R14, R6 ;  /* 0x00000006000e7308 */ /* 0x000ea20000000800 */
[----:B------:R-:W-:Y:S01]  /*7ab0*/  FADD.FTZ R5, R122, R2 ;  /* 0x000000027a057221 */ /* 0x000fe20000010000 */
[----:B------:R-:W-:Y:S01]  /*7ac0*/  HMMA.16816.F32 R128, R176, R134, R128 ;  /* 0x00000086b080723c */ /* 0x000fe20000001880 */
[--C-:B----4-:R-:W-:Y:S01]  /*7ad0*/  FFMA.FTZ R3, R216, c[0x0][0x2d0], -R0.reuse ;  /* 0x0000b400d8037a23 */ /* 0x110fe20000010800 */
[----:B-----5:R-:W-:Y:S01]  /*7ae0*/  F2FP.PACK_AB R180, R20, R21 ;  /* 0x0000001514b4723e */ /* 0x020fe200000000ff */
[----:B------:R-:W-:-:S03]  /*7af0*/  FFMA.FTZ R0, R183, c[0x0][0x2d0], -R0 ;  /* 0x0000b400b7007a23 */ /* 0x000fc60000010800 */
[----:B------:R3:W4:Y:S02]  /*7b00*/  MUFU.EX2 R8, R3 ;  /* 0x0000000300087308 */ /* 0x0007240000000800 */
[----:B------:R-:W-:Y:S01]  /*7b10*/  HMMA.16816.F32 R140, R176, R148, R140 ;  /* 0x00000094b08c723c */ /* 0x000fe2000000188c */
[----:B--2---:R-:W-:-:S05]  /*7b20*/  F2FP.PACK_AB R182, R14, R15 ;  /* 0x0000000f0eb6723e */ /* 0x004fca00000000ff */
[----:B------:R2:W5:Y:S02]  /*7b30*/  MUFU.EX2 R11, R0 ;  /* 0x00000000000b7308 */ /* 0x0005640000000800 */
[----:B------:R-:W-:Y:S01]  /*7b40*/  HMMA.16816.F32 R144, R176, R150, R144 ;  /* 0x00000096b090723c */ /* 0x000fe20000001890 */
[----:B---3--:R-:W-:Y:S01]  /*7b50*/  FADD.FTZ R3, R248, R222 ;  /* 0x000000def8037221 */ /* 0x008fe20000010000 */
[----:B----4-:R-:W-:-:S06]  /*7b60*/  F2FP.PACK_AB R181, R9, R8 ;  /* 0x0000000809b5723e */ /* 0x010fcc00000000ff */
[C---:B-1----:R-:W-:Y:S01]  /*7b70*/  HMMA.16816.F32 R156, R176.reuse, R164, R156 ;  /* 0x000000a4b09c723c */ /* 0x042fe2000000189c */
[----:B------:R-:W-:Y:S02]  /*7b80*/  FADD.FTZ R6, R244, R3 ;  /* 0x00000003f4067221 */ /* 0x000fe40000010000 */
[----:B------:R-:W-:Y:S02]  /*7b90*/  FADD.FTZ R3, R219, R7 ;  /* 0x00000007db037221 */ /* 0x000fe40000010000 */
[----:B--2---:R-:W-:Y:S01]  /*7ba0*/  FADD.FTZ R0, R213, R13 ;  /* 0x0000000dd5007221 */ /* 0x004fe20000010000 */
[----:B-----5:R-:W-:Y:S01]  /*7bb0*/  F2FP.PACK_AB R183, R11, R10 ;  /* 0x0000000a0bb7723e */ /* 0x020fe200000000ff */
        /* <DEDUP_REMOVED lines=114> */
[----:B------:R-:W2:Y:S01]  /*82e0*/  LDL R87, [R1+0x20] ;  /* 0x0000200001577983 */ /* 0x000ea20000100800 */
[----:B------:R-:W-:Y:S01]  /*82f0*/  PLOP3.LUT P1, PT, PT, PT, UP1, 0x80, 0x0 ;  /* 0x000000000000781c */ /* 0x000fe20003f2f018 */
[----:B------:R-:W-:Y:S01]  /*8300*/  IMAD.MOV.U32 R116, RZ, RZ, R72 ;  /* 0x000000ffff747224 */ /* 0x000fe200078e0048 */
[----:B------:R-:W-:Y:S01]  /*8310*/  PLOP3.LUT P0, PT, PT, PT, UP1, 0x80, 0x0 ;  /* 0x000000000000781c */ /* 0x000fe20003f0f018 */
[----:B-1----:R-:W-:Y:S01]  /*8320*/  IMAD.MOV.U32 R3, RZ, RZ, R73 ;  /* 0x000000ffff037224 */ /* 0x002fe200078e0049 */
[----:B------:R-:W-:Y:S01]  /*8330*/  MOV R118, R70 ;  /* 0x0000004600767202 */ /* 0x000fe20000000f00 */
[----:B------:R-:W-:-:S08]  /*8340*/  IMAD.MOV.U32 R117, RZ, RZ, R71 ;  /* 0x000000ffff757224 */ /* 0x000fd000078e0047 */
[----:B--2---:R-:W-:-:S05]  /*8350*/  @P1 IMAD.HI.U32 R0, R87, c[0x0][0x2c8], RZ ;  /* 0x0000b20057001a27 */ /* 0x004fca00078e00ff */
[----:B------:R-:W-:-:S05]  /*8360*/  @P0 SHF.R.U32.HI R0, RZ, c[0x0][0x2cc], R0 ;  /* 0x0000b300ff000a19 */ /* 0x000fca0000011600 */
[----:B------:R1:W-:Y:S02]  /*8370*/  @P0 STL [R1+0x1c], R0 ;  /* 0x00001c0001000387 */ /* 0x0003e40000100800 */
.L_x_662:
[----:B------:R-:W-:Y:S04]  /*8380*/  DEPBAR.LE SB0, 0x0 ;  /* 0x000080000000791a */ /* 0x000fe80000000000 */
[----:B------:R-:W-:Y:S01]  /*8390*/  BAR.SYNC.DEFER_BLOCKING 0x0 ;  /* 0x0000000000007b1d */ /* 0x000fe20000010000 */
[----:B------:R-:W-:Y:S05]  /*83a0*/  ISETP.LE.AND P0, PT, RZ, UR6, PT ;  /* 0x00000006ff007c0c */ /* 0x000fea000bf03270 */
[----:B--2--5:R2:W3:Y:S04]  /*83b0*/  LDSM.16.M88.4 R112, [R230+0x7100] ;  /* 0x00710000e670783b */ /* 0x0244e80000000200 */
        /* <DEDUP_REMOVED lines=18> */
[----:B---34-:R-:W3:Y:S04]  /*84e0*/  LDL R2, [R1+0x8] ;  /* 0x0000080001027983 */ /* 0x018ee80000100800 */
[----:B------:R-:W4:Y:S01]  /*84f0*/  LDL R21, [R1+0x14] ;  /* 0x0000140001157983 */ /* 0x000f220000100800 */
[----:B-1-3--:R-:W-:Y:S01]  /*8500*/  SHF.R.S32.HI R0, RZ, 0x1f, R2 ;  /* 0x0000001fff007819 */ /* 0x00afe20000011402 */
[----:B------:R-:W-:Y:S04]  /*8510*/  IMAD.WIDE.U32 R4, R2, c[0x0][0x208], RZ ;  /* 0x0000820002047a25 */ /* 0x000fe800078e00ff */
[----:B------:R-:W-:Y:S04]  /*8520*/  IMAD R0, R0, c[0x0][0x208], RZ ;  /* 0x0000820000007a24 */ /* 0x000fe800078e02ff */
[----:B------:R-:W-:Y:S01]  /*8530*/  IMAD R0, R2, c[0x0][0x20c], R0 ;  /* 0x0000830002007a24 */ /* 0x000fe200078e0200 */
[----:B------:R-:W-:Y:S03]  /*8540*/  SHF.R.S32.HI R2, RZ, 0x1f, R245 ;  /* 0x0000001fff027819 */ /* 0x000fe600000114f5 */
[----:B------:R-:W-:Y:S02]  /*8550*/  IMAD.IADD R5, R5, 0x1, R0 ;  /* 0x0000000105057824 */ /* 0x000fe400078e0200 */
[----:B------:R-:W-:Y:S02]  /*8560*/  IMAD R2, R2, c[0x0][0x218], RZ ;  /* 0x0000860002027a24 */ /* 0x000fe400078e02ff */
[C---:B------:R-:W-:Y:S05]  /*8570*/  IMAD.WIDE.U32 R4, R245.reuse, c[0x0][0x218], R4 ;  /* 0x00008600f5047a25 */ /* 0x040fea00078e0004 */
[----:B------:R-:W-:Y:S01]  /*8580*/  IADD3 R0, P1, R4, UR24, RZ ;  /* 0x0000001804007c10 */ /* 0x000fe2000ff3e0ff */
[----:B------:R-:W-:Y:S03]  /*8590*/  IMAD R4, R245, c[0x0][0x21c], R2 ;  /* 0x00008700f5047a24 */ /* 0x000fe600078e0202 */
[C---:B------:R-:W-:Y:S02]  /*85a0*/  LEA R2, P0, R0.reuse, c[0x0][0x1f8], 0x1 ;  /* 0x00007e0000027a11 */ /* 0x040fe400078008ff */
[----:B------:R-:W-:Y:S03]  /*85b0*/  IADD3.X R4, R5, UR8, R4, P1, !PT ;  /* 0x0000000805047c10 */ /* 0x000fe60008ffe404 */
[----:B------:R-:W1:Y:S01]  /*85c0*/  SHFL.IDX PT, R6, R2, RZ, 0x181f ;  /* 0x00181fff02067589 */ /* 0x000e6200000e0000 */
[----:B------:R-:W-:Y:S03]  /*85d0*/  LEA.HI.X R0, R0, c[0x0][0x1fc], R4, 0x1, P0 ;  /* 0x00007f0000007a11 */ /* 0x000fe600000f0c04 */
[----:B------:R-:W3:Y:S04]  /*85e0*/  SHFL.IDX PT, R4, R2, 0x1, 0x181f ;  /* 0x00381f0002047f89 */ /* 0x000ee800000e0000 */
[----:B------:R-:W5:Y:S04]  /*85f0*/  SHFL.IDX PT, R7, R0, RZ, 0x181f ;  /* 0x00181fff00077589 */ /* 0x000f6800000e0000 */
[----:B------:R-:W2:Y:S04]  /*8600*/  SHFL.IDX PT, R5, R0, 0x1, 0x181f ;  /* 0x00381f0000057f89 */ /* 0x000ea800000e0000 */
[----:B------:R-:W4:Y:S04]  /*8610*/  SHFL.IDX PT, R12, R2, 0x2, 0x181f ;  /* 0x00581f00020c7f89 */ /* 0x000f2800000e0000 */
[----:B------:R-:W4:Y:S04]  /*8620*/  SHFL.IDX PT, R10, R2, 0x3, 0x181f ;  /* 0x00781f00020a7f89 */ /* 0x000f2800000e0000 */
[----:B------:R-:W4:Y:S01]  /*8630*/  SHFL.IDX PT, R9, R0, 0x2, 0x181f ;  /* 0x00581f0000097f89 */ /* 0x000f2200000e0000 */
[-C--:B-1----:R-:W-:Y:S03]  /*8640*/  IADD3 R6, P1, R6, R242.reuse, RZ ;  /* 0x000000f206067210 */ /* 0x082fe60007f3e0ff */
[----:B------:R-:W1:Y:S01]  /*8650*/  SHFL.IDX PT, R8, R2, 0x4, 0x181f ;  /* 0x00981f0002087f89 */ /* 0x000e6200000e0000 */
[-C--:B---3--:R-:W-:Y:S03]  /*8660*/  IADD3 R4, P0, R4, R242.reuse, RZ ;  /* 0x000000f204047210 */ /* 0x088fe60007f1e0ff */
[----:B------:R-:W3:Y:S01]  /*8670*/  SHFL.IDX PT, R11, R2, 0x5, 0x181f ;  /* 0x00b81f00020b7f89 */ /* 0x000ee200000e0000 */
[--C-:B-----5:R-:W-:Y:S03]  /*8680*/  IMAD.X R7, R7, 0x1, R241.reuse, P1 ;  /* 0x0000000107077824 */ /* 0x120fe600008e06f1 */
[----:B------:R-:W-:Y:S01]  /*8690*/  SHFL.IDX PT, R20, R0, 0x3, 0x181f ;  /* 0x00781f0000147f89 */ /* 0x000fe200000e0000 */
[--C-:B--2---:R-:W-:Y:S03]  /*86a0*/  IMAD.X R5, R5, 0x1, R241.reuse, P0 ;  /* 0x0000000105057824 */ /* 0x104fe600000e06f1 */
[----:B----4-:R3:W-:Y:S01]  /*86b0*/  LDGSTS.E.BYPASS.LTC128B.128 [R21], [R6.64], !P4 ;  /* 0x0000000006157fae */ /* 0x0107e2000e101d4e */
[-C--:B------:R-:W-:Y:S03]  /*86c0*/  IADD3 R12, P0, R12, R242.reuse, RZ ;  /* 0x000000f20c0c7210 */ /* 0x080fe60007f1e0ff */
[----:B------:R-:W2:Y:S01]  /*86d0*/  SHFL.IDX PT, R15, R0, 0x4, 0x181f ;  /* 0x00981f00000f7f89 */ /* 0x000ea200000e0000 */
[-C--:B------:R-:W-:Y:S03]  /*86e0*/  IADD3 R10, P3, R10, R242.reuse, RZ ;  /* 0x000000f20a0a7210 */ /* 0x080fe60007f7e0ff */
[----:B------:R4:W-:Y:S01]  /*86f0*/  LDGSTS.E.BYPASS.LTC128B.128 [R21+0x800], [R4.64], !P4 ;  /* 0x0080000004157fae */ /* 0x0009e2000e101d4e */
[--C-:B------:R-:W-:Y:S03]  /*8700*/  IMAD.X R13, R9, 0x1, R241.reuse, P0 ;  /* 0x00000001090d7824 */ /* 0x100fe600000e06f1 */
[----:B------:R-:W4:Y:S01]  /*8710*/  SHFL.IDX PT, R2, R2, 0x6, 0x181f ;  /* 0x00d81f0002027f89 */ /* 0x000f2200000e0000 */
[-C--:B-1----:R-:W-:Y:S03]  /*8720*/  IADD3 R8, P2, R8, R242.reuse, RZ ;  /* 0x000000f208087210 */ /* 0x082fe60007f5e0ff */
[----:B------:R-:W1:Y:S04]  /*8730*/  SHFL.IDX PT, R14, R0, 0x5, 0x181f ;  /* 0x00b81f00000e7f89 */ /* 0x000e6800000e0000 */
[----:B------:R-:W5:Y:S04]  /*8740*/  SHFL.IDX PT, R0, R0, 0x6, 0x181f ;  /* 0x00d81f0000007f89 */ /* 0x000f6800000e0000 */
[----:B------:R5:W-:Y:S01]  /*8750*/  LDGSTS.E.BYPASS.LTC128B.128 [R21+0x1000], [R12.64], !P4 ;  /* 0x010000000c157fae */ /* 0x000be2000e101d4e */
[-C--:B---3--:R-:W-:Y:S01]  /*8760*/  IADD3 R6, P1, R11, R242.reuse, RZ ;  /* 0x000000f20b067210 */ /* 0x088fe20007f3e0ff */
[--C-:B--2---:R-:W-:Y:S01]  /*8770*/  IMAD.X R9, R15, 0x1, R241.reuse, P2 ;  /* 0x000000010f097824 */ /* 0x104fe200010e06f1 */
[-C--:B------:R-:W-:Y:S05]  /*8780*/  IADD3.X R11, R20, R241.reuse, RZ, P3, !PT ;  /* 0x000000f1140b7210 */ /* 0x080fea0001ffe4ff */
[----:B------:R2:W-:Y:S01]  /*8790*/  LDGSTS.E.BYPASS.LTC128B.128 [R21+0x1800], [R10.64], !P4 ;  /* 0x018000000a157fae */ /* 0x0005e2000e101d4e */
[----:B----4-:R-:W-:Y:S03]  /*87a0*/  IADD3 R4, P0, R2, R242, RZ ;  /* 0x000000f202047210 */ /* 0x010fe60007f1e0ff */
[----:B------:R2:W-:Y:S01]  /*87b0*/  LDGSTS.E.BYPASS.LTC128B.128 [R21+0x2000], [R8.64], !P4 ;  /* 0x0200000008157fae */ /* 0x0005e2000e101d4e */
[----:B-1----:R-:W-:Y:S01]  /*87c0*/  IMAD.X R7, R14, 0x1, R241, P1 ;  /* 0x000000010e077824 */ /* 0x002fe200008e06f1 */
[----:B-----5:R-:W-:Y:S04]  /*87d0*/  IADD3.X R5, R0, R241, RZ, P0, !PT ;  /* 0x000000f100057210 */ /* 0x020fe800007fe4ff */
[----:B------:R2:W-:Y:S04]  /*87e0*/  LDGSTS.E.BYPASS.LTC128B.128 [R21+0x2800], [R6.64], !P4 ;  /* 0x0280000006157fae */ /* 0x0005e8000e101d4e */
[----:B------:R2:W-:Y:S02]  /*87f0*/  LDGSTS.E.BYPASS.LTC128B.128 [R21+0x3000], [R4.64], !P4 ;  /* 0x0300000004157fae */ /* 0x0005e4000e101d4e */
.L_x_660:
[----:B---34-:R-:W0:Y:S01]  /*8800*/  LDGDEPBAR ;  /* 0x00000000000079af */ /* 0x018e220000000000 */
[-C--:B-12---:R-:W-:Y:S01]  /*8810*/  HMMA.16816.F32 R4, R112, R16.reuse, RZ ;  /* 0x000000107004723c */ /* 0x086fe200000018ff */
[----:B------:R-:W-:Y:S06]  /*8820*/  UISETP.GE.AND UP0, UPT, UR6, 0x1, UPT ;  /* 0x000000010600788c */ /* 0x000fec000bf06270 */
[----:B------:R-:W-:Y:S01]  /*8830*/  PLOP3.LUT P0, PT, PT, PT, UP0, 0x80, 0x0 ;  /* 0x000000000000781c */ /* 0x000fe20003f0f008 */
        /* <DEDUP_REMOVED lines=130> */
[----:B----4-:R-:W-:Y:S01]  /*9060*/  STL [R1+0x4], R0 ;  /* 0x0000040001007387 */ /* 0x010fe20000100800 */
[C---:B------:R-:W-:Y:S08]  /*9070*/  HMMA.16816.F32 R24, R188.reuse, R4, R24 ;  /* 0x00000004bc18723c */ /* 0x040ff00000001818 */
        /* <DEDUP_REMOVED lines=42> */
[----:B------:R-:W5:Y:S03]  /*9320*/  LDSM.16.M88.4 R4, [R228+0x2800] ;  /* 0x00280000e404783b */ /* 0x000f660000000200 */
[----:B------:R-:W-:Y:S02]  /*9330*/  FMUL.FTZ R50, R50, c[0x0][0x320] ;  /* 0x0000c80032327a20 */ /* 0x000fe40000410000 */
[----:B------:R-:W-:Y:S02]  /*9340*/  FMUL.FTZ R52, R52, c[0x0][0x320] ;  /* 0x0000c80034347a20 */ /* 0x000fe40000410000 */
[----:B------:R-:W-:Y:S01]  /*9350*/  FMUL.FTZ R53, R53, c[0x0][0x320] ;  /* 0x0000c80035357a20 */ /* 0x000fe20000410000 */
[----:B------:R4:W2:Y:S01]  /*9360*/  MUFU.TANH R220, R24 ;  /* 0x0000001800dc7308 */ /* 0x0008a20000002400 */
[-C--:B-1----:R-:W-:Y:S03]  /*9370*/  HMMA.16816.F32 R68, R204, R8.reuse, R68 ;  /* 0x00000008cc44723c */ /* 0x082fe60000001844 */
[----:B------:R-:W-:Y:S02]  /*9380*/  FMUL.FTZ R54, R54, c[0x0][0x320] ;  /* 0x0000c80036367a20 */ /* 0x000fe40000410000 */
[----:B------:R-:W-:Y:S02]  /*9390*/  FMUL.FTZ R55, R55, c[0x0][0x320] ;  /* 0x0000c80037377a20 */ /* 0x000fe40000410000 */
[----:B------:R-:W-:Y:S01]  /*93a0*/  FMUL.FTZ R56, R56, c[0x0][0x320] ;  /* 0x0000c80038387a20 */ /* 0x000fe20000410000 */
[C---:B------:R-:W-:Y:S01]  /*93b0*/  HMMA.16816.F32 R72, R188.reuse, R8, R72 ;  /* 0x00000008bc48723c */ /* 0x040fe20000001848 */
[----:B------:R4:W1:Y:S03]  /*93c0*/  MUFU.TANH R219, R25 ;  /* 0x0000001900db7308 */ /* 0x0008660000002400 */
[----:B------:R-:W-:Y:S02]  /*93d0*/  FMUL.FTZ R58, R58, c[0x0][0x320] ;  /* 0x0000c8003a3a7a20 */ /* 0x000fe40000410000 */
[----:B------:R-:W-:Y:S02]  /*93e0*/  FMUL.FTZ R60, R60, c[0x0][0x320] ;  /* 0x0000c8003c3c7a20 */ /* 0x000fe40000410000 */
[-C--:B------:R-:W-:Y:S03]  /*93f0*/  HMMA.16816.F32 R76, R188, R10.reuse, R76 ;  /* 0x0000000abc4c723c */ /* 0x080fe6000000184c */
[----:B------:R4:W1:Y:S01]  /*9400*/  MUFU.TANH R246, R26 ;  /* 0x0000001a00f67308 */ /* 0x0008620000002400 */
[----:B------:R-:W-:Y:S02]  /*9410*/  FMUL.FTZ R64, R64, c[0x0][0x320] ;  /* 0x0000c80040407a20 */ /* 0x000fe40000410000 */
[----:B------:R-:W-:Y:S02]  /*9420*/  FMUL.FTZ R65, R65, c[0x0][0x320] ;  /* 0x0000c80041417a20 */ /* 0x000fe40000410000 */
[C---:B------:R-:W-:Y:S01]  /*9430*/  HMMA.16816.F32 R80, R204.reuse, R10, R80 ;  /* 0x0000000acc50723c */ /* 0x040fe20000001850 */
[----:B------:R-:W1:Y:S01]  /*9440*/  LDSM.16.M88.4 R8, [R228+0x3000] ;  /* 0x00300000e408783b */ /* 0x000e620000000200 */
[----:B------:R-:W-:Y:S04]  /*9450*/  DEPBAR.LE SB0, 0x0 ;  /* 0x000080000000791a */ /* 0x000fe80000000000 */
[----:B------:R4:W1:Y:S01]  /*9460*/  MUFU.TANH R247, R27 ;  /* 0x0000001b00f77308 */ /* 0x0008620000002400 */
[----:B------:R-:W-:Y:S01]  /*9470*/  FMUL.FTZ R66, R66, c[0x0][0x320] ;  /* 0x0000c80042427a20 */ /* 0x000fe20000410000 */
[-C--:B-----5:R-:W-:Y:S01]  /*9480*/  HMMA.16816.F32 R84, R204, R4.reuse, R84 ;  /* 0x00000004cc54723c */ /* 0x0a0fe20000001854 */
[----:B------:R-:W-:Y:S04]  /*9490*/  BAR.SYNC.DEFER_BLOCKING 0x0 ;  /* 0x0000000000007b1d */ /* 0x000fe80000010000 */
[----:B------:R-:W-:Y:S02]  /*94a0*/  FMUL.FTZ R67, R67, c[0x0][0x320] ;  /* 0x0000c80043437a20 */ /* 0x000fe40000410000 */
[----:B------:R-:W-:Y:S01]  /*94b0*/  FMUL.FTZ R68, R68, c[0x0][0x320] ;  /* 0x0000c80044447a20 */ /* 0x000fe20000410000 */
[----:B------:R4:W1:Y:S01]  /*94c0*/  MUFU.TANH R218, R28 ;  /* 0x0000001c00da7308 */ /* 0x0008620000002400 */
        /* <DEDUP_REMOVED lines=83> */
[----:B------:R-:W-:Y:S07]  /*9a00*/  FMUL.FTZ R111, R111, c[0x0][0x320] ;  /* 0x0000c8006f6f7a20 */ /* 0x000fee0000410000 */
        /* <DEDUP_REMOVED lines=71> */
[----:B------:R-:W1:Y:S01]  /*9e80*/  MUFU.TANH R115, R115 ;  /* 0x0000007300737308 */ /* 0x000e620000002400 */
[----:B------:R-:W-:-:S05]  /*9e90*/  @!P0 BRA `(.L_x_661) ;  /* 0x0000043000008947 */ /* 0x000fca0003800000 */
[----:B--234-:R-:W2:Y:S01]  /*9ea0*/  LDL R0, [R1+0x18] ;  /* 0x0000180001007983 */ /* 0x01cea20000100800 */
[----:B------:R-:W-:Y:S01]  /*9eb0*/  UIMAD UR5, UR6, 0x70, UR11 ;  /* 0x00000070060578a4 */ /* 0x000fe2000f8e020b */
[----:B------:R-:W-:Y:S01]  /*9ec0*/  PLOP3.LUT P1, PT, PT, PT, UP2, 0x80, 0x0 ;  /* 0x000000000000781c */ /* 0x000fe20003f2f028 */
[----:B------:R-:W-:Y:S01]  /*9ed0*/  IMAD.MOV.U32 R245, RZ, RZ, RZ ;  /* 0x000000fffff57224 */ /* 0x000fe200078e00ff */
[----:B------:R-:W3:Y:S01]  /*9ee0*/  LDL R19, [R1+0xc] ;  /* 0x00000c0001137983 */ /* 0x000ee20000100800 */
[----:B------:R-:W-:Y:S02]  /*9ef0*/  PLOP3.LUT P0, PT, PT, PT, UP2, 0x80, 0x0 ;  /* 0x000000000000781c */ /* 0x000fe40003f0f028 */
        /* <DEDUP_REMOVED lines=13> */
[----:B------:R2:W4:Y:S02]  /*9fd0*/  @!P5 LDG.E R245, [R4.64] ;  /* 0x0000000e04f5d981 */ /* 0x000524000c1e1900 */
[----:B------:R-:W-:Y:S04]  /*9fe0*/  IMAD R0, R0, c[0x0][0x1e0], RZ ;  /* 0x0000780000007a24 */ /* 0x000fe800078e02ff */
[C---:B------:R-:W-:Y:S02]  /*9ff0*/  IMAD R0, R7.reuse, c[0x0][0x1e4], R0 ;  /* 0x0000790007007a24 */ /* 0x040fe400078e0200 */
[----:B--2---:R-:W-:Y:S04]  /*a000*/  IMAD.WIDE.U32 R4, R7, c[0x0][0x1e0], RZ ;  /* 0x0000780007047a25 */ /* 0x004fe800078e00ff */
[----:B------:R-:W-:Y:S01]  /*a010*/  IMAD.IADD R5, R5, 0x1, R0 ;  /* 0x0000000105057824 */ /* 0x000fe200078e0200 */
[----:B----4-:R-:W-:Y:S03]  /*a020*/  SHF.R.S32.HI R2, RZ, 0x1f, R245 ;  /* 0x0000001fff027819 */ /* 0x010fe600000114f5 */
[C---:B------:R-:W-:Y:S04]  /*a030*/  IMAD.WIDE.U32 R4, R245.reuse, c[0x0][0x1f0], R4 ;  /* 0x00007c00f5047a25 */ /* 0x040fe800078e0004 */
[----:B------:R-:W-:Y:S01]  /*a040*/  IMAD R2, R2, c[0x0][0x1f0], RZ ;  /* 0x00007c0002027a24 */ /* 0x000fe200078e02ff */
[----:B------:R-:W-:Y:S03]  /*a050*/  IADD3 R0, P1, R4, UR22, RZ ;  /* 0x0000001604007c10 */ /* 0x000fe6000ff3e0ff */
[----:B------:R-:W-:Y:S01]  /*a060*/  IMAD R4, R245, c[0x0][0x1f4], R2 ;  /* 0x00007d00f5047a24 */ /* 0x000fe200078e0202 */
[C---:B------:R-:W-:Y:S04]  /*a070*/  LEA R2, P0, R0.reuse, c[0x0][0x1c8], 0x1 ;  /* 0x0000720000027a11 */ /* 0x040fe800078008ff */
[----:B------:R-:W-:Y:S01]  /*a080*/  IADD3.X R4, R5, UR20, R4, P1, !PT ;  /* 0x0000001405047c10 */ /* 0x000fe20008ffe404 */
[----:B------:R-:W2:Y:S03]  /*a090*/  SHFL.IDX PT, R6, R2, RZ, 0x181f ;  /* 0x00181fff02067589 */ /* 0x000ea600000e0000 */
[----:B------:R-:W-:Y:S01]  /*a0a0*/  LEA.HI.X R0, R0, c[0x0][0x1cc], R4, 0x1, P0 ;  /* 0x0000730000007a11 */ /* 0x000fe200000f0c04 */
[----:B------:R-:W-:Y:S04]  /*a0b0*/  SHFL.IDX PT, R12, R2, 0x2, 0x181f ;  /* 0x00581f00020c7f89 */ /* 0x000fe800000e0000 */
[----:B------:R-:W4:Y:S04]  /*a0c0*/  SHFL.IDX PT, R7, R0, RZ, 0x181f ;  /* 0x00181fff00077589 */ /* 0x000f2800000e0000 */
[----:B------:R-:W5:Y:S04]  /*a0d0*/  SHFL.IDX PT, R4, R2, 0x1, 0x181f ;  /* 0x00381f0002047f89 */ /* 0x000f6800000e0000 */
[----:B------:R-:W1:Y:S04]  /*a0e0*/  SHFL.IDX PT, R5, R0, 0x1, 0x181f ;  /* 0x00381f0000057f89 */ /* 0x000e6800000e0000 */
[----:B------:R-:W1:Y:S04]  /*a0f0*/  SHFL.IDX PT, R10, R2, 0x3, 0x181f ;  /* 0x00781f00020a7f89 */ /* 0x000e6800000e0000 */
[----:B------:R-:W1:Y:S01]  /*a100*/  SHFL.IDX PT, R9, R0, 0x2, 0x181f ;  /* 0x00581f0000097f89 */ /* 0x000e6200000e0000 */
[-C--:B--2---:R-:W-:Y:S03]  /*a110*/  IADD3 R6, P1, R6, R242.reuse, RZ ;  /* 0x000000f206067210 */ /* 0x084fe60007f3e0ff */
[----:B------:R-:W2:Y:S04]  /*a120*/  SHFL.IDX PT, R8, R2, 0x4, 0x181f ;  /* 0x00981f0002087f89 */ /* 0x000ea800000e0000 */
[----:B------:R-:W2:Y:S01]  /*a130*/  SHFL.IDX PT, R11, R2, 0x5, 0x181f ;  /* 0x00b81f00020b7f89 */ /* 0x000ea200000e0000 */
[--C-:B----4-:R-:W-:Y:S03]  /*a140*/  IMAD.X R7, R7, 0x1, R241.reuse, P1 ;  /* 0x0000000107077824 */ /* 0x110fe600008e06f1 */
[----:B------:R-:W4:Y:S01]  /*a150*/  SHFL.IDX PT, R16, R0, 0x3, 0x181f ;  /* 0x00781f0000107f89 */ /* 0x000f2200000e0000 */
[-C--:B-----5:R-:W-:Y:S03]  /*a160*/  IADD3 R4, P0, R4, R242.reuse, RZ ;  /* 0x000000f204047210 */ /* 0x0a0fe60007f1e0ff */
[----:B---3--:R3:W-:Y:S02]  /*a170*/  LDGSTS.E.BYPASS.LTC128B.128 [R19+0x3900], [R6.64], !P4 ;  /* 0x0390000006137fae */ /* 0x0087e4000e101d4e */
[--C-:B-1----:R-:W-:Y:S01]  /*a180*/  IMAD.X R5, R5, 0x1, R241.reuse, P0 ;  /* 0x0000000105057824 */ /* 0x102fe200000e06f1 */
[-C--:B------:R-:W-:Y:S01]  /*a190*/  IADD3 R12, P0, R12, R242.reuse, RZ ;  /* 0x000000f20c0c7210 */ /* 0x080fe20007f1e0ff */
[----:B------:R-:W1:Y:S01]  /*a1a0*/  SHFL.IDX PT, R15, R0, 0x4, 0x181f ;  /* 0x00981f00000f7f89 */ /* 0x000e6200000e0000 */
[-C--:B------:R-:W-:Y:S03]  /*a1b0*/  IADD3 R10, P3, R10, R242.reuse, RZ ;  /* 0x000000f20a0a7210 */ /* 0x080fe60007f7e0ff */
[----:B------:R5:W-:Y:S01]  /*a1c0*/  LDGSTS.E.BYPASS.LTC128B.128 [R19+0x4100], [R4.64], !P4 ;  /* 0x0410000004137fae */ /* 0x000be2000e101d4e */
[--C-:B------:R-:W-:Y:S03]  /*a1d0*/  IMAD.X R13, R9, 0x1, R241.reuse, P0 ;  /* 0x00000001090d7824 */ /* 0x100fe600000e06f1 */
[----:B------:R-:W5:Y:S01]  /*a1e0*/  SHFL.IDX PT, R2, R2, 0x6, 0x181f ;  /* 0x00d81f0002027f89 */ /* 0x000f6200000e0000 */
[-C--:B--2---:R-:W-:Y:S03]  /*a1f0*/  IADD3 R8, P2, R8, R242.reuse, RZ ;  /* 0x000000f208087210 */ /* 0x084fe60007f5e0ff */
[----:B------:R-:W2:Y:S04]  /*a200*/  SHFL.IDX PT, R14, R0, 0x5, 0x181f ;  /* 0x00b81f00000e7f89 */ /* 0x000ea800000e0000 */
[----:B------:R-:W2:Y:S04]  /*a210*/  SHFL.IDX PT, R0, R0, 0x6, 0x181f ;  /* 0x00d81f0000007f89 */ /* 0x000ea800000e0000 */
[----:B------:R2:W-:Y:S01]  /*a220*/  LDGSTS.E.BYPASS.LTC128B.128 [R19+0x4900], [R12.64], !P4 ;  /* 0x049000000c137fae */ /* 0x0005e2000e101d4e */
[-C--:B---3--:R-:W-:Y:S01]  /*a230*/  IADD3 R6, P1, R11, R242.reuse, RZ ;  /* 0x000000f20b067210 */ /* 0x088fe20007f3e0ff */
[--C-:B----4-:R-:W-:Y:S02]  /*a240*/  IMAD.X R11, R16, 0x1, R241.reuse, P3 ;  /* 0x00000001100b7824 */ /* 0x110fe400018e06f1 */
[--C-:B-1----:R-:W-:Y:S03]  /*a250*/  IMAD.X R9, R15, 0x1, R241.reuse, P2 ;  /* 0x000000010f097824 */ /* 0x102fe600010e06f1 */
[----:B------:R1:W-:Y:S01]  /*a260*/  LDGSTS.E.BYPASS.LTC128B.128 [R19+0x5100], [R10.64], !P4 ;  /* 0x051000000a137fae */ /* 0x0003e2000e101d4e */
[----:B-----5:R-:W-:Y:S03]  /*a270*/  IADD3 R4, P0, R2, R242, RZ ;  /* 0x000000f202047210 */ /* 0x020fe60007f1e0ff */
[----:B------:R1:W-:Y:S01]  /*a280*/  LDGSTS.E.BYPASS.LTC128B.128 [R19+0x5900], [R8.64], !P4 ;  /* 0x0590000008137fae */ /* 0x0003e2000e101d4e */
[--C-:B--2---:R-:W-:Y:S02]  /*a290*/  IMAD.X R7, R14, 0x1, R241.reuse, P1 ;  /* 0x000000010e077824 */ /* 0x104fe400008e06f1 */
[----:B------:R-:W-:Y:S03]  /*a2a0*/  IMAD.X R5, R0, 0x1, R241, P0 ;  /* 0x0000000100057824 */ /* 0x000fe600000e06f1 */
[----:B------:R1:W-:Y:S04]  /*a2b0*/  LDGSTS.E.BYPASS.LTC128B.128 [R19+0x6100], [R6.64], !P4 ;  /* 0x0610000006137fae */ /* 0x0003e8000e101d4e */
[----:B------:R1:W-:Y:S02]  /*a2c0*/  LDGSTS.E.BYPASS.LTC128B.128 [R19+0x6900], [R4.64], !P4 ;  /* 0x0690000004137fae */ /* 0x0003e4000e101d4e */
.L_x_661:
[----:B-1234-:R-:W2:Y:S01]  /*a2d0*/  LDL.LU R4, [R1] ;  /* 0x0000000001047983 */ /* 0x01eea20000300800 */
[----:B------:R-:W-:Y:S01]  /*a2e0*/  PLOP3.LUT P0, PT, PT, PT, UP1, 0x80, 0x0 ;  /* 0x000000000000781c */ /* 0x000fe20003f0f018 */
[----:B------:R-:W-:Y:S01]  /*a2f0*/  UIMAD UR5, UR6, -0x70, URZ ;  /* 0xffffff90060578a4 */ /* 0x000fe2000f8e023f */
[----:B------:R-:W-:Y:S01]  /*a300*/  IMAD.U32 R5, RZ, RZ, UR12 ;  /* 0x0000000cff057e24 */ /* 0x000fe2000f8e00ff */
[----:B------:R-:W3:Y:S01]  /*a310*/  LDL.LU R0, [R1+0x4] ;  /* 0x0000040001007983 */ /* 0x000ee20000300800 */
[----:B------:R-:W-:Y:S02]  /*a320*/  UISETP.GT.AND UP0, UPT, UR6, UR4, UPT ;  /* 0x000000040600728c */ /* 0x000fe4000bf04270 */
[----:B------:R-:W-:Y:S01]  /*a330*/  UIADD3 UR6, UR6, -0x1, URZ ;  /* 0xffffffff06067890 */ /* 0x000fe2000fffe03f */
[----:B------:R-:W4:Y:S04]  /*a340*/  LDL R2, [R1+0x1c] ;  /* 0x00001c0001027983 */ /* 0x000f280000100800 */
[----:B------:R-:W4:Y:S04]  /*a350*/  LDL R10, [R1+0x24] ;  /* 0x00002400010a7983 */ /* 0x000f280000100800 */
[----:B------:R-:W-:Y:S04]  /*a360*/  STL [R1+0x74], R242 ;  /* 0x000074f201007387 */ /* 0x000fe80000100800 */
        /* <DEDUP_REMOVED lines=15> */
[----:B------:R-:W0:Y:S01]  /*a460*/  LDGDEPBAR ;  /* 0x00000000000079af */ /* 0x000e220000000000 */
[----:B--2---:R-:W-:Y:S02]  /*a470*/  IMAD.MOV.U32 R9, RZ, RZ, R4 ;  /* 0x000000ffff097224 */ /* 0x004fe400078e0004 */
[----:B---3--:R-:W-:Y:S05]  /*a480*/  IMAD.MOV.U32 R8, RZ, RZ, R0 ;  /* 0x000000ffff087224 */ /* 0x008fea00078e0000 */
[----:B------:R1:W4:Y:S01]  /*a490*/  LDL R0, [R1+0x20] ;  /* 0x0000200001007983 */ /* 0x0003220000100800 */
[----:B------:R-:W-:Y:S04]  /*a4a0*/  IMAD.MOV.U32 R13, RZ, RZ, R8 ;  /* 0x000000ffff0d7224 */ /* 0x000fe800078e0008 */
[----:B------:R-:W-:Y:S02]  /*a4b0*/  IMAD.MOV.U32 R48, RZ, RZ, R13 ;  /* 0x000000ffff307224 */ /* 0x000fe400078e000d */
[----:B----4-:R-:W-:Y:S05]  /*a4c0*/  @P0 IMAD.MOV.U32 R0, RZ, RZ, R2 ;  /* 0x000000ffff000224 */ /* 0x010fea00078e0002 */
[----:B------:R-:W-:Y:S08]  /*a4d0*/  SHFL.IDX PT, R2, R0, 0x1, 0x1c1f ;  /* 0x003c1f0000027f89 */ /* 0x000ff000000e0000 */
[----:B------:R-:W2:Y:S08]  /*a4e0*/  SHFL.IDX PT, R4, R0, RZ, 0x1c1f ;  /* 0x001c1fff00047589 */ /* 0x000eb000000e0000 */
[----:B------:R-:W3:Y:S08]  /*a4f0*/  SHFL.IDX PT, R7, R0, 0x2, 0x1c1f ;  /* 0x005c1f0000077f89 */ /* 0x000ef000000e0000 */
[----:B------:R4:W1:Y:S02]  /*a500*/  SHFL.IDX PT, R6, R0, 0x3, 0x1c1f ;  /* 0x007c1f0000067f89 */ /* 0x00086400000e0000 */
[----:B----4-:R-:W-:Y:S05]  /*a510*/  IMAD.U32 R0, RZ, RZ, UR5 ;  /* 0x00000005ff007e24 */ /* 0x010fea000f8e00ff */
[----:B------:R-:W-:Y:S01]  /*a520*/  IADD3 R0, -R10, 0x1, R0 ;  /* 0x000000010a007810 */ /* 0x000fe20007ffe100 */
[----:B------:R-:W-:Y:S03]  /*a530*/  IMAD.MOV.U32 R10, RZ, RZ, R9 ;  /* 0x000000ffff0a7224 */ /* 0x000fe600078e0009 */
[----:B------:R-:W-:Y:S05]  /*a540*/  IADD3 R5, -R5, UR7, R0 ;  /* 0x0000000705057c10 */ /* 0x000fea000fffe100 */
[C---:B--2---:R-:W-:Y:S02]  /*a550*/  IMAD.IADD R4, R5.reuse, 0x1, R4 ;  /* 0x0000000105047824 */ /* 0x044fe400078e0204 */
[C---:B------:R-:W-:Y:S02]  /*a560*/  IMAD.IADD R2, R5.reuse, 0x1, R2 ;  /* 0x0000000105027824 */ /* 0x040fe400078e0202 */
[C---:B---3--:R-:W-:Y:S01]  /*a570*/  IMAD.IADD R0, R5.reuse, 0x1, R7 ;  /* 0x0000000105007824 */ /* 0x048fe200078e0207 */
[C---:B------:R-:W-:Y:S01]  /*a580*/  ISETP.GT.AND P3, PT, R4.reuse, RZ, PT ;  /* 0x000000ff0400720c */ /* 0x040fe20003f64270 */
[----:B-1----:R-:W-:Y:S01]  /*a590*/  IMAD.IADD R5, R5, 0x1, R6 ;  /* 0x0000000105057824 */ /* 0x002fe200078e0206 */
[C---:B------:R-:W-:Y:S02]  /*a5a0*/  ISETP.GT.AND P6, PT, R4.reuse, 0x1, PT ;  /* 0x000000010400780c */ /* 0x040fe40003fc4270 */
[----:B------:R-:W-:Y:S02]  /*a5b0*/  FSEL R9, R193, -INF , P3 ;  /* 0xff800000c1097808 */ /* 0x000fe40001800000 */
[----:B------:R-:W-:Y:S02]  /*a5c0*/  ISETP.GT.AND P2, PT, R4, 0x8, PT ;  /* 0x000000080400780c */ /* 0x000fe40003f44270 */
[----:B------:R-:W-:Y:S02]  /*a5d0*/  FSEL R19, R192, -INF , P6 ;  /* 0xff800000c0137808 */ /* 0x000fe40003000000 */
[----:B------:R-:W-:Y:S02]  /*a5e0*/  FMNMX.FTZ R6, R9, R3, !PT ;  /* 0x0000000309067209 */ /* 0x000fe40007810000 */
[----:B------:R-:W-:Y:S02]  /*a5f0*/  FSEL R23, R187, -INF , P2 ;  /* 0xff800000bb177808 */ /* 0x000fe40001000000 */
[----:B------:R-:W-:Y:S02]  /*a600*/  FMNMX.FTZ R6, R19, R6, !PT ;  /* 0x0000000613067209 */ /* 0x000fe40007810000 */
[C---:B------:R-:W-:Y:S02]  /*a610*/  ISETP.GT.AND P1, PT, R4.reuse, 0x9, PT ;  /* 0x000000090400780c */ /* 0x040fe40003f24270 */
[----:B------:R-:W-:Y:S02]  /*a620*/  FMNMX.FTZ R6, R23, R6, !PT ;  /* 0x0000000617067209 */ /* 0x000fe40007810000 */
[----:B------:R-:W-:Y:S02]  /*a630*/  ISETP.GT.AND P0, PT, R4, 0x10, PT ;  /* 0x000000100400780c */ /* 0x000fe40003f04270 */
[----:B------:R-:W-:Y:S02]  /*a640*/  FSEL R28, R186, -INF , P1 ;  /* 0xff800000ba1c7808 */ /* 0x000fe40000800000 */
[----:B------:R-:W-:Y:S02]  /*a650*/  FSEL R39, R184, -INF , P0 ;  /* 0xff800000b8277808 */ /* 0x000fe40000000000 */
[----:B------:R-:W-:Y:S02]  /*a660*/  FMNMX.FTZ R6, R28, R6, !PT ;  /* 0x000000061c067209 */ /* 0x000fe40007810000 */
[----:B------:R-:W-:Y:S02]  /*a670*/  ISETP.GT.AND P3, PT, R4, 0x11, PT ;  /* 0x000000110400780c */ /* 0x000fe40003f64270 */
[----:B------:R-:W-:Y:S02]  /*a680*/  FMNMX.FTZ R6, R39, R6, !PT ;  /* 0x0000000627067209 */ /* 0x000fe40007810000 */
[----:B------:R-:W-:Y:S02]  /*a690*/  FSEL R40, R20, -INF , P3 ;  /* 0xff80000014287808 */ /* 0x000fe40001800000 */
[C---:B------:R-:W-:Y:S02]  /*a6a0*/  ISETP.GT.AND P6, PT, R4.reuse, 0x18, PT ;  /* 0x000000180400780c */ /* 0x040fe40003fc4270 */
[----:B------:R-:W-:Y:S02]  /*a6b0*/  ISETP.GT.AND P2, PT, R4, 0x19, PT ;  /* 0x000000190400780c */ /* 0x000fe40003f44270 */
[----:B------:R-:W-:Y:S02]  /*a6c0*/  FSEL R41, R32, -INF , P6 ;  /* 0xff80000020297808 */ /* 0x000fe40003000000 */
[----:B------:R-:W-:Y:S02]  /*a6d0*/  FMNMX.FTZ R6, R40, R6, !PT ;  /* 0x0000000628067209 */ /* 0x000fe40007810000 */
[----:B------:R-:W-:Y:S02]  /*a6e0*/  ISETP.GT.AND P1, PT, R4, 0x20, PT ;  /* 0x000000200400780c */ /* 0x000fe40003f24270 */
[----:B------:R-:W-:Y:S02]  /*a6f0*/  FSEL R42, R33, -INF , P2 ;  /* 0xff800000212a7808 */ /* 0x000fe40001000000 */
[----:B------:R-:W-:Y:S02]  /*a700*/  FMNMX.FTZ R6, R41, R6, !PT ;  /* 0x0000000629067209 */ /* 0x000fe40007810000 */
[----:B------:R-:W-:Y:S02]  /*a710*/  FSEL R43, R36, -INF , P1 ;  /* 0xff800000242b7808 */ /* 0x000fe40000800000 */
[C---:B------:R-:W-:Y:S02]  /*a720*/  ISETP.GT.AND P0, PT, R4.reuse, 0x21, PT ;  /* 0x000000210400780c */ /* 0x040fe40003f04270 */
[C---:B------:R-:W-:Y:S02]  /*a730*/  ISETP.GT.AND P3, PT, R4.reuse, 0x28, PT ;  /* 0x000000280400780c */ /* 0x040fe40003f64270 */
[C---:B------:R-:W-:Y:S02]  /*a740*/  ISETP.GT.AND P6, PT, R4.reuse, 0x29, PT ;  /* 0x000000290400780c */ /* 0x040fe40003fc4270 */
[----:B------:R-:W-:Y:S02]  /*a750*/  ISETP.GT.AND P2, PT, R4, 0x30, PT ;  /* 0x000000300400780c */ /* 0x000fe40003f44270 */
[----:B------:R-:W-:Y:S02]  /*a760*/  FMNMX.FTZ R6, R42, R6, !PT ;  /* 0x000000062a067209 */ /* 0x000fe40007810000 */
        /* <DEDUP_REMOVED lines=9> */
[----:B------:R-:W-:Y:S02]  /*a800*/  FMNMX.FTZ R6, R43, R6, !PT ;  /* 0x000000062b067209 */ /* 0x000fe40007810000 */
[----:B------:R-:W-:Y:S02]  /*a810*/  FSEL R86, R17, -INF , P1 ;  /* 0xff80000011567808 */ /* 0x000fe40000800000 */
[----:B------:R-:W-:Y:S02]  /*a820*/  FSEL R88, R64, -INF , P0 ;  /* 0xff80000040587808 */ /* 0x000fe40000000000 */
[----:B------:R-:W-:Y:S02]  /*a830*/  FSEL R89, R65, -INF , P3 ;  /* 0xff80000041597808 */ /* 0x000fe40001800000 */
[----:B------:R-:W-:Y:S02]  /*a840*/  FSEL R186, R68, -INF , P6 ;  /* 0xff80000044ba7808 */ /* 0x000fe40003000000 */
[C---:B------:R-:W-:Y:S02]  /*a850*/  ISETP.GT.AND P1, PT, R4.reuse, 0x48, PT ;  /* 0x000000480400780c */ /* 0x040fe40003f24270 */
[C---:B------:R-:W-:Y:S02]  /*a860*/  ISETP.GT.AND P0, PT, R4.reuse, 0x49, PT ;  /* 0x000000490400780c */ /* 0x040fe40003f04270 */
[C---:B------:R-:W-:Y:S02]  /*a870*/  ISETP.GT.AND P3, PT, R4.reuse, 0x50, PT ;  /* 0x000000500400780c */ /* 0x040fe40003f64270 */
[C---:B------:R-:W-:Y:S02]  /*a880*/  ISETP.GT.AND P6, PT, R4.reuse, 0x51, PT ;  /* 0x000000510400780c */ /* 0x040fe40003fc4270 */
[----:B------:R-:W-:Y:S02]  /*a890*/  FSEL R187, R69, -INF , P2 ;  /* 0xff80000045bb7808 */ /* 0x000fe40001000000 */
[----:B------:R-:W-:Y:S02]  /*a8a0*/  ISETP.GT.AND P2, PT, R4, 0x58, PT ;  /* 0x000000580400780c */ /* 0x000fe40003f44270 */
[----:B------:R-:W-:Y:S02]  /*a8b0*/  FMNMX.FTZ R6, R44, R6, !PT ;  /* 0x000000062c067209 */ /* 0x000fe40007810000 */
[----:B------:R-:W-:Y:S02]  /*a8c0*/  FSEL R192, R80, -INF , P1 ;  /* 0xff80000050c07808 */ /* 0x000fe40000800000 */
[----:B------:R-:W-:Y:S02]  /*a8d0*/  FSEL R193, R81, -INF , P0 ;  /* 0xff80000051c17808 */ /* 0x000fe40000000000 */
[----:B------:R-:W-:Y:S02]  /*a8e0*/  FSEL R205, R84, -INF , P3 ;  /* 0xff80000054cd7808 */ /* 0x000fe40001800000 */
[----:B------:R-:W-:Y:S02]  /*a8f0*/  FSEL R14, R85, -INF , P6 ;  /* 0xff800000550e7808 */ /* 0x000fe40003000000 */
[----:B------:R-:W-:Y:S02]  /*a900*/  ISETP.GT.AND P6, PT, R4, 0x68, PT ;  /* 0x000000680400780c */ /* 0x000fe40003fc4270 */
[----:B------:R-:W-:Y:S02]  /*a910*/  FSEL R8, R96, -INF , P2 ;  /* 0xff80000060087808 */ /* 0x000fe40001000000 */
[C---:B------:R-:W-:Y:S02]  /*a920*/  ISETP.GT.AND P2, PT, R4.reuse, 0x69, PT ;  /* 0x000000690400780c */ /* 0x040fe40003f44270 */
[C---:B------:R-:W-:Y:S02]  /*a930*/  ISETP.GT.AND P1, PT, R4.reuse, 0x59, PT ;  /* 0x000000590400780c */ /* 0x040fe40003f24270 */
[C---:B------:R-:W-:Y:S02]  /*a940*/  ISETP.GT.AND P0, PT, R4.reuse, 0x60, PT ;  /* 0x000000600400780c */ /* 0x040fe40003f04270 */
[----:B------:R-:W-:Y:S02]  /*a950*/  ISETP.GT.AND P3, PT, R4, 0x61, PT ;  /* 0x000000610400780c */ /* 0x000fe40003f64270 */
[----:B------:R-:W-:Y:S02]  /*a960*/  FMNMX.FTZ R4, R45, R6, !PT ;  /* 0x000000062d047209 */ /* 0x000fe40007810000 */
[----:B------:R-:W-:Y:S02]  /*a970*/  FSEL R57, R97, -INF , P1 ;  /* 0xff80000061397808 */ /* 0x000fe40000800000 */
[----:B------:R-:W-:Y:S02]  /*a980*/  FMNMX.FTZ R4, R47, R4, !PT ;  /* 0x000000042f047209 */ /* 0x000fe40007810000 */
[----:B------:R-:W-:Y:S02]  /*a990*/  ISETP.GT.AND P1, PT, R2, RZ, PT ;  /* 0x000000ff0200720c */ /* 0x000fe40003f24270 */
[----:B------:R-:W-:Y:S02]  /*a9a0*/  FMNMX.FTZ R4, R62, R4, !PT ;  /* 0x000000043e047209 */ /* 0x000fe40007810000 */
[----:B------:R-:W-:Y:S02]  /*a9b0*/  FSEL R12, R100, -INF , P0 ;  /* 0xff800000640c7808 */ /* 0x000fe40000000000 */
[----:B------:R-:W-:Y:S02]  /*a9c0*/  FMNMX.FTZ R4, R86, R4, !PT ;  /* 0x0000000456047209 */ /* 0x000fe40007810000 */
[C---:B------:R-:W-:Y:S02]  /*a9d0*/  ISETP.GT.AND P0, PT, R2.reuse, 0x1, PT ;  /* 0x000000010200780c */ /* 0x040fe40003f04270 */
[----:B------:R-:W-:Y:S02]  /*a9e0*/  FSEL R15, R101, -INF , P3 ;  /* 0xff800000650f7808 */ /* 0x000fe40001800000 */
[----:B------:R-:W-:Y:S02]  /*a9f0*/  ISETP.GT.AND P3, PT, R2, 0x8, PT ;  /* 0x000000080200780c */ /* 0x000fe40003f64270 */
[----:B------:R-:W-:Y:S02]  /*aa00*/  FMNMX.FTZ R4, R88, R4, !PT ;  /* 0x0000000458047209 */ /* 0x000fe40007810000 */
[----:B------:R-:W-:Y:S02]  /*aa10*/  FSEL R80, R113, -INF , P2 ;  /* 0xff80000071507808 */ /* 0x000fe40001000000 */
[----:B------:R-:W-:Y:S02]  /*aa20*/  FSEL R20, R217, -INF , P3 ;  /* 0xff800000d9147808 */ /* 0x000fe40001800000 */
[C---:B------:R-:W-:Y:S02]  /*aa30*/  ISETP.GT.AND P2, PT, R2.reuse, 0x10, PT ;  /* 0x000000100200780c */ /* 0x040fe40003f44270 */
[----:B------:R-:W-:Y:S02]  /*aa40*/  ISETP.GT.AND P3, PT, R2, 0x19, PT ;  /* 0x000000190200780c */ /* 0x000fe40003f64270 */
[----:B------:R-:W-:Y:S02]  /*aa50*/  FSEL R11, R222, -INF , P1 ;  /* 0xff800000de0b7808 */ /* 0x000fe40000800000 */
[C---:B------:R-:W-:Y:S02]  /*aa60*/  ISETP.GT.AND P1, PT, R2.reuse, 0x11, PT ;  /* 0x000000110200780c */ /* 0x040fe40003f24270 */
[----:B------:R-:W-:Y:S02]  /*aa70*/  FSEL R18, R221, -INF , P0 ;  /* 0xff800000dd127808 */ /* 0x000fe40000000000 */
[----:B------:R-:W-:Y:S02]  /*aa80*/  ISETP.GT.AND P0, PT, R2, 0x18, PT ;  /* 0x000000180200780c */ /* 0x000fe40003f04270 */
[----:B------:R-:W-:Y:S02]  /*aa90*/  FMNMX.FTZ R4, R89, R4, !PT ;  /* 0x0000000459047209 */ /* 0x000fe40007810000 */
[----:B------:R-:W-:Y:S02]  /*aaa0*/  FSEL R81, R112, -INF , P6 ;  /* 0xff80000070517808 */ /* 0x000fe40003000000 */
[----:B------:R-:W-:Y:S02]  /*aab0*/  FSEL R36, R27, -INF , P0 ;  /* 0xff8000001b247808 */ /* 0x000fe40000000000 */
[C---:B------:R-:W-:Y:S02]  /*aac0*/  ISETP.GT.AND P6, PT, R2.reuse, 0x9, PT ;  /* 0x000000090200780c */ /* 0x040fe40003fc4270 */
[C---:B------:R-:W-:Y:S02]  /*aad0*/  ISETP.GT.AND P0, PT, R2.reuse, 0x29, PT ;  /* 0x000000290200780c */ /* 0x040fe40003f04270 */
[----:B------:R-:W-:Y:S02]  /*aae0*/  FSEL R35, R35, -INF , P3 ;  /* 0xff80000023237808 */ /* 0x000fe40001800000 */
[C---:B------:R-:W-:Y:S02]  /*aaf0*/  ISETP.GT.AND P3, PT, R2.reuse, 0x30, PT ;  /* 0x000000300200780c */ /* 0x040fe40003f64270 */
[----:B------:R-:W-:Y:S02]  /*ab00*/  FSEL R33, R211, -INF , P2 ;  /* 0xff800000d3217808 */ /* 0x000fe40001000000 */
[----:B------:R-:W-:Y:S02]  /*ab10*/  ISETP.GT.AND P2, PT, R2, 0x21, PT ;  /* 0x000000210200780c */ /* 0x000fe40003f44270 */
[----:B------:R-:W-:Y:S01]  /*ab20*/  FSEL R34, R210, -INF , P1 ;  /* 0xff800000d2227808 */ /* 0x000fe20000800000 */
[----:B------:R-:W-:Y:S01]  /*ab30*/  IMAD.MOV.U32 R210, RZ, RZ, R14 ;  /* 0x000000ffffd27224 */ /* 0x000fe200078e000e */
[----:B------:R-:W-:Y:S01]  /*ab40*/  ISETP.GT.AND P1, PT, R2, 0x28, PT ;  /* 0x000000280200780c */ /* 0x000fe20003f24270 */
[----:B------:R-:W-:Y:S01]  /*ab50*/  IMAD.MOV.U32 R14, RZ, RZ, R10 ;  /* 0x000000ffff0e7224 */ /* 0x000fe200078e000a */
[----:B------:R-:W-:Y:S02]  /*ab60*/  FMNMX.FTZ R4, R186, R4, !PT ;  /* 0x00000004ba047209 */ /* 0x000fe40007810000 */
[----:B------:R-:W-:Y:S02]  /*ab70*/  FSEL R22, R214, -INF , P6 ;  /* 0xff800000d6167808 */ /* 0x000fe40003000000 */
[----:B------:R-:W-:Y:S02]  /*ab80*/  FSEL R37, R26, -INF , P2 ;  /* 0xff8000001a257808 */ /* 0x000fe40001000000 */
[C---:B------:R-:W-:Y:S02]  /*ab90*/  ISETP.GT.AND P6, PT, R2.reuse, 0x20, PT ;  /* 0x000000200200780c */ /* 0x040fe40003fc4270 */
[----:B------:R-:W-:Y:S02]  /*aba0*/  ISETP.GT.AND P2, PT, R2, 0x38, PT ;  /* 0x000000380200780c */ /* 0x000fe40003f44270 */
[----:B------:R-:W-:Y:S02]  /*abb0*/  FSEL R46, R46, -INF , P1 ;  /* 0xff8000002e2e7808 */ /* 0x000fe40000800000 */
[----:B------:R-:W-:Y:S02]  /*abc0*/  ISETP.GT.AND P1, PT, R2, 0x39, PT ;  /* 0x000000390200780c */ /* 0x000fe40003f24270 */
[----:B------:R-:W-:Y:S02]  /*abd0*/  FSEL R50, R50, -INF , P0 ;  /* 0xff80000032327808 */ /* 0x000fe40000000000 */
[----:B------:R-:W-:Y:S02]  /*abe0*/  ISETP.GT.AND P0, PT, R2, 0x40, PT ;  /* 0x000000400200780c */ /* 0x000fe40003f04270 */
[----:B------:R-:W-:Y:S02]  /*abf0*/  FSEL R61, R25, -INF , P3 ;  /* 0xff800000193d7808 */ /* 0x000fe40001800000 */
[----:B------:R-:W-:Y:S02]  /*ac00*/  ISETP.GT.AND P3, PT, R0, RZ, PT ;  /* 0x000000ff0000720c */ /* 0x000fe40003f64270 */
[----:B------:R-:W-:Y:S02]  /*ac10*/  FMNMX.FTZ R4, R187, R4, !PT ;  /* 0x00000004bb047209 */ /* 0x000fe40007810000 */
[----:B------:R-:W-:Y:S02]  /*ac20*/  FSEL R38, R38, -INF , P6 ;  /* 0xff80000026267808 */ /* 0x000fe40003000000 */
[----:B------:R-:W-:Y:S02]  /*ac30*/  FSEL R93, R66, -INF , P2 ;  /* 0xff800000425d7808 */ /* 0x000fe40001000000 */
[----:B------:R-:W-:Y:S02]  /*ac40*/  FSEL R94, R67, -INF , P1 ;  /* 0xff800000435e7808 */ /* 0x000fe40000800000 */
[C---:B------:R-:W-:Y:S02]  /*ac50*/  ISETP.GT.AND P6, PT, R2.reuse, 0x31, PT ;  /* 0x000000310200780c */ /* 0x040fe40003fc4270 */
[----:B------:R-:W-:Y:S02]  /*ac60*/  ISETP.GT.AND P1, PT, R2, 0x48, PT ;  /* 0x000000480200780c */ /* 0x000fe40003f24270 */
[----:B------:R-:W-:Y:S02]  /*ac70*/  FSEL R10, R250, -INF , P3 ;  /* 0xff800000fa0a7808 */ /* 0x000fe40001800000 */
[----:B------:R-:W-:Y:S02]  /*ac80*/  ISETP.GT.AND P3, PT, R2, 0x49, PT ;  /* 0x000000490200780c */ /* 0x000fe40003f64270 */
[----:B------:R-:W-:Y:S02]  /*ac90*/  ISETP.GT.AND P2, PT, R0, 0x1, PT ;  /* 0x000000010000780c */ /* 0x000fe40003f44270 */
[----:B------:R-:W-:Y:S02]  /*aca0*/  FSEL R112, R70, -INF , P0 ;  /* 0xff80000046707808 */ /* 0x000fe40000000000 */
[----:B------:R-:W-:Y:S02]  /*acb0*/  ISETP.GT.AND P0, PT, R0, 0x8, PT ;  /* 0x000000080000780c */ /* 0x000fe40003f04270 */
[----:B------:R-:W-:Y:S02]  /*acc0*/  FMNMX.FTZ R4, R192, R4, !PT ;  /* 0x00000004c0047209 */ /* 0x000fe40007810000 */
[----:B------:R-:W-:Y:S01]  /*acd0*/  FSEL R188, R82, -INF , P1 ;  /* 0xff80000052bc7808 */ /* 0x000fe20000800000 */
[----:B------:R-:W-:Y:S01]  /*ace0*/  IMAD.MOV.U32 R82, RZ, RZ, R15 ;  /* 0x000000ffff527224 */ /* 0x000fe200078e000f */
[----:B------:R-:W-:Y:S01]  /*acf0*/  FSEL R189, R83, -INF , P3 ;  /* 0xff80000053bd7808 */ /* 0x000fe20001800000 */
[----:B------:R-:W-:Y:S01]  /*ad00*/  IMAD.MOV.U32 R83, RZ, RZ, R12 ;  /* 0x000000ffff537224 */ /* 0x000fe200078e000c */
[----:B------:R-:W-:Y:S02]  /*ad10*/  FMNMX.FTZ R6, R11, R116, !PT ;  /* 0x000000740b067209 */ /* 0x000fe40007810000 */
[----:B------:R-:W-:Y:S02]  /*ad20*/  FSEL R63, R24, -INF , P6 ;  /* 0xff800000183f7808 */ /* 0x000fe40003000000 */
[C---:B------:R-:W-:Y:S02]  /*ad30*/  ISETP.GT.AND P6, PT, R2.reuse, 0x41, PT ;  /* 0x000000410200780c */ /* 0x040fe40003fc4270 */
[----:B------:R-:W-:Y:S02]  /*ad40*/  FSEL R13, R249, -INF , P2 ;  /* 0xff800000f90d7808 */ /* 0x000fe40001000000 */
[C---:B------:R-:W-:Y:S02]  /*ad50*/  ISETP.GT.AND P2, PT, R2.reuse, 0x50, PT ;  /* 0x000000500200780c */ /* 0x040fe40003f44270 */
[----:B------:R-:W-:Y:S02]  /*ad60*/  FSEL R16, R223, -INF , P0 ;  /* 0xff800000df107808 */ /* 0x000fe40000000000 */
[----:B------:R-:W-:Y:S02]  /*ad70*/  ISETP.GT.AND P0, PT, R2, 0x51, PT ;  /* 0x000000510200780c */ /* 0x000fe40003f04270 */
[C---:B------:R-:W-:Y:S02]  /*ad80*/  ISETP.GT.AND P3, PT, R0.reuse, 0x11, PT ;  /* 0x000000110000780c */ /* 0x040fe40003f64270 */
[----:B------:R-:W-:Y:S02]  /*ad90*/  ISETP.GT.AND P1, PT, R0, 0x10, PT ;  /* 0x000000100000780c */ /* 0x000fe40003f24270 */
[----:B------:R-:W-:Y:S02]  /*ada0*/  FMNMX.FTZ R4, R193, R4, !PT ;  /* 0x00000004c1047209 */ /* 0x000fe40007810000 */
[----:B------:R-:W-:Y:S02]  /*adb0*/  FSEL R214, R21, -INF , P2 ;  /* 0xff80000015d67808 */ /* 0x000fe40001000000 */
[----:B------:R-:W-:Y:S01]  /*adc0*/  FSEL R223, R87, -INF , P0 ;  /* 0xff80000057df7808 */ /* 0x000fe20000000000 */
[----:B------:R-:W-:Y:S01]  /*add0*/  IMAD.MOV.U32 R87, RZ, RZ, R8 ;  /* 0x000000ffff577224 */ /* 0x000fe200078e0008 */
[----:B------:R-:W-:Y:S02]  /*ade0*/  ISETP.GT.AND P0, PT, R2, 0x59, PT ;  /* 0x000000590200780c */ /* 0x000fe40003f04270 */
[----:B------:R-:W-:Y:S02]  /*adf0*/  FMNMX.FTZ R6, R18, R6, !PT ;  /* 0x0000000612067209 */ /* 0x000fe40007810000 */
[----:B------:R-:W-:Y:S02]  /*ae00*/  FSEL R184, R71, -INF , P6 ;  /* 0xff80000047b87808 */ /* 0x000fe40003000000 */
[----:B------:R-:W-:Y:S02]  /*ae10*/  ISETP.GT.AND P6, PT, R0, 0x9, PT ;  /* 0x000000090000780c */ /* 0x000fe40003fc4270 */
[----:B------:R-:W-:Y:S02]  /*ae20*/  ISETP.GT.AND P2, PT, R5, RZ, PT ;  /* 0x000000ff0500720c */ /* 0x000fe40003f44270 */
[----:B------:R-:W-:Y:S02]  /*ae30*/  FSEL R30, R220, -INF , P1 ;  /* 0xff800000dc1e7808 */ /* 0x000fe40000800000 */
[----:B------:R-:W-:Y:S02]  /*ae40*/  ISETP.GT.AND P1, PT, R0, 0x18, PT ;  /* 0x000000180000780c */ /* 0x000fe40003f24270 */
        /* <DEDUP_REMOVED lines=28> */
[----:B------:R-:W-:Y:S01]  /*b010*/  FSEL R249, R98, -INF , P6 ;  /* 0xff80000062f97808 */ /* 0x000fe20003000000 */
[----:B------:R-:W1:Y:S01]  /*b020*/  SHFL.BFLY PT, R7, R4, 0x2, 0x1f ;  /* 0x0c401f0004077f89 */ /* 0x000e6200000e0000 */
[----:B------:R-:W-:Y:S02]  /*b030*/  FMNMX.FTZ R2, R46, R2, !PT ;  /* 0x000000022e027209 */ /* 0x000fe40007810000 */
[----:B------:R-:W-:Y:S02]  /*b040*/  ISETP.GT.AND P6, PT, R0, 0x19, PT ;  /* 0x000000190000780c */ /* 0x000fe40003fc4270 */
[----:B------:R-:W-:Y:S02]  /*b050*/  FMNMX.FTZ R2, R50, R2, !PT ;  /* 0x0000000232027209 */ /* 0x000fe40007810000 */
[----:B------:R-:W-:Y:S02]  /*b060*/  FMNMX.FTZ R6, R14, R118, !PT ;  /* 0x000000760e067209 */ /* 0x000fe40007810000 */
[----:B------:R-:W-:Y:S02]  /*b070*/  FMNMX.FTZ R2, R61, R2, !PT ;  /* 0x000000023d027209 */ /* 0x000fe40007810000 */
[----:B------:R-:W-:Y:S02]  /*b080*/  FSEL R29, R29, -INF , P6 ;  /* 0xff8000001d1d7808 */ /* 0x000fe40003000000 */
[----:B------:R-:W-:Y:S02]  /*b090*/  FMNMX.FTZ R2, R63, R2, !PT ;  /* 0x000000023f027209 */ /* 0x000fe40007810000 */
[----:B------:R-:W-:Y:S02]  /*b0a0*/  ISETP.GT.AND P6, PT, R5, 0x8, PT ;  /* 0x000000080500780c */ /* 0x000fe40003fc4270 */
[----:B------:R-:W-:Y:S02]  /*b0b0*/  FMNMX.FTZ R2, R93, R2, !PT ;  /* 0x000000025d027209 */ /* 0x000fe40007810000 */
[----:B------:R-:W-:Y:S02]  /*b0c0*/  FMNMX.FTZ R6, R21, R6, !PT ;  /* 0x0000000615067209 */ /* 0x000fe40007810000 */
[----:B------:R-:W-:Y:S02]  /*b0d0*/  FSEL R222, R102, -INF , P2 ;  /* 0xff80000066de7808 */ /* 0x000fe40001000000 */
[----:B------:R-:W-:Y:S02]  /*b0e0*/  FSEL R15, R251, -INF , P6 ;  /* 0xff800000fb0f7808 */ /* 0x000fe40003000000 */
[----:B------:R-:W-:Y:S02]  /*b0f0*/  ISETP.GT.AND P6, PT, R5, 0x9, PT ;  /* 0x000000090500780c */ /* 0x000fe40003fc4270 */
[----:B------:R-:W-:Y:S02]  /*b100*/  ISETP.GT.AND P2, PT, R0, 0x20, PT ;  /* 0x000000200000780c */ /* 0x000fe40003f44270 */
[----:B------:R-:W-:Y:S02]  /*b110*/  FMNMX.FTZ R2, R94, R2, !PT ;  /* 0x000000025e027209 */ /* 0x000fe40007810000 */
[----:B-1----:R-:W-:Y:S02]  /*b120*/  FMNMX.FTZ R7, R7, R4, !PT ;  /* 0x0000000407077209 */ /* 0x002fe40007810000 */
[----:B------:R-:W-:Y:S02]  /*b130*/  FSEL R48, R209, -INF , P2 ;  /* 0xff800000d1307808 */ /* 0x000fe40001000000 */
[----:B------:R-:W-:Y:S02]  /*b140*/  FSEL R221, R103, -INF , P1 ;  /* 0xff80000067dd7808 */ /* 0x000fe40000800000 */
[----:B------:R-:W-:Y:S02]  /*b150*/  ISETP.GT.AND P1, PT, R5, 0x10, PT ;  /* 0x000000100500780c */ /* 0x000fe40003f24270 */
[----:B------:R-:W-:Y:S02]  /*b160*/  FSEL R12, R252, -INF , P6 ;  /* 0xff800000fc0c7808 */ /* 0x000fe40003000000 */
[----:B------:R-:W-:Y:S02]  /*b170*/  FMNMX.FTZ R4, R10, R117, !PT ;  /* 0x000000750a047209 */ /* 0x000fe40007810000 */
[----:B------:R-:W-:Y:S02]  /*b180*/  ISETP.GT.AND P2, PT, R0, 0x21, PT ;  /* 0x000000210000780c */ /* 0x000fe40003f44270 */
[----:B------:R-:W-:Y:S02]  /*b190*/  FMNMX.FTZ R6, R15, R6, !PT ;  /* 0x000000060f067209 */ /* 0x000fe40007810000 */
[----:B------:R-:W-:Y:S02]  /*b1a0*/  FMNMX.FTZ R2, R112, R2, !PT ;  /* 0x0000000270027209 */ /* 0x000fe40007810000 */
[----:B------:R-:W-:Y:S01]  /*b1b0*/  FSEL R51, R208, -INF , P2 ;  /* 0xff800000d0337808 */ /* 0x000fe20001000000 */
[----:B------:R-:W-:Y:S01]  /*b1c0*/  IMAD.MOV.U32 R208, RZ, RZ, R57 ;  /* 0x000000ffffd07224 */ /* 0x000fe200078e0039 */
[----:B------:R-:W-:Y:S02]  /*b1d0*/  ISETP.GT.AND P2, PT, R5, 0x11, PT ;  /* 0x000000110500780c */ /* 0x000fe40003f44270 */
[----:B------:R-:W-:Y:S02]  /*b1e0*/  FSEL R27, R246, -INF , P1 ;  /* 0xff800000f61b7808 */ /* 0x000fe40000800000 */
[----:B------:R-:W-:Y:S02]  /*b1f0*/  FMNMX.FTZ R4, R13, R4, !PT ;  /* 0x000000040d047209 */ /* 0x000fe40007810000 */
[----:B------:R-:W-:Y:S02]  /*b200*/  FMNMX.FTZ R6, R12, R6, !PT ;  /* 0x000000060c067209 */ /* 0x000fe40007810000 */
[----:B------:R-:W-:Y:S02]  /*b210*/  FMNMX.FTZ R2, R184, R2, !PT ;  /* 0x00000002b8027209 */ /* 0x000fe40007810000 */
[----:B------:R-:W-:Y:S02]  /*b220*/  ISETP.GT.AND P1, PT, R5, 0x18, PT ;  /* 0x000000180500780c */ /* 0x000fe40003f24270 */
[----:B------:R-:W-:Y:S02]  /*b230*/  FSEL R26, R247, -INF , P2 ;  /* 0xff800000f71a7808 */ /* 0x000fe40001000000 */
[----:B------:R-:W-:Y:S02]  /*b240*/  FMNMX.FTZ R4, R16, R4, !PT ;  /* 0x0000000410047209 */ /* 0x000fe40007810000 */
[----:B------:R-:W-:Y:S02]  /*b250*/  FMNMX.FTZ R6, R27, R6, !PT ;  /* 0x000000061b067209 */ /* 0x000fe40007810000 */
[----:B------:R-:W-:Y:S02]  /*b260*/  FMNMX.FTZ R2, R188, R2, !PT ;  /* 0x00000002bc027209 */ /* 0x000fe40007810000 */
[----:B------:R-:W-:Y:S02]  /*b270*/  FSEL R220, R114, -INF , P0 ;  /* 0xff80000072dc7808 */ /* 0x000fe40000000000 */
[----:B------:R-:W-:Y:S02]  /*b280*/  FSEL R219, R115, -INF , P3 ;  /* 0xff80000073db7808 */ /* 0x000fe40001800000 */
[C---:B------:R-:W-:Y:S02]  /*b290*/  ISETP.GT.AND P6, PT, R0.reuse, 0x28, PT ;  /* 0x000000280000780c */ /* 0x040fe40003fc4270 */
[----:B------:R-:W-:Y:S02]  /*b2a0*/  ISETP.GT.AND P3, PT, R5, 0x19, PT ;  /* 0x000000190500780c */ /* 0x000fe40003f64270 */
[----:B------:R-:W-:Y:S02]  /*b2b0*/  FSEL R25, R243, -INF , P1 ;  /* 0xff800000f3197808 */ /* 0x000fe40000800000 */
[----:B------:R-:W-:Y:S02]  /*b2c0*/  FMNMX.FTZ R4, R17, R4, !PT ;  /* 0x0000000411047209 */ /* 0x000fe40007810000 */
[----:B------:R-:W-:Y:S02]  /*b2d0*/  ISETP.GT.AND P0, PT, R0, 0x29, PT ;  /* 0x000000290000780c */ /* 0x000fe40003f04270 */
[----:B------:R-:W-:Y:S02]  /*b2e0*/  FMNMX.FTZ R6, R26, R6, !PT ;  /* 0x000000061a067209 */ /* 0x000fe40007810000 */
[----:B------:R-:W-:Y:S02]  /*b2f0*/  FMNMX.FTZ R2, R189, R2, !PT ;  /* 0x00000002bd027209 */ /* 0x000fe40007810000 */
[----:B------:R-:W-:Y:S02]  /*b300*/  FSEL R57, R201, -INF , P6 ;  /* 0xff800000c9397808 */ /* 0x000fe40003000000 */
[C---:B------:R-:W-:Y:S02]  /*b310*/  ISETP.GT.AND P6, PT, R0.reuse, 0x30, PT ;  /* 0x000000300000780c */ /* 0x040fe40003fc4270 */
[----:B------:R-:W-:Y:S02]  /*b320*/  ISETP.GT.AND P2, PT, R0, 0x31, PT ;  /* 0x000000310000780c */ /* 0x000fe40003f44270 */
[----:B------:R-:W-:Y:S02]  /*b330*/  FSEL R59, R203, -INF , P0 ;  /* 0xff800000cb3b7808 */ /* 0x000fe40000000000 */
        /* <DEDUP_REMOVED lines=14> */
[----:B------:R-:W-:Y:S02]  /*b420*/  ISETP.GT.AND P0, PT, R0, 0x40, PT ;  /* 0x000000400000780c */ /* 0x000fe40003f04270 */
[----:B------:R-:W-:Y:S02]  /*b430*/  FSEL R104, R56, -INF , P1 ;  /* 0xff80000038687808 */ /* 0x000fe40000800000 */
[----:B------:R-:W-:Y:S02]  /*b440*/  FMNMX.FTZ R4, R32, R4, !PT ;  /* 0x0000000420047209 */ /* 0x000fe40007810000 */
[C---:B------:R-:W-:Y:S02]  /*b450*/  ISETP.GT.AND P2, PT, R5.reuse, 0x28, PT ;  /* 0x000000280500780c */ /* 0x040fe40003f44270 */
[C---:B------:R-:W-:Y:S02]  /*b460*/  ISETP.GT.AND P1, PT, R5.reuse, 0x29, PT ;  /* 0x000000290500780c */ /* 0x040fe40003f24270 */
        /* <DEDUP_REMOVED lines=9> */
[----:B------:R-:W-:Y:S02]  /*b500*/  FSEL R58, R212, -INF , P2 ;  /* 0xff800000d43a7808 */ /* 0x000fe40001000000 */
[C---:B------:R-:W-:Y:S02]  /*b510*/  ISETP.GT.AND P2, PT, R0.reuse, 0x48, PT ;  /* 0x000000480000780c */ /* 0x040fe40003f44270 */
[----:B------:R-:W-:Y:S02]  /*b520*/  FSEL R60, R213, -INF , P1 ;  /* 0xff800000d53c7808 */ /* 0x000fe40000800000 */
[C---:B------:R-:W-:Y:S02]  /*b530*/  ISETP.GT.AND P1, PT, R0.reuse, 0x49, PT ;  /* 0x000000490000780c */ /* 0x040fe40003f24270 */
[----:B------:R-:W-:Y:S02]  /*b540*/  FSEL R185, R185, -INF , P6 ;  /* 0xff800000b9b97808 */ /* 0x000fe40003000000 */
[----:B------:R-:W-:Y:S02]  /*b550*/  ISETP.GT.AND P6, PT, R5, 0x38, PT ;  /* 0x000000380500780c */ /* 0x000fe40003fc4270 */
[----:B------:R-:W-:Y:S02]  /*b560*/  ISETP.GT.AND P3, PT, R0, 0x50, PT ;  /* 0x000000500000780c */ /* 0x000fe40003f64270 */
[----:B------:R-:W-:Y:S02]  /*b570*/  FMNMX.FTZ R4, R29, R4, !PT ;  /* 0x000000041d047209 */ /* 0x000fe40007810000 */
[----:B------:R-:W-:Y:S02]  /*b580*/  FMNMX.FTZ R6, R56, R6, !PT ;  /* 0x0000000638067209 */ /* 0x000fe40007810000 */
[----:B------:R-:W-:Y:S02]  /*b590*/  FMNMX.FTZ R2, R248, R2, !PT ;  /* 0x00000002f8027209 */ /* 0x000fe40007810000 */
[----:B------:R-:W-:Y:S02]  /*b5a0*/  FSEL R97, R199, -INF , P0 ;  /* 0xff800000c7617808 */ /* 0x000fe40000000000 */
[----:B------:R-:W-:Y:S02]  /*b5b0*/  FSEL R103, R200, -INF , P6 ;  /* 0xff800000c8677808 */ /* 0x000fe40003000000 */
[----:B------:R-:W-:Y:S02]  /*b5c0*/  FSEL R191, R73, -INF , P2 ;  /* 0xff80000049bf7808 */ /* 0x000fe40001000000 */
[----:B------:R-:W-:Y:S01]  /*b5d0*/  ISETP.GT.AND P2, PT, R5, 0x39, PT ;  /* 0x000000390500780c */ /* 0x000fe20003f44270 */
[----:B------:R-:W-:Y:S01]  /*b5e0*/  SHFL.BFLY PT, R73, R7, 0x1, 0x1f ;  /* 0x0c201f0007497f89 */ /* 0x000fe200000e0000 */
[----:B------:R-:W-:Y:S02]  /*b5f0*/  ISETP.GT.AND P0, PT, R0, 0x51, PT ;  /* 0x000000510000780c */ /* 0x000fe40003f04270 */
[----:B------:R-:W-:Y:S02]  /*b600*/  FSEL R190, R77, -INF , P1 ;  /* 0xff8000004dbe7808 */ /* 0x000fe40000800000 */
[C---:B------:R-:W-:Y:S02]  /*b610*/  ISETP.GT.AND P1, PT, R5.reuse, 0x40, PT ;  /* 0x000000400500780c */ /* 0x040fe40003f24270 */
[----:B------:R-:W-:Y:S02]  /*b620*/  FMNMX.FTZ R4, R48, R4, !PT ;  /* 0x0000000430047209 */ /* 0x000fe40007810000 */
[----:B------:R-:W-:Y:S02]  /*b630*/  ISETP.GT.AND P6, PT, R0, 0x58, PT ;  /* 0x000000580000780c */ /* 0x000fe40003fc4270 */
        /* <DEDUP_REMOVED lines=9> */
[----:B------:R-:W-:Y:S02]  /*b6d0*/  FSEL R207, R76, -INF , P0 ;  /* 0xff8000004ccf7808 */ /* 0x000fe40000000000 */
[C---:B------:R-:W-:Y:S02]  /*b6e0*/  ISETP.GT.AND P0, PT, R0.reuse, 0x60, PT ;  /* 0x000000600000780c */ /* 0x040fe40003f04270 */
[----:B------:R-:W-:Y:S02]  /*b6f0*/  FSEL R206, R75, -INF , P6 ;  /* 0xff8000004bce7808 */ /* 0x000fe40003000000 */
[----:B------:R-:W-:Y:S02]  /*b700*/  FSEL R111, R197, -INF , P3 ;  /* 0xff800000c56f7808 */ /* 0x000fe40001800000 */
[C---:B------:R-:W-:Y:S02]  /*b710*/  ISETP.GT.AND P6, PT, R0.reuse, 0x68, PT ;  /* 0x000000680000780c */ /* 0x040fe40003fc4270 */
        /* <DEDUP_REMOVED lines=20> */
[----:B------:R-:W-:Y:S02]  /*b860*/  ISETP.GT.AND P2, PT, R5, 0x49, PT ;  /* 0x000000490500780c */ /* 0x000fe40003f44270 */
[----:B------:R-:W-:Y:S02]  /*b870*/  FMNMX.FTZ R0, R111, R0, !PT ;  /* 0x000000006f007209 */ /* 0x000fe40007810000 */
[----:B------:R-:W-:Y:S02]  /*b880*/  FMNMX.FTZ R4, R115, R4, !PT ;  /* 0x0000000473047209 */ /* 0x000fe40007810000 */
[----:B------:R-:W-:Y:S02]  /*b890*/  FSEL R201, R52, -INF , P0 ;  /* 0xff80000034c97808 */ /* 0x000fe40000000000 */
[----:B------:R-:W-:Y:S02]  /*b8a0*/  FSEL R113, R79, -INF , P2 ;  /* 0xff8000004f717808 */ /* 0x000fe40001000000 */
[----:B------:R-:W-:Y:S02]  /*b8b0*/  FMNMX.FTZ R0, R114, R0, !PT ;  /* 0x0000000072007209 */ /* 0x000fe40007810000 */
[----:B------:R-:W-:Y:S02]  /*b8c0*/  ISETP.GT.AND P0, PT, R5, 0x50, PT ;  /* 0x000000500500780c */ /* 0x000fe40003f04270 */
[----:B------:R-:W-:Y:S02]  /*b8d0*/  FMNMX.FTZ R0, R113, R0, !PT ;  /* 0x0000000071007209 */ /* 0x000fe40007810000 */
[----:B------:R-:W-:Y:S02]  /*b8e0*/  FSEL R215, R90, -INF , P0 ;  /* 0xff8000005ad77808 */ /* 0x000fe40000000000 */
[----:B------:R-:W-:Y:S02]  /*b8f0*/  ISETP.GT.AND P2, PT, R5, 0x51, PT ;  /* 0x000000510500780c */ /* 0x000fe40003f44270 */
[----:B------:R-:W-:Y:S02]  /*b900*/  FMNMX.FTZ R4, R185, R4, !PT ;  /* 0x00000004b9047209 */ /* 0x000fe40007810000 */
[----:B------:R-:W-:Y:S02]  /*b910*/  FSEL R200, R53, -INF , P1 ;  /* 0xff80000035c87808 */ /* 0x000fe40000800000 */
[----:B------:R-:W-:Y:S02]  /*b920*/  FSEL R218, R91, -INF , P2 ;  /* 0xff8000005bda7808 */ /* 0x000fe40001000000 */
[----:B------:R-:W-:Y:S02]  /*b930*/  FMNMX.FTZ R0, R215, R0, !PT ;  /* 0x00000000d7007209 */ /* 0x000fe40007810000 */
[----:B------:R-:W-:Y:S02]  /*b940*/  ISETP.GT.AND P1, PT, R5, 0x58, PT ;  /* 0x000000580500780c */ /* 0x000fe40003f24270 */
[----:B------:R-:W-:Y:S02]  /*b950*/  FMNMX.FTZ R4, R191, R4, !PT ;  /* 0x00000004bf047209 */ /* 0x000fe40007810000 */
[----:B-1----:R-:W-:Y:S02]  /*b960*/  FMNMX.FTZ R2, R2, R8, !PT ;  /* 0x0000000802027209 */ /* 0x002fe40007810000 */
[C---:B------:R-:W-:Y:S02]  /*b970*/  ISETP.GT.AND P0, PT, R5.reuse, 0x59, PT ;  /* 0x000000590500780c */ /* 0x040fe40003f04270 */
[----:B------:R-:W-:Y:S01]  /*b980*/  FSEL R198, R108, -INF , P6 ;  /* 0xff8000006cc67808 */ /* 0x000fe20003000000 */
[----:B------:R-:W1:Y:S01]  /*b990*/  SHFL.BFLY PT, R72, R2, 0x1, 0x1f ;  /* 0x0c201f0002487f89 */ /* 0x000e6200000e0000 */
[----:B------:R-:W-:Y:S02]  /*b9a0*/  FSEL R108, R78, -INF , P1 ;  /* 0xff8000004e6c7808 */ /* 0x000fe40000800000 */
[----:B------:R-:W-:Y:S02]  /*b9b0*/  FMNMX.FTZ R0, R218, R0, !PT ;  /* 0x00000000da007209 */ /* 0x000fe40007810000 */
[----:B------:R-:W-:Y:S02]  /*b9c0*/  FMNMX.FTZ R4, R190, R4, !PT ;  /* 0x00000004be047209 */ /* 0x000fe40007810000 */
[----:B------:R-:W-:Y:S02]  /*b9d0*/  ISETP.GT.AND P1, PT, R5, 0x60, PT ;  /* 0x000000600500780c */ /* 0x000fe40003f24270 */
[----:B------:R-:W-:Y:S02]  /*b9e0*/  FSEL R252, R95, -INF , P0 ;  /* 0xff8000005ffc7808 */ /* 0x000fe40000000000 */
[----:B------:R-:W-:Y:S02]  /*b9f0*/  FMNMX.FTZ R0, R108, R0, !PT ;  /* 0x000000006c007209 */ /* 0x000fe40007810000 */
[----:B------:R-:W-:Y:S02]  /*ba00*/  FMNMX.FTZ R4, R209, R4, !PT ;  /* 0x00000004d1047209 */ /* 0x000fe40007810000 */
[----:B------:R-:W-:Y:S02]  /*ba10*/  FSEL R250, R54, -INF , P1 ;  /* 0xff80000036fa7808 */ /* 0x000fe40000800000 */
[----:B------:R-:W-:Y:S01]  /*ba20*/  FMNMX.FTZ R0, R252, R0, !PT ;  /* 0x00000000fc007209 */ /* 0x000fe20007810000 */
[----:B------:R-:W-:Y:S01]  /*ba30*/  LDSM.16.MT88.4 R52, [R225+0x100] ;  /* 0x00010000e134783b */ /* 0x000fe20000004200 */
[----:B------:R-:W-:Y:S02]  /*ba40*/  ISETP.GT.AND P0, PT, R5, 0x61, PT ;  /* 0x000000610500780c */ /* 0x000fe40003f04270 */
[----:B------:R-:W-:Y:S02]  /*ba50*/  FMNMX.FTZ R4, R207, R4, !PT ;  /* 0x00000004cf047209 */ /* 0x000fe40007810000 */
[----:B------:R-:W-:Y:S02]  /*ba60*/  FMNMX.FTZ R0, R250, R0, !PT ;  /* 0x00000000fa007209 */ /* 0x000fe40007810000 */
[----:B------:R-:W-:Y:S02]  /*ba70*/  FMNMX.FTZ R4, R206, R4, !PT ;  /* 0x00000004ce047209 */ /* 0x000fe40007810000 */
[----:B------:R-:W-:Y:S02]  /*ba80*/  ISETP.GT.AND P1, PT, R5, 0x68, PT ;  /* 0x000000680500780c */ /* 0x000fe40003f24270 */
[----:B------:R-:W-:Y:S02]  /*ba90*/  FSEL R246, R107, -INF , P0 ;  /* 0xff8000006bf67808 */ /* 0x000fe40000000000 */
[----:B------:R-:W-:Y:S02]  /*baa0*/  FMNMX.FTZ R4, R204, R4, !PT ;  /* 0x00000004cc047209 */ /* 0x000fe40007810000 */
[----:B------:R-:W-:Y:S02]  /*bab0*/  ISETP.GT.AND P0, PT, R5, 0x69, PT ;  /* 0x000000690500780c */ /* 0x000fe40003f04270 */
[----:B------:R-:W-:Y:S02]  /*bac0*/  FSEL R243, R110, -INF , P1 ;  /* 0xff8000006ef37808 */ /* 0x000fe40000800000 */
[----:B------:R-:W-:Y:S02]  /*bad0*/  FMNMX.FTZ R0, R246, R0, !PT ;  /* 0x00000000f6007209 */ /* 0x000fe40007810000 */
[----:B------:R-:W-:Y:S02]  /*bae0*/  FSEL R74, R74, -INF , P0 ;  /* 0xff8000004a4a7808 */ /* 0x000fe40000000000 */
[----:B------:R-:W-:Y:S02]  /*baf0*/  FMNMX.FTZ R4, R201, R4, !PT ;  /* 0x00000004c9047209 */ /* 0x000fe40007810000 */
[----:B------:R-:W-:Y:S02]  /*bb00*/  FMNMX.FTZ R0, R243, R0, !PT ;  /* 0x00000000f3007209 */ /* 0x000fe40007810000 */
[----:B------:R-:W-:Y:S02]  /*bb10*/  FMNMX.FTZ R4, R200, R4, !PT ;  /* 0x00000004c8047209 */ /* 0x000fe40007810000 */
[----:B------:R-:W-:Y:S02]  /*bb20*/  FMNMX.FTZ R0, R74, R0, !PT ;  /* 0x000000004a007209 */ /* 0x000fe40007810000 */
[----:B-1----:R-:W-:Y:S02]  /*bb30*/  FMNMX.FTZ R72, R2, R72, !PT ;  /* 0x0000004802487209 */ /* 0x002fe40007810000 */
[----:B------:R-:W-:Y:S01]  /*bb40*/  FSEL R199, R109, -INF , P3 ;  /* 0xff8000006dc77808 */ /* 0x000fe20001800000 */
[----:B------:R-:W1:Y:S01]  /*bb50*/  SHFL.BFLY PT, R2, R0, 0x2, 0x1f ;  /* 0x0c401f0000027f89 */ /* 0x000e6200000e0000 */
[----:B------:R-:W-:Y:S01]  /*bb60*/  FMNMX.FTZ R4, R198, R4, !PT ;  /* 0x00000004c6047209 */ /* 0x000fe20007810000 */
[C---:B------:R-:W-:Y:S01]  /*bb70*/  FMUL.FTZ R100, R72.reuse, c[0x0][0x2d0] ;  /* 0x0000b40048647a20 */ /* 0x040fe20000410000 */
[----:B------:R-:W-:Y:S02]  /*bb80*/  FMNMX.FTZ R73, R7, R73, !PT ;  /* 0x0000004907497209 */ /* 0x000fe40007810000 */
[----:B------:R-:W-:Y:S02]  /*bb90*/  FMNMX.FTZ R4, R199, R4, !PT ;  /* 0x00000004c7047209 */ /* 0x000fe40007810000 */
[----:B------:R-:W-:Y:S01]  /*bba0*/  FSETP.NEU.FTZ.AND P1, PT, R72, -INF , PT ;  /* 0xff8000004800780b */ /* 0x000fe20003f3d000 */
[C---:B------:R-:W-:Y:S01]  /*bbb0*/  FMUL.FTZ R75, R73.reuse, c[0x0][0x2d0] ;  /* 0x0000b400494b7a20 */ /* 0x040fe20000410000 */
[----:B------:R-:W-:Y:S01]  /*bbc0*/  FSETP.NEU.FTZ.AND P2, PT, R73, -INF , PT ;  /* 0xff8000004900780b */ /* 0x000fe20003f5d000 */
[----:B------:R-:W2:Y:S01]  /*bbd0*/  SHFL.BFLY PT, R7, R4, 0x2, 0x1f ;  /* 0x0c401f0004077f89 */ /* 0x000ea200000e0000 */
[----:B------:R-:W-:Y:S02]  /*bbe0*/  FSEL R100, R100, RZ, P1 ;  /* 0x000000ff64647208 */ /* 0x000fe40000800000 */
[----:B------:R-:W-:Y:S05]  /*bbf0*/  FSEL R75, R75, RZ, P2 ;  /* 0x000000ff4b4b7208 */ /* 0x000fea0001000000 */
[--C-:B------:R-:W-:Y:S02]  /*bc00*/  FFMA.FTZ R5, R19, c[0x0][0x2d0], -R75.reuse ;  /* 0x0000b40013057a23 */ /* 0x100fe4000001084b */
[--C-:B------:R-:W-:Y:S02]  /*bc10*/  FFMA.FTZ R6, R9, c[0x0][0x2d0], -R75.reuse ;  /* 0x0000b40009067a23 */ /* 0x100fe4000001084b */
[----:B------:R3:W-:Y:S01]  /*bc20*/  MUFU.EX2 R247, R5 ;  /* 0x0000000500f77308 */ /* 0x0007e20000000800 */
[----:B-1----:R-:W-:Y:S01]  /*bc30*/  FMNMX.FTZ R0, R0, R2, !PT ;  /* 0x0000000200007209 */ /* 0x002fe20007810000 */
[--C-:B------:R-:W-:Y:S08]  /*bc40*/  FFMA.FTZ R2, R20, c[0x0][0x2d0], -R100.reuse ;  /* 0x0000b40014027a23 */ /* 0x100ff00000010864 */
[----:B------:R1:W-:Y:S01]  /*bc50*/  MUFU.EX2 R240, R2 ;  /* 0x0000000200f07308 */ /* 0x0003e20000000800 */
[----:B--2---:R-:W-:Y:S01]  /*bc60*/  FMNMX.FTZ R4, R4, R7, !PT ;  /* 0x0000000704047209 */ /* 0x004fe20007810000 */
[--C-:B------:R-:W-:Y:S04]  /*bc70*/  FFMA.FTZ R7, R39, c[0x0][0x2d0], -R75.reuse ;  /* 0x0000b40027077a23 */ /* 0x100fe8000001084b */
[----:B------:R-:W2:Y:S04]  /*bc80*/  SHFL.BFLY PT, R71, R4, 0x1, 0x1f ;  /* 0x0c201f0004477f89 */ /* 0x000ea800000e0000 */
[----:B------:R4:W4:Y:S01]  /*bc90*/  MUFU.EX2 R251, R6 ;  /* 0x0000000600fb7308 */ /* 0x0009220000000800 */
[--C-:B---3--:R-:W-:Y:S09]  /*bca0*/  FFMA.FTZ R5, R23, c[0x0][0x2d0], -R75.reuse ;  /* 0x0000b40017057a23 */ /* 0x108ff2000001084b */
[----:B------:R3:W-:Y:S01]  /*bcb0*/  MUFU.EX2 R241, R5 ;  /* 0x0000000500f17308 */ /* 0x0007e20000000800 */
[----:B-1----:R-:W1:Y:S09]  /*bcc0*/  SHFL.BFLY PT, R2, R0, 0x1, 0x1f ;  /* 0x0c201f0000027f89 */ /* 0x002e7200000e0000 */
[----:B------:R-:W-:Y:S01]  /*bcd0*/  MUFU.EX2 R233, R7 ;  /* 0x0000000700e97308 */ /* 0x000fe20000000800 */
[----:B--2---:R-:W-:Y:S01]  /*bce0*/  FMNMX.FTZ R71, R4, R71, !PT ;  /* 0x0000004704477209 */ /* 0x004fe20007810000 */
[--C-:B------:R-:W-:Y:S02]  /*bcf0*/  FFMA.FTZ R4, R22, c[0x0][0x2d0], -R100.reuse ;  /* 0x0000b40016047a23 */ /* 0x100fe40000010864 */
[--C-:B----4-:R-:W-:Y:S01]  /*bd00*/  FFMA.FTZ R6, R40, c[0x0][0x2d0], -R75.reuse ;  /* 0x0000b40028067a23 */ /* 0x110fe2000001084b */
[C---:B------:R-:W-:Y:S01]  /*bd10*/  FSETP.NEU.FTZ.AND P0, PT, R71.reuse, -INF , PT ;  /* 0xff8000004700780b */ /* 0x040fe20003f1d000 */
[----:B------:R-:W-:Y:S01]  /*bd20*/  FMUL.FTZ R101, R71, c[0x0][0x2d0] ;  /* 0x0000b40047657a20 */ /* 0x000fe20000410000 */
[----:B------:R-:W-:Y:S03]  /*bd30*/  F2FP.PACK_AB R76, R247, R251 ;  /* 0x000000fbf74c723e */ /* 0x000fe600000000ff */
[----:B------:R-:W2:Y:S01]  /*bd40*/  MUFU.EX2 R236, R4 ;  /* 0x0000000400ec7308 */ /* 0x000ea20000000800 */
[----:B------:R-:W-:Y:S01]  /*bd50*/  FSEL R101, R101, RZ, P0 ;  /* 0x000000ff65657208 */ /* 0x000fe20000000000 */
[----:B---3--:R-:W-:Y:S01]  /*bd60*/  FFMA.FTZ R5, R28, c[0x0][0x2d0], -R75 ;  /* 0x0000b4001c057a23 */ /* 0x008fe2000001084b */
[----:B-1----:R-:W-:Y:S03]  /*bd70*/  FMNMX.FTZ R70, R2, R0, !PT ;  /* 0x0000000002467209 */ /* 0x002fe60007810000 */
[--C-:B------:R-:W-:Y:S04]  /*bd80*/  FFMA.FTZ R0, R16, c[0x0][0x2d0], -R101.reuse ;  /* 0x0000b40010007a23 */ /* 0x100fe80000010865 */
[----:B------:R1:W3:Y:S01]  /*bd90*/  MUFU.EX2 R237, R5 ;  /* 0x0000000500ed7308 */ /* 0x0002e20000000800 */
[--C-:B------:R-:W-:Y:S01]  /*bda0*/  FFMA.FTZ R2, R33, c[0x0][0x2d0], -R100.reuse ;  /* 0x0000b40021027a23 */ /* 0x100fe20000010864 */
[C---:B------:R-:W-:Y:S01]  /*bdb0*/  FSETP.NEU.FTZ.AND P3, PT, R70.reuse, -INF , PT ;  /* 0xff8000004600780b */ /* 0x040fe20003f7d000 */
[----:B------:R-:W-:Y:S05]  /*bdc0*/  FMUL.FTZ R102, R70, c[0x0][0x2d0] ;  /* 0x0000b40046667a20 */ /* 0x000fea0000410000 */
[----:B------:R-:W-:Y:S02]  /*bdd0*/  FSEL R102, R102, RZ, P3 ;  /* 0x000000ff66667208 */ /* 0x000fe40001800000 */
[----:B------:R4:W-:Y:S01]  /*bde0*/  MUFU.EX2 R239, R0 ;  /* 0x0000000000ef7308 */ /* 0x0009e20000000800 */
[----:B--2---:R-:W-:Y:S01]  /*bdf0*/  F2FP.PACK_AB R79, R236, R240 ;  /* 0x000000f0ec4f723e */ /* 0x004fe200000000ff */
[--C-:B------:R-:W-:Y:S08]  /*be00*/  FFMA.FTZ R4, R10, c[0x0][0x2d0], -R101.reuse ;  /* 0x0000b4000a047a23 */ /* 0x100ff00000010865 */
[----:B------:R2:W-:Y:S01]  /*be10*/  MUFU.EX2 R232, R2 ;  /* 0x0000000200e87308 */ /* 0x0005e20000000800 */
[--C-:B-1----:R-:W-:Y:S01]  /*be20*/  FFMA.FTZ R5, R11, c[0x0][0x2d0], -R100.reuse ;  /* 0x0000b4000b057a23 */ /* 0x102fe20000010864 */
[----:B---3--:R-:W-:Y:S08]  /*be30*/  F2FP.PACK_AB R78, R237, R241 ;  /* 0x000000f1ed4e723e */ /* 0x008ff000000000ff */
[----:B------:R1:W-:Y:S01]  /*be40*/  MUFU.EX2 R216, R5 ;  /* 0x0000000500d87308 */ /* 0x0003e20000000800 */
[----:B----4-:R-:W-:Y:S09]  /*be50*/  FFMA.FTZ R0, R17, c[0x0][0x2d0], -R101 ;  /* 0x0000b40011007a23 */ /* 0x010ff20000010865 */
[----:B------:R3:W4:Y:S01]  /*be60*/  MUFU.EX2 R235, R0 ;  /* 0x0000000000eb7308 */ /* 0x0007220000000800 */
[--C-:B--2---:R-:W-:Y:S09]  /*be70*/  FFMA.FTZ R2, R44, c[0x0][0x2d0], -R75.reuse ;  /* 0x0000b4002c027a23 */ /* 0x104ff2000001084b */
[----:B------:R2:W-:Y:S01]  /*be80*/  MUFU.EX2 R33, R2 ;  /* 0x0000000200217308 */ /* 0x0005e20000000800 */
[----:B-1----:R-:W-:Y:S09]  /*be90*/  FFMA.FTZ R5, R18, c[0x0][0x2d0], -R100 ;  /* 0x0000b40012057a23 */ /* 0x002ff20000010864 */
[----:B------:R1:W1:Y:S01]  /*bea0*/  MUFU.EX2 R244, R5 ;  /* 0x0000000500f47308 */ /* 0x0002620000000800 */
[--C-:B---3--:R-:W-:Y:S01]  /*beb0*/  FFMA.FTZ R0, R14, c[0x0][0x2d0], -R102.reuse ;  /* 0x0000b4000e007a23 */ /* 0x108fe20000010866 */
[----:B----4-:R-:W-:Y:S08]  /*bec0*/  F2FP.PACK_AB R66, R235, R239 ;  /* 0x000000efeb42723e */ /* 0x010ff000000000ff */
[----:B------:R3:W-:Y:S01]  /*bed0*/  MUFU.EX2 R211, R0 ;  /* 0x0000000000d37308 */ /* 0x0007e20000000800 */
[--C-:B--2---:R-:W-:Y:S09]  /*bee0*/  FFMA.FTZ R2, R47, c[0x0][0x2d0], -R75.reuse ;  /* 0x0000b4002f027a23 */ /* 0x104ff2000001084b */
[----:B------:R2:W-:Y:S01]  /*bef0*/  MUFU.EX2 R212, R2 ;  /* 0x0000000200d47308 */ /* 0x0005e20000000800 */
[----:B-1----:R-:W-:Y:S01]  /*bf00*/  FFMA.FTZ R5, R41, c[0x0][0x2d0], -R75 ;  /* 0x0000b40029057a23 */ /* 0x002fe2000001084b */
[----:B------:R-:W-:Y:S08]  /*bf10*/  F2FP.PACK_AB R77, R244, R216 ;  /* 0x000000d8f44d723e */ /* 0x000ff000000000ff */
[----:B------:R1:W-:Y:S01]  /*bf20*/  MUFU.EX2 R213, R4 ;  /* 0x0000000400d57308 */ /* 0x0003e20000000800 */
[--C-:B---3--:R-:W-:Y:S02]  /*bf30*/  FFMA.FTZ R0, R21, c[0x0][0x2d0], -R102.reuse ;  /* 0x0000b40015007a23 */ /* 0x108fe40000010866 */
[----:B------:R-:W3:Y:S07]  /*bf40*/  LDSM.16.MT88.4 R20, [R224+0x100] ;  /* 0x00010000e014783b */ /* 0x000eee0000004200 */
[----:B------:R4:W4:Y:S01]  /*bf50*/  MUFU.EX2 R242, R0 ;  /* 0x0000000000f27308 */ /* 0x0009220000000800 */
[----:B--2---:R-:W-:Y:S09]  /*bf60*/  FSEL R2, R72, RZ, P1 ;  /* 0x000000ff48027208 */ /* 0x004ff20000800000 */
[----:B------:R2:W-:Y:S01]  /*bf70*/  MUFU.EX2 R91, R5 ;  /* 0x00000005005b7308 */ /* 0x0005e20000000800 */
[----:B-1----:R-:W-:Y:S09]  /*bf80*/  FFMA.FTZ R4, R13, c[0x0][0x2d0], -R101 ;  /* 0x0000b4000d047a23 */ /* 0x002ff20000010865 */
[----:B------:R1:W1:Y:S01]  /*bf90*/  MUFU.EX2 R217, R4 ;  /* 0x0000000400d97308 */ /* 0x0002620000000800 */
[--C-:B----4-:R-:W-:Y:S01]  /*bfa0*/  FFMA.FTZ R0, R15, c[0x0][0x2d0], -R102.reuse ;  /* 0x0000b4000f007a23 */ /* 0x110fe20000010866 */
[----:B------:R-:W-:Y:S08]  /*bfb0*/  F2FP.PACK_AB R65, R242, R211 ;  /* 0x000000d3f241723e */ /* 0x000ff000000000ff */
[----:B------:R4:W-:Y:S01]  /*bfc0*/  MUFU.EX2 R238, R0 ;  /* 0x0000000000ee7308 */ /* 0x0009e20000000800 */
[--C-:B--2---:R-:W-:Y:S09]  /*bfd0*/  FFMA.FTZ R5, R43, c[0x0][0x2d0], -R75.reuse ;  /* 0x0000b4002b057a23 */ /* 0x104ff2000001084b */
[----:B------:R-:W-:Y:S01]  /*bfe0*/  MUFU.EX2 R229, R6 ;  /* 0x0000000600e57308 */ /* 0x000fe20000000800 */
[----:B-1----:R-:W-:Y:S01]  /*bff0*/  FFMA.FTZ R4, R42, c[0x0][0x2d0], -R75 ;  /* 0x0000b4002a047a23 */ /* 0x002fe2000001084b */
[----:B------:R-:W-:Y:S08]  /*c000*/  F2FP.PACK_AB R64, R217, R213 ;  /* 0x000000d5d940723e */ /* 0x000ff000000000ff */
[----:B------:R1:W-:Y:S01]  /*c010*/  MUFU.EX2 R197, R4 ;  /* 0x0000000400c57308 */ /* 0x0003e20000000800 */
[----:B----4-:R-:W-:Y:S09]  /*c020*/  FFMA.FTZ R0, R12, c[0x0][0x2d0], -R102 ;  /* 0x0000b4000c007a23 */ /* 0x010ff20000010866 */
[----:B------:R2:W4:Y:S10]  /*c030*/  MUFU.EX2 R234, R0 ;  /* 0x0000000000ea7308 */ /* 0x0005340000000800 */
[----:B------:R-:W-:Y:S01]  /*c040*/  MUFU.EX2 R40, R5 ;  /* 0x0000000500287308 */ /* 0x000fe20000000800 */
[--C-:B-1----:R-:W-:Y:S09]  /*c050*/  FFMA.FTZ R4, R38, c[0x0][0x2d0], -R100.reuse ;  /* 0x0000b40026047a23 */ /* 0x102ff20000010864 */
[----:B------:R-:W-:Y:S01]  /*c060*/  MUFU.EX2 R195, R4 ;  /* 0x0000000400c37308 */ /* 0x000fe20000000800 */
[--C-:B--2---:R-:W-:Y:S01]  /*c070*/  FFMA.FTZ R0, R34, c[0x0][0x2d0], -R100.reuse ;  /* 0x0000b40022007a23 */ /* 0x104fe20000010864 */
[----:B----4-:R-:W-:Y:S08]  /*c080*/  F2FP.PACK_AB R67, R234, R238 ;  /* 0x000000eeea43723e */ /* 0x010ff000000000ff */
[----:B------:R1:W-:Y:S02]  /*c090*/  MUFU.EX2 R228, R0 ;  /* 0x0000000000e47308 */ /* 0x0003e40000000800 */
[--C-:B-1----:R-:W-:Y:S08]  /*c0a0*/  FFMA.FTZ R0, R36, c[0x0][0x2d0], -R100.reuse ;  /* 0x0000b40024007a23 */ /* 0x102ff00000010864 */
[----:B------:R1:W-:Y:S02]  /*c0b0*/  MUFU.EX2 R109, R0 ;  /* 0x00000000006d7308 */ /* 0x0003e40000000800 */
[----:B-1----:R-:W-:Y:S08]  /*c0c0*/  FFMA.FTZ R0, R35, c[0x0][0x2d0], -R100 ;  /* 0x0000b40023007a23 */ /* 0x002ff00000010864 */
[----:B------:R1:W-:Y:S02]  /*c0d0*/  MUFU.EX2 R95, R0 ;  /* 0x00000000005f7308 */ /* 0x0003e40000000800 */
[--C-:B-1----:R-:W-:Y:S08]  /*c0e0*/  FFMA.FTZ R0, R30, c[0x0][0x2d0], -R101.reuse ;  /* 0x0000b4001e007a23 */ /* 0x102ff00000010865 */
[----:B------:R1:W-:Y:S02]  /*c0f0*/  MUFU.EX2 R231, R0 ;  /* 0x0000000000e77308 */ /* 0x0003e40000000800 */
[--C-:B-1----:R-:W-:Y:S08]  /*c100*/  FFMA.FTZ R0, R31, c[0x0][0x2d0], -R101.reuse ;  /* 0x0000b4001f007a23 */ /* 0x102ff00000010865 */
        /* <DEDUP_REMOVED lines=13> */
[----:B-1----:R-:W-:Y:S02]  /*c1e0*/  FFMA.FTZ R0, R37, c[0x0][0x2d0], -R100 ;  /* 0x0000b40025007a23 */ /* 0x002fe40000010864 */
[----:B------:R-:W1:Y:S06]  /*c1f0*/  LDSM.16.MT88.4 R36, [R227+0x100] ;  /* 0x00010000e324783b */ /* 0x000e6c0000004200 */
[----:B------:R2:W-:Y:S02]  /*c200*/  MUFU.EX2 R34, R0 ;  /* 0x0000000000227308 */ /* 0x0005e40000000800 */
[----:B--2---:R-:W-:Y:S08]  /*c210*/  FFMA.FTZ R0, R45, c[0x0][0x2d0], -R75 ;  /* 0x0000b4002d007a23 */ /* 0x004ff0000001084b */
[----:B------:R2:W-:Y:S02]  /*c220*/  MUFU.EX2 R202, R0 ;  /* 0x0000000000ca7308 */ /* 0x0005e40000000800 */
[----:B--2---:R-:W-:Y:S05]  /*c230*/  FSEL R0, R73, RZ, P2 ;  /* 0x000000ff49007208 */ /* 0x004fea0001000000 */
[----:B------:R-:W-:Y:S04]  /*c240*/  FADD.FTZ R0, -R0, R3 ;  /* 0x0000000300007221 */ /* 0x000fe80000010100 */
[----:B------:R-:W-:Y:S04]  /*c250*/  FMUL.FTZ R0, R0, c[0x0][0x2d0] ;  /* 0x0000b40000007a20 */ /* 0x000fe80000410000 */
[----:B------:R2:W4:Y:S02]  /*c260*/  MUFU.EX2 R69, R0 ;  /* 0x0000000000457308 */ /* 0x0005240000000800 */
[----:B--2---:R-:W-:Y:S01]  /*c270*/  FADD.FTZ R0, -R2, R116 ;  /* 0x0000007402007221 */ /* 0x004fe20000010100 */
[----:B------:R-:W-:Y:S01]  /*c280*/  FSEL R2, R71, RZ, P0 ;  /* 0x000000ff47027208 */ /* 0x000fe20000000000 */
[C---:B----4-:R-:W-:Y:S01]  /*c290*/  FMUL.FTZ R4, R69.reuse, R120 ;  /* 0x0000007845047220 */ /* 0x050fe20000410000 */
[----:B------:R-:W-:Y:S01]  /*c2a0*/  PLOP3.LUT P0, PT, PT, PT, UP0, 0x80, 0x0 ;  /* 0x000000000000781c */ /* 0x000fe20003f0f008 */
[----:B------:R-:W-:Y:S02]  /*c2b0*/  FMUL.FTZ R0, R0, c[0x0][0x2d0] ;  /* 0x0000b40000007a20 */ /* 0x000fe40000410000 */
[C---:B------:R-:W-:Y:S02]  /*c2c0*/  FMUL.FTZ R5, R69.reuse, R121 ;  /* 0x0000007945057220 */ /* 0x040fe40000410000 */
[----:B------:R2:W4:Y:S01]  /*c2d0*/  MUFU.EX2 R68, R0 ;  /* 0x0000000000447308 */ /* 0x0005220000000800 */
[C---:B------:R-:W-:Y:S02]  /*c2e0*/  FMUL.FTZ R16, R69.reuse, R132 ;  /* 0x0000008445107220 */ /* 0x040fe40000410000 */
[C---:B------:R-:W-:Y:S02]  /*c2f0*/  FMUL.FTZ R17, R69.reuse, R133 ;  /* 0x0000008545117220 */ /* 0x040fe40000410000 */
[----:B------:R-:W-:Y:S02]  /*c300*/  FMUL.FTZ R32, R69, R148 ;  /* 0x0000009445207220 */ /* 0x000fe40000410000 */
[----:B--2---:R-:W-:Y:S01]  /*c310*/  FADD.FTZ R0, -R2, R117 ;  /* 0x0000007502007221 */ /* 0x004fe20000010100 */
[----:B------:R-:W-:Y:S01]  /*c320*/  FSEL R2, R70, RZ, P3 ;  /* 0x000000ff46027208 */ /* 0x000fe20001800000 */
[----:B----4-:R-:W-:Y:S02]  /*c330*/  FMUL.FTZ R6, R68, R122 ;  /* 0x0000007a44067220 */ /* 0x010fe40000410000 */
[----:B------:R-:W-:Y:S02]  /*c340*/  FMUL.FTZ R0, R0, c[0x0][0x2d0] ;  /* 0x0000b40000007a20 */ /* 0x000fe40000410000 */
[C---:B------:R-:W-:Y:S02]  /*c350*/  FMUL.FTZ R7, R68.reuse, R123 ;  /* 0x0000007b44077220 */ /* 0x040fe40000410000 */
[----:B------:R2:W4:Y:S01]  /*c360*/  MUFU.EX2 R3, R0 ;  /* 0x0000000000037308 */ /* 0x0005220000000800 */
[C---:B------:R-:W-:Y:S02]  /*c370*/  FMUL.FTZ R35, R68.reuse, R151 ;  /* 0x0000009744237220 */ /* 0x040fe40000410000 */
[C---:B------:R-:W-:Y:S02]  /*c380*/  FMUL.FTZ R18, R68.reuse, R134 ;  /* 0x0000008644127220 */ /* 0x040fe40000410000 */
[-C--:B---3--:R-:W-:Y:S01]  /*c390*/  HMMA.16816.F32 R4, R76, R20.reuse, R4 ;  /* 0x000000144c04723c */ /* 0x088fe20000001804 */
[----:B------:R-:W-:Y:S02]  /*c3a0*/  FMUL.FTZ R19, R68, R135 ;  /* 0x0000008744137220 */ /* 0x000fe40000410000 */
[----:B------:R-:W-:Y:S02]  /*c3b0*/  IMAD.MOV.U32 R134, RZ, RZ, R210 ;  /* 0x000000ffff867224 */ /* 0x000fe400078e00d2 */
[----:B------:R-:W-:Y:S02]  /*c3c0*/  IMAD.MOV.U32 R135, RZ, RZ, R205 ;  /* 0x000000ffff877224 */ /* 0x000fe400078e00cd */
[----:B--2---:R-:W-:Y:S02]  /*c3d0*/  FADD.FTZ R0, -R2, R118 ;  /* 0x0000007602007221 */ /* 0x004fe40000010100 */
[----:B------:R-:W-:Y:S03]  /*c3e0*/  FFMA.FTZ R2, R46, c[0x0][0x2d0], -R100 ;  /* 0x0000b4002e027a23 */ /* 0x000fe60000010864 */
[----:B------:R-:W-:Y:S01]  /*c3f0*/  FMUL.FTZ R0, R0, c[0x0][0x2d0] ;  /* 0x0000b40000007a20 */ /* 0x000fe20000410000 */
[----:B------:R2:W-:Y:S01]  /*c400*/  MUFU.EX2 R196, R2 ;  /* 0x0000000200c47308 */ /* 0x0005e20000000800 */
[C---:B----4-:R-:W-:Y:S02]  /*c410*/  FMUL.FTZ R8, R3.reuse, R124 ;  /* 0x0000007c03087220 */ /* 0x050fe40000410000 */
[C---:B------:R-:W-:Y:S02]  /*c420*/  FMUL.FTZ R9, R3.reuse, R125 ;  /* 0x0000007d03097220 */ /* 0x040fe40000410000 */
[C---:B------:R-:W-:Y:S02]  /*c430*/  FMUL.FTZ R12, R3.reuse, R128 ;  /* 0x00000080030c7220 */ /* 0x040fe40000410000 */
[C---:B------:R-:W-:Y:S02]  /*c440*/  FMUL.FTZ R13, R3.reuse, R129 ;  /* 0x00000081030d7220 */ /* 0x040fe40000410000 */
[C---:B------:R-:W-:Y:S01]  /*c450*/  FMUL.FTZ R24, R3.reuse, R140 ;  /* 0x0000008c03187220 */ /* 0x040fe20000410000 */
[----:B------:R-:W3:Y:S01]  /*c460*/  MUFU.EX2 R0, R0 ;  /* 0x0000000000007308 */ /* 0x000ee20000000800 */
[C---:B------:R-:W-:Y:S02]  /*c470*/  FMUL.FTZ R25, R3.reuse, R141 ;  /* 0x0000008d03197220 */ /* 0x040fe40000410000 */
[C---:B------:R-:W-:Y:S02]  /*c480*/  FMUL.FTZ R28, R3.reuse, R144 ;  /* 0x00000090031c7220 */ /* 0x040fe40000410000 */
[C---:B------:R-:W-:Y:S02]  /*c490*/  FMUL.FTZ R29, R3.reuse, R145 ;  /* 0x00000091031d7220 */ /* 0x040fe40000410000 */
[----:B------:R-:W-:Y:S02]  /*c4a0*/  IMAD.MOV.U32 R141, RZ, RZ, R110 ;  /* 0x000000ffff8d7224 */ /* 0x000fe400078e006e */
[----:B------:R-:W-:Y:S02]  /*c4b0*/  IMAD.MOV.U32 R125, RZ, RZ, R202 ;  /* 0x000000ffff7d7224 */ /* 0x000fe400078e00ca */
[----:B------:R-:W-:Y:S02]  /*c4c0*/  IMAD.MOV.U32 R202, RZ, RZ, R80 ;  /* 0x000000ffffca7224 */ /* 0x000fe400078e0050 */
[----:B------:R-:W-:Y:S02]  /*c4d0*/  IMAD.MOV.U32 R128, RZ, RZ, R212 ;  /* 0x000000ffff807224 */ /* 0x000fe400078e00d4 */
[----:B--2---:R-:W-:Y:S02]  /*c4e0*/  FFMA.FTZ R2, R50, c[0x0][0x2d0], -R100 ;  /* 0x0000b40032027a23 */ /* 0x004fe40000010864 */
[----:B------:R-:W-:Y:S02]  /*c4f0*/  IMAD.MOV.U32 R212, RZ, RZ, R81 ;  /* 0x000000ffffd47224 */ /* 0x000fe400078e0051 */
[----:B------:R2:W4:Y:S01]  /*c500*/  MUFU.EX2 R194, R2 ;  /* 0x0000000200c27308 */ /* 0x0005220000000800 */
[----:B------:R-:W-:Y:S02]  /*c510*/  IMAD.MOV.U32 R140, RZ, RZ, R40 ;  /* 0x000000ffff8c7224 */ /* 0x000fe400078e0028 */
[C---:B------:R-:W-:Y:S02]  /*c520*/  FMUL.FTZ R40, R3.reuse, R156 ;  /* 0x0000009c03287220 */ /* 0x040fe40000410000 */
[C---:B---3--:R-:W-:Y:S02]  /*c530*/  FMUL.FTZ R15, R0.reuse, R131 ;  /* 0x00000083000f7220 */ /* 0x048fe40000410000 */
[C---:B------:R-:W-:Y:S02]  /*c540*/  FMUL.FTZ R10, R0.reuse, R126 ;  /* 0x0000007e000a7220 */ /* 0x040fe40000410000 */
[C---:B------:R-:W-:Y:S02]  /*c550*/  FMUL.FTZ R14, R0.reuse, R130 ;  /* 0x00000082000e7220 */ /* 0x040fe40000410000 */
[C---:B------:R-:W-:Y:S02]  /*c560*/  FMUL.FTZ R11, R0.reuse, R127 ;  /* 0x0000007f000b7220 */ /* 0x040fe40000410000 */
[C---:B------:R-:W-:Y:S02]  /*c570*/  FMUL.FTZ R27, R0.reuse, R143 ;  /* 0x0000008f001b7220 */ /* 0x040fe40000410000 */
[----:B------:R-:W-:Y:S02]  /*c580*/  IMAD.MOV.U32 R143, RZ, RZ, R95 ;  /* 0x000000ffff8f7224 */ /* 0x000fe400078e005f */
[----:B------:R-:W-:Y:S01]  /*c590*/  FMUL.FTZ R44, R3, R160 ;  /* 0x000000a0032c7220 */ /* 0x000fe20000410000 */
[C---:B------:R-:W-:Y:S01]  /*c5a0*/  HMMA.16816.F32 R8, R64.reuse, R20, R8 ;  /* 0x000000144008723c */ /* 0x040fe20000001808 */
[C---:B------:R-:W-:Y:S02]  /*c5b0*/  FMUL.FTZ R26, R0.reuse, R142 ;  /* 0x0000008e001a7220 */ /* 0x040fe40000410000 */
[----:B------:R-:W-:Y:S02]  /*c5c0*/  IMAD.MOV.U32 R142, RZ, RZ, R107 ;  /* 0x000000ffff8e7224 */ /* 0x000fe400078e006b */
[----:B------:R-:W-:Y:S02]  /*c5d0*/  FMUL.FTZ R47, R0, R163 ;  /* 0x000000a3002f7220 */ /* 0x000fe40000410000 */
[----:B--2---:R-:W-:Y:S01]  /*c5e0*/  FFMA.FTZ R2, R48, c[0x0][0x2d0], -R101 ;  /* 0x0000b40030027a23 */ /* 0x004fe20000010865 */
[-C--:B------:R-:W-:Y:S01]  /*c5f0*/  HMMA.16816.F32 R12, R64, R22.reuse, R12 ;  /* 0x00000016400c723c */ /* 0x080fe2000000180c */
[C---:B------:R-:W-:Y:S02]  /*c600*/  FMUL.FTZ R21, R69.reuse, R137 ;  /* 0x0000008945157220 */ /* 0x040fe40000410000 */
[----:B------:R2:W3:Y:S01]  /*c610*/  MUFU.EX2 R203, R2 ;  /* 0x0000000200cb7308 */ /* 0x0004e20000000800 */
[----:B------:R-:W-:Y:S02]  /*c620*/  IMAD.MOV.U32 R137, RZ, RZ, R91 ;  /* 0x000000ffff897224 */ /* 0x000fe400078e005b */
[----:B----4-:R-:W-:Y:S02]  /*c630*/  IMAD.MOV.U32 R129, RZ, RZ, R194 ;  /* 0x000000ffff817224 */ /* 0x010fe400078e00c2 */
[C---:B------:R-:W-:Y:S01]  /*c640*/  HMMA.16816.F32 R16, R76.reuse, R22, R16 ;  /* 0x000000164c10723c */ /* 0x040fe20000001810 */
[----:B------:R-:W-:Y:S03]  /*c650*/  FMUL.FTZ R20, R69, R136 ;  /* 0x0000008845147220 */ /* 0x000fe60000410000 */
[C---:B------:R-:W-:Y:S02]  /*c660*/  FMUL.FTZ R30, R0.reuse, R146 ;  /* 0x00000092001e7220 */ /* 0x040fe40000410000 */
[----:B------:R-:W-:Y:S02]  /*c670*/  FMUL.FTZ R31, R0, R147 ;  /* 0x00000093001f7220 */ /* 0x000fe40000410000 */
[C---:B------:R-:W-:Y:S04]  /*c680*/  FMUL.FTZ R22, R68.reuse, R138 ;  /* 0x0000008a44167220 */ /* 0x040fe80000410000 */
[C---:B------:R-:W-:Y:S02]  /*c690*/  FMUL.FTZ R23, R68.reuse, R139 ;  /* 0x0000008b44177220 */ /* 0x040fe40000410000 */
[----:B------:R-:W-:Y:S02]  /*c6a0*/  IMAD.MOV.U32 R194, RZ, RZ, R82 ;  /* 0x000000ffffc27224 */ /* 0x000fe400078e0052 */
[----:B------:R-:W-:Y:S02]  /*c6b0*/  IMAD.MOV.U32 R138, RZ, RZ, R90 ;  /* 0x000000ffff8a7224 */ /* 0x000fe400078e005a */
[----:B------:R-:W-:Y:S01]  /*c6c0*/  IMAD.MOV.U32 R146, RZ, RZ, R34 ;  /* 0x000000ffff927224 */ /* 0x000fe200078e0022 */
[-C--:B-1----:R-:W-:Y:S01]  /*c6d0*/  HMMA.16816.F32 R20, R76, R36.reuse, R20 ;  /* 0x000000244c14723c */ /* 0x082fe20000001814 */
[----:B--2---:R-:W-:Y:S02]  /*c6e0*/  FFMA.FTZ R2, R51, c[0x0][0x2d0], -R101 ;  /* 0x0000b40033027a23 */ /* 0x004fe40000010865 */
[C---:B------:R-:W-:Y:S02]  /*c6f0*/  FMUL.FTZ R34, R68.reuse, R150 ;  /* 0x0000009644227220 */ /* 0x040fe40000410000 */
[----:B------:R1:W2:Y:S01]  /*c700*/  MUFU.EX2 R41, R2 ;  /* 0x0000000200297308 */ /* 0x0002a20000000800 */
[----:B------:R-:W-:Y:S02]  /*c710*/  IMAD.MOV.U32 R147, RZ, RZ, R33 ;  /* 0x000000ffff937224 */ /* 0x000fe400078e0021 */
[C---:B------:R-:W-:Y:S01]  /*c720*/  HMMA.16816.F32 R24, R64.reuse, R36, R24 ;  /* 0x000000244018723c */ /* 0x040fe20000001818 */
[C---:B------:R-:W-:Y:S02]  /*c730*/  FMUL.FTZ R33, R69.reuse, R149 ;  /* 0x0000009545217220 */ /* 0x040fe40000410000 */
[----:B------:R-:W-:Y:S01]  /*c740*/  LDSM.16.MT88.4 R148, [R227+0x3100] ;  /* 0x00310000e394783b */ /* 0x000fe20000004200 */
[C---:B------:R-:W-:Y:S02]  /*c750*/  FMUL.FTZ R48, R69.reuse, R164 ;  /* 0x000000a445307220 */ /* 0x040fe40000410000 */
[----:B------:R-:W-:Y:S02]  /*c760*/  IMAD.MOV.U32 R164, RZ, RZ, R195 ;  /* 0x000000ffffa47224 */ /* 0x000fe400078e00c3 */
[-C--:B------:R-:W-:Y:S01]  /*c770*/  HMMA.16816.F32 R28, R64, R38.reuse, R28 ;  /* 0x00000026401c723c */ /* 0x080fe2000000181c */
[----:B---3--:R-:W-:Y:S03]  /*c780*/  IMAD.MOV.U32 R139, RZ, RZ, R203 ;  /* 0x000000ffff8b7224 */ /* 0x008fe600078e00cb */
[----:B------:R-:W-:Y:S02]  /*c790*/  IMAD.MOV.U32 R203, RZ, RZ, R83 ;  /* 0x000000ffffcb7224 */ /* 0x000fe400078e0053 */
[----:B------:R-:W3:Y:S01]  /*c7a0*/  LDSM.16.MT88.4 R80, [R226+0x100] ;  /* 0x00010000e250783b */ /* 0x000ee20000004200 */
[----:B------:R-:W-:Y:S01]  /*c7b0*/  FMUL.FTZ R51, R68, R167 ;  /* 0x000000a744337220 */ /* 0x000fe20000410000 */
[C---:B------:R-:W-:Y:S01]  /*c7c0*/  HMMA.16816.F32 R32, R76.reuse, R38, R32 ;  /* 0x000000264c20723c */ /* 0x040fe20000001820 */
[----:B------:R-:W-:Y:S03]  /*c7d0*/  FMUL.FTZ R37, R69, R153 ;  /* 0x0000009945257220 */ /* 0x000fe60000410000 */
[----:B------:R-:W-:Y:S02]  /*c7e0*/  FMUL.FTZ R43, R0, R159 ;  /* 0x0000009f002b7220 */ /* 0x000fe40000410000 */
[----:B-1----:R-:W-:Y:S02]  /*c7f0*/  FFMA.FTZ R2, R49, c[0x0][0x2d0], -R102 ;  /* 0x0000b40031027a23 */ /* 0x002fe40000010866 */
[C---:B------:R-:W-:Y:S02]  /*c800*/  FMUL.FTZ R39, R68.reuse, R155 ;  /* 0x0000009b44277220 */ /* 0x040fe40000410000 */
[----:B------:R1:W-:Y:S02]  /*c810*/  MUFU.EX2 R131, R2 ;  /* 0x0000000200837308 */ /* 0x0003e40000000800 */
[----:B------:R-:W-:Y:S02]  /*c820*/  FMUL.FTZ R38, R68, R154 ;  /* 0x0000009a44267220 */ /* 0x000fe40000410000 */
[----:B------:R-:W-:Y:S02]  /*c830*/  FMUL.FTZ R36, R69, R152 ;  /* 0x0000009845247220 */ /* 0x000fe40000410000 */
[----:B------:R-:W-:Y:S02]  /*c840*/  IMAD.MOV.U32 R195, RZ, RZ, R202 ;  /* 0x000000ffffc37224 */ /* 0x000fe400078e00ca */
[----:B------:R-:W-:Y:S02]  /*c850*/  IMAD.MOV.U32 R202, RZ, RZ, R212 ;  /* 0x000000ffffca7224 */ /* 0x000fe400078e00d4 */
[----:B------:R-:W-:Y:S01]  /*c860*/  IMAD.MOV.U32 R212, RZ, RZ, R194 ;  /* 0x000000ffffd47224 */ /* 0x000fe200078e00c2 */
[-C--:B------:R-:W-:Y:S01]  /*c870*/  HMMA.16816.F32 R36, R76, R52.reuse, R36 ;  /* 0x000000344c24723c */ /* 0x080fe20000001824 */
[----:B------:R-:W-:Y:S02]  /*c880*/  IMAD.MOV.U32 R194, RZ, RZ, R203 ;  /* 0x000000ffffc27224 */ /* 0x000fe400078e00cb */
[----:B------:R-:W-:Y:S02]  /*c890*/  IMAD.MOV.U32 R122, RZ, RZ, R212 ;  /* 0x000000ffff7a7224 */ /* 0x000fe400078e00d4 */
[----:B------:R-:W-:Y:S02]  /*c8a0*/  IMAD.MOV.U32 R203, RZ, RZ, R208 ;  /* 0x000000ffffcb7224 */ /* 0x000fe400078e00d0 */
[----:B------:R-:W-:Y:S02]  /*c8b0*/  IMAD.MOV.U32 R208, RZ, RZ, R87 ;  /* 0x000000ffffd07224 */ /* 0x000fe400078e0057 */
[----:B------:R-:W-:Y:S03]  /*c8c0*/  FMUL.FTZ R46, R0, R162 ;  /* 0x000000a2002e7220 */ /* 0x000fe60000410000 */
[----:B------:R-:W-:Y:S02]  /*c8d0*/  IMAD.MOV.U32 R132, RZ, RZ, R208 ;  /* 0x000000ffff847224 */ /* 0x000fe400078e00d0 */
[----:B-1----:R-:W-:Y:S02]  /*c8e0*/  FFMA.FTZ R2, R56, c[0x0][0x2d0], -R102 ;  /* 0x0000b40038027a23 */ /* 0x002fe40000010866 */
[----:B------:R-:W-:Y:S02]  /*c8f0*/  IMAD.MOV.U32 R123, RZ, RZ, R203 ;  /* 0x000000ffff7b7224 */ /* 0x000fe400078e00cb */
[----:B------:R1:W4:Y:S01]  /*c900*/  MUFU.EX2 R42, R2 ;  /* 0x00000002002a7308 */ /* 0x0003220000000800 */
[----:B------:R-:W-:Y:S02]  /*c910*/  IMAD.MOV.U32 R121, RZ, RZ, R202 ;  /* 0x000000ffff797224 */ /* 0x000fe400078e00ca */
[----:B------:R-:W-:Y:S02]  /*c920*/  IMAD.MOV.U32 R124, RZ, RZ, R196 ;  /* 0x000000ffff7c7224 */ /* 0x000fe400078e00c4 */
[C---:B------:R-:W-:Y:S02]  /*c930*/  FMUL.FTZ R45, R3.reuse, R161 ;  /* 0x000000a1032d7220 */ /* 0x040fe40000410000 */
[----:B------:R-:W-:Y:S02]  /*c940*/  IMAD.MOV.U32 R120, RZ, RZ, R195 ;  /* 0x000000ffff787224 */ /* 0x000fe400078e00c3 */
[----:B------:R-:W-:Y:S02]  /*c950*/  IMAD.MOV.U32 R136, RZ, RZ, R109 ;  /* 0x000000ffff887224 */ /* 0x000fe400078e006d */
[----:B------:R-:W-:Y:S02]  /*c960*/  IMAD.MOV.U32 R109, RZ, RZ, R194 ;  /* 0x000000ffff6d7224 */ /* 0x000fe400078e00c2 */
[----:B--2---:R-:W-:Y:S02]  /*c970*/  IMAD.MOV.U32 R145, RZ, RZ, R41 ;  /* 0x000000ffff917224 */ /* 0x004fe400078e0029 */
[----:B------:R-:W-:Y:S02]  /*c980*/  FMUL.FTZ R41, R3, R157 ;  /* 0x0000009d03297220 */ /* 0x000fe40000410000 */
[----:B------:R-:W-:Y:S02]  /*c990*/  FMUL.FTZ R49, R69, R165 ;  /* 0x000000a545317220 */ /* 0x000fe40000410000 */
[----:B------:R-:W-:Y:S02]  /*c9a0*/  FMUL.FTZ R56, R3, R172 ;  /* 0x000000ac03387220 */ /* 0x000fe40000410000 */
[----:B------:R-:W-:Y:S02]  /*c9b0*/  IMAD.MOV.U32 R167, RZ, RZ, R84 ;  /* 0x000000ffffa77224 */ /* 0x000fe400078e0054 */
[----:B------:R-:W-:Y:S02]  /*c9c0*/  FFMA.FTZ R109, R109, c[0x0][0x2d0], -R75 ;  /* 0x0000b4006d6d7a23 */ /* 0x000fe4000001084b */
[--C-:B-1----:R-:W-:Y:S02]  /*c9d0*/  FFMA.FTZ R2, R57, c[0x0][0x2d0], -R101.reuse ;  /* 0x0000b40039027a23 */ /* 0x102fe40000010865 */
[----:B----4-:R-:W-:Y:S02]  /*c9e0*/  IMAD.MOV.U32 R144, RZ, RZ, R42 ;  /* 0x000000ffff907224 */ /* 0x010fe400078e002a */
[----:B------:R1:W-:Y:S01]  /*c9f0*/  MUFU.EX2 R126, R2 ;  /* 0x00000002007e7308 */ /* 0x0003e20000000800 */
[C---:B------:R-:W-:Y:S02]  /*ca00*/  FMUL.FTZ R42, R0.reuse, R158 ;  /* 0x0000009e002a7220 */ /* 0x040fe40000410000 */
[----:B------:R-:W-:Y:S05]  /*ca10*/  FMUL.FTZ R57, R3, R173 ;  /* 0x000000ad03397220 */ /* 0x000fea0000410000 */
[C---:B------:R-:W-:Y:S07]  /*ca20*/  HMMA.16816.F32 R40, R64.reuse, R52, R40 ;  /* 0x000000344028723c */ /* 0x040fee0000001828 */
[C---:B------:R-:W-:Y:S01]  /*ca30*/  FMUL.FTZ R52, R69.reuse, R168 ;  /* 0x000000a845347220 */ /* 0x040fe20000410000 */
[-C--:B------:R-:W-:Y:S01]  /*ca40*/  HMMA.16816.F32 R44, R64, R54.reuse, R44 ;  /* 0x00000036402c723c */ /* 0x080fe2000000182c */
[----:B------:R-:W-:Y:S03]  /*ca50*/  FMUL.FTZ R53, R69, R169 ;  /* 0x000000a945357220 */ /* 0x000fe60000410000 */
[----:B-1----:R-:W-:Y:S04]  /*ca60*/  FFMA.FTZ R2, R59, c[0x0][0x2d0], -R101 ;  /* 0x0000b4003b027a23 */ /* 0x002fe80000010865 */
[----:B------:R1:W-:Y:S01]  /*ca70*/  MUFU.EX2 R130, R2 ;  /* 0x0000000200827308 */ /* 0x0003e20000000800 */
[----:B------:R-:W-:Y:S03]  /*ca80*/  FMUL.FTZ R59, R0, R175 ;  /* 0x000000af003b7220 */ /* 0x000fe60000410000 */
[--C-:B-1----:R-:W-:Y:S02]  /*ca90*/  FFMA.FTZ R2, R58, c[0x0][0x2d0], -R102.reuse ;  /* 0x0000b4003a027a23 */ /* 0x102fe40000010866 */
[----:B------:R-:W-:Y:S04]  /*caa0*/  FMUL.FTZ R58, R0, R174 ;  /* 0x000000ae003a7220 */ /* 0x000fe80000410000 */
[----:B------:R1:W-:Y:S02]  /*cab0*/  MUFU.EX2 R127, R2 ;  /* 0x00000002007f7308 */ /* 0x0003e40000000800 */
[----:B-1----:R-:W-:Y:S02]  /*cac0*/  FFMA.FTZ R2, R60, c[0x0][0x2d0], -R102 ;  /* 0x0000b4003c027a23 */ /* 0x002fe40000010866 */
[----:B------:R-:W-:Y:S06]  /*cad0*/  FMUL.FTZ R60, R3, R176 ;  /* 0x000000b0033c7220 */ /* 0x000fec0000410000 */
[----:B------:R1:W2:Y:S01]  /*cae0*/  MUFU.EX2 R50, R2 ;  /* 0x0000000200327308 */ /* 0x0002a20000000800 */
[----:B------:R-:W-:Y:S02]  /*caf0*/  IMAD.MOV.U32 R176, RZ, RZ, R197 ;  /* 0x000000ffffb07224 */ /* 0x000fe400078e00c5 */
[----:B-1----:R-:W-:Y:S02]  /*cb00*/  FFMA.FTZ R2, R62, c[0x0][0x2d0], -R75 ;  /* 0x0000b4003e027a23 */ /* 0x002fe4000001084b */
[----:B--2---:R-:W-:Y:S05]  /*cb10*/  IMAD.MOV.U32 R165, RZ, RZ, R50 ;  /* 0x000000ffffa57224 */ /* 0x004fea00078e0032 */
[----:B------:R1:W-:Y:S01]  /*cb20*/  MUFU.EX2 R107, R2 ;  /* 0x00000002006b7308 */ /* 0x0003e20000000800 */
[----:B------:R-:W-:Y:S02]  /*cb30*/  FMUL.FTZ R50, R68, R166 ;  /* 0x000000a644327220 */ /* 0x000fe40000410000 */
[----:B------:R-:W-:Y:S02]  /*cb40*/  IMAD.MOV.U32 R166, RZ, RZ, R85 ;  /* 0x000000ffffa67224 */ /* 0x000fe400078e0055 */
[----:B------:R-:W-:Y:S03]  /*cb50*/  FMUL.FTZ R62, R0, R178 ;  /* 0x000000b2003e7220 */ /* 0x000fe60000410000 */
[C---:B------:R-:W-:Y:S07]  /*cb60*/  HMMA.16816.F32 R48, R76.reuse, R54, R48 ;  /* 0x000000364c30723c */ /* 0x040fee0000001830 */
[C---:B------:R-:W-:Y:S02]  /*cb70*/  FMUL.FTZ R55, R68.reuse, R171 ;  /* 0x000000ab44377220 */ /* 0x040fe40000410000 */
[----:B------:R-:W-:Y:S07]  /*cb80*/  FMUL.FTZ R54, R68, R170 ;  /* 0x000000aa44367220 */ /* 0x000fee0000410000 */
[-C--:B---3--:R-:W-:Y:S01]  /*cb90*/  HMMA.16816.F32 R52, R76, R80.reuse, R52 ;  /* 0x000000504c34723c */ /* 0x088fe20000001834 */
[--C-:B-1----:R-:W-:Y:S02]  /*cba0*/  FFMA.FTZ R2, R86, c[0x0][0x2d0], -R75.reuse ;  /* 0x0000b40056027a23 */ /* 0x102fe4000001084b */
[----:B------:R-:W1:Y:S02]  /*cbb0*/  LDSM.16.MT88.4 R84, [R224+0x900] ;  /* 0x00090000e054783b */ /* 0x000e640000004200 */
[----:B------:R2:W-:Y:S03]  /*cbc0*/  MUFU.EX2 R116, R2 ;  /* 0x0000000200747308 */ /* 0x0005e60000000800 */
[C---:B------:R-:W-:Y:S07]  /*cbd0*/  HMMA.16816.F32 R56, R64.reuse, R80, R56 ;  /* 0x000000504038723c */ /* 0x040fee0000001838 */
[----:B------:R-:W-:Y:S02]  /*cbe0*/  F2FP.PACK_AB R80, R119, R231 ;  /* 0x000000e77750723e */ /* 0x000fe400000000ff */
[----:B------:R-:W-:Y:S03]  /*cbf0*/  F2FP.PACK_AB R81, R138, R230 ;  /* 0x000000e68a51723e */ /* 0x000fe600000000ff */
[--C-:B--2---:R-:W-:Y:S02]  /*cc00*/  FFMA.FTZ R2, R61, c[0x0][0x2d0], -R100.reuse ;  /* 0x0000b4003d027a23 */ /* 0x104fe40000010864 */
[----:B------:R-:W-:Y:S02]  /*cc10*/  FMUL.FTZ R61, R3, R177 ;  /* 0x000000b1033d7220 */ /* 0x000fe40000410000 */
[----:B------:R2:W-:Y:S02]  /*cc20*/  MUFU.EX2 R155, R2 ;  /* 0x00000002009b7308 */ /* 0x0005e40000000800 */
[--C-:B--2---:R-:W-:Y:S02]  /*cc30*/  FFMA.FTZ R2, R63, c[0x0][0x2d0], -R100.reuse ;  /* 0x0000b4003f027a23 */ /* 0x104fe40000010864 */
[----:B------:R-:W-:Y:S06]  /*cc40*/  FMUL.FTZ R63, R0, R179 ;  /* 0x000000b3003f7220 */ /* 0x000fec0000410000 */
[----:B------:R2:W-:Y:S01]  /*cc50*/  MUFU.EX2 R154, R2 ;  /* 0x00000002009a7308 */ /* 0x0005e20000000800 */
[-C--:B------:R-:W-:Y:S07]  /*cc60*/  HMMA.16816.F32 R60, R64, R82.reuse, R60 ;  /* 0x00000052403c723c */ /* 0x080fee000000183c */
[C---:B------:R-:W-:Y:S02]  /*cc70*/  FMUL.FTZ R64, R69.reuse, R180 ;  /* 0x000000b445407220 */ /* 0x040fe40000410000 */
[----:B------:R-:W-:Y:S03]  /*cc80*/  FMUL.FTZ R65, R69, R181 ;  /* 0x000000b545417220 */ /* 0x000fe60000410000 */
[C---:B------:R-:W-:Y:S02]  /*cc90*/  FMUL.FTZ R66, R68.reuse, R182 ;  /* 0x000000b644427220 */ /* 0x040fe40000410000 */
[----:B------:R-:W-:Y:S02]  /*cca0*/  FMUL.FTZ R67, R68, R183 ;  /* 0x000000b744437220 */ /* 0x000fe40000410000 */
[--C-:B--2---:R-:W-:Y:S05]  /*ccb0*/  FFMA.FTZ R2, R88, c[0x0][0x2d0], -R75.reuse ;  /* 0x0000b40058027a23 */ /* 0x104fea000001084b */
[----:B------:R-:W-:Y:S01]  /*ccc0*/  HMMA.16816.F32 R64, R76, R82, R64 ;  /* 0x000000524c40723c */ /* 0x000fe20000001840 */
[----:B------:R2:W-:Y:S06]  /*ccd0*/  MUFU.EX2 R110, R2 ;  /* 0x00000002006e7308 */ /* 0x0005ec0000000800 */
[----:B------:R-:W-:Y:S02]  /*cce0*/  F2FP.PACK_AB R76, R229, R233 ;  /* 0x000000e9e54c723e */ /* 0x000fe400000000ff */
[----:B------:R-:W-:Y:S03]  /*ccf0*/  F2FP.PACK_AB R77, R228, R232 ;  /* 0x000000e8e44d723e */ /* 0x000fe600000000ff */
[----:B------:R-:W-:Y:S02]  /*cd00*/  F2FP.PACK_AB R78, R176, R137 ;  /* 0x00000089b04e723e */ /* 0x000fe400000000ff */
[----:B------:R-:W-:Y:S02]  /*cd10*/  F2FP.PACK_AB R79, R143, R136 ;  /* 0x000000888f4f723e */ /* 0x000fe400000000ff */
[----:B------:R-:W-:Y:S02]  /*cd20*/  F2FP.PACK_AB R82, R142, R166 ;  /* 0x000000a68e52723e */ /* 0x000fe400000000ff */
[----:B------:R-:W-:Y:S03]  /*cd30*/  F2FP.PACK_AB R83, R141, R167 ;  /* 0x000000a78d53723e */ /* 0x000fe600000000ff */
[-C--:B-1----:R-:W-:Y:S01]  /*cd40*/  HMMA.16816.F32 R4, R76, R84.reuse, R4 ;  /* 0x000000544c04723c */ /* 0x082fe20000001804 */
[----:B--2---:R-:W-:Y:S02]  /*cd50*/  FFMA.FTZ R2, R89, c[0x0][0x2d0], -R75 ;  /* 0x0000b40059027a23 */ /* 0x004fe4000001084b */
[----:B------:R-:W1:Y:S05]  /*cd60*/  LDSM.16.MT88.4 R88, [R227+0x900] ;  /* 0x00090000e358783b */ /* 0x000e6a0000004200 */
[C---:B------:R-:W-:Y:S01]  /*cd70*/  HMMA.16816.F32 R8, R80.reuse, R84, R8 ;  /* 0x000000545008723c */ /* 0x040fe20000001808 */
[----:B------:R2:W-:Y:S07]  /*cd80*/  MUFU.EX2 R118, R2 ;  /* 0x0000000200767308 */ /* 0x0005ee0000000800 */
[-C--:B------:R-:W-:Y:S08]  /*cd90*/  HMMA.16816.F32 R12, R80, R86.reuse, R12 ;  /* 0x00000056500c723c */ /* 0x080ff0000000180c */
[C---:B------:R-:W-:Y:S01]  /*cda0*/  HMMA.16816.F32 R16, R76.reuse, R86, R16 ;  /* 0x000000564c10723c */ /* 0x040fe20000001810 */
[----:B------:R-:W-:Y:S03]  /*cdb0*/  LDSM.16.MT88.4 R84, [R226+0x900] ;  /* 0x00090000e254783b */ /* 0x000fe60000004200 */
[--C-:B--2---:R-:W-:Y:S04]  /*cdc0*/  FFMA.FTZ R2, R93, c[0x0][0x2d0], -R100.reuse ;  /* 0x0000b4005d027a23 */ /* 0x104fe80000010864 */
[----:B------:R2:W3:Y:S01]  /*cdd0*/  MUFU.EX2 R117, R2 ;  /* 0x0000000200757308 */ /* 0x0004e20000000800 */
[-C--:B-1----:R-:W-:Y:S08]  /*cde0*/  HMMA.16816.F32 R20, R76, R88.reuse, R20 ;  /* 0x000000584c14723c */ /* 0x082ff00000001814 */
[C---:B------:R-:W-:Y:S01]  /*cdf0*/  HMMA.16816.F32 R24, R80.reuse, R88, R24 ;  /* 0x000000585018723c */ /* 0x040fe20000001818 */
[--C-:B--2---:R-:W-:Y:S07]  /*ce00*/  FFMA.FTZ R2, R94, c[0x0][0x2d0], -R100.reuse ;  /* 0x0000b4005e027a23 */ /* 0x104fee0000010864 */
[-C--:B------:R-:W-:Y:S01]  /*ce10*/  HMMA.16816.F32 R28, R80, R90.reuse, R28 ;  /* 0x0000005a501c723c */ /* 0x080fe2000000181c */
[----:B------:R-:W-:Y:S01]  /*ce20*/  FFMA.FTZ R88, R104, c[0x0][0x2d0], -R101 ;  /* 0x0000b40068587a23 */ /* 0x000fe20000010865 */
[----:B------:R1:W-:Y:S02]  /*ce30*/  MUFU.EX2 R133, R2 ;  /* 0x0000000200857308 */ /* 0x0003e40000000800 */
[----:B------:R-:W-:Y:S02]  /*ce40*/  FFMA.FTZ R104, R249, c[0x0][0x2d0], -R100 ;  /* 0x0000b400f9687a23 */ /* 0x000fe40000010864 */
[----:B---3--:R-:W-:Y:S02]  /*ce50*/  IMAD.MOV.U32 R249, RZ, RZ, R117 ;  /* 0x000000fffff97224 */ /* 0x008fe400078e0075 */
[C---:B------:R-:W-:Y:S01]  /*ce60*/  HMMA.16816.F32 R32, R76.reuse, R90, R32 ;  /* 0x0000005a4c20723c */ /* 0x040fe20000001820 */
[----:B------:R-:W-:Y:S03]  /*ce70*/  IMAD.MOV.U32 R117, RZ, RZ, R108 ;  /* 0x000000ffff757224 */ /* 0x000fe600078e006c */
[----:B------:R2:W-:Y:S01]  /*ce80*/  MUFU.EX2 R157, R88 ;  /* 0x00000058009d7308 */ /* 0x0005e20000000800 */
[--C-:B------:R-:W-:Y:S02]  /*ce90*/  FFMA.FTZ R108, R204, c[0x0][0x2d0], -R101.reuse ;  /* 0x0000b400cc6c7a23 */ /* 0x100fe40000010865 */
[----:B------:R-:W-:Y:S02]  /*cea0*/  IMAD.MOV.U32 R204, RZ, RZ, R126 ;  /* 0x000000ffffcc7224 */ /* 0x000fe400078e007e */
[--C-:B-1----:R-:W-:Y:S02]  /*ceb0*/  FFMA.FTZ R2, R92, c[0x0][0x2d0], -R101.reuse ;  /* 0x0000b4005c027a23 */ /* 0x102fe40000010865 */
[----:B------:R-:W1:Y:S03]  /*cec0*/  LDSM.16.MT88.4 R92, [R225+0x900] ;  /* 0x00090000e15c783b */ /* 0x000e660000004200 */
[----:B------:R3:W-:Y:S05]  /*ced0*/  MUFU.EX2 R153, R2 ;  /* 0x0000000200997308 */ /* 0x0007ea0000000800 */
[----:B--2---:R-:W2:Y:S01]  /*cee0*/  LDSM.16.MT88.4 R88, [R224+0x1100] ;  /* 0x00110000e058783b */ /* 0x004ea20000004200 */
[----:B---3--:R-:W-:Y:S04]  /*cef0*/  FFMA.FTZ R2, R98, c[0x0][0x2d0], -R101 ;  /* 0x0000b40062027a23 */ /* 0x008fe80000010865 */
[----:B------:R3:W4:Y:S01]  /*cf00*/  MUFU.EX2 R159, R2 ;  /* 0x00000002009f7308 */ /* 0x0007220000000800 */
[-C--:B-1----:R-:W-:Y:S08]  /*cf10*/  HMMA.16816.F32 R36, R76, R92.reuse, R36 ;  /* 0x0000005c4c24723c */ /* 0x082ff00000001824 */
[C---:B------:R-:W-:Y:S01]  /*cf20*/  HMMA.16816.F32 R40, R80.reuse, R92, R40 ;  /* 0x0000005c5028723c */ /* 0x040fe20000001828 */
[--C-:B---3--:R-:W-:Y:S07]  /*cf30*/  FFMA.FTZ R2, R96, c[0x0][0x2d0], -R102.reuse ;  /* 0x0000b40060027a23 */ /* 0x108fee0000010866 */
[-C--:B------:R-:W-:Y:S01]  /*cf40*/  HMMA.16816.F32 R44, R80, R94.reuse, R44 ;  /* 0x0000005e502c723c */ /* 0x080fe2000000182c */
[----:B------:R-:W-:Y:S01]  /*cf50*/  FFMA.FTZ R92, R186, c[0x0][0x2d0], -R75 ;  /* 0x0000b400ba5c7a23 */ /* 0x000fe2000001084b */
[----:B------:R1:W-:Y:S02]  /*cf60*/  MUFU.EX2 R152, R2 ;  /* 0x0000000200987308 */ /* 0x0003e40000000800 */
[----:B------:R-:W-:Y:S02]  /*cf70*/  FFMA.FTZ R96, R106, c[0x0][0x2d0], -R102 ;  /* 0x0000b4006a607a23 */ /* 0x000fe40000010866 */
[--C-:B------:R-:W-:Y:S02]  /*cf80*/  FFMA.FTZ R106, R207, c[0x0][0x2d0], -R101.reuse ;  /* 0x0000b400cf6a7a23 */ /* 0x100fe40000010865 */
[C---:B------:R-:W-:Y:S01]  /*cf90*/  HMMA.16816.F32 R48, R76.reuse, R94, R48 ;  /* 0x0000005e4c30723c */ /* 0x040fe20000001830 */
[----:B------:R-:W-:Y:S03]  /*cfa0*/  IMAD.MOV.U32 R207, RZ, RZ, R128 ;  /* 0x000000ffffcf7224 */ /* 0x000fe600078e0080 */
[----:B------:R3:W-:Y:S04]  /*cfb0*/  MUFU.EX2 R163, R92 ;  /* 0x0000005c00a37308 */ /* 0x0007e80000000800 */
[-C--:B------:R-:W-:Y:S06]  /*cfc0*/  HMMA.16816.F32 R52, R76, R84.reuse, R52 ;  /* 0x000000544c34723c */ /* 0x080fec0000001834 */
[----:B------:R-:W-:Y:S02]  /*cfd0*/  MUFU.EX2 R160, R96 ;  /* 0x0000006000a07308 */ /* 0x000fe40000000800 */
[C---:B------:R-:W-:Y:S01]  /*cfe0*/  HMMA.16816.F32 R56, R80.reuse, R84, R56 ;  /* 0x000000545038723c */ /* 0x040fe20000001838 */
[----:B-1----:R-:W-:Y:S07]  /*cff0*/  FFMA.FTZ R2, R97, c[0x0][0x2d0], -R102 ;  /* 0x0000b40061027a23 */ /* 0x002fee0000010866 */
[-C--:B------:R-:W-:Y:S01]  /*d000*/  HMMA.16816.F32 R60, R80, R86.reuse, R60 ;  /* 0x00000056503c723c */ /* 0x080fe2000000183c */
[----:B------:R1:W1:Y:S01]  /*d010*/  MUFU.EX2 R158, R2 ;  /* 0x00000002009e7308 */ /* 0x0002620000000800 */
[----:B---3--:R-:W3:Y:S05]  /*d020*/  LDSM.16.MT88.4 R92, [R227+0x1100] ;  /* 0x00110000e35c783b */ /* 0x008eea0000004200 */
[----:B------:R-:W-:Y:S01]  /*d030*/  F2FP.PACK_AB R83, R165, R127 ;  /* 0x0000007fa553723e */ /* 0x000fe200000000ff */
[----:B------:R-:W-:Y:S01]  /*d040*/  HMMA.16816.F32 R64, R76, R86, R64 ;  /* 0x000000564c40723c */ /* 0x000fe20000001840 */
[----:B------:R-:W-:Y:S02]  /*d050*/  F2FP.PACK_AB R80, R145, R139 ;  /* 0x0000008b9150723e */ /* 0x000fe400000000ff */
[----:B------:R-:W-:Y:S01]  /*d060*/  MUFU.EX2 R174, R106 ;  /* 0x0000006a00ae7308 */ /* 0x000fe20000000800 */
[----:B------:R-:W-:Y:S01]  /*d070*/  F2FP.PACK_AB R81, R144, R131 ;  /* 0x000000839051723e */ /* 0x000fe200000000ff */
[----:B------:R-:W3:Y:S01]  /*d080*/  LDSM.16.MT88.4 R84, [R225+0x1100] ;  /* 0x00110000e154783b */ /* 0x000ee20000004200 */
[----:B------:R-:W-:Y:S02]  /*d090*/  F2FP.PACK_AB R82, R130, R126 ;  /* 0x0000007e8252723e */ /* 0x000fe400000000ff */
[----:B------:R-:W-:Y:S04]  /*d0a0*/  F2FP.PACK_AB R77, R146, R164 ;  /* 0x000000a4924d723e */ /* 0x000fe800000000ff */
[----:B------:R-:W-:Y:S02]  /*d0b0*/  F2FP.PACK_AB R76, R147, R140 ;  /* 0x0000008c934c723e */ /* 0x000fe400000000ff */
[----:B------:R-:W-:Y:S02]  /*d0c0*/  F2FP.PACK_AB R78, R128, R125 ;  /* 0x0000007d804e723e */ /* 0x000fe400000000ff */
[----:B------:R-:W-:Y:S01]  /*d0d0*/  F2FP.PACK_AB R79, R129, R124 ;  /* 0x0000007c814f723e */ /* 0x000fe200000000ff */
[----:B-1----:R-:W-:Y:S02]  /*d0e0*/  FFMA.FTZ R2, R105, c[0x0][0x2d0], -R101 ;  /* 0x0000b40069027a23 */ /* 0x002fe40000010865 */
[----:B------:R-:W-:Y:S02]  /*d0f0*/  FFMA.FTZ R105, R248, c[0x0][0x2d0], -R100 ;  /* 0x0000b400f8697a23 */ /* 0x000fe40000010864 */
[----:B------:R1:W1:Y:S01]  /*d100*/  MUFU.EX2 R212, R2 ;  /* 0x0000000200d47308 */ /* 0x0002620000000800 */
[----:B------:R-:W-:Y:S01]  /*d110*/  IMAD.MOV.U32 R248, RZ, RZ, R110 ;  /* 0x000000fffff87224 */ /* 0x000fe200078e006e */
[-C--:B--2---:R-:W-:Y:S01]  /*d120*/  HMMA.16816.F32 R4, R76, R88.reuse, R4 ;  /* 0x000000584c04723c */ /* 0x084fe20000001804 */
[----:B------:R-:W-:Y:S02]  /*d130*/  FFMA.FTZ R110, R222, c[0x0][0x2d0], -R100 ;  /* 0x0000b400de6e7a23 */ /* 0x000fe40000010864 */
[----:B------:R-:W-:Y:S05]  /*d140*/  IMAD.MOV.U32 R222, RZ, RZ, R116 ;  /* 0x000000ffffde7224 */ /* 0x000fea00078e0074 */
[C---:B------:R-:W-:Y:S01]  /*d150*/  HMMA.16816.F32 R8, R80.reuse, R88, R8 ;  /* 0x000000585008723c */ /* 0x040fe20000001808 */
[----:B------:R-:W-:Y:S07]  /*d160*/  MUFU.EX2 R186, R105 ;  /* 0x0000006900ba7308 */ /* 0x000fee0000000800 */
[-C--:B------:R-:W-:Y:S01]  /*d170*/  HMMA.16816.F32 R12, R80, R90.reuse, R12 ;  /* 0x0000005a500c723c */ /* 0x080fe2000000180c */
[--C-:B-1----:R-:W-:Y:S07]  /*d180*/  FFMA.FTZ R2, R103, c[0x0][0x2d0], -R102.reuse ;  /* 0x0000b40067027a23 */ /* 0x102fee0000010866 */
[C---:B------:R-:W-:Y:S01]  /*d190*/  HMMA.16816.F32 R16, R76.reuse, R90, R16 ;  /* 0x0000005a4c10723c */ /* 0x040fe20000001810 */
[----:B------:R-:W1:Y:S01]  /*d1a0*/  LDSM.16.MT88.4 R88, [R226+0x1100] ;  /* 0x00110000e258783b */ /* 0x000e620000004200 */
[----:B------:R2:W-:Y:S02]  /*d1b0*/  MUFU.EX2 R156, R2 ;  /* 0x00000002009c7308 */ /* 0x0005e40000000800 */
[----:B------:R-:W-:Y:S02]  /*d1c0*/  FFMA.FTZ R103, R123, c[0x0][0x2d0], -R75 ;  /* 0x0000b4007b677a23 */ /* 0x000fe4000001084b */
[----:B------:R-:W-:Y:S02]  /*d1d0*/  FFMA.FTZ R123, R198, c[0x0][0x2d0], -R101 ;  /* 0x0000b400c67b7a23 */ /* 0x000fe40000010865 */
[-C--:B---3--:R-:W-:Y:S01]  /*d1e0*/  HMMA.16816.F32 R20, R76, R92.reuse, R20 ;  /* 0x0000005c4c14723c */ /* 0x088fe20000001814 */
[----:B------:R-:W-:Y:S07]  /*d1f0*/  IMAD.MOV.U32 R198, RZ, RZ, R131 ;  /* 0x000000ffffc67224 */ /* 0x000fee00078e0083 */
[C---:B------:R-:W-:Y:S08]  /*d200*/  HMMA.16816.F32 R24, R80.reuse, R92, R24 ;  /* 0x0000005c5018723c */ /* 0x040ff00000001818 */
[-C--:B------:R-:W-:Y:S01]  /*d210*/  HMMA.16816.F32 R28, R80, R94.reuse, R28 ;  /* 0x0000005e501c723c */ /* 0x080fe2000000181c */
[--C-:B--2---:R-:W-:Y:S02]  /*d220*/  FFMA.FTZ R2, R99, c[0x0][0x2d0], -R102.reuse ;  /* 0x0000b40063027a23 */ /* 0x104fe40000010866 */
[----:B------:R-:W-:Y:S05]  /*d230*/  LDSM.16.MT88.4 R96, [R225+0x1900] ;  /* 0x00190000e160783b */ /* 0x000fea0000004200 */
[C---:B------:R-:W-:Y:S01]  /*d240*/  HMMA.16816.F32 R32, R76.reuse, R94, R32 ;  /* 0x0000005e4c20723c */ /* 0x040fe20000001820 */
[----:B------:R2:W3:Y:S02]  /*d250*/  MUFU.EX2 R210, R2 ;  /* 0x0000000200d27308 */ /* 0x0004e40000000800 */
[----:B------:R-:W-:Y:S05]  /*d260*/  LDSM.16.MT88.4 R92, [R227+0x1900] ;  /* 0x00190000e35c783b */ /* 0x000fea0000004200 */
[-C--:B------:R-:W-:Y:S08]  /*d270*/  HMMA.16816.F32 R36, R76, R84.reuse, R36 ;  /* 0x000000544c24723c */ /* 0x080ff00000001824 */
[C---:B------:R-:W-:Y:S08]  /*d280*/  HMMA.16816.F32 R40, R80.reuse, R84, R40 ;  /* 0x000000545028723c */ /* 0x040ff00000001828 */
[-C--:B------:R-:W-:Y:S01]  /*d290*/  HMMA.16816.F32 R44, R80, R86.reuse, R44 ;  /* 0x00000056502c723c */ /* 0x080fe2000000182c */
[--C-:B--2---:R-:W-:Y:S02]  /*d2a0*/  FFMA.FTZ R2, R187, c[0x0][0x2d0], -R75.reuse ;  /* 0x0000b400bb027a23 */ /* 0x104fe4000001084b */
[----:B------:R2:W-:Y:S05]  /*d2b0*/  MUFU.EX2 R187, R104 ;  /* 0x0000006800bb7308 */ /* 0x0005ea0000000800 */
[C---:B------:R-:W-:Y:S01]  /*d2c0*/  HMMA.16816.F32 R48, R76.reuse, R86, R48 ;  /* 0x000000564c30723c */ /* 0x040fe20000001830 */
[----:B------:R-:W3:Y:S04]  /*d2d0*/  LDSM.16.MT88.4 R84, [R224+0x1900] ;  /* 0x00190000e054783b */ /* 0x000ee80000004200 */
[----:B------:R4:W-:Y:S03]  /*d2e0*/  MUFU.EX2 R208, R2 ;  /* 0x0000000200d07308 */ /* 0x0009e60000000800 */
[-C--:B-1----:R-:W-:Y:S08]  /*d2f0*/  HMMA.16816.F32 R52, R76, R88.reuse, R52 ;  /* 0x000000584c34723c */ /* 0x082ff00000001834 */
[C---:B------:R-:W-:Y:S01]  /*d300*/  HMMA.16816.F32 R56, R80.reuse, R88, R56 ;  /* 0x000000585038723c */ /* 0x040fe20000001838 */
[----:B--2---:R-:W-:Y:S03]  /*d310*/  FFMA.FTZ R104, R250, c[0x0][0x2d0], -R102 ;  /* 0x0000b400fa687a23 */ /* 0x004fe60000010866 */
[----:B------:R-:W-:Y:S04]  /*d320*/  IMAD.MOV.U32 R250, RZ, RZ, R166 ;  /* 0x000000fffffa7224 */ /* 0x000fe800078e00a6 */
[-C--:B------:R-:W-:Y:S01]  /*d330*/  HMMA.16816.F32 R60, R80, R90.reuse, R60 ;  /* 0x0000005a503c723c */ /* 0x080fe2000000183c */
[----:B------:R-:W-:Y:S03]  /*d340*/  FFMA.FTZ R88, R132, c[0x0][0x2d0], -R75 ;  /* 0x0000b40084587a23 */ /* 0x000fe6000001084b */
[--C-:B----4-:R-:W-:Y:S03]  /*d350*/  FFMA.FTZ R2, R112, c[0x0][0x2d0], -R100.reuse ;  /* 0x0000b40070027a23 */ /* 0x110fe60000010864 */
[----:B------:R-:W-:Y:S01]  /*d360*/  F2FP.PACK_AB R80, R159, R153 ;  /* 0x000000999f50723e */ /* 0x000fe200000000ff */
[----:B------:R-:W-:Y:S01]  /*d370*/  HMMA.16816.F32 R64, R76, R90, R64 ;  /* 0x0000005a4c40723c */ /* 0x000fe20000001840 */
[----:B------:R1:W-:Y:S03]  /*d380*/  MUFU.EX2 R162, R2 ;  /* 0x0000000200a27308 */ /* 0x0003e60000000800 */
[--C-:B------:R-:W-:Y:S01]  /*d390*/  FFMA.FTZ R112, R221, c[0x0][0x2d0], -R100.reuse ;  /* 0x0000b400dd707a23 */ /* 0x100fe20000010864 */
[----:B------:R-:W-:Y:S01]  /*d3a0*/  F2FP.PACK_AB R81, R158, R152 ;  /* 0x000000989e51723e */ /* 0x000fe200000000ff */
[----:B------:R-:W-:Y:S01]  /*d3b0*/  IMAD.MOV.U32 R221, RZ, RZ, R107 ;  /* 0x000000ffffdd7224 */ /* 0x000fe200078e006b */
[----:B------:R-:W-:Y:S01]  /*d3c0*/  F2FP.PACK_AB R77, R154, R155 ;  /* 0x0000009b9a4d723e */ /* 0x000fe200000000ff */
[----:B------:R-:W-:Y:S01]  /*d3d0*/  FFMA.FTZ R107, R206, c[0x0][0x2d0], -R101 ;  /* 0x0000b400ce6b7a23 */ /* 0x000fe20000010865 */
[----:B------:R-:W-:Y:S03]  /*d3e0*/  F2FP.PACK_AB R82, R212, R157 ;  /* 0x0000009dd452723e */ /* 0x000fe600000000ff */
[----:B------:R-:W-:Y:S01]  /*d3f0*/  F2FP.PACK_AB R76, R222, R221 ;  /* 0x000000ddde4c723e */ /* 0x000fe200000000ff */
[----:B------:R-:W-:Y:S01]  /*d400*/  IMAD.MOV.U32 R206, RZ, RZ, R127 ;  /* 0x000000ffffce7224 */ /* 0x000fe200078e007f */
[----:B---3--:R-:W-:Y:S01]  /*d410*/  F2FP.PACK_AB R83, R210, R156 ;  /* 0x0000009cd253723e */ /* 0x008fe200000000ff */
[--C-:B-1----:R-:W-:Y:S02]  /*d420*/  FFMA.FTZ R2, R184, c[0x0][0x2d0], -R100.reuse ;  /* 0x0000b400b8027a23 */ /* 0x102fe40000010864 */
[----:B------:R-:W-:Y:S10]  /*d430*/  MUFU.EX2 R184, R108 ;  /* 0x0000006c00b87308 */ /* 0x000ff40000000800 */
[----:B------:R1:W-:Y:S02]  /*d440*/  MUFU.EX2 R205, R2 ;  /* 0x0000000200cd7308 */ /* 0x0003e40000000800 */
[--C-:B-1----:R-:W-:Y:S08]  /*d450*/  FFMA.FTZ R2, R192, c[0x0][0x2d0], -R75.reuse ;  /* 0x0000b400c0027a23 */ /* 0x102ff0000001084b */
[----:B------:R1:W-:Y:S02]  /*d460*/  MUFU.EX2 R203, R2 ;  /* 0x0000000200cb7308 */ /* 0x0003e40000000800 */
[----:B-1----:R-:W-:Y:S08]  /*d470*/  FFMA.FTZ R2, R193, c[0x0][0x2d0], -R75 ;  /* 0x0000b400c1027a23 */ /* 0x002ff0000001084b */
[----:B------:R1:W-:Y:S02]  /*d480*/  MUFU.EX2 R202, R2 ;  /* 0x0000000200ca7308 */ /* 0x0003e40000000800 */
[--C-:B-1----:R-:W-:Y:S08]  /*d490*/  FFMA.FTZ R2, R188, c[0x0][0x2d0], -R100.reuse ;  /* 0x0000b400bc027a23 */ /* 0x102ff00000010864 */
[----:B------:R1:W-:Y:S10]  /*d4a0*/  MUFU.EX2 R188, R88 ;  /* 0x0000005800bc7308 */ /* 0x0003f40000000800 */
[----:B------:R2:W-:Y:S01]  /*d4b0*/  MUFU.EX2 R197, R2 ;  /* 0x0000000200c57308 */ /* 0x0005e20000000800 */
[----:B-1----:R-:W1:Y:S01]  /*d4c0*/  LDSM.16.MT88.4 R88, [R226+0x1900] ;  /* 0x00190000e258783b */ /* 0x002e620000004200 */
[----:B--2---:R-:W-:Y:S08]  /*d4d0*/  FFMA.FTZ R2, R189, c[0x0][0x2d0], -R100 ;  /* 0x0000b400bd027a23 */ /* 0x004ff00000010864 */
[----:B------:R-:W-:Y:S10]  /*d4e0*/  MUFU.EX2 R189, R103 ;  /* 0x0000006700bd7308 */ /* 0x000ff40000000800 */
[----:B------:R2:W-:Y:S02]  /*d4f0*/  MUFU.EX2 R196, R2 ;  /* 0x0000000200c47308 */ /* 0x0005e40000000800 */
[--C-:B--2---:R-:W-:Y:S08]  /*d500*/  FFMA.FTZ R2, R115, c[0x0][0x2d0], -R101.reuse ;  /* 0x0000b40073027a23 */ /* 0x104ff00000010865 */
[----:B------:R2:W-:Y:S02]  /*d510*/  MUFU.EX2 R161, R2 ;  /* 0x0000000200a17308 */ /* 0x0005e40000000800 */
[----:B--2---:R-:W-:Y:S08]  /*d520*/  FFMA.FTZ R2, R185, c[0x0][0x2d0], -R101 ;  /* 0x0000b400b9027a23 */ /* 0x004ff00000010865 */
[----:B------:R2:W-:Y:S10]  /*d530*/  MUFU.EX2 R185, R107 ;  /* 0x0000006b00b97308 */ /* 0x0005f40000000800 */
[----:B------:R3:W-:Y:S01]  /*d540*/  MUFU.EX2 R195, R2 ;  /* 0x0000000200c37308 */ /* 0x0007e20000000800 */
[--C-:B--2---:R-:W-:Y:S02]  /*d550*/  FFMA.FTZ R107, R246, c[0x0][0x2d0], -R102.reuse ;  /* 0x0000b400f66b7a23 */ /* 0x104fe40000010866 */
[--C-:B---3--:R-:W-:Y:S02]  /*d560*/  FFMA.FTZ R2, R111, c[0x0][0x2d0], -R102.reuse ;  /* 0x0000b4006f027a23 */ /* 0x108fe40000010866 */
[----:B------:R-:W-:Y:S05]  /*d570*/  FFMA.FTZ R111, R122, c[0x0][0x2d0], -R75 ;  /* 0x0000b4007a6f7a23 */ /* 0x000fea000001084b */
[----:B------:R2:W-:Y:S01]  /*d580*/  MUFU.EX2 R194, R2 ;  /* 0x0000000200c27308 */ /* 0x0005e20000000800 */
[----:B------:R-:W-:Y:S02]  /*d590*/  FFMA.FTZ R122, R200, c[0x0][0x2d0], -R101 ;  /* 0x0000b400c87a7a23 */ /* 0x000fe40000010865 */
[----:B------:R-:W-:Y:S02]  /*d5a0*/  IMAD.MOV.U32 R200, RZ, RZ, R125 ;  /* 0x000000ffffc87224 */ /* 0x000fe400078e007d */
[--C-:B--2---:R-:W-:Y:S05]  /*d5b0*/  FFMA.FTZ R2, R191, c[0x0][0x2d0], -R101.reuse ;  /* 0x0000b400bf027a23 */ /* 0x104fea0000010865 */
[----:B------:R2:W-:Y:S02]  /*d5c0*/  MUFU.EX2 R192, R2 ;  /* 0x0000000200c07308 */ /* 0x0005e40000000800 */
[----:B--2---:R-:W-:Y:S08]  /*d5d0*/  FFMA.FTZ R2, R190, c[0x0][0x2d0], -R101 ;  /* 0x0000b400be027a23 */ /* 0x004ff00000010865 */
[----:B------:R2:W-:Y:S02]  /*d5e0*/  MUFU.EX2 R193, R2 ;  /* 0x0000000200c17308 */ /* 0x0005e40000000800 */
[----:B--2---:R-:W-:Y:S02]  /*d5f0*/  FFMA.FTZ R2, R114, c[0x0][0x2d0], -R102 ;  /* 0x0000b40072027a23 */ /* 0x004fe40000010866 */
[----:B------:R-:W-:Y:S06]  /*d600*/  FFMA.FTZ R114, R121, c[0x0][0x2d0], -R75 ;  /* 0x0000b40079727a23 */ /* 0x000fec000001084b */
[----:B------:R2:W-:Y:S01]  /*d610*/  MUFU.EX2 R171, R2 ;  /* 0x0000000200ab7308 */ /* 0x0005e20000000800 */
[----:B------:R-:W-:Y:S02]  /*d620*/  FFMA.FTZ R121, R201, c[0x0][0x2d0], -R101 ;  /* 0x0000b400c9797a23 */ /* 0x000fe40000010865 */
[----:B------:R-:W-:Y:S07]  /*d630*/  IMAD.MOV.U32 R201, RZ, RZ, R124 ;  /* 0x000000ffffc97224 */ /* 0x000fee00078e007c */
[----:B------:R-:W-:Y:S01]  /*d640*/  MUFU.EX2 R103, R121 ;  /* 0x0000007900677308 */ /* 0x000fe20000000800 */
[----:B--2---:R-:W-:Y:S09]  /*d650*/  FFMA.FTZ R2, R113, c[0x0][0x2d0], -R102 ;  /* 0x0000b40071027a23 */ /* 0x004ff20000010866 */
[----:B------:R2:W-:Y:S02]  /*d660*/  MUFU.EX2 R170, R2 ;  /* 0x0000000200aa7308 */ /* 0x0005e40000000800 */
[--C-:B--2---:R-:W-:Y:S08]  /*d670*/  FFMA.FTZ R2, R135, c[0x0][0x2d0], -R75.reuse ;  /* 0x0000b40087027a23 */ /* 0x104ff0000001084b */
[----:B------:R2:W-:Y:S02]  /*d680*/  MUFU.EX2 R169, R2 ;  /* 0x0000000200a97308 */ /* 0x0005e40000000800 */
[--C-:B--2---:R-:W-:Y:S02]  /*d690*/  FFMA.FTZ R2, R134, c[0x0][0x2d0], -R75.reuse ;  /* 0x0000b40086027a23 */ /* 0x104fe4000001084b */
[----:B------:R-:W-:Y:S06]  /*d6a0*/  FFMA.FTZ R75, R120, c[0x0][0x2d0], -R75 ;  /* 0x0000b400784b7a23 */ /* 0x000fec000001084b */
[----:B------:R2:W-:Y:S01]  /*d6b0*/  MUFU.EX2 R191, R2 ;  /* 0x0000000200bf7308 */ /* 0x0005e20000000800 */
[--C-:B------:R-:W-:Y:S02]  /*d6c0*/  FFMA.FTZ R120, R220, c[0x0][0x2d0], -R100.reuse ;  /* 0x0000b400dc787a23 */ /* 0x100fe40000010864 */
[----:B------:R-:W-:Y:S07]  /*d6d0*/  IMAD.MOV.U32 R220, RZ, RZ, R165 ;  /* 0x000000ffffdc7224 */ /* 0x000fee00078e00a5 */
[----:B------:R-:W-:Y:S10]  /*d6e0*/  MUFU.EX2 R108, R75 ;  /* 0x0000004b006c7308 */ /* 0x000ff40000000800 */
[----:B------:R-:W-:Y:S01]  /*d6f0*/  MUFU.EX2 R106, R120 ;  /* 0x00000078006a7308 */ /* 0x000fe20000000800 */
[--C-:B--2---:R-:W-:Y:S02]  /*d700*/  FFMA.FTZ R2, R214, c[0x0][0x2d0], -R100.reuse ;  /* 0x0000b400d6027a23 */ /* 0x104fe40000010864 */
[----:B------:R-:W-:Y:S02]  /*d710*/  IMAD.MOV.U32 R214, RZ, RZ, R133 ;  /* 0x000000ffffd67224 */ /* 0x000fe400078e0085 */
[----:B------:R-:W-:Y:S05]  /*d720*/  LDSM.16.MT88.4 R132, [R224+0x3100] ;  /* 0x00310000e084783b */ /* 0x000fea0000004200 */
[----:B------:R2:W-:Y:S01]  /*d730*/  MUFU.EX2 R168, R2 ;  /* 0x0000000200a87308 */ /* 0x0005e20000000800 */
[----:B------:R-:W-:Y:S01]  /*d740*/  F2FP.PACK_AB R79, R214, R249 ;  /* 0x000000f9d64f723e */ /* 0x000fe200000000ff */
[----:B--2---:R-:W-:Y:S02]  /*d750*/  FFMA.FTZ R2, R223, c[0x0][0x2d0], -R100 ;  /* 0x0000b400df027a23 */ /* 0x004fe40000010864 */
[----:B------:R-:W-:Y:S02]  /*d760*/  IMAD.MOV.U32 R223, RZ, RZ, R118 ;  /* 0x000000ffffdf7224 */ /* 0x000fe400078e0076 */
[----:B------:R-:W2:Y:S01]  /*d770*/  LDL.LU R118, [R1+0x28] ;  /* 0x0000280001767983 */ /* 0x000ea20000300800 */
[----:B------:R-:W-:Y:S03]  /*d780*/  FFMA.FTZ R100, R219, c[0x0][0x2d0], -R100 ;  /* 0x0000b400db647a23 */ /* 0x000fe60000010864 */
[----:B------:R3:W-:Y:S01]  /*d790*/  MUFU.EX2 R190, R2 ;  /* 0x0000000200be7308 */ /* 0x0007e20000000800 */
[----:B------:R-:W-:Y:S01]  /*d7a0*/  F2FP.PACK_AB R78, R223, R248 ;  /* 0x000000f8df4e723e */ /* 0x000fe200000000ff */
[----:B------:R-:W4:Y:S01]  /*d7b0*/  LDL.LU R116, [R1+0x2c] ;  /* 0x00002c0001747983 */ /* 0x000f220000300800 */
[----:B------:R-:W-:Y:S03]  /*d7c0*/  IMAD.MOV.U32 R219, RZ, RZ, R130 ;  /* 0x000000ffffdb7224 */ /* 0x000fe600078e0082 */
[----:B------:R-:W4:Y:S02]  /*d7d0*/  LDL.LU R115, [R1+0x34] ;  /* 0x0000340001737983 */ /* 0x000f240000300800 */
[-C--:B------:R-:W-:Y:S02]  /*d7e0*/  HMMA.16816.F32 R4, R76, R84.reuse, R4 ;  /* 0x000000544c04723c */ /* 0x080fe40000001804 */
[----:B------:R-:W4:Y:S01]  /*d7f0*/  LDL.LU R113, [R1+0x30] ;  /* 0x0000300001717983 */ /* 0x000f220000300800 */
[----:B------:R-:W1:Y:S05]  /*d800*/  MUFU.EX2 R105, R100 ;  /* 0x0000006400697308 */ /* 0x000e6a0000000800 */
[C---:B------:R-:W-:Y:S05]  /*d810*/  HMMA.16816.F32 R8, R80.reuse, R84, R8 ;  /* 0x000000545008723c */ /* 0x040fea0000001808 */
[----:B------:R-:W1:Y:S03]  /*d820*/  MUFU.EX2 R100, R122 ;  /* 0x0000007a00647308 */ /* 0x000e660000000800 */
[-C--:B------:R-:W-:Y:S01]  /*d830*/  HMMA.16816.F32 R12, R80, R86.reuse, R12 ;  /* 0x00000056500c723c */ /* 0x080fe2000000180c */
[--C-:B---3--:R-:W-:Y:S03]  /*d840*/  FFMA.FTZ R2, R209, c[0x0][0x2d0], -R101.reuse ;  /* 0x0000b400d1027a23 */ /* 0x108fe60000010865 */
[----:B------:R-:W-:Y:S02]  /*d850*/  FFMA.FTZ R101, R199, c[0x0][0x2d0], -R101 ;  /* 0x0000b400c7657a23 */ /* 0x000fe40000010865 */
[----:B------:R-:W-:Y:S01]  /*d860*/  IMAD.MOV.U32 R199, RZ, RZ, R139 ;  /* 0x000000ffffc77224 */ /* 0x000fe200078e008b */
[----:B------:R3:W-:Y:S01]  /*d870*/  MUFU.EX2 R175, R2 ;  /* 0x0000000200af7308 */ /* 0x0007e20000000800 */
[C---:B------:R-:W-:Y:S01]  /*d880*/  HMMA.16816.F32 R16, R76.reuse, R86, R16 ;  /* 0x000000564c10723c */ /* 0x040fe20000001810 */
[----:B------:R-:W3:Y:S03]  /*d890*/  LDSM.16.MT88.4 R84, [R224+0x2100] ;  /* 0x00210000e054783b */ /* 0x000ee60000004200 */
[----:B-1----:R-:W-:Y:S01]  /*d8a0*/  F2FP.PACK_AB R183, R105, R106 ;  /* 0x0000006a69b7723e */ /* 0x002fe200000000ff */
[----:B------:R-:W-:Y:S03]  /*d8b0*/  IMAD.MOV.U32 R209, RZ, RZ, R129 ;  /* 0x000000ffffd17224 */ /* 0x000fe600078e0081 */
[-C--:B------:R-:W-:Y:S01]  /*d8c0*/  HMMA.16816.F32 R20, R76, R92.reuse, R20 ;  /* 0x0000005c4c14723c */ /* 0x080fe20000001814 */
[----:B------:R-:W-:Y:S07]  /*d8d0*/  MUFU.EX2 R101, R101 ;  /* 0x0000006500657308 */ /* 0x000fee0000000800 */
[C---:B------:R-:W-:Y:S01]  /*d8e0*/  HMMA.16816.F32 R24, R80.reuse, R92, R24 ;  /* 0x0000005c5018723c */ /* 0x040fe20000001818 */
[----:B---3--:R-:W-:Y:S07]  /*d8f0*/  FFMA.FTZ R2, R215, c[0x0][0x2d0], -R102 ;  /* 0x0000b400d7027a23 */ /* 0x008fee0000010866 */
[-C--:B------:R-:W-:Y:S01]  /*d900*/  HMMA.16816.F32 R28, R80, R94.reuse, R28 ;  /* 0x0000005e501c723c */ /* 0x080fe2000000181c */
[----:B------:R-:W-:Y:S01]  /*d910*/  IMAD.MOV.U32 R215, RZ, RZ, R164 ;  /* 0x000000ffffd77224 */ /* 0x000fe200078e00a4 */
[----:B------:R1:W-:Y:S06]  /*d920*/  MUFU.EX2 R173, R2 ;  /* 0x0000000200ad7308 */ /* 0x0003ec0000000800 */
[C---:B------:R-:W-:Y:S01]  /*d930*/  HMMA.16816.F32 R32, R76.reuse, R94, R32 ;  /* 0x0000005e4c20723c */ /* 0x040fe20000001820 */
[----:B------:R-:W3:Y:S07]  /*d940*/  LDSM.16.MT88.4 R92, [R227+0x2100] ;  /* 0x00210000e35c783b */ /* 0x000eee0000004200 */
[-C--:B------:R-:W-:Y:S08]  /*d950*/  HMMA.16816.F32 R36, R76, R96.reuse, R36 ;  /* 0x000000604c24723c */ /* 0x080ff00000001824 */
[C---:B------:R-:W-:Y:S01]  /*d960*/  HMMA.16816.F32 R40, R80.reuse, R96, R40 ;  /* 0x000000605028723c */ /* 0x040fe20000001828 */
[----:B-1----:R-:W-:Y:S03]  /*d970*/  FFMA.FTZ R2, R218, c[0x0][0x2d0], -R102 ;  /* 0x0000b400da027a23 */ /* 0x002fe60000010866 */
[----:B------:R-:W-:Y:S01]  /*d980*/  IMAD.MOV.U32 R218, RZ, RZ, R176 ;  /* 0x000000ffffda7224 */ /* 0x000fe200078e00b0 */
[----:B------:R-:W-:Y:S03]  /*d990*/  F2FP.PACK_AB R176, R100, R103 ;  /* 0x0000006764b0723e */ /* 0x000fe600000000ff */
[-C--:B------:R-:W-:Y:S01]  /*d9a0*/  HMMA.16816.F32 R44, R80, R98.reuse, R44 ;  /* 0x00000062502c723c */ /* 0x080fe2000000182c */
[----:B------:R1:W-:Y:S07]  /*d9b0*/  MUFU.EX2 R172, R2 ;  /* 0x0000000200ac7308 */ /* 0x0003ee0000000800 */
[C---:B------:R-:W-:Y:S01]  /*d9c0*/  HMMA.16816.F32 R48, R76.reuse, R98, R48 ;  /* 0x000000624c30723c */ /* 0x040fe20000001830 */
[----:B------:R-:W2:Y:S07]  /*d9d0*/  LDSM.16.MT88.4 R96, [R225+0x2100] ;  /* 0x00210000e160783b */ /* 0x000eae0000004200 */
[-C--:B------:R-:W-:Y:S08]  /*d9e0*/  HMMA.16816.F32 R52, R76, R88.reuse, R52 ;  /* 0x000000584c34723c */ /* 0x080ff00000001834 */
[C---:B------:R-:W-:Y:S01]  /*d9f0*/  HMMA.16816.F32 R56, R80.reuse, R88, R56 ;  /* 0x000000585038723c */ /* 0x040fe20000001838 */
[--C-:B-1----:R-:W-:Y:S03]  /*da00*/  FFMA.FTZ R2, R117, c[0x0][0x2d0], -R102.reuse ;  /* 0x0000b40075027a23 */ /* 0x102fe60000010866 */
[--C-:B------:R-:W-:Y:S04]  /*da10*/  FFMA.FTZ R117, R243, c[0x0][0x2d0], -R102.reuse ;  /* 0x0000b400f3757a23 */ /* 0x100fe80000010866 */
[-C--:B------:R-:W-:Y:S07]  /*da20*/  HMMA.16816.F32 R60, R80, R90.reuse, R60 ;  /* 0x0000005a503c723c */ /* 0x080fee000000183c */
[--C-:B------:R-:W-:Y:S01]  /*da30*/  FFMA.FTZ R80, R252, c[0x0][0x2d0], -R102.reuse ;  /* 0x0000b400fc507a23 */ /* 0x100fe20000010866 */
[----:B------:R-:W-:Y:S01]  /*da40*/  HMMA.16816.F32 R64, R76, R90, R64 ;  /* 0x0000005a4c40723c */ /* 0x000fe20000001840 */
[----:B------:R-:W-:Y:S01]  /*da50*/  F2FP.PACK_AB R81, R194, R160 ;  /* 0x000000a0c251723e */ /* 0x000fe200000000ff */
[----:B------:R-:W1:Y:S02]  /*da60*/  LDSM.16.MT88.4 R88, [R226+0x2100] ;  /* 0x00210000e258783b */ /* 0x000e640000004200 */
[----:B------:R-:W-:Y:S01]  /*da70*/  F2FP.PACK_AB R82, R193, R192 ;  /* 0x000000c0c152723e */ /* 0x000fe200000000ff */
[----:B------:R-:W-:Y:S01]  /*da80*/  IMAD.MOV.U32 R252, RZ, RZ, R167 ;  /* 0x000000fffffc7224 */ /* 0x000fe200078e00a7 */
[----:B------:R-:W-:Y:S01]  /*da90*/  F2FP.PACK_AB R83, R170, R171 ;  /* 0x000000abaa53723e */ /* 0x000fe200000000ff */
[----:B------:R-:W-:Y:S01]  /*daa0*/  FFMA.FTZ R102, R74, c[0x0][0x2d0], -R102 ;  /* 0x0000b4004a667a23 */ /* 0x000fe20000010866 */
[----:B------:R-:W-:Y:S02]  /*dab0*/  F2FP.PACK_AB R76, R208, R163 ;  /* 0x000000a3d04c723e */ /* 0x000fe400000000ff */
[----:B------:R-:W-:Y:S02]  /*dac0*/  LDSM.16.MT88.4 R164, [R225+0x3100] ;  /* 0x00310000e1a4783b */ /* 0x000fe40000004200 */
[----:B------:R-:W-:Y:S01]  /*dad0*/  F2FP.PACK_AB R77, R205, R162 ;  /* 0x000000a2cd4d723e */ /* 0x000fe200000000ff */
[----:B------:R-:W-:Y:S01]  /*dae0*/  MUFU.EX2 R102, R102 ;  /* 0x0000006600667308 */ /* 0x000fe20000000800 */
[----:B------:R-:W-:Y:S02]  /*daf0*/  F2FP.PACK_AB R78, R202, R203 ;  /* 0x000000cbca4e723e */ /* 0x000fe400000000ff */
[----:B------:R-:W-:Y:S07]  /*db00*/  F2FP.PACK_AB R79, R196, R197 ;  /* 0x000000c5c44f723e */ /* 0x000fee00000000ff */
[-C--:B------:R-:W-:Y:S01]  /*db10*/  HMMA.16816.F32 R4, R76, R84.reuse, R4 ;  /* 0x000000544c04723c */ /* 0x080fe20000001804 */
[----:B--2---:R-:W-:Y:S02]  /*db20*/  FFMA.FTZ R69, R69, R118, R251 ;  /* 0x0000007645457223 */ /* 0x004fe400000100fb */
[----:B------:R2:W-:Y:S01]  /*db30*/  MUFU.EX2 R118, R2 ;  /* 0x0000000200767308 */ /* 0x0005e20000000800 */
[----:B----4-:R-:W-:Y:S02]  /*db40*/  FFMA.FTZ R68, R68, R116, R216 ;  /* 0x0000007444447223 */ /* 0x010fe400000100d8 */
[----:B------:R-:W-:Y:S02]  /*db50*/  FADD.FTZ R69, R247, R69 ;  /* 0x00000045f7457221 */ /* 0x000fe40000010000 */
[----:B------:R-:W-:Y:S04]  /*db60*/  FADD.FTZ R68, R244, R68 ;  /* 0x00000044f4447221 */ /* 0x000fe80000010000 */
[----:B------:R-:W-:Y:S01]  /*db70*/  FFMA.FTZ R3, R3, R115, R213 ;  /* 0x0000007303037223 */ /* 0x000fe200000100d5 */
[----:B------:R4:W-:Y:S01]  /*db80*/  MUFU.EX2 R116, R80 ;  /* 0x0000005000747308 */ /* 0x0009e20000000800 */
[----:B------:R-:W-:Y:S02]  /*db90*/  FADD.FTZ R68, R240, R68 ;  /* 0x00000044f0447221 */ /* 0x000fe40000010000 */
[----:B------:R-:W-:Y:S02]  /*dba0*/  FFMA.FTZ R0, R0, R113, R211 ;  /* 0x0000007100007223 */ /* 0x000fe400000100d3 */
[----:B------:R-:W-:Y:S04]  /*dbb0*/  FADD.FTZ R3, R217, R3 ;  /* 0x00000003d9037221 */ /* 0x000fe80000010000 */
[----:B------:R-:W-:Y:S01]  /*dbc0*/  FADD.FTZ R3, R239, R3 ;  /* 0x00000003ef037221 */ /* 0x000fe20000010000 */
[----:B------:R-:W-:Y:S01]  /*dbd0*/  MUFU.EX2 R113, R111 ;  /* 0x0000006f00717308 */ /* 0x000fe20000000800 */
[----:B--2---:R-:W-:Y:S02]  /*dbe0*/  FADD.FTZ R2, R242, R0 ;  /* 0x00000000f2027221 */ /* 0x004fe40000010000 */
[----:B------:R2:W5:Y:S01]  /*dbf0*/  LDL.LU R242, [R1+0x74] ;  /* 0x0000740001f27983 */ /* 0x0005620000300800 */
[----:B------:R-:W-:Y:S02]  /*dc00*/  FADD.FTZ R0, R241, R69 ;  /* 0x00000045f1007221 */ /* 0x000fe40000010000 */
[----:B------:R-:W-:Y:S01]  /*dc10*/  FADD.FTZ R75, R238, R2 ;  /* 0x00000002ee4b7221 */ /* 0x000fe20000010000 */
[----:B------:R2:W5:Y:S01]  /*dc20*/  LDL.LU R241, [R1+0x70] ;  /* 0x0000700001f17983 */ /* 0x0005620000300800 */
[----:B------:R-:W-:Y:S02]  /*dc30*/  FADD.FTZ R74, R237, R0 ;  /* 0x00000000ed4a7221 */ /* 0x000fe40000010000 */
[----:B------:R-:W-:Y:S01]  /*dc40*/  MUFU.EX2 R111, R110 ;  /* 0x0000006e006f7308 */ /* 0x000fe20000000800 */
[----:B------:R-:W-:Y:S01]  /*dc50*/  FADD.FTZ R69, R236, R68 ;  /* 0x00000044ec457221 */ /* 0x000fe20000010000 */
[----:B----4-:R-:W-:Y:S01]  /*dc60*/  F2FP.PACK_AB R80, R195, R161 ;  /* 0x000000a1c350723e */ /* 0x010fe200000000ff */
[----:B------:R2:W5:Y:S01]  /*dc70*/  LDL.LU R240, [R1+0x6c] ;  /* 0x00006c0001f07983 */ /* 0x0005620000300800 */
[----:B------:R-:W-:Y:S02]  /*dc80*/  FADD.FTZ R2, R235, R3 ;  /* 0x00000003eb027221 */ /* 0x000fe40000010000 */
[----:B------:R-:W-:Y:S01]  /*dc90*/  FADD.FTZ R0, R234, R75 ;  /* 0x0000004bea007221 */ /* 0x000fe20000010000 */
[----:B------:R2:W5:Y:S01]  /*dca0*/  LDL.LU R239, [R1+0x68] ;  /* 0x0000680001ef7983 */ /* 0x0005620000300800 */
[----:B------:R-:W-:Y:S01]  /*dcb0*/  FADD.FTZ R68, R233, R74 ;  /* 0x0000004ae9447221 */ /* 0x000fe20000010000 */
[C---:B------:R-:W-:Y:S01]  /*dcc0*/  HMMA.16816.F32 R8, R80.reuse, R84, R8 ;  /* 0x000000545008723c */ /* 0x040fe20000001808 */
[----:B------:R-:W-:Y:S01]  /*dcd0*/  FADD.FTZ R3, R232, R69 ;  /* 0x00000045e8037221 */ /* 0x000fe20000010000 */
[----:B------:R2:W5:Y:S01]  /*dce0*/  LDL.LU R238, [R1+0x64] ;  /* 0x0000640001ee7983 */ /* 0x0005620000300800 */
[----:B------:R-:W-:Y:S01]  /*dcf0*/  FADD.FTZ R2, R231, R2 ;  /* 0x00000002e7027221 */ /* 0x000fe20000010000 */
[----:B------:R-:W4:Y:S01]  /*dd00*/  MUFU.EX2 R110, R114 ;  /* 0x00000072006e7308 */ /* 0x000f220000000800 */
[----:B------:R-:W-:Y:S01]  /*dd10*/  FADD.FTZ R69, R230, R0 ;  /* 0x00000000e6457221 */ /* 0x000fe20000010000 */
[----:B------:R2:W5:Y:S01]  /*dd20*/  LDL.LU R237, [R1+0x60] ;  /* 0x0000600001ed7983 */ /* 0x0005620000300800 */
[----:B------:R-:W-:Y:S01]  /*dd30*/  FADD.FTZ R0, R229, R68 ;  /* 0x00000044e5007221 */ /* 0x000fe20000010000 */
[-C--:B------:R-:W-:Y:S01]  /*dd40*/  HMMA.16816.F32 R12, R80, R86.reuse, R12 ;  /* 0x00000056500c723c */ /* 0x080fe2000000180c */
[----:B------:R-:W-:Y:S01]  /*dd50*/  FADD.FTZ R3, R228, R3 ;  /* 0x00000003e4037221 */ /* 0x000fe20000010000 */
[----:B------:R2:W5:Y:S02]  /*dd60*/  LDL.LU R236, [R1+0x5c] ;  /* 0x00005c0001ec7983 */ /* 0x0005640000300800 */
[----:B------:R-:W-:Y:S02]  /*dd70*/  FADD.FTZ R68, R119, R2 ;  /* 0x0000000277447221 */ /* 0x000fe40000010000 */
[----:B------:R2:W5:Y:S01]  /*dd80*/  LDL.LU R235, [R1+0x58] ;  /* 0x0000580001eb7983 */ /* 0x0005620000300800 */
[----:B------:R-:W-:Y:S01]  /*dd90*/  FADD.FTZ R2, R138, R69 ;  /* 0x000000458a027221 */ /* 0x000fe20000010000 */
[C---:B------:R-:W-:Y:S01]  /*dda0*/  HMMA.16816.F32 R16, R76.reuse, R86, R16 ;  /* 0x000000564c10723c */ /* 0x040fe20000001810 */
[----:B------:R-:W-:Y:S01]  /*ddb0*/  FADD.FTZ R0, R137, R0 ;  /* 0x0000000089007221 */ /* 0x000fe20000010000 */
[----:B------:R-:W1:Y:S01]  /*ddc0*/  LDSM.16.MT88.4 R84, [R224+0x2900] ;  /* 0x00290000e054783b */ /* 0x000e620000004200 */
[----:B------:R-:W2:Y:S01]  /*ddd0*/  MUFU.EX2 R115, R109 ;  /* 0x0000006d00737308 */ /* 0x000ea20000000800 */
[----:B------:R-:W-:Y:S02]  /*dde0*/  FADD.FTZ R2, R252, R2 ;  /* 0x00000002fc027221 */ /* 0x000fe40000010000 */
[----:B------:R-:W-:Y:S02]  /*ddf0*/  FADD.FTZ R0, R218, R0 ;  /* 0x00000000da007221 */ /* 0x000fe40000010000 */
[-C--:B---3--:R-:W-:Y:S02]  /*de00*/  HMMA.16816.F32 R20, R76, R92.reuse, R20 ;  /* 0x0000005c4c14723c */ /* 0x088fe40000001814 */
[----:B------:R3:W5:Y:S02]  /*de10*/  LDL.LU R234, [R1+0x54] ;  /* 0x0000540001ea7983 */ /* 0x0007640000300800 */
[----:B----4-:R-:W-:Y:S01]  /*de20*/  F2FP.PACK_AB R182, R108, R110 ;  /* 0x0000006e6cb6723e */ /* 0x010fe200000000ff */
[----:B------:R-:W4:Y:S01]  /*de30*/  MUFU.EX2 R109, R112 ;  /* 0x00000070006d7308 */ /* 0x000f220000000800 */
[----:B------:R3:W5:Y:S02]  /*de40*/  LDL.LU R233, [R1+0x50] ;  /* 0x0000500001e97983 */ /* 0x0007640000300800 */
[C---:B------:R-:W-:Y:S02]  /*de50*/  HMMA.16816.F32 R24, R80.reuse, R92, R24 ;  /* 0x0000005c5018723c */ /* 0x040fe40000001818 */
[----:B------:R3:W5:Y:S04]  /*de60*/  LDL.LU R232, [R1+0x4c] ;  /* 0x00004c0001e87983 */ /* 0x0007680000300800 */
[----:B------:R3:W5:Y:S02]  /*de70*/  LDL.LU R231, [R1+0x48] ;  /* 0x0000480001e77983 */ /* 0x0007640000300800 */
[-C--:B------:R-:W-:Y:S02]  /*de80*/  HMMA.16816.F32 R28, R80, R94.reuse, R28 ;  /* 0x0000005e501c723c */ /* 0x080fe4000000181c */
[----:B------:R3:W5:Y:S02]  /*de90*/  LDL.LU R230, [R1+0x44] ;  /* 0x0000440001e67983 */ /* 0x0007640000300800 */
[----:B--2---:R-:W-:Y:S02]  /*dea0*/  F2FP.PACK_AB R180, R113, R115 ;  /* 0x0000007371b4723e */ /* 0x004fe400000000ff */
[----:B------:R3:W5:Y:S02]  /*deb0*/  LDL.LU R229, [R1+0x40] ;  /* 0x0000400001e57983 */ /* 0x0007640000300800 */
[C---:B------:R-:W-:Y:S02]  /*dec0*/  HMMA.16816.F32 R32, R76.reuse, R94, R32 ;  /* 0x0000005e4c20723c */ /* 0x040fe40000001820 */
[----:B------:R-:W2:Y:S02]  /*ded0*/  LDSM.16.MT88.4 R92, [R227+0x2900] ;  /* 0x00290000e35c783b */ /* 0x000ea40000004200 */
[----:B----4-:R-:W-:Y:S04]  /*dee0*/  F2FP.PACK_AB R181, R109, R111 ;  /* 0x0000006f6db5723e */ /* 0x010fe800000000ff */
[-C--:B------:R-:W-:Y:S02]  /*def0*/  HMMA.16816.F32 R36, R76, R96.reuse, R36 ;  /* 0x000000604c24723c */ /* 0x080fe40000001824 */
[----:B------:R3:W5:Y:S04]  /*df00*/  LDL.LU R228, [R1+0x3c] ;  /* 0x00003c0001e47983 */ /* 0x0007680000300800 */
[----:B------:R3:W5:Y:S02]  /*df10*/  LDL.LU R119, [R1+0x38] ;  /* 0x0000380001777983 */ /* 0x0007640000300800 */
[C---:B------:R-:W-:Y:S08]  /*df20*/  HMMA.16816.F32 R40, R80.reuse, R96, R40 ;  /* 0x000000605028723c */ /* 0x040ff00000001828 */
[-C--:B------:R-:W-:Y:S08]  /*df30*/  HMMA.16816.F32 R44, R80, R98.reuse, R44 ;  /* 0x00000062502c723c */ /* 0x080ff0000000182c */
[C---:B------:R-:W-:Y:S01]  /*df40*/  HMMA.16816.F32 R48, R76.reuse, R98, R48 ;  /* 0x000000624c30723c */ /* 0x040fe20000001830 */
[----:B------:R-:W4:Y:S07]  /*df50*/  LDSM.16.MT88.4 R96, [R225+0x2900] ;  /* 0x00290000e160783b */ /* 0x000f2e0000004200 */
[-C--:B-1----:R-:W-:Y:S08]  /*df60*/  HMMA.16816.F32 R52, R76, R88.reuse, R52 ;  /* 0x000000584c34723c */ /* 0x082ff00000001834 */
[C---:B------:R-:W-:Y:S08]  /*df70*/  HMMA.16816.F32 R56, R80.reuse, R88, R56 ;  /* 0x000000585038723c */ /* 0x040ff00000001838 */
[-C--:B------:R-:W-:Y:S07]  /*df80*/  HMMA.16816.F32 R60, R80, R90.reuse, R60 ;  /* 0x0000005a503c723c */ /* 0x080fee000000183c */
[----:B------:R-:W-:Y:S01]  /*df90*/  F2FP.PACK_AB R80, R174, R175 ;  /* 0x000000afae50723e */ /* 0x000fe200000000ff */
[----:B------:R-:W-:Y:S01]  /*dfa0*/  HMMA.16816.F32 R64, R76, R90, R64 ;  /* 0x0000005a4c40723c */ /* 0x000fe20000001840 */
[----:B------:R-:W-:Y:S01]  /*dfb0*/  F2FP.PACK_AB R81, R172, R173 ;  /* 0x000000adac51723e */ /* 0x000fe200000000ff */
[----:B------:R-:W1:Y:S02]  /*dfc0*/  LDSM.16.MT88.4 R88, [R226+0x2900] ;  /* 0x00290000e258783b */ /* 0x000e640000004200 */
[----:B------:R-:W-:Y:S02]  /*dfd0*/  F2FP.PACK_AB R82, R184, R185 ;  /* 0x000000b9b852723e */ /* 0x000fe400000000ff */
[----:B------:R-:W-:Y:S02]  /*dfe0*/  F2FP.PACK_AB R83, R116, R118 ;  /* 0x000000767453723e */ /* 0x000fe400000000ff */
[----:B------:R-:W-:Y:S04]  /*dff0*/  F2FP.PACK_AB R76, R191, R169 ;  /* 0x000000a9bf4c723e */ /* 0x000fe800000000ff */
[----:B------:R-:W-:Y:S02]  /*e000*/  F2FP.PACK_AB R77, R190, R168 ;  /* 0x000000a8be4d723e */ /* 0x000fe400000000ff */
[----:B------:R-:W-:Y:S02]  /*e010*/  F2FP.PACK_AB R78, R189, R188 ;  /* 0x000000bcbd4e723e */ /* 0x000fe400000000ff */
[----:B------:R-:W-:Y:S07]  /*e020*/  F2FP.PACK_AB R79, R186, R187 ;  /* 0x000000bbba4f723e */ /* 0x000fee00000000ff */
[-C--:B------:R-:W-:Y:S08]  /*e030*/  HMMA.16816.F32 R4, R76, R84.reuse, R4 ;  /* 0x000000544c04723c */ /* 0x080ff00000001804 */
[C---:B------:R-:W-:Y:S01]  /*e040*/  HMMA.16816.F32 R8, R80.reuse, R84, R8 ;  /* 0x000000545008723c */ /* 0x040fe20000001808 */
[----:B------:R-:W1:Y:S07]  /*e050*/  MUFU.EX2 R85, R123 ;  /* 0x0000007b00557308 */ /* 0x000e6e0000000800 */
[-C--:B------:R-:W-:Y:S03]  /*e060*/  HMMA.16816.F32 R12, R80, R86.reuse, R12 ;  /* 0x00000056500c723c */ /* 0x080fe6000000180c */
[----:B------:R-:W3:Y:S05]  /*e070*/  MUFU.EX2 R84, R117 ;  /* 0x0000007500547308 */ /* 0x000eea0000000800 */
[C---:B------:R-:W-:Y:S05]  /*e080*/  HMMA.16816.F32 R16, R76.reuse, R86, R16 ;  /* 0x000000564c10723c */ /* 0x040fea0000001810 */
[----:B------:R-:W-:Y:S03]  /*e090*/  MUFU.EX2 R87, R104 ;  /* 0x0000006800577308 */ /* 0x000fe60000000800 */
[-C--:B--2---:R-:W-:Y:S01]  /*e0a0*/  HMMA.16816.F32 R20, R76, R92.reuse, R20 ;  /* 0x0000005c4c14723c */ /* 0x084fe20000001814 */
[----:B-1----:R-:W-:Y:S06]  /*e0b0*/  F2FP.PACK_AB R178, R101, R85 ;  /* 0x0000005565b2723e */ /* 0x002fec00000000ff */
[----:B------:R-:W1:Y:S01]  /*e0c0*/  MUFU.EX2 R86, R107 ;  /* 0x0000006b00567308 */ /* 0x000e620000000800 */
[C---:B------:R-:W-:Y:S01]  /*e0d0*/  HMMA.16816.F32 R24, R80.reuse, R92, R24 ;  /* 0x0000005c5018723c */ /* 0x040fe20000001818 */
[----:B---3--:R-:W-:Y:S03]  /*e0e0*/  F2FP.PACK_AB R179, R102, R84 ;  /* 0x0000005466b3723e */ /* 0x008fe600000000ff */
[----:B------:R-:W-:Y:S04]  /*e0f0*/  IMAD.MOV.U32 R117, RZ, RZ, R71 ;  /* 0x000000ffff757224 */ /* 0x000fe800078e0047 */
[-C--:B------:R-:W-:Y:S08]  /*e100*/  HMMA.16816.F32 R28, R80, R94.reuse, R28 ;  /* 0x0000005e501c723c */ /* 0x080ff0000000181c */
[C---:B------:R-:W-:Y:S01]  /*e110*/  HMMA.16816.F32 R32, R76.reuse, R94, R32 ;  /* 0x0000005e4c20723c */ /* 0x040fe20000001820 */
[----:B-1----:R-:W-:Y:S07]  /*e120*/  F2FP.PACK_AB R177, R86, R87 ;  /* 0x0000005756b1723e */ /* 0x002fee00000000ff */
[-C--:B----4-:R-:W-:Y:S08]  /*e130*/  HMMA.16816.F32 R36, R76, R96.reuse, R36 ;  /* 0x000000604c24723c */ /* 0x090ff00000001824 */
[C---:B------:R-:W-:Y:S08]  /*e140*/  HMMA.16816.F32 R40, R80.reuse, R96, R40 ;  /* 0x000000605028723c */ /* 0x040ff00000001828 */
[-C--:B------:R-:W-:Y:S08]  /*e150*/  HMMA.16816.F32 R44, R80, R98.reuse, R44 ;  /* 0x00000062502c723c */ /* 0x080ff0000000182c */
[C---:B------:R-:W-:Y:S08]  /*e160*/  HMMA.16816.F32 R48, R76.reuse, R98, R48 ;  /* 0x000000624c30723c */ /* 0x040ff00000001830 */
[-C--:B------:R-:W-:Y:S08]  /*e170*/  HMMA.16816.F32 R52, R76, R88.reuse, R52 ;  /* 0x000000584c34723c */ /* 0x080ff00000001834 */
[C---:B------:R-:W-:Y:S08]  /*e180*/  HMMA.16816.F32 R56, R80.reuse, R88, R56 ;  /* 0x000000585038723c */ /* 0x040ff00000001838 */
[-C--:B------:R-:W-:Y:S08]  /*e190*/  HMMA.16816.F32 R60, R80, R90.reuse, R60 ;  /* 0x0000005a503c723c */ /* 0x080ff0000000183c */
[----:B------:R-:W-:Y:S08]  /*e1a0*/  HMMA.16816.F32 R64, R76, R90, R64 ;  /* 0x0000005a4c40723c */ /* 0x000ff00000001840 */
[-C--:B------:R-:W-:Y:S07]  /*e1b0*/  HMMA.16816.F32 R120, R180, R132.reuse, R4 ;  /* 0x00000084b478723c */ /* 0x080fee0000001804 */
[----:B------:R-:W-:Y:S01]  /*e1c0*/  FADD.FTZ R4, R136, R3 ;  /* 0x0000000388047221 */ /* 0x000fe20000010000 */
[C---:B------:R-:W-:Y:S01]  /*e1d0*/  HMMA.16816.F32 R124, R176.reuse, R132, R8 ;  /* 0x00000084b07c723c */ /* 0x040fe20000001808 */
[----:B------:R-:W-:Y:S03]  /*e1e0*/  FADD.FTZ R3, R250, R68 ;  /* 0x00000044fa037221 */ /* 0x000fe60000010000 */
[----:B------:R-:W-:Y:S02]  /*e1f0*/  FADD.FTZ R7, R143, R4 ;  /* 0x000000048f077221 */ /* 0x000fe40000010000 */
[----:B------:R-:W-:Y:S02]  /*e200*/  FADD.FTZ R6, R142, R3 ;  /* 0x000000038e067221 */ /* 0x000fe40000010000 */
[----:B------:R-:W-:Y:S01]  /*e210*/  FADD.FTZ R5, R141, R2 ;  /* 0x000000028d057221 */ /* 0x000fe20000010000 */
[-C--:B------:R-:W-:Y:S03]  /*e220*/  HMMA.16816.F32 R128, R176, R134.reuse, R12 ;  /* 0x00000086b080723c */ /* 0x080fe6000000180c */
[----:B------:R-:W-:Y:S02]  /*e230*/  FADD.FTZ R4, R140, R0 ;  /* 0x000000008c047221 */ /* 0x000fe40000010000 */
[----:B------:R-:W-:Y:S02]  /*e240*/  FADD.FTZ R3, R215, R7 ;  /* 0x00000007d7037221 */ /* 0x000fe40000010000 */
        /* <DEDUP_REMOVED lines=13> */
[----:B------:R-:W-:Y:S01]  /*e320*/  FADD.FTZ R9, R209, R2 ;  /* 0x00000002d1097221 */ /* 0x000fe20000010000 */
[----:B------:R-:W1:Y:S01]  /*e330*/  LDSM.16.MT88.4 R4, [R226+0x3100] ;  /* 0x00310000e204783b */ /* 0x000e620000004200 */
        /* <DEDUP_REMOVED lines=9> */
[----:B------:R-:W-:Y:S02]  /*e3d0*/  FADD.FTZ R8, R154, R0 ;  /* 0x000000009a087221 */ /* 0x000fe40000010000 */
[-C--:B------:R-:W-:Y:S02]  /*e3e0*/  HMMA.16816.F32 R152, R180, R164.reuse, R36 ;  /* 0x000000a4b498723c */ /* 0x080fe40000001824 */
        /* <DEDUP_REMOVED lines=35> */
[----:B------:R-:W-:Y:S02]  /*e620*/  FADD.FTZ R0, R191, R9 ;  /* 0x00000009bf007221 */ /* 0x000fe40000010000 */
[----:B------:R-:W-:Y:S02]  /*e630*/  FADD.FTZ R10, R174, R3 ;  /* 0x00000003ae0a7221 */ /* 0x000fe40000010000 */
[----:B------:R-:W-:Y:S02]  /*e640*/  FADD.FTZ R9, R172, R2 ;  /* 0x00000002ac097221 */ /* 0x000fe40000010000 */
[----:B------:R-:W-:Y:S01]  /*e650*/  FADD.FTZ R11, R190, R8 ;  /* 0x00000008be0b7221 */ /* 0x000fe20000010000 */
[C---:B------:R-:W-:Y:S02]  /*e660*/  HMMA.16816.F32 R172, R176.reuse, R4, R56 ;  /* 0x00000004b0ac723c */ /* 0x040fe40000001838 */
        /* <DEDUP_REMOVED lines=8> */
[----:B------:R-:W-:Y:S01]  /*e6f0*/  HMMA.16816.F32 R180, R180, R6, R64 ;  /* 0x00000006b4b4723c */ /* 0x000fe20000001840 */
        /* <DEDUP_REMOVED lines=15> */
[----:B------:R-:W-:Y:S01]  /*e7f0*/  FADD.FTZ R0, R84, R0 ;  /* 0x0000000054007221 */ /* 0x000fe20000010000 */
[----:B------:R1:W-:Y:S01]  /*e800*/  STL [R1+0x2c], R3 ;  /* 0x00002c0301007387 */ /* 0x0003e20000100800 */
[----:B------:R-:W-:Y:S02]  /*e810*/  FADD.FTZ R2, R101, R2 ;  /* 0x0000000265027221 */ /* 0x000fe40000010000 */
[----:B------:R-:W-:Y:S02]  /*e820*/  FADD.FTZ R0, R102, R0 ;  /* 0x0000000066007221 */ /* 0x000fe40000010000 */
[----:B------:R-:W-:Y:S01]  /*e830*/  IMAD.MOV.U32 R118, RZ, RZ, R70 ;  /* 0x000000ffff767224 */ /* 0x000fe200078e0046 */
[----:B------:R2:W-:Y:S01]  /*e840*/  STL [R1+0x34], R2 ;  /* 0x0000340201007387 */ /* 0x0005e20000100800 */
[----:B------:R-:W-:Y:S03]  /*e850*/  IMAD.MOV.U32 R116, RZ, RZ, R72 ;  /* 0x000000ffff747224 */ /* 0x000fe600078e0048 */
[----:B------:R2:W-:Y:S01]  /*e860*/  STL [R1+0x30], R0 ;  /* 0x0000300001007387 */ /* 0x0005e20000100800 */
[----:B-1----:R-:W-:Y:S01]  /*e870*/  IMAD.MOV.U32 R3, RZ, RZ, R73 ;  /* 0x000000ffff037224 */ /* 0x002fe200078e0049 */
[----:B------:R-:W-:-:S05]  /*e880*/  @P0 BRA `(.L_x_662) ;  /* 0xffff9af000000947 */ /* 0x000fca000383ffff */
.L_x_659:
[----:B------:R-:W-:-:S13]  /*e890*/  ISETP.LE.AND P0, PT, RZ, UR6, PT ;  /* 0x00000006ff007c0c */ /* 0x000fda000bf03270 */
[----:B------:R-:W-:Y:S05]  /*e8a0*/  @!P0 BRA `(.L_x_663) ;  /* 0x0000587000008947 */ /* 0x000fea0003800000 */
[----:B-1----:R-:W-:Y:S01]  /*e8b0*/  IMAD.MOV.U32 R3, RZ, RZ, R72 ;  /* 0x000000ffff037224 */ /* 0x002fe200078e0048 */
[----:B------:R-:W-:Y:S01]  /*e8c0*/  MOV R117, R70 ;  /* 0x0000004600757202 */ /* 0x000fe20000000f00 */
[----:B--2---:R-:W-:Y:S01]  /*e8d0*/  IMAD.MOV.U32 R2, RZ, RZ, R73 ;  /* 0x000000ffff027224 */ /* 0x004fe200078e0049 */
[----:B------:R-:W-:Y:S01]  /*e8e0*/  MOV R116, R71 ;  /* 0x0000004700747202 */ /* 0x000fe20000000f00 */
[----:B------:R-:W-:Y:S05]  /*e8f0*/  BRA `(.L_x_664) ;  /* 0x0000044000007947 */ /* 0x000fea0003800000 */
.L_x_666:
[----:B------:R-:W2:Y:S01]  /*e900*/  LDL R5, [R1+0x18] ;  /* 0x0000180001057983 */ /* 0x000ea20000100800 */
        /* <DEDUP_REMOVED lines=17> */
[----:B------:R-:W-:Y:S01]  /*ea20*/  STL [R1+0x8], R8 ;  /* 0x0000080801007387 */ /* 0x000fe20000100800 */
[----:B------:R-:W-:Y:S03]  /*ea30*/  SHF.R.S32.HI R0, RZ, 0x1f, R8 ;  /* 0x0000001fff007819 */ /* 0x000fe60000011408 */
[----:B------:R-:W2:Y:S02]  /*ea40*/  @!P5 LDG.E R245, [R6.64] ;  /* 0x0000000e06f5d981 */ /* 0x000ea4000c1e1900 */
[----:B------:R-:W-:Y:S04]  /*ea50*/  IMAD R0, R0, c[0x0][0x1e0], RZ ;  /* 0x0000780000007a24 */ /* 0x000fe800078e02ff */
[----:B------:R-:W-:Y:S04]  /*ea60*/  IMAD R0, R8, c[0x0][0x1e4], R0 ;  /* 0x0000790008007a24 */ /* 0x000fe800078e0200 */
        /* <DEDUP_REMOVED lines=8> */
[----:B------:R-:W-:Y:S03]  /*eaf0*/  SHFL.IDX PT, R12, R4, 0x2, 0x181f ;  /* 0x00581f00040c7f89 */ /* 0x000fe600000e0000 */
[----:B------:R-:W-:Y:S01]  /*eb00*/  LEA.HI.X R0, R0, c[0x0][0x1cc], R5, 0x1, P0 ;  /* 0x0000730000007a11 */ /* 0x000fe200000f0c05 */
[----:B------:R-:W1:Y:S04]  /*eb10*/  SHFL.IDX PT, R6, R4, RZ, 0x181f ;  /* 0x00181fff04067589 */ /* 0x000e6800000e0000 */
[----:B------:R-:W-:Y:S04]  /*eb20*/  SHFL.IDX PT, R5, R4, 0x1, 0x181f ;  /* 0x00381f0004057f89 */ /* 0x000fe800000e0000 */
[----:B------:R-:W2:Y:S04]  /*eb30*/  SHFL.IDX PT, R7, R0, RZ, 0x181f ;  /* 0x00181fff00077589 */ /* 0x000ea800000e0000 */
[----:B------:R-:W4:Y:S04]  /*eb40*/  SHFL.IDX PT, R10, R4, 0x3, 0x181f ;  /* 0x00781f00040a7f89 */ /* 0x000f2800000e0000 */
[----:B------:R-:W-:Y:S04]  /*eb50*/  SHFL.IDX PT, R9, R4, 0x4, 0x181f ;  /* 0x00981f0004097f89 */ /* 0x000fe800000e0000 */
[----:B------:R-:W-:Y:S04]  /*eb60*/  SHFL.IDX PT, R14, R4, 0x5, 0x181f ;  /* 0x00b81f00040e7f89 */ /* 0x000fe800000e0000 */
[----:B------:R5:W-:Y:S01]  /*eb70*/  SHFL.IDX PT, R15, R4, 0x6, 0x181f ;  /* 0x00d81f00040f7f89 */ /* 0x000be200000e0000 */
[-C--:B-1----:R-:W-:Y:S03]  /*eb80*/  IADD3 R6, P1, R6, R242.reuse, RZ ;  /* 0x000000f206067210 */ /* 0x082fe60007f3e0ff */
[----:B------:R-:W1:Y:S04]  /*eb90*/  SHFL.IDX PT, R8, R0, 0x1, 0x181f ;  /* 0x00381f0000087f89 */ /* 0x000e6800000e0000 */
[----:B------:R-:W1:Y:S01]  /*eba0*/  SHFL.IDX PT, R11, R0, 0x2, 0x181f ;  /* 0x00581f00000b7f89 */ /* 0x000e6200000e0000 */
[--C-:B--2---:R-:W-:Y:S03]  /*ebb0*/  IMAD.X R7, R7, 0x1, R241.reuse, P1 ;  /* 0x0000000107077824 */ /* 0x104fe600008e06f1 */
[----:B------:R-:W2:Y:S01]  /*ebc0*/  SHFL.IDX PT, R18, R0, 0x3, 0x181f ;  /* 0x00781f0000127f89 */ /* 0x000ea200000e0000 */
[-C--:B----4-:R-:W-:Y:S03]  /*ebd0*/  IADD3 R10, P3, R10, R242.reuse, RZ ;  /* 0x000000f20a0a7210 */ /* 0x090fe60007f7e0ff */
[----:B---3--:R3:W-:Y:S04]  /*ebe0*/  LDGSTS.E.BYPASS.LTC128B.128 [R67+0x3900], [R6.64], !P4 ;  /* 0x0390000006437fae */ /* 0x0087e8000e101d4e */
[----:B------:R-:W4:Y:S01]  /*ebf0*/  SHFL.IDX PT, R17, R0, 0x4, 0x181f ;  /* 0x00981f0000117f89 */ /* 0x000f2200000e0000 */
[-C--:B-----5:R-:W-:Y:S03]  /*ec00*/  IADD3 R4, P0, R5, R242.reuse, RZ ;  /* 0x000000f205047210 */ /* 0x0a0fe60007f1e0ff */
[----:B------:R-:W5:Y:S04]  /*ec10*/  SHFL.IDX PT, R16, R0, 0x5, 0x181f ;  /* 0x00b81f0000107f89 */ /* 0x000f6800000e0000 */
[----:B------:R-:W5:Y:S01]  /*ec20*/  SHFL.IDX PT, R0, R0, 0x6, 0x181f ;  /* 0x00d81f0000007f89 */ /* 0x000f6200000e0000 */
[--C-:B-1----:R-:W-:Y:S01]  /*ec30*/  IMAD.X R5, R8, 0x1, R241.reuse, P0 ;  /* 0x0000000108057824 */ /* 0x102fe200000e06f1 */
[-C--:B------:R-:W-:Y:S02]  /*ec40*/  IADD3 R12, P0, R12, R242.reuse, RZ ;  /* 0x000000f20c0c7210 */ /* 0x080fe40007f1e0ff */
[-C--:B------:R-:W-:Y:S02]  /*ec50*/  IADD3 R8, P2, R9, R242.reuse, RZ ;  /* 0x000000f209087210 */ /* 0x080fe40007f5e0ff */
[----:B------:R1:W-:Y:S01]  /*ec60*/  LDGSTS.E.BYPASS.LTC128B.128 [R67+0x4100], [R4.64], !P4 ;  /* 0x0410000004437fae */ /* 0x0003e2000e101d4e */
[--C-:B------:R-:W-:Y:S02]  /*ec70*/  IMAD.X R13, R11, 0x1, R241.reuse, P0 ;  /* 0x000000010b0d7824 */ /* 0x100fe400000e06f1 */
[--C-:B--2---:R-:W-:Y:S03]  /*ec80*/  IMAD.X R11, R18, 0x1, R241.reuse, P3 ;  /* 0x00000001120b7824 */ /* 0x104fe600018e06f1 */
[----:B------:R2:W-:Y:S01]  /*ec90*/  LDGSTS.E.BYPASS.LTC128B.128 [R67+0x4900], [R12.64], !P4 ;  /* 0x049000000c437fae */ /* 0x0005e2000e101d4e */
[-C--:B---3--:R-:W-:Y:S03]  /*eca0*/  IADD3 R6, P1, R14, R242.reuse, RZ ;  /* 0x000000f20e067210 */ /* 0x088fe60007f3e0ff */
[----:B------:R2:W-:Y:S01]  /*ecb0*/  LDGSTS.E.BYPASS.LTC128B.128 [R67+0x5100], [R10.64], !P4 ;  /* 0x051000000a437fae */ /* 0x0005e2000e101d4e */
[--C-:B----4-:R-:W-:Y:S02]  /*ecc0*/  IMAD.X R9, R17, 0x1, R241.reuse, P2 ;  /* 0x0000000111097824 */ /* 0x110fe400010e06f1 */
[--C-:B-----5:R-:W-:Y:S03]  /*ecd0*/  IMAD.X R7, R16, 0x1, R241.reuse, P1 ;  /* 0x0000000110077824 */ /* 0x120fe600008e06f1 */
[----:B------:R2:W-:Y:S04]  /*ece0*/  LDGSTS.E.BYPASS.LTC128B.128 [R67+0x5900], [R8.64], !P4 ;  /* 0x0590000008437fae */ /* 0x0005e8000e101d4e */
[----:B------:R2:W-:Y:S01]  /*ecf0*/  LDGSTS.E.BYPASS.LTC128B.128 [R67+0x6100], [R6.64], !P4 ;  /* 0x0610000006437fae */ /* 0x0005e2000e101d4e */
[----:B-1----:R-:W-:Y:S05]  /*ed00*/  IADD3 R4, P0, R15, R242, RZ ;  /* 0x000000f20f047210 */ /* 0x002fea0007f1e0ff */
[----:B------:R-:W-:Y:S05]  /*ed10*/  IMAD.X R5, R0, 0x1, R241, P0 ;  /* 0x0000000100057824 */ /* 0x000fea00000e06f1 */
[----:B------:R2:W-:Y:S01]  /*ed20*/  LDGSTS.E.BYPASS.LTC128B.128 [R67+0x6900], [R4.64], !P4 ;  /* 0x0690000004437fae */ /* 0x0005e2000e101d4e */
[----:B------:R-:W-:-:S05]  /*ed30*/  BRA `(.L_x_665) ;  /* 0x00001b0000007947 */ /* 0x000fca0003800000 */
.L_x_664:
[----:B------:R-:W2:Y:S01]  /*ed40*/  LDL R56, [R1+0x8] ;  /* 0x0000080001387983 */ /* 0x000ea20000100800 */
[----:B------:R-:W-:Y:S04]  /*ed50*/  DEPBAR.LE SB0, 0x0 ;  /* 0x000080000000791a */ /* 0x000fe80000000000 */
[----:B------:R-:W3:Y:S01]  /*ed60*/  LDL R246, [R1+0x14] ;  /* 0x0000140001f67983 */ /* 0x000ee20000100800 */
[----:B------:R-:W-:Y:S03]  /*ed70*/  UISETP.GE.AND UP0, UPT, UR6, 0x1, UPT ;  /* 0x000000010600788c */ /* 0x000fe6000bf06270 */
[----:B------:R-:W-:Y:S08]  /*ed80*/  BAR.SYNC.DEFER_BLOCKING 0x0 ;  /* 0x0000000000007b1d */ /* 0x000ff00000010000 */
[----:B-----5:R-:W-:Y:S08]  /*ed90*/  LDSM.16.M88.4 R112, [R230+0x7100] ;  /* 0x00710000e670783b */ /* 0x020ff00000000200 */
[----:B------:R-:W1:Y:S08]  /*eda0*/  LDSM.16.M88.4 R16, [R119+0x3900] ;  /* 0x003900007710783b */ /* 0x000e700000000200 */
[----:B------:R-:W4:Y:S08]  /*edb0*/  LDSM.16.M88.4 R108, [R230+0x9100] ;  /* 0x00910000e66c783b */ /* 0x000f300000000200 */
[----:B------:R-:W1:Y:S08]  /*edc0*/  LDSM.16.M88.4 R32, [R119+0x4100] ;  /* 0x004100007720783b */ /* 0x000e700000000200 */
        /* <DEDUP_REMOVED lines=35> */
[----:B------:R-:W-:Y:S02]  /*f000*/  SHF.R.S32.HI R0, RZ, 0x1f, R245 ;  /* 0x0000001fff007819 */ /* 0x000fe400000114f5 */
[C---:B------:R-:W-:Y:S02]  /*f010*/  IMAD.WIDE.U32 R72, R245.reuse, c[0x0][0x218], R64 ;  /* 0x00008600f5487a25 */ /* 0x040fe400078e0040 */
        /* <DEDUP_REMOVED lines=12> */
[----:B------:R-:W4:Y:S01]  /*f0e0*/  SHFL.IDX PT, R92, R100, 0x1, 0x181f ;  /* 0x00381f00645c7f89 */ /* 0x000f2200000e0000 */
[C---:B------:R-:W-:Y:S04]  /*f0f0*/  HMMA.16816.F32 R80, R112.reuse, R82, RZ ;  /* 0x000000527050723c */ /* 0x040fe800000018ff */
[-C--:B-1----:R-:W-:Y:S03]  /*f100*/  IADD3 R94, P0, R94, R242.reuse, RZ ;  /* 0x000000f25e5e7210 */ /* 0x082fe60007f1e0ff */
[----:B------:R-:W1:Y:S01]  /*f110*/  SHFL.IDX PT, R93, R0, 0x1, 0x181f ;  /* 0x00381f00005d7f89 */ /* 0x000e6200000e0000 */
[-C--:B------:R-:W-:Y:S01]  /*f120*/  HMMA.16816.F32 R84, R112, R96.reuse, RZ ;  /* 0x000000607054723c */ /* 0x080fe200000018ff */
[-C--:B--2---:R-:W-:Y:S06]  /*f130*/  IADD3.X R95, R88, R241.reuse, RZ, P0, !PT ;  /* 0x000000f1585f7210 */ /* 0x084fec00007fe4ff */
[----:B------:R-:W2:Y:S01]  /*f140*/  SHFL.IDX PT, R102, R100, 0x2, 0x181f ;  /* 0x00581f0064667f89 */ /* 0x000ea200000e0000 */
[C---:B------:R-:W-:Y:S04]  /*f150*/  HMMA.16816.F32 R88, R108.reuse, R96, RZ ;  /* 0x000000606c58723c */ /* 0x040fe800000018ff */
[-C--:B----4-:R-:W-:Y:S03]  /*f160*/  IADD3 R92, P1, R92, R242.reuse, RZ ;  /* 0x000000f25c5c7210 */ /* 0x090fe60007f3e0ff */
[----:B---3--:R3:W-:Y:S01]  /*f170*/  LDGSTS.E.BYPASS.LTC128B.128 [R246], [R94.64], !P4 ;  /* 0x000000005ef67fae */ /* 0x0087e2000e101d4e */
        /* <DEDUP_REMOVED lines=21> */
[----:B------:R4:W3:Y:S01]  /*f2d0*/  SHFL.IDX PT, R244, R100, 0x6, 0x181f ;  /* 0x00d81f0064f47f89 */ /* 0x0008e200000e0000 */
[-C--:B-1----:R-:W-:Y:S07]  /*f2e0*/  IADD3.X R105, R243, R241.reuse, RZ, P0, !PT ;  /* 0x000000f1f3697210 */ /* 0x082fee00007fe4ff */
[----:B------:R-:W1:Y:S08]  /*f2f0*/  SHFL.IDX PT, R0, R0, 0x6, 0x181f ;  /* 0x00d81f0000007f89 */ /* 0x000e7000000e0000 */
[----:B------:R2:W-:Y:S01]  /*f300*/  LDGSTS.E.BYPASS.LTC128B.128 [R246+0x2800], [R104.64], !P4 ;  /* 0x0280000068f67fae */ /* 0x0005e2000e101d4e */
[-C--:B----4-:R-:W-:Y:S08]  /*f310*/  HMMA.16816.F32 R100, R112, R184.reuse, RZ ;  /* 0x000000b87064723c */ /* 0x090ff000000018ff */
[C---:B--2---:R-:W-:Y:S07]  /*f320*/  HMMA.16816.F32 R104, R108.reuse, R184, RZ ;  /* 0x000000b86c68723c */ /* 0x044fee00000018ff */
[----:B---3--:R-:W-:Y:S01]  /*f330*/  IADD3 R184, P0, R244, R242, RZ ;  /* 0x000000f2f4b87210 */ /* 0x008fe20007f1e0ff */
        /* <DEDUP_REMOVED lines=336> */
.L_x_665:
[----:B------:R-:W3:Y:S01]  /*10840*/  LDL.LU R108, [R1+0x10] ;  /* 0x00001000016c7983 */ /* 0x000ee20000300800 */
[----:B------:R-:W-:Y:S02]  /*10850*/  FMNMX.FTZ R0, R187, R2, !PT ;  /* 0x00000002bb007209 */ /* 0x000fe40007810000 */
[----:B--2---:R-:W-:Y:S01]  /*10860*/  FMNMX.FTZ R5, R188, R3, !PT ;  /* 0x00000003bc057209 */ /* 0x004fe20007810000 */
        /* <DEDUP_REMOVED lines=121> */
[----:B------:R-:W-:Y:S02]  /*11000*/  FMNMX.FTZ R6, R111, R6, !PT ;  /* 0x000000066f067209 */ /* 0x000fe40007810000 */
[----:B------:R-:W-:Y:S02]  /*11010*/  FMNMX.FTZ R4, R94, R4, !PT ;  /* 0x000000045e047209 */ /* 0x000fe40007810000 */
[----:B------:R-:W-:Y:S01]  /*11020*/  ISETP.LT.AND P0, PT, RZ, UR6, PT ;  /* 0x00000006ff007c0c */ /* 0x000fe2000bf01270 */
[----:B------:R-:W-:Y:S01]  /*11030*/  UIADD3 UR6, UR6, -0x1, URZ ;  /* 0xffffffff06067890 */ /* 0x000fe2000fffe03f */
[----:B------:R-:W-:Y:S04]  /*11040*/  FMNMX.FTZ R4, R43, R4, !PT ;  /* 0x000000042b047209 */ /* 0x000fe80007810000 */
[----:B------:R-:W-:Y:S04]  /*11050*/  FMNMX.FTZ R4, R60, R4, !PT ;  /* 0x000000043c047209 */ /* 0x000fe80007810000 */
[----:B------:R-:W-:Y:S04]  /*11060*/  FMNMX.FTZ R4, R57, R4, !PT ;  /* 0x0000000439047209 */ /* 0x000fe80007810000 */
[----:B---3--:R-:W-:Y:S02]  /*11070*/  FMNMX.FTZ R4, R108, R4, !PT ;  /* 0x000000046c047209 */ /* 0x008fe40007810000 */
[----:B-1----:R-:W-:Y:S02]  /*11080*/  FMNMX.FTZ R0, R0, R9, !PT ;  /* 0x0000000900007209 */ /* 0x002fe40007810000 */
[----:B--2---:R-:W-:Y:S02]  /*11090*/  FMNMX.FTZ R5, R5, R8, !PT ;  /* 0x0000000805057209 */ /* 0x004fe40007810000 */
[----:B------:R-:W-:Y:S01]  /*110a0*/  FMNMX.FTZ R4, R206, R4, !PT ;  /* 0x00000004ce047209 */ /* 0x000fe20007810000 */
[----:B------:R-:W1:Y:S03]  /*110b0*/  SHFL.BFLY PT, R73, R0, 0x1, 0x1f ;  /* 0x0c201f0000497f89 */ /* 0x000e6600000e0000 */
[----:B------:R-:W-:Y:S04]  /*110c0*/  FMNMX.FTZ R4, R205, R4, !PT ;  /* 0x00000004cd047209 */ /* 0x000fe80007810000 */
[----:B------:R-:W-:Y:S01]  /*110d0*/  FMNMX.FTZ R4, R204, R4, !PT ;  /* 0x00000004cc047209 */ /* 0x000fe20007810000 */
[----:B------:R-:W2:Y:S03]  /*110e0*/  SHFL.BFLY PT, R72, R5, 0x1, 0x1f ;  /* 0x0c201f0005487f89 */ /* 0x000ea600000e0000 */
[----:B------:R-:W-:Y:S05]  /*110f0*/  FMNMX.FTZ R4, R109, R4, !PT ;  /* 0x000000046d047209 */ /* 0x000fea0007810000 */
[----:B------:R-:W3:Y:S01]  /*11100*/  SHFL.BFLY PT, R7, R4, 0x2, 0x1f ;  /* 0x0c401f0004077f89 */ /* 0x000ee200000e0000 */
[----:B-1----:R-:W-:Y:S05]  /*11110*/  FMNMX.FTZ R73, R0, R73, !PT ;  /* 0x0000004900497209 */ /* 0x002fea0007810000 */
[C---:B------:R-:W-:Y:S02]  /*11120*/  FADD.FTZ R0, -R73.reuse, R2 ;  /* 0x0000000249007221 */ /* 0x040fe40000010100 */
[----:B------:R-:W-:Y:S01]  /*11130*/  FMUL.FTZ R105, R73, c[0x0][0x2d0] ;  /* 0x0000b40049697a20 */ /* 0x000fe20000410000 */
[----:B--2---:R-:W-:Y:S01]  /*11140*/  FMNMX.FTZ R72, R5, R72, !PT ;  /* 0x0000004805487209 */ /* 0x004fe20007810000 */
[----:B------:R-:W-:Y:S01]  /*11150*/  FMUL.FTZ R2, R0, c[0x0][0x2d0] ;  /* 0x0000b40000027a20 */ /* 0x000fe20000410000 */
[----:B------:R-:W-:Y:S01]  /*11160*/  FMNMX.FTZ R0, R207, R6, !PT ;  /* 0x00000006cf007209 */ /* 0x000fe20007810000 */
[--C-:B------:R-:W-:Y:S02]  /*11170*/  FFMA.FTZ R9, R20, c[0x0][0x2d0], -R105.reuse ;  /* 0x0000b40014097a23 */ /* 0x100fe40000010869 */
[----:B------:R1:W2:Y:S01]  /*11180*/  MUFU.EX2 R70, R2 ;  /* 0x0000000200467308 */ /* 0x0002a20000000800 */
[----:B------:R-:W-:Y:S01]  /*11190*/  FMNMX.FTZ R0, R75, R0, !PT ;  /* 0x000000004b007209 */ /* 0x000fe20007810000 */
[----:B------:R-:W-:Y:S01]  /*111a0*/  FMUL.FTZ R107, R72, c[0x0][0x2d0] ;  /* 0x0000b400486b7a20 */ /* 0x000fe20000410000 */
[----:B---3--:R-:W-:Y:S01]  /*111b0*/  FMNMX.FTZ R4, R4, R7, !PT ;  /* 0x0000000704047209 */ /* 0x008fe20007810000 */
[--C-:B------:R-:W-:Y:S01]  /*111c0*/  FFMA.FTZ R7, R32, c[0x0][0x2d0], -R105.reuse ;  /* 0x0000b40020077a23 */ /* 0x100fe20000010869 */
[----:B------:R-:W-:Y:S01]  /*111d0*/  FMNMX.FTZ R0, R74, R0, !PT ;  /* 0x000000004a007209 */ /* 0x000fe20007810000 */
[----:B------:R-:W-:Y:S02]  /*111e0*/  FFMA.FTZ R8, R21, c[0x0][0x2d0], -R105 ;  /* 0x0000b40015087a23 */ /* 0x000fe40000010869 */
[----:B------:R-:W3:Y:S01]  /*111f0*/  SHFL.BFLY PT, R71, R4, 0x1, 0x1f ;  /* 0x0c201f0004477f89 */ /* 0x000ee200000e0000 */
[----:B------:R-:W-:Y:S01]  /*11200*/  FFMA.FTZ R5, R22, c[0x0][0x2d0], -R107 ;  /* 0x0000b40016057a23 */ /* 0x000fe2000001086b */
[----:B------:R4:W-:Y:S01]  /*11210*/  MUFU.EX2 R228, R9 ;  /* 0x0000000900e47308 */ /* 0x0009e20000000800 */
[--C-:B------:R-:W-:Y:S02]  /*11220*/  FFMA.FTZ R16, R48, c[0x0][0x2d0], -R105.reuse ;  /* 0x0000b40030107a23 */ /* 0x100fe40000010869 */
[--C-:B------:R-:W-:Y:S02]  /*11230*/  FFMA.FTZ R6, R33, c[0x0][0x2d0], -R105.reuse ;  /* 0x0000b40021067a23 */ /* 0x100fe40000010869 */
[--C-:B------:R-:W-:Y:S02]  /*11240*/  FFMA.FTZ R100, R100, c[0x0][0x2d0], -R105.reuse ;  /* 0x0000b40064647a23 */ /* 0x100fe40000010869 */
[----:B------:R-:W-:Y:S02]  /*11250*/  FFMA.FTZ R101, R101, c[0x0][0x2d0], -R105 ;  /* 0x0000b40065657a23 */ /* 0x000fe40000010869 */
[--C-:B------:R-:W-:Y:S01]  /*11260*/  FFMA.FTZ R102, R102, c[0x0][0x2d0], -R107.reuse ;  /* 0x0000b40066667a23 */ /* 0x100fe2000001086b */
[----:B------:R-:W-:Y:S01]  /*11270*/  MUFU.EX2 R88, R8 ;  /* 0x0000000800587308 */ /* 0x000fe20000000800 */
[----:B------:R-:W-:Y:S02]  /*11280*/  FFMA.FTZ R103, R103, c[0x0][0x2d0], -R107 ;  /* 0x0000b40067677a23 */ /* 0x000fe4000001086b */
[----:B-1----:R-:W-:Y:S02]  /*11290*/  FADD.FTZ R2, -R72, R3 ;  /* 0x0000000348027221 */ /* 0x002fe40000010100 */
[----:B------:R-:W1:Y:S01]  /*112a0*/  SHFL.BFLY PT, R3, R0, 0x2, 0x1f ;  /* 0x0c401f0000037f89 */ /* 0x000e6200000e0000 */
[----:B--2---:R-:W-:Y:S02]  /*112b0*/  FMUL.FTZ R17, R70, R133 ;  /* 0x0000008546117220 */ /* 0x004fe40000410000 */
[----:B------:R-:W-:Y:S02]  /*112c0*/  FMUL.FTZ R2, R2, c[0x0][0x2d0] ;  /* 0x0000b40002027a20 */ /* 0x000fe40000410000 */
[----:B------:R2:W-:Y:S01]  /*112d0*/  MUFU.EX2 R119, R5 ;  /* 0x0000000500777308 */ /* 0x0005e20000000800 */
[----:B---3--:R-:W-:Y:S01]  /*112e0*/  FMNMX.FTZ R71, R4, R71, !PT ;  /* 0x0000004704477209 */ /* 0x008fe20007810000 */
[--C-:B------:R-:W-:Y:S02]  /*112f0*/  FFMA.FTZ R4, R187, c[0x0][0x2d0], -R105.reuse ;  /* 0x0000b400bb047a23 */ /* 0x100fe40000010869 */
[--C-:B----4-:R-:W-:Y:S02]  /*11300*/  FFMA.FTZ R9, R36, c[0x0][0x2d0], -R105.reuse ;  /* 0x0000b40024097a23 */ /* 0x110fe40000010869 */
[----:B------:R-:W-:Y:S04]  /*11310*/  FMUL.FTZ R96, R71, c[0x0][0x2d0] ;  /* 0x0000b40047607a20 */ /* 0x000fe80000410000 */
[----:B------:R3:W4:Y:S01]  /*11320*/  MUFU.EX2 R68, R2 ;  /* 0x0000000200447308 */ /* 0x0007220000000800 */
[--C-:B------:R-:W-:Y:S02]  /*11330*/  FFMA.FTZ R32, R40, c[0x0][0x2d0], -R96.reuse ;  /* 0x0000b40028207a23 */ /* 0x100fe40000010860 */
[----:B------:R-:W-:Y:S07]  /*11340*/  FFMA.FTZ R48, R203, c[0x0][0x2d0], -R96 ;  /* 0x0000b400cb307a23 */ /* 0x000fee0000010860 */
[----:B------:R-:W-:Y:S01]  /*11350*/  MUFU.EX2 R106, R4 ;  /* 0x00000004006a7308 */ /* 0x000fe20000000800 */
[----:B-1----:R-:W-:Y:S01]  /*11360*/  FMNMX.FTZ R0, R0, R3, !PT ;  /* 0x0000000300007209 */ /* 0x002fe20007810000 */
[----:B------:R-:W-:Y:S02]  /*11370*/  FFMA.FTZ R3, R118, c[0x0][0x2d0], -R105 ;  /* 0x0000b40076037a23 */ /* 0x000fe40000010869 */
[----:B--2---:R-:W-:Y:S06]  /*11380*/  FMUL.FTZ R5, R70, R121 ;  /* 0x0000007946057220 */ /* 0x004fec0000410000 */
[----:B------:R1:W-:Y:S01]  /*11390*/  MUFU.EX2 R11, R3 ;  /* 0x00000003000b7308 */ /* 0x0003e20000000800 */
[----:B---3--:R-:W-:Y:S02]  /*113a0*/  FADD.FTZ R2, -R71, R116 ;  /* 0x0000007447027221 */ /* 0x008fe40000010100 */
[----:B----4-:R-:W-:Y:S02]  /*113b0*/  FMUL.FTZ R18, R68, R134 ;  /* 0x0000008644127220 */ /* 0x010fe40000410000 */
[----:B------:R-:W-:Y:S05]  /*113c0*/  FMUL.FTZ R2, R2, c[0x0][0x2d0] ;  /* 0x0000b40002027a20 */ /* 0x000fea0000410000 */
[----:B------:R-:W-:Y:S10]  /*113d0*/  MUFU.EX2 R63, R9 ;  /* 0x00000009003f7308 */ /* 0x000ff40000000800 */
[----:B------:R2:W3:Y:S01]  /*113e0*/  MUFU.EX2 R69, R2 ;  /* 0x0000000200457308 */ /* 0x0004e20000000800 */
[----:B-1----:R-:W-:Y:S09]  /*113f0*/  FFMA.FTZ R3, R188, c[0x0][0x2d0], -R107 ;  /* 0x0000b400bc037a23 */ /* 0x002ff2000001086b */
[----:B------:R1:W-:Y:S10]  /*11400*/  MUFU.EX2 R104, R3 ;  /* 0x0000000300687308 */ /* 0x0003f40000000800 */
[----:B------:R-:W-:Y:S01]  /*11410*/  MUFU.EX2 R100, R100 ;  /* 0x0000006400647308 */ /* 0x000fe20000000800 */
[----:B--2---:R-:W-:Y:S02]  /*11420*/  FFMA.FTZ R2, R199, c[0x0][0x2d0], -R105 ;  /* 0x0000b400c7027a23 */ /* 0x004fe40000010869 */
[C---:B---3--:R-:W-:Y:S02]  /*11430*/  FMUL.FTZ R13, R69.reuse, R129 ;  /* 0x00000081450d7220 */ /* 0x048fe40000410000 */
[C---:B------:R-:W-:Y:S05]  /*11440*/  FMUL.FTZ R8, R69.reuse, R124 ;  /* 0x0000007c45087220 */ /* 0x040fea0000410000 */
[----:B------:R2:W3:Y:S01]  /*11450*/  MUFU.EX2 R116, R2 ;  /* 0x0000000200747308 */ /* 0x0004e20000000800 */
[----:B------:R-:W-:Y:S01]  /*11460*/  FMUL.FTZ R9, R69, R125 ;  /* 0x0000007d45097220 */ /* 0x000fe20000410000 */
[----:B------:R-:W-:Y:S01]  /*11470*/  MOV R125, R63 ;  /* 0x0000003f007d7202 */ /* 0x000fe20000000f00 */
[----:B-1----:R-:W-:Y:S01]  /*11480*/  FFMA.FTZ R3, R200, c[0x0][0x2d0], -R107 ;  /* 0x0000b400c8037a23 */ /* 0x002fe2000001086b */
[----:B------:R-:W-:Y:S06]  /*11490*/  MOV R200, R60 ;  /* 0x0000003c00c87202 */ /* 0x000fec0000000f00 */
[----:B------:R1:W4:Y:S10]  /*114a0*/  MUFU.EX2 R235, R3 ;  /* 0x0000000300eb7308 */ /* 0x0003340000000800 */
[----:B------:R-:W-:Y:S01]  /*114b0*/  MUFU.EX2 R101, R101 ;  /* 0x0000006500657308 */ /* 0x000fe20000000800 */
[----:B--2---:R-:W-:Y:S01]  /*114c0*/  FFMA.FTZ R2, R186, c[0x0][0x2d0], -R105 ;  /* 0x0000b400ba027a23 */ /* 0x004fe20000010869 */
[----:B---3--:R-:W-:Y:S08]  /*114d0*/  F2FP.PACK_AB R76, R116, R106 ;  /* 0x0000006a744c723e */ /* 0x008ff000000000ff */
[----:B------:R2:W-:Y:S01]  /*114e0*/  MUFU.EX2 R232, R2 ;  /* 0x0000000200e87308 */ /* 0x0005e20000000800 */
[--C-:B-1----:R-:W-:Y:S01]  /*114f0*/  FFMA.FTZ R3, R185, c[0x0][0x2d0], -R107.reuse ;  /* 0x0000b400b9037a23 */ /* 0x102fe2000001086b */
[----:B----4-:R-:W-:Y:S08]  /*11500*/  F2FP.PACK_AB R77, R235, R104 ;  /* 0x00000068eb4d723e */ /* 0x010ff000000000ff */
[----:B------:R1:W-:Y:S10]  /*11510*/  MUFU.EX2 R231, R3 ;  /* 0x0000000300e77308 */ /* 0x0003f40000000800 */
[----:B------:R-:W-:Y:S01]  /*11520*/  MUFU.EX2 R185, R7 ;  /* 0x0000000700b97308 */ /* 0x000fe20000000800 */
[----:B--2---:R-:W2:Y:S09]  /*11530*/  SHFL.BFLY PT, R2, R0, 0x1, 0x1f ;  /* 0x0c201f0000027f89 */ /* 0x004eb200000e0000 */
[----:B------:R3:W-:Y:S01]  /*11540*/  MUFU.EX2 R186, R6 ;  /* 0x0000000600ba7308 */ /* 0x0007e20000000800 */
[--C-:B-1----:R-:W-:Y:S01]  /*11550*/  FFMA.FTZ R3, R198, c[0x0][0x2d0], -R96.reuse ;  /* 0x0000b400c6037a23 */ /* 0x102fe20000010860 */
[----:B------:R-:W-:Y:S08]  /*11560*/  MOV R198, R81 ;  /* 0x0000005100c67202 */ /* 0x000ff00000000f00 */
[----:B------:R1:W-:Y:S01]  /*11570*/  MUFU.EX2 R110, R3 ;  /* 0x00000003006e7308 */ /* 0x0003e20000000800 */
[----:B--2---:R-:W-:Y:S01]  /*11580*/  FMNMX.FTZ R2, R2, R0, !PT ;  /* 0x0000000002027209 */ /* 0x004fe20007810000 */
[----:B------:R-:W-:Y:S08]  /*11590*/  FFMA.FTZ R0, R184, c[0x0][0x2d0], -R107 ;  /* 0x0000b400b8007a23 */ /* 0x000ff0000001086b */
[----:B------:R-:W-:Y:S01]  /*115a0*/  MUFU.EX2 R102, R102 ;  /* 0x0000006600667308 */ /* 0x000fe20000000800 */
[----:B---3--:R-:W-:Y:S09]  /*115b0*/  FMUL.FTZ R6, R68, R122 ;  /* 0x0000007a44067220 */ /* 0x008ff20000410000 */
[----:B------:R2:W3:Y:S01]  /*115c0*/  MUFU.EX2 R10, R0 ;  /* 0x00000000000a7308 */ /* 0x0004e20000000800 */
[--C-:B-1----:R-:W-:Y:S09]  /*115d0*/  FFMA.FTZ R3, R201, c[0x0][0x2d0], -R96.reuse ;  /* 0x0000b400c9037a23 */ /* 0x102ff20000010860 */
[----:B------:R1:W4:Y:S10]  /*115e0*/  MUFU.EX2 R234, R3 ;  /* 0x0000000300ea7308 */ /* 0x0003340000000800 */
[----:B------:R-:W-:Y:S01]  /*115f0*/  MUFU.EX2 R103, R103 ;  /* 0x0000006700677308 */ /* 0x000fe20000000800 */
[----:B--2---:R-:W-:Y:S01]  /*11600*/  FADD.FTZ R0, -R2, R117 ;  /* 0x0000007502007221 */ /* 0x004fe20000010100 */
[----:B------:R-:W-:Y:S02]  /*11610*/  MOV R117, R11 ;  /* 0x0000000b00757202 */ /* 0x000fe40000000f00 */
[----:B---3--:R-:W-:Y:S01]  /*11620*/  MOV R124, R10 ;  /* 0x0000000a007c7202 */ /* 0x008fe20000000f00 */
[----:B------:R-:W-:Y:S01]  /*11630*/  FMUL.FTZ R0, R0, c[0x0][0x2d0] ;  /* 0x0000b40000007a20 */ /* 0x000fe20000410000 */
[----:B------:R-:W-:Y:S02]  /*11640*/  F2FP.PACK_AB R78, R117, R232 ;  /* 0x000000e8754e723e */ /* 0x000fe400000000ff */
[----:B------:R-:W-:Y:S03]  /*11650*/  F2FP.PACK_AB R79, R124, R231 ;  /* 0x000000e77c4f723e */ /* 0x000fe600000000ff */
[----:B------:R-:W2:Y:S01]  /*11660*/  MUFU.EX2 R0, R0 ;  /* 0x0000000000007308 */ /* 0x000ea20000000800 */
[--C-:B-1----:R-:W-:Y:S01]  /*11670*/  FFMA.FTZ R3, R196, c[0x0][0x2d0], -R96.reuse ;  /* 0x0000b400c4037a23 */ /* 0x102fe20000010860 */
[----:B----4-:R-:W-:Y:S02]  /*11680*/  F2FP.PACK_AB R64, R234, R110 ;  /* 0x0000006eea40723e */ /* 0x010fe400000000ff */
[----:B------:R-:W-:Y:S06]  /*11690*/  MOV R196, R58 ;  /* 0x0000003a00c47202 */ /* 0x000fec0000000f00 */
[----:B------:R1:W-:Y:S01]  /*116a0*/  MUFU.EX2 R230, R3 ;  /* 0x0000000300e67308 */ /* 0x0003e20000000800 */
[C---:B--2---:R-:W-:Y:S09]  /*116b0*/  FMUL.FTZ R15, R0.reuse, R131 ;  /* 0x00000083000f7220 */ /* 0x044ff20000410000 */
[----:B------:R2:W-:Y:S01]  /*116c0*/  MUFU.EX2 R131, R16 ;  /* 0x0000001000837308 */ /* 0x0005e20000000800 */
[C---:B------:R-:W-:Y:S01]  /*116d0*/  FMUL.FTZ R10, R0.reuse, R126 ;  /* 0x0000007e000a7220 */ /* 0x040fe20000410000 */
[----:B------:R-:W-:Y:S01]  /*116e0*/  MOV R126, R88 ;  /* 0x00000058007e7202 */ /* 0x000fe20000000f00 */
[C---:B------:R-:W-:Y:S02]  /*116f0*/  FMUL.FTZ R14, R0.reuse, R130 ;  /* 0x00000082000e7220 */ /* 0x040fe40000410000 */
[C---:B------:R-:W-:Y:S02]  /*11700*/  FMUL.FTZ R58, R0.reuse, R174 ;  /* 0x000000ae003a7220 */ /* 0x040fe40000410000 */
[----:B------:R-:W-:Y:S02]  /*11710*/  FMUL.FTZ R63, R0, R179 ;  /* 0x000000b3003f7220 */ /* 0x000fe40000410000 */
[--C-:B-1----:R-:W-:Y:S01]  /*11720*/  FFMA.FTZ R3, R190, c[0x0][0x2d0], -R96.reuse ;  /* 0x0000b400be037a23 */ /* 0x102fe20000010860 */
[----:B------:R-:W-:Y:S01]  /*11730*/  MOV R190, R47 ;  /* 0x0000002f00be7202 */ /* 0x000fe20000000f00 */
[----:B------:R-:W-:Y:S02]  /*11740*/  FMUL.FTZ R47, R0, R163 ;  /* 0x000000a3002f7220 */ /* 0x000fe40000410000 */
[----:B------:R1:W3:Y:S01]  /*11750*/  MUFU.EX2 R11, R3 ;  /* 0x00000003000b7308 */ /* 0x0002e20000000800 */
[----:B--2---:R-:W-:Y:S02]  /*11760*/  FMUL.FTZ R16, R70, R132 ;  /* 0x0000008446107220 */ /* 0x004fe40000410000 */
[----:B-1----:R-:W-:Y:S04]  /*11770*/  FMUL.FTZ R3, R2, c[0x0][0x2d0] ;  /* 0x0000b40002037a20 */ /* 0x002fe80000410000 */
[--C-:B------:R-:W-:Y:S01]  /*11780*/  FFMA.FTZ R4, R189, c[0x0][0x2d0], -R3.reuse ;  /* 0x0000b400bd047a23 */ /* 0x100fe20000010803 */
[----:B------:R-:W-:Y:S01]  /*11790*/  MOV R189, R43 ;  /* 0x0000002b00bd7202 */ /* 0x000fe20000000f00 */
[--C-:B------:R-:W-:Y:S02]  /*117a0*/  FFMA.FTZ R7, R31, c[0x0][0x2d0], -R3.reuse ;  /* 0x0000b4001f077a23 */ /* 0x100fe40000010803 */
[----:B------:R1:W-:Y:S01]  /*117b0*/  MUFU.EX2 R201, R4 ;  /* 0x0000000400c97308 */ /* 0x0003e20000000800 */
[----:B------:R-:W-:Y:S02]  /*117c0*/  FMUL.FTZ R31, R0, R147 ;  /* 0x00000093001f7220 */ /* 0x000fe40000410000 */
[--C-:B------:R-:W-:Y:S02]  /*117d0*/  FFMA.FTZ R40, R42, c[0x0][0x2d0], -R3.reuse ;  /* 0x0000b4002a287a23 */ /* 0x100fe40000010803 */
[C---:B------:R-:W-:Y:S02]  /*117e0*/  FMUL.FTZ R42, R0.reuse, R158 ;  /* 0x0000009e002a7220 */ /* 0x040fe40000410000 */
[----:B------:R-:W-:Y:S02]  /*117f0*/  FMUL.FTZ R43, R0, R159 ;  /* 0x0000009f002b7220 */ /* 0x000fe40000410000 */
[--C-:B------:R-:W-:Y:S01]  /*11800*/  FFMA.FTZ R60, R217, c[0x0][0x2d0], -R3.reuse ;  /* 0x0000b400d93c7a23 */ /* 0x100fe20000010803 */
[----:B------:R2:W-:Y:S01]  /*11810*/  MUFU.EX2 R199, R7 ;  /* 0x0000000700c77308 */ /* 0x0005e20000000800 */
[--C-:B------:R-:W-:Y:S09]  /*11820*/  FFMA.FTZ R75, R75, c[0x0][0x2d0], -R3.reuse ;  /* 0x0000b4004b4b7a23 */ /* 0x100ff20000010803 */
[----:B------:R4:W-:Y:S01]  /*11830*/  MUFU.EX2 R217, R60 ;  /* 0x0000003c00d97308 */ /* 0x0009e20000000800 */
[--C-:B-1----:R-:W-:Y:S01]  /*11840*/  FFMA.FTZ R4, R202, c[0x0][0x2d0], -R3.reuse ;  /* 0x0000b400ca047a23 */ /* 0x102fe20000010803 */
[----:B------:R-:W-:Y:S01]  /*11850*/  MOV R202, R44 ;  /* 0x0000002c00ca7202 */ /* 0x000fe20000000f00 */
[--C-:B------:R-:W-:Y:S07]  /*11860*/  FFMA.FTZ R44, R208, c[0x0][0x2d0], -R3.reuse ;  /* 0x0000b400d02c7a23 */ /* 0x100fee0000010803 */
        /* <DEDUP_REMOVED lines=10> */
[--C-:B------:R-:W-:Y:S09]  /*11910*/  FFMA.FTZ R56, R210, c[0x0][0x2d0], -R3.reuse ;  /* 0x0000b400d2387a23 */ /* 0x100ff20000010803 */
[----:B------:R2:W-:Y:S01]  /*11920*/  MUFU.EX2 R133, R56 ;  /* 0x0000003800857308 */ /* 0x0005e20000000800 */
[----:B-1----:R-:W-:Y:S01]  /*11930*/  FFMA.FTZ R4, R191, c[0x0][0x2d0], -R3 ;  /* 0x0000b400bf047a23 */ /* 0x002fe20000010803 */
[----:B------:R-:W-:Y:S01]  /*11940*/  MOV R191, R61 ;  /* 0x0000003d00bf7202 */ /* 0x000fe20000000f00 */
[C---:B------:R-:W-:Y:S07]  /*11950*/  FMUL.FTZ R61, R69.reuse, R177 ;  /* 0x000000b1453d7220 */ /* 0x040fee0000410000 */
[----:B------:R1:W3:Y:S01]  /*11960*/  MUFU.EX2 R12, R4 ;  /* 0x00000004000c7308 */ /* 0x0002e20000000800 */
[----:B--2---:R-:W-:Y:S02]  /*11970*/  FMUL.FTZ R56, R69, R172 ;  /* 0x000000ac45387220 */ /* 0x004fe40000410000 */
[--C-:B-1----:R-:W-:Y:S01]  /*11980*/  FFMA.FTZ R4, R23, c[0x0][0x2d0], -R107.reuse ;  /* 0x0000b40017047a23 */ /* 0x102fe2000001086b */
[----:B---3--:R-:W-:Y:S01]  /*11990*/  MOV R122, R12 ;  /* 0x0000000c007a7202 */ /* 0x008fe20000000f00 */
[----:B------:R-:W1:Y:S01]  /*119a0*/  LDSM.16.MT88.4 R20, [R224+0x100] ;  /* 0x00010000e014783b */ /* 0x000e620000004200 */
[--C-:B------:R-:W-:Y:S04]  /*119b0*/  FFMA.FTZ R12, R19, c[0x0][0x2d0], -R107.reuse ;  /* 0x0000b400130c7a23 */ /* 0x100fe8000001086b */
[----:B------:R2:W-:Y:S01]  /*119c0*/  MUFU.EX2 R91, R4 ;  /* 0x00000004005b7308 */ /* 0x0005e20000000800 */
[----:B------:R-:W-:Y:S01]  /*119d0*/  F2FP.PACK_AB R67, R122, R229 ;  /* 0x000000e57a43723e */ /* 0x000fe200000000ff */
[----:B------:R-:W-:Y:S02]  /*119e0*/  FMUL.FTZ R19, R68, R135 ;  /* 0x0000008744137220 */ /* 0x000fe40000410000 */
[--C-:B--2---:R-:W-:Y:S06]  /*119f0*/  FFMA.FTZ R4, R34, c[0x0][0x2d0], -R107.reuse ;  /* 0x0000b40022047a23 */ /* 0x104fec000001086b */
[----:B------:R2:W3:Y:S02]  /*11a00*/  MUFU.EX2 R87, R4 ;  /* 0x0000000400577308 */ /* 0x0004e40000000800 */
[--C-:B--2---:R-:W-:Y:S01]  /*11a10*/  FFMA.FTZ R4, R35, c[0x0][0x2d0], -R107.reuse ;  /* 0x0000b40023047a23 */ /* 0x104fe2000001086b */
[----:B---3--:R-:W-:Y:S01]  /*11a20*/  MOV R127, R87 ;  /* 0x00000057007f7202 */ /* 0x008fe20000000f00 */
[----:B------:R-:W-:Y:S06]  /*11a30*/  FMUL.FTZ R35, R68, R151 ;  /* 0x0000009744237220 */ /* 0x000fec0000410000 */
        /* <DEDUP_REMOVED lines=8> */
[----:B--2---:R-:W-:Y:S01]  /*11ac0*/  FFMA.FTZ R4, R25, c[0x0][0x2d0], -R96 ;  /* 0x0000b40019047a23 */ /* 0x004fe20000010860 */
[----:B----4-:R-:W-:Y:S01]  /*11ad0*/  MOV R121, R89 ;  /* 0x0000005900797202 */ /* 0x010fe20000000f00 */
[C---:B------:R-:W-:Y:S07]  /*11ae0*/  FMUL.FTZ R25, R69.reuse, R141 ;  /* 0x0000008d45197220 */ /* 0x040fee0000410000 */
[----:B------:R2:W-:Y:S01]  /*11af0*/  MUFU.EX2 R118, R4 ;  /* 0x0000000400767308 */ /* 0x0005e20000000800 */
[----:B---3--:R-:W-:Y:S01]  /*11b00*/  FMUL.FTZ R24, R69, R140 ;  /* 0x0000008c45187220 */ /* 0x008fe20000410000 */
[----:B------:R-:W-:Y:S02]  /*11b10*/  MOV R140, R199 ;  /* 0x000000c7008c7202 */ /* 0x000fe40000000f00 */
[----:B------:R-:W-:Y:S01]  /*11b20*/  MOV R199, R80 ;  /* 0x0000005000c77202 */ /* 0x000fe20000000f00 */
[--C-:B--2---:R-:W-:Y:S02]  /*11b30*/  FFMA.FTZ R4, R26, c[0x0][0x2d0], -R3.reuse ;  /* 0x0000b4001a047a23 */ /* 0x104fe40000010803 */
[C---:B------:R-:W-:Y:S01]  /*11b40*/  FMUL.FTZ R26, R0.reuse, R142 ;  /* 0x0000008e001a7220 */ /* 0x040fe20000410000 */
[----:B------:R-:W-:Y:S02]  /*11b50*/  MOV R142, R187 ;  /* 0x000000bb008e7202 */ /* 0x000fe40000000f00 */
[----:B------:R2:W-:Y:S01]  /*11b60*/  MUFU.EX2 R90, R4 ;  /* 0x00000004005a7308 */ /* 0x0005e20000000800 */
[----:B------:R-:W-:Y:S02]  /*11b70*/  IMAD.MOV.U32 R187, RZ, RZ, R82 ;  /* 0x000000ffffbb7224 */ /* 0x000fe400078e0052 */
[----:B--2---:R-:W-:Y:S02]  /*11b80*/  FFMA.FTZ R4, R27, c[0x0][0x2d0], -R3 ;  /* 0x0000b4001b047a23 */ /* 0x004fe40000010803 */
[----:B------:R-:W-:Y:S01]  /*11b90*/  FMUL.FTZ R27, R0, R143 ;  /* 0x0000008f001b7220 */ /* 0x000fe20000410000 */
[----:B------:R-:W-:Y:S04]  /*11ba0*/  MOV R143, R186 ;  /* 0x000000ba008f7202 */ /* 0x000fe80000000f00 */
[----:B------:R2:W-:Y:S01]  /*11bb0*/  MUFU.EX2 R184, R4 ;  /* 0x0000000400b87308 */ /* 0x0005e20000000800 */
[----:B------:R-:W-:Y:S01]  /*11bc0*/  MOV R186, R84 ;  /* 0x0000005400ba7202 */ /* 0x000fe20000000f00 */
[--C-:B--2---:R-:W-:Y:S08]  /*11bd0*/  FFMA.FTZ R4, R28, c[0x0][0x2d0], -R96.reuse ;  /* 0x0000b4001c047a23 */ /* 0x104ff00000010860 */
[----:B------:R2:W3:Y:S10]  /*11be0*/  MUFU.EX2 R28, R12 ;  /* 0x0000000c001c7308 */ /* 0x0004f40000000800 */
[----:B------:R4:W1:Y:S01]  /*11bf0*/  MUFU.EX2 R86, R4 ;  /* 0x0000000400567308 */ /* 0x0008620000000800 */
[----:B--2---:R-:W-:Y:S01]  /*11c00*/  FMUL.FTZ R12, R69, R128 ;  /* 0x00000080450c7220 */ /* 0x004fe20000410000 */
[----:B---3--:R-:W-:Y:S01]  /*11c10*/  MOV R130, R28 ;  /* 0x0000001c00827202 */ /* 0x008fe20000000f00 */
[----:B------:R-:W-:Y:S02]  /*11c20*/  FFMA.FTZ R28, R51, c[0x0][0x2d0], -R107 ;  /* 0x0000b400331c7a23 */ /* 0x000fe4000001086b */
[----:B------:R-:W-:Y:S05]  /*11c30*/  FMUL.FTZ R51, R68, R167 ;  /* 0x000000a744337220 */ /* 0x000fea0000410000 */
[----:B------:R2:W-:Y:S01]  /*11c40*/  MUFU.EX2 R33, R28 ;  /* 0x0000001c00217308 */ /* 0x0005e20000000800 */
[----:B----4-:R-:W-:Y:S01]  /*11c50*/  FFMA.FTZ R4, R29, c[0x0][0x2d0], -R96 ;  /* 0x0000b4001d047a23 */ /* 0x010fe20000010860 */
[----:B-1----:R-:W-:Y:S01]  /*11c60*/  MOV R128, R86 ;  /* 0x0000005600807202 */ /* 0x002fe20000000f00 */
[C---:B------:R-:W-:Y:S07]  /*11c70*/  FMUL.FTZ R29, R69.reuse, R145 ;  /* 0x00000091451d7220 */ /* 0x040fee0000410000 */
[----:B------:R1:W3:Y:S01]  /*11c80*/  MUFU.EX2 R188, R4 ;  /* 0x0000000400bc7308 */ /* 0x0002e20000000800 */
[C---:B--2---:R-:W-:Y:S09]  /*11c90*/  FMUL.FTZ R28, R69.reuse, R144 ;  /* 0x00000090451c7220 */ /* 0x044ff20000410000 */
[----:B------:R2:W-:Y:S01]  /*11ca0*/  MUFU.EX2 R144, R40 ;  /* 0x0000002800907308 */ /* 0x0005e20000000800 */
[----:B-1----:R-:W-:Y:S02]  /*11cb0*/  FFMA.FTZ R4, R30, c[0x0][0x2d0], -R3 ;  /* 0x0000b4001e047a23 */ /* 0x002fe40000010803 */
[C---:B------:R-:W-:Y:S07]  /*11cc0*/  FMUL.FTZ R30, R0.reuse, R146 ;  /* 0x00000092001e7220 */ /* 0x040fee0000410000 */
[----:B------:R1:W4:Y:S01]  /*11cd0*/  MUFU.EX2 R85, R4 ;  /* 0x0000000400557308 */ /* 0x0003220000000800 */
[----:B---3--:R-:W-:Y:S01]  /*11ce0*/  IMAD.MOV.U32 R141, RZ, RZ, R188 ;  /* 0x000000ffff8d7224 */ /* 0x008fe200078e00bc */
[----:B------:R-:W-:Y:S01]  /*11cf0*/  MOV R188, R59 ;  /* 0x0000003b00bc7202 */ /* 0x000fe20000000f00 */
[----:B------:R-:W-:Y:S07]  /*11d00*/  FMUL.FTZ R59, R0, R175 ;  /* 0x000000af003b7220 */ /* 0x000fee0000410000 */
[----:B------:R3:W-:Y:S01]  /*11d10*/  MUFU.EX2 R146, R32 ;  /* 0x0000002000927308 */ /* 0x0007e20000000800 */
[----:B--2---:R-:W-:Y:S02]  /*11d20*/  FMUL.FTZ R40, R69, R156 ;  /* 0x0000009c45287220 */ /* 0x004fe40000410000 */
[----:B-1----:R-:W-:Y:S01]  /*11d30*/  FFMA.FTZ R4, R37, c[0x0][0x2d0], -R105 ;  /* 0x0000b40025047a23 */ /* 0x002fe20000010869 */
[----:B----4-:R-:W-:Y:S02]  /*11d40*/  MOV R129, R85 ;  /* 0x0000005500817202 */ /* 0x010fe40000000f00 */
[----:B------:R-:W-:Y:S04]  /*11d50*/  LDSM.16.MT88.4 R84, [R224+0x900] ;  /* 0x00090000e054783b */ /* 0x000fe80000004200 */
[----:B------:R1:W2:Y:S01]  /*11d60*/  MUFU.EX2 R46, R4 ;  /* 0x00000004002e7308 */ /* 0x0002a20000000800 */
[C---:B---3--:R-:W-:Y:S01]  /*11d70*/  FMUL.FTZ R32, R70.reuse, R148 ;  /* 0x0000009446207220 */ /* 0x048fe20000410000 */
[----:B------:R-:W-:Y:S01]  /*11d80*/  MOV R148, R33 ;  /* 0x0000002100947202 */ /* 0x000fe20000000f00 */
[----:B------:R-:W-:Y:S07]  /*11d90*/  FMUL.FTZ R33, R70, R149 ;  /* 0x0000009546217220 */ /* 0x000fee0000410000 */
[----:B------:R3:W-:Y:S01]  /*11da0*/  MUFU.EX2 R149, R44 ;  /* 0x0000002c00957308 */ /* 0x0007e20000000800 */
[----:B-1----:R-:W-:Y:S01]  /*11db0*/  FFMA.FTZ R4, R38, c[0x0][0x2d0], -R107 ;  /* 0x0000b40026047a23 */ /* 0x002fe2000001086b */
[----:B--2---:R-:W-:Y:S01]  /*11dc0*/  MOV R134, R46 ;  /* 0x0000002e00867202 */ /* 0x004fe20000000f00 */
[----:B------:R-:W1:Y:S01]  /*11dd0*/  LDSM.16.MT88.4 R36, [R227+0x100] ;  /* 0x00010000e324783b */ /* 0x000e620000004200 */
[----:B------:R-:W-:Y:S06]  /*11de0*/  FMUL.FTZ R46, R0, R162 ;  /* 0x000000a2002e7220 */ /* 0x000fec0000410000 */
[----:B------:R2:W4:Y:S01]  /*11df0*/  MUFU.EX2 R45, R4 ;  /* 0x00000004002d7308 */ /* 0x0005220000000800 */
[C---:B---3--:R-:W-:Y:S02]  /*11e00*/  FMUL.FTZ R44, R69.reuse, R160 ;  /* 0x000000a0452c7220 */ /* 0x048fe40000410000 */
[C---:B--2---:R-:W-:Y:S01]  /*11e10*/  FMUL.FTZ R4, R70.reuse, R120 ;  /* 0x0000007846047220 */ /* 0x044fe20000410000 */
[----:B------:R-:W-:Y:S02]  /*11e20*/  MOV R120, R90 ;  /* 0x0000005a00787202 */ /* 0x000fe40000000f00 */
[----:B----4-:R-:W-:Y:S01]  /*11e30*/  MOV R135, R45 ;  /* 0x0000002d00877202 */ /* 0x010fe20000000f00 */
[----:B------:R-:W-:Y:S03]  /*11e40*/  FMUL.FTZ R45, R69, R161 ;  /* 0x000000a1452d7220 */ /* 0x000fe60000410000 */
[-C--:B------:R-:W-:Y:S08]  /*11e50*/  HMMA.16816.F32 R4, R76, R20.reuse, R4 ;  /* 0x000000144c04723c */ /* 0x080ff00000001804 */
[C---:B------:R-:W-:Y:S07]  /*11e60*/  HMMA.16816.F32 R8, R64.reuse, R20, R8 ;  /* 0x000000144008723c */ /* 0x040fee0000001808 */
[--C-:B------:R-:W-:Y:S01]  /*11e70*/  FFMA.FTZ R20, R49, c[0x0][0x2d0], -R105.reuse ;  /* 0x0000b40031147a23 */ /* 0x100fe20000010869 */
[-C--:B------:R-:W-:Y:S03]  /*11e80*/  HMMA.16816.F32 R12, R64, R22.reuse, R12 ;  /* 0x00000016400c723c */ /* 0x080fe6000000180c */
[----:B------:R2:W3:Y:S01]  /*11e90*/  MUFU.EX2 R34, R20 ;  /* 0x0000001400227308 */ /* 0x0004e20000000800 */
[C---:B------:R-:W-:Y:S02]  /*11ea0*/  FMUL.FTZ R49, R70.reuse, R165 ;  /* 0x000000a546317220 */ /* 0x040fe40000410000 */
[----:B------:R-:W-:Y:S01]  /*11eb0*/  LDSM.16.MT88.4 R164, [R225+0x3100] ;  /* 0x00310000e1a4783b */ /* 0x000fe20000004200 */
[----:B------:R-:W-:Y:S01]  /*11ec0*/  FMUL.FTZ R21, R70, R137 ;  /* 0x0000008946157220 */ /* 0x000fe20000410000 */
[C---:B------:R-:W-:Y:S04]  /*11ed0*/  HMMA.16816.F32 R16, R76.reuse, R22, R16 ;  /* 0x000000164c10723c */ /* 0x040fe80000001810 */
[----:B------:R-:W-:Y:S02]  /*11ee0*/  MOV R137, R184 ;  /* 0x000000b800897202 */ /* 0x000fe40000000f00 */
[----:B------:R-:W-:Y:S01]  /*11ef0*/  MOV R184, R57 ;  /* 0x0000003900b87202 */ /* 0x000fe20000000f00 */
[C---:B------:R-:W-:Y:S01]  /*11f00*/  FMUL.FTZ R22, R68.reuse, R138 ;  /* 0x0000008a44167220 */ /* 0x040fe20000410000 */
[----:B------:R-:W-:Y:S01]  /*11f10*/  MOV R138, R118 ;  /* 0x00000076008a7202 */ /* 0x000fe20000000f00 */
[----:B------:R-:W-:Y:S03]  /*11f20*/  FMUL.FTZ R23, R68, R139 ;  /* 0x0000008b44177220 */ /* 0x000fe60000410000 */
[----:B------:R-:W-:Y:S01]  /*11f30*/  FMUL.FTZ R57, R69, R173 ;  /* 0x000000ad45397220 */ /* 0x000fe20000410000 */
[----:B------:R-:W-:Y:S01]  /*11f40*/  MOV R118, R62 ;  /* 0x0000003e00767202 */ /* 0x000fe20000000f00 */
[----:B------:R-:W-:Y:S01]  /*11f50*/  FMUL.FTZ R62, R0, R178 ;  /* 0x000000b2003e7220 */ /* 0x000fe20000410000 */
[----:B------:R-:W-:Y:S01]  /*11f60*/  MOV R139, R91 ;  /* 0x0000005b008b7202 */ /* 0x000fe20000000f00 */
[----:B--2---:R-:W-:Y:S01]  /*11f70*/  FMUL.FTZ R20, R70, R136 ;  /* 0x0000008846147220 */ /* 0x004fe20000410000 */
[----:B------:R-:W-:Y:S01]  /*11f80*/  MOV R136, R185 ;  /* 0x000000b900887202 */ /* 0x000fe20000000f00 */
[----:B---3--:R-:W-:Y:S01]  /*11f90*/  IMAD.MOV.U32 R147, RZ, RZ, R34 ;  /* 0x000000ffff937224 */ /* 0x008fe200078e0022 */
[----:B------:R-:W-:Y:S01]  /*11fa0*/  MOV R185, R83 ;  /* 0x0000005300b97202 */ /* 0x000fe20000000f00 */
[----:B------:R-:W-:Y:S01]  /*11fb0*/  FMUL.FTZ R34, R68, R150 ;  /* 0x0000009644227220 */ /* 0x000fe20000410000 */
[----:B------:R-:W2:Y:S02]  /*11fc0*/  LDSM.16.MT88.4 R80, [R226+0x100] ;  /* 0x00010000e250783b */ /* 0x000ea40000004200 */
[-C--:B-1----:R-:W-:Y:S08]  /*11fd0*/  HMMA.16816.F32 R20, R76, R36.reuse, R20 ;  /* 0x000000244c14723c */ /* 0x082ff00000001814 */
        /* <DEDUP_REMOVED lines=9> */
[C---:B-1----:R-:W-:Y:S07]  /*12070*/  FMUL.FTZ R36, R70.reuse, R152 ;  /* 0x0000009846247220 */ /* 0x042fee0000410000 */
[-C--:B------:R-:W-:Y:S08]  /*12080*/  HMMA.16816.F32 R36, R76, R52.reuse, R36 ;  /* 0x000000344c24723c */ /* 0x080ff00000001824 */
[C---:B------:R-:W-:Y:S07]  /*12090*/  HMMA.16816.F32 R40, R64.reuse, R52, R40 ;  /* 0x000000344028723c */ /* 0x040fee0000001828 */
[----:B------:R-:W-:Y:S01]  /*120a0*/  FFMA.FTZ R52, R209, c[0x0][0x2d0], -R96 ;  /* 0x0000b400d1347a23 */ /* 0x000fe20000010860 */
[-C--:B------:R-:W-:Y:S03]  /*120b0*/  HMMA.16816.F32 R44, R64, R54.reuse, R44 ;  /* 0x00000036402c723c */ /* 0x080fe6000000182c */
[----:B------:R1:W3:Y:S01]  /*120c0*/  MUFU.EX2 R88, R52 ;  /* 0x0000003400587308 */ /* 0x0002e20000000800 */
[----:B------:R-:W-:Y:S04]  /*120d0*/  FMUL.FTZ R53, R70, R169 ;  /* 0x000000a946357220 */ /* 0x000fe80000410000 */
[C---:B------:R-:W-:Y:S07]  /*120e0*/  HMMA.16816.F32 R48, R76.reuse, R54, R48 ;  /* 0x000000364c30723c */ /* 0x040fee0000001830 */
[C---:B------:R-:W-:Y:S02]  /*120f0*/  FMUL.FTZ R54, R68.reuse, R170 ;  /* 0x000000aa44367220 */ /* 0x040fe40000410000 */
[----:B------:R-:W-:Y:S03]  /*12100*/  FMUL.FTZ R55, R68, R171 ;  /* 0x000000ab44377220 */ /* 0x000fe60000410000 */
[C---:B-1----:R-:W-:Y:S07]  /*12110*/  FMUL.FTZ R52, R70.reuse, R168 ;  /* 0x000000a846347220 */ /* 0x042fee0000410000 */
[-C--:B--2---:R-:W-:Y:S08]  /*12120*/  HMMA.16816.F32 R52, R76, R80.reuse, R52 ;  /* 0x000000504c34723c */ /* 0x084ff00000001834 */
        /* <DEDUP_REMOVED lines=18> */
[----:B---3--:R-:W-:Y:S02]  /*12250*/  MOV R214, R88 ;  /* 0x0000005800d67202 */ /* 0x008fe40000000f00 */
        /* <DEDUP_REMOVED lines=9> */
[----:B------:R-:W-:Y:S02]  /*122f0*/  MOV R134, R131 ;  /* 0x0000008300867202 */ /* 0x000fe40000000f00 */
[----:B------:R-:W-:Y:S02]  /*12300*/  MOV R131, R130 ;  /* 0x0000008200837202 */ /* 0x000fe40000000f00 */
[----:B------:R-:W-:Y:S01]  /*12310*/  MOV R130, R125 ;  /* 0x0000007d00827202 */ /* 0x000fe20000000f00 */
[----:B------:R-:W-:Y:S01]  /*12320*/  IMAD.MOV.U32 R150, RZ, RZ, R134 ;  /* 0x000000ffff967224 */ /* 0x000fe200078e0086 */
[----:B------:R-:W-:Y:S02]  /*12330*/  MOV R125, R198 ;  /* 0x000000c6007d7202 */ /* 0x000fe40000000f00 */
[----:B------:R-:W-:Y:S01]  /*12340*/  MOV R198, R92 ;  /* 0x0000005c00c67202 */ /* 0x000fe20000000f00 */
[----:B------:R-:W-:Y:S01]  /*12350*/  FFMA.FTZ R92, R219, c[0x0][0x2d0], -R107 ;  /* 0x0000b400db5c7a23 */ /* 0x000fe2000001086b */
[----:B------:R-:W-:Y:S02]  /*12360*/  MOV R134, R131 ;  /* 0x0000008300867202 */ /* 0x000fe40000000f00 */
[----:B------:R-:W-:Y:S01]  /*12370*/  MOV R219, R148 ;  /* 0x0000009400db7202 */ /* 0x000fe20000000f00 */
[----:B------:R3:W-:Y:S01]  /*12380*/  MUFU.EX2 R210, R92 ;  /* 0x0000005c00d27308 */ /* 0x0007e20000000800 */
[----:B------:R-:W-:Y:S02]  /*12390*/  MOV R148, R147 ;  /* 0x0000009300947202 */ /* 0x000fe40000000f00 */
[----:B------:R-:W-:Y:S02]  /*123a0*/  MOV R147, R132 ;  /* 0x0000008400937202 */ /* 0x000fe40000000f00 */
[----:B------:R-:W-:Y:S02]  /*123b0*/  MOV R132, R125 ;  /* 0x0000007d00847202 */ /* 0x000fe40000000f00 */
[----:B------:R-:W-:Y:S02]  /*123c0*/  MOV R125, R189 ;  /* 0x000000bd007d7202 */ /* 0x000fe40000000f00 */
[----:B-1----:R-:W-:Y:S02]  /*123d0*/  F2FP.PACK_AB R80, R138, R121 ;  /* 0x000000798a50723e */ /* 0x002fe400000000ff */
[----:B------:R-:W-:Y:S02]  /*123e0*/  MOV R189, R93 ;  /* 0x0000005d00bd7202 */ /* 0x000fe40000000f00 */
[----:B------:R-:W-:Y:S02]  /*123f0*/  MOV R131, R191 ;  /* 0x000000bf00837202 */ /* 0x000fe40000000f00 */
[----:B------:R-:W-:Y:S01]  /*12400*/  MOV R191, R202 ;  /* 0x000000ca00bf7202 */ /* 0x000fe20000000f00 */
[C---:B------:R-:W-:Y:S04]  /*12410*/  HMMA.16816.F32 R8, R80.reuse, R84, R8 ;  /* 0x000000545008723c */ /* 0x040fe80000001808 */
[----:B------:R-:W-:Y:S03]  /*12420*/  MOV R202, R94 ;  /* 0x0000005e00ca7202 */ /* 0x000fe60000000f00 */
[--C-:B------:R-:W-:Y:S01]  /*12430*/  FFMA.FTZ R84, R212, c[0x0][0x2d0], -R105.reuse ;  /* 0x0000b400d4547a23 */ /* 0x100fe20000010869 */
[-C--:B------:R-:W-:Y:S03]  /*12440*/  HMMA.16816.F32 R12, R80, R86.reuse, R12 ;  /* 0x00000056500c723c */ /* 0x080fe6000000180c */
[----:B------:R1:W-:Y:S01]  /*12450*/  MUFU.EX2 R208, R84 ;  /* 0x0000005400d07308 */ /* 0x0003e20000000800 */
[----:B------:R-:W-:Y:S02]  /*12460*/  MOV R212, R133 ;  /* 0x0000008500d47202 */ /* 0x000fe40000000f00 */
[----:B------:R-:W-:Y:S02]  /*12470*/  MOV R133, R130 ;  /* 0x0000008200857202 */ /* 0x000fe40000000f00 */
[C---:B------:R-:W-:Y:S04]  /*12480*/  HMMA.16816.F32 R16, R76.reuse, R86, R16 ;  /* 0x000000564c10723c */ /* 0x040fe80000001810 */
[----:B------:R-:W-:Y:S02]  /*12490*/  MOV R130, R197 ;  /* 0x000000c500827202 */ /* 0x000fe40000000f00 */
[----:B------:R-:W-:Y:S02]  /*124a0*/  MOV R197, R95 ;  /* 0x0000005f00c57202 */ /* 0x000fe40000000f00 */
[-C--:B--2---:R-:W-:Y:S01]  /*124b0*/  HMMA.16816.F32 R20, R76, R88.reuse, R20 ;  /* 0x000000584c14723c */ /* 0x084fe20000001814 */
[----:B---3--:R-:W2:Y:S07]  /*124c0*/  LDSM.16.MT88.4 R92, [R225+0x900] ;  /* 0x00090000e15c783b */ /* 0x008eae0000004200 */
[C---:B------:R-:W-:Y:S04]  /*124d0*/  HMMA.16816.F32 R24, R80.reuse, R88, R24 ;  /* 0x000000585018723c */ /* 0x040fe80000001818 */
[----:B-1----:R-:W-:Y:S01]  /*124e0*/  FFMA.FTZ R84, R213, c[0x0][0x2d0], -R105 ;  /* 0x0000b400d5547a23 */ /* 0x002fe20000010869 */
[----:B------:R-:W-:Y:S02]  /*124f0*/  MOV R213, R151 ;  /* 0x0000009700d57202 */ /* 0x000fe40000000f00 */
[----:B------:R-:W-:Y:S01]  /*12500*/  FFMA.FTZ R88, R221, c[0x0][0x2d0], -R96 ;  /* 0x0000b400dd587a23 */ /* 0x000fe20000010860 */
[-C--:B------:R-:W-:Y:S01]  /*12510*/  HMMA.16816.F32 R28, R80, R90.reuse, R28 ;  /* 0x0000005a501c723c */ /* 0x080fe2000000181c */
[----:B------:R1:W-:Y:S03]  /*12520*/  MUFU.EX2 R209, R84 ;  /* 0x0000005400d17308 */ /* 0x0003e60000000800 */
[----:B------:R-:W-:Y:S04]  /*12530*/  MOV R221, R149 ;  /* 0x0000009500dd7202 */ /* 0x000fe80000000f00 */
[C---:B------:R-:W-:Y:S03]  /*12540*/  HMMA.16816.F32 R32, R76.reuse, R90, R32 ;  /* 0x0000005a4c20723c */ /* 0x040fe60000001820 */
[----:B------:R3:W-:Y:S05]  /*12550*/  MUFU.EX2 R153, R88 ;  /* 0x0000005800997308 */ /* 0x0007ea0000000800 */
[-C--:B--2---:R-:W-:Y:S04]  /*12560*/  HMMA.16816.F32 R36, R76, R92.reuse, R36 ;  /* 0x0000005c4c24723c */ /* 0x084fe80000001824 */
[----:B-1----:R-:W-:Y:S01]  /*12570*/  FFMA.FTZ R84, R215, c[0x0][0x2d0], -R107 ;  /* 0x0000b400d7547a23 */ /* 0x002fe2000001086b */
[----:B------:R-:W-:Y:S01]  /*12580*/  MOV R215, R147 ;  /* 0x0000009300d77202 */ /* 0x000fe20000000f00 */
[----:B------:R-:W-:Y:S01]  /*12590*/  IMAD.MOV.U32 R147, RZ, RZ, R134 ;  /* 0x000000ffff937224 */ /* 0x000fe200078e0086 */
[----:B------:R-:W-:Y:S01]  /*125a0*/  MOV R134, R133 ;  /* 0x0000008500867202 */ /* 0x000fe20000000f00 */
[C---:B------:R-:W-:Y:S04]  /*125b0*/  HMMA.16816.F32 R40, R80.reuse, R92, R40 ;  /* 0x0000005c5028723c */ /* 0x040fe80000001828 */
[----:B------:R-:W-:Y:S01]  /*125c0*/  MOV R133, R132 ;  /* 0x0000008400857202 */ /* 0x000fe20000000f00 */
[--C-:B---3--:R-:W-:Y:S01]  /*125d0*/  FFMA.FTZ R88, R220, c[0x0][0x2d0], -R96.reuse ;  /* 0x0000b400dc587a23 */ /* 0x108fe20000010860 */
[----:B------:R-:W-:Y:S01]  /*125e0*/  MOV R132, R131 ;  /* 0x0000008300847202 */ /* 0x000fe20000000f00 */
[--C-:B------:R-:W-:Y:S01]  /*125f0*/  FFMA.FTZ R92, R250, c[0x0][0x2d0], -R96.reuse ;  /* 0x0000b400fa5c7a23 */ /* 0x100fe20000010860 */
[-C--:B------:R-:W-:Y:S01]  /*12600*/  HMMA.16816.F32 R44, R80, R94.reuse, R44 ;  /* 0x0000005e502c723c */ /* 0x080fe2000000182c */
[----:B------:R1:W-:Y:S03]  /*12610*/  MUFU.EX2 R159, R88 ;  /* 0x00000058009f7308 */ /* 0x0003e60000000800 */
[----:B------:R-:W-:Y:S02]  /*12620*/  MOV R131, R130 ;  /* 0x0000008200837202 */ /* 0x000fe40000000f00 */
[----:B------:R-:W-:Y:S02]  /*12630*/  MOV R130, R125 ;  /* 0x0000007d00827202 */ /* 0x000fe40000000f00 */
[C---:B------:R-:W-:Y:S04]  /*12640*/  HMMA.16816.F32 R48, R76.reuse, R94, R48 ;  /* 0x0000005e4c30723c */ /* 0x040fe80000001830 */
[----:B------:R-:W-:Y:S02]  /*12650*/  MOV R125, R197 ;  /* 0x000000c5007d7202 */ /* 0x000fe40000000f00 */
[----:B------:R-:W-:Y:S02]  /*12660*/  MOV R197, R202 ;  /* 0x000000ca00c57202 */ /* 0x000fe40000000f00 */
[----:B------:R2:W-:Y:S01]  /*12670*/  MUFU.EX2 R202, R84 ;  /* 0x0000005400ca7308 */ /* 0x0005e20000000800 */
[----:B------:R-:W-:Y:S03]  /*12680*/  MOV R220, R148 ;  /* 0x0000009400dc7202 */ /* 0x000fe60000000f00 */
[----:B------:R-:W-:Y:S01]  /*12690*/  MOV R250, R128 ;  /* 0x0000008000fa7202 */ /* 0x000fe20000000f00 */
[----:B-1----:R-:W-:Y:S01]  /*126a0*/  FFMA.FTZ R88, R223, c[0x0][0x2d0], -R3 ;  /* 0x0000b400df587a23 */ /* 0x002fe20000010803 */
[----:B------:R-:W-:Y:S02]  /*126b0*/  MOV R223, R135 ;  /* 0x0000008700df7202 */ /* 0x000fe40000000f00 */
[----:B------:R-:W-:Y:S02]  /*126c0*/  MOV R135, R198 ;  /* 0x000000c600877202 */ /* 0x000fe40000000f00 */
[----:B------:R1:W-:Y:S01]  /*126d0*/  MUFU.EX2 R152, R88 ;  /* 0x0000005800987308 */ /* 0x0003e20000000800 */
[----:B--2---:R-:W-:Y:S01]  /*126e0*/  FFMA.FTZ R84, R216, c[0x0][0x2d0], -R107 ;  /* 0x0000b400d8547a23 */ /* 0x004fe2000001086b */
[----:B------:R-:W-:Y:S08]  /*126f0*/  MOV R216, R150 ;  /* 0x0000009600d87202 */ /* 0x000ff00000000f00 */
[----:B------:R2:W-:Y:S01]  /*12700*/  MUFU.EX2 R203, R84 ;  /* 0x0000005400cb7308 */ /* 0x0005e20000000800 */
[----:B-1----:R-:W-:Y:S01]  /*12710*/  FFMA.FTZ R88, R246, c[0x0][0x2d0], -R3 ;  /* 0x0000b400f6587a23 */ /* 0x002fe20000010803 */
[----:B------:R-:W-:Y:S02]  /*12720*/  MOV R246, R134 ;  /* 0x0000008600f67202 */ /* 0x000fe40000000f00 */
[----:B------:R-:W-:Y:S06]  /*12730*/  MOV R134, R133 ;  /* 0x0000008500867202 */ /* 0x000fec0000000f00 */
[----:B------:R1:W3:Y:S01]  /*12740*/  MUFU.EX2 R158, R88 ;  /* 0x00000058009e7308 */ /* 0x0002e20000000800 */
[----:B------:R-:W-:Y:S01]  /*12750*/  MOV R133, R132 ;  /* 0x0000008400857202 */ /* 0x000fe20000000f00 */
[----:B------:R-:W-:Y:S01]  /*12760*/  IMAD.MOV.U32 R132, RZ, RZ, R131 ;  /* 0x000000ffff847224 */ /* 0x000fe200078e0083 */
[----:B------:R-:W-:Y:S02]  /*12770*/  MOV R131, R130 ;  /* 0x0000008200837202 */ /* 0x000fe40000000f00 */
[----:B------:R-:W-:Y:S02]  /*12780*/  MOV R130, R125 ;  /* 0x0000007d00827202 */ /* 0x000fe40000000f00 */
[----:B------:R-:W-:Y:S02]  /*12790*/  MOV R125, R197 ;  /* 0x000000c5007d7202 */ /* 0x000fe40000000f00 */
[----:B------:R-:W-:Y:S01]  /*127a0*/  MOV R197, R189 ;  /* 0x000000bd00c57202 */ /* 0x000fe20000000f00 */
[----:B--2---:R-:W2:Y:S01]  /*127b0*/  LDSM.16.MT88.4 R84, [R226+0x900] ;  /* 0x00090000e254783b */ /* 0x004ea20000004200 */
[----:B------:R-:W-:Y:S02]  /*127c0*/  MOV R189, R200 ;  /* 0x000000c800bd7202 */ /* 0x000fe40000000f00 */
[----:B------:R4:W-:Y:S01]  /*127d0*/  MUFU.EX2 R200, R92 ;  /* 0x0000005c00c87308 */ /* 0x0009e20000000800 */
[----:B-1----:R-:W-:Y:S01]  /*127e0*/  FFMA.FTZ R88, R222, c[0x0][0x2d0], -R96 ;  /* 0x0000b400de587a23 */ /* 0x002fe20000010860 */
[----:B------:R-:W-:Y:S08]  /*127f0*/  MOV R222, R129 ;  /* 0x0000008100de7202 */ /* 0x000ff00000000f00 */
[----:B------:R1:W1:Y:S01]  /*12800*/  MUFU.EX2 R157, R88 ;  /* 0x00000058009d7308 */ /* 0x0002620000000800 */
[--C-:B----4-:R-:W-:Y:S01]  /*12810*/  FFMA.FTZ R92, R252, c[0x0][0x2d0], -R3.reuse ;  /* 0x0000b400fc5c7a23 */ /* 0x110fe20000010803 */
[----:B------:R-:W-:Y:S08]  /*12820*/  MOV R252, R127 ;  /* 0x0000007f00fc7202 */ /* 0x000ff00000000f00 */
[----:B------:R4:W-:Y:S01]  /*12830*/  MUFU.EX2 R156, R92 ;  /* 0x0000005c009c7308 */ /* 0x0009e20000000800 */
[-C--:B--2---:R-:W-:Y:S01]  /*12840*/  HMMA.16816.F32 R52, R76, R84.reuse, R52 ;  /* 0x000000544c34723c */ /* 0x084fe20000001834 */
[----:B-1----:R-:W1:Y:S07]  /*12850*/  LDSM.16.MT88.4 R88, [R224+0x1100] ;  /* 0x00110000e058783b */ /* 0x002e6e0000004200 */
[C---:B------:R-:W-:Y:S07]  /*12860*/  HMMA.16816.F32 R56, R80.reuse, R84, R56 ;  /* 0x000000545038723c */ /* 0x040fee0000001838 */
[----:B------:R-:W-:Y:S01]  /*12870*/  FFMA.FTZ R84, R134, c[0x0][0x2d0], -R3 ;  /* 0x0000b40086547a23 */ /* 0x000fe20000010803 */
[-C--:B------:R-:W-:Y:S03]  /*12880*/  HMMA.16816.F32 R60, R80, R86.reuse, R60 ;  /* 0x00000056503c723c */ /* 0x080fe6000000183c */
[----:B------:R2:W1:Y:S01]  /*12890*/  MUFU.EX2 R163, R84 ;  /* 0x0000005400a37308 */ /* 0x0004620000000800 */
[----:B------:R-:W-:Y:S02]  /*128a0*/  MOV R134, R133 ;  /* 0x0000008500867202 */ /* 0x000fe40000000f00 */
[----:B------:R-:W-:Y:S01]  /*128b0*/  MOV R133, R132 ;  /* 0x0000008400857202 */ /* 0x000fe20000000f00 */
[----:B------:R-:W-:Y:S01]  /*128c0*/  FFMA.FTZ R80, R243, c[0x0][0x2d0], -R105 ;  /* 0x0000b400f3507a23 */ /* 0x000fe20000010869 */
[----:B------:R-:W-:Y:S04]  /*128d0*/  HMMA.16816.F32 R64, R76, R86, R64 ;  /* 0x000000564c40723c */ /* 0x000fe80000001840 */
[----:B------:R-:W-:Y:S01]  /*128e0*/  MOV R132, R131 ;  /* 0x0000008300847202 */ /* 0x000fe20000000f00 */
[----:B------:R1:W-:Y:S01]  /*128f0*/  MUFU.EX2 R162, R80 ;  /* 0x0000005000a27308 */ /* 0x0003e20000000800 */
[----:B------:R-:W-:Y:S01]  /*12900*/  MOV R131, R130 ;  /* 0x0000008200837202 */ /* 0x000fe20000000f00 */
[----:B----4-:R-:W-:Y:S01]  /*12910*/  FFMA.FTZ R92, R134, c[0x0][0x2d0], -R107 ;  /* 0x0000b400865c7a23 */ /* 0x010fe2000001086b */
[----:B------:R-:W-:Y:S04]  /*12920*/  MOV R130, R125 ;  /* 0x0000007d00827202 */ /* 0x000fe80000000f00 */
[----:B------:R-:W-:Y:S01]  /*12930*/  MOV R125, R197 ;  /* 0x000000c5007d7202 */ /* 0x000fe20000000f00 */
[----:B------:R-:W-:Y:S01]  /*12940*/  IMAD.MOV.U32 R148, RZ, RZ, R130 ;  /* 0x000000ffff947224 */ /* 0x000fe200078e0082 */
[----:B------:R-:W-:Y:S01]  /*12950*/  MOV R197, R189 ;  /* 0x000000bd00c57202 */ /* 0x000fe20000000f00 */
[----:B------:R4:W-:Y:S01]  /*12960*/  MUFU.EX2 R161, R92 ;  /* 0x0000005c00a17308 */ /* 0x0009e20000000800 */
[----:B------:R-:W-:Y:S02]  /*12970*/  MOV R189, R188 ;  /* 0x000000bc00bd7202 */ /* 0x000fe40000000f00 */
[----:B------:R-:W-:Y:S01]  /*12980*/  MOV R188, R199 ;  /* 0x000000c700bc7202 */ /* 0x000fe20000000f00 */
[----:B--2---:R-:W2:Y:S01]  /*12990*/  LDSM.16.MT88.4 R84, [R227+0x1100] ;  /* 0x00110000e354783b */ /* 0x004ea20000004200 */
[----:B------:R-:W-:Y:S02]  /*129a0*/  F2FP.PACK_AB R76, R220, R246 ;  /* 0x000000f6dc4c723e */ /* 0x000fe400000000ff */
[----:B------:R-:W-:Y:S02]  /*129b0*/  F2FP.PACK_AB R77, R147, R223 ;  /* 0x000000df934d723e */ /* 0x000fe400000000ff */
[----:B------:R-:W-:Y:S02]  /*129c0*/  F2FP.PACK_AB R78, R219, R216 ;  /* 0x000000d8db4e723e */ /* 0x000fe400000000ff */
[----:B------:R-:W-:Y:S02]  /*129d0*/  F2FP.PACK_AB R79, R218, R215 ;  /* 0x000000d7da4f723e */ /* 0x000fe400000000ff */
[----:B------:R-:W-:Y:S01]  /*129e0*/  F2FP.PACK_AB R81, R221, R144 ;  /* 0x00000090dd51723e */ /* 0x000fe200000000ff */
[----:B-1----:R-:W-:Y:S01]  /*129f0*/  FFMA.FTZ R80, R249, c[0x0][0x2d0], -R105 ;  /* 0x0000b400f9507a23 */ /* 0x002fe20000010869 */
[----:B------:R-:W-:Y:S02]  /*12a00*/  F2FP.PACK_AB R82, R214, R213 ;  /* 0x000000d5d652723e */ /* 0x000fe400000000ff */
[----:B------:R-:W-:Y:S01]  /*12a10*/  F2FP.PACK_AB R83, R217, R212 ;  /* 0x000000d4d953723e */ /* 0x000fe200000000ff */
[-C--:B------:R-:W-:Y:S01]  /*12a20*/  HMMA.16816.F32 R4, R76, R88.reuse, R4 ;  /* 0x000000584c04723c */ /* 0x080fe20000001804 */
[----:B------:R1:W-:Y:S02]  /*12a30*/  MUFU.EX2 R199, R80 ;  /* 0x0000005000c77308 */ /* 0x0003e40000000800 */
[----:B------:R-:W-:Y:S02]  /*12a40*/  MOV R130, R197 ;  /* 0x000000c500827202 */ /* 0x000fe40000000f00 */
[----:B------:R-:W-:Y:S01]  /*12a50*/  MOV R134, R194 ;  /* 0x000000c200867202 */ /* 0x000fe20000000f00 */
[----:B----4-:R-:W4:Y:S01]  /*12a60*/  LDSM.16.MT88.4 R92, [R225+0x1100] ;  /* 0x00110000e15c783b */ /* 0x010f220000004200 */
[----:B------:R-:W-:Y:S02]  /*12a70*/  MOV R149, R131 ;  /* 0x0000008300957202 */ /* 0x000fe40000000f00 */
[----:B------:R-:W-:Y:S03]  /*12a80*/  MOV R131, R125 ;  /* 0x0000007d00837202 */ /* 0x000fe60000000f00 */
[----:B------:R-:W-:Y:S02]  /*12a90*/  MOV R125, R196 ;  /* 0x000000c4007d7202 */ /* 0x000fe40000000f00 */
[----:B------:R-:W-:Y:S02]  /*12aa0*/  MOV R243, R126 ;  /* 0x0000007e00f37202 */ /* 0x000fe40000000f00 */
[----:B-1----:R-:W-:Y:S07]  /*12ab0*/  F2FP.PACK_AB R80, R145, R146 ;  /* 0x000000929150723e */ /* 0x002fee00000000ff */
[C---:B------:R-:W-:Y:S07]  /*12ac0*/  HMMA.16816.F32 R8, R80.reuse, R88, R8 ;  /* 0x000000585008723c */ /* 0x040fee0000001808 */
[----:B------:R-:W-:Y:S01]  /*12ad0*/  FFMA.FTZ R88, R133, c[0x0][0x2d0], -R107 ;  /* 0x0000b40085587a23 */ /* 0x000fe2000001086b */
[-C--:B------:R-:W-:Y:S03]  /*12ae0*/  HMMA.16816.F32 R12, R80, R90.reuse, R12 ;  /* 0x0000005a500c723c */ /* 0x080fe6000000180c */
[----:B------:R1:W-:Y:S01]  /*12af0*/  MUFU.EX2 R198, R88 ;  /* 0x0000005800c67308 */ /* 0x0003e20000000800 */
[----:B------:R-:W-:Y:S02]  /*12b00*/  MOV R133, R187 ;  /* 0x000000bb00857202 */ /* 0x000fe40000000f00 */
[----:B------:R-:W-:Y:S02]  /*12b10*/  MOV R187, R195 ;  /* 0x000000c300bb7202 */ /* 0x000fe40000000f00 */
[C---:B------:R-:W-:Y:S08]  /*12b20*/  HMMA.16816.F32 R16, R76.reuse, R90, R16 ;  /* 0x0000005a4c10723c */ /* 0x040ff00000001810 */
[-C--:B--2---:R-:W-:Y:S08]  /*12b30*/  HMMA.16816.F32 R20, R76, R84.reuse, R20 ;  /* 0x000000544c14723c */ /* 0x084ff00000001814 */
[C---:B------:R-:W-:Y:S04]  /*12b40*/  HMMA.16816.F32 R24, R80.reuse, R84, R24 ;  /* 0x000000545018723c */ /* 0x040fe80000001818 */
[----:B-1----:R-:W-:Y:S03]  /*12b50*/  FFMA.FTZ R88, R247, c[0x0][0x2d0], -R105 ;  /* 0x0000b400f7587a23 */ /* 0x002fe60000010869 */
[----:B------:R-:W-:Y:S01]  /*12b60*/  FFMA.FTZ R84, R251, c[0x0][0x2d0], -R107 ;  /* 0x0000b400fb547a23 */ /* 0x000fe2000001086b */
[-C--:B------:R-:W-:Y:S01]  /*12b70*/  HMMA.16816.F32 R28, R80, R86.reuse, R28 ;  /* 0x00000056501c723c */ /* 0x080fe2000000181c */
[----:B------:R1:W-:Y:S07]  /*12b80*/  MUFU.EX2 R197, R88 ;  /* 0x0000005800c57308 */ /* 0x0003ee0000000800 */
[C---:B------:R-:W-:Y:S03]  /*12b90*/  HMMA.16816.F32 R32, R76.reuse, R86, R32 ;  /* 0x000000564c20723c */ /* 0x040fe60000001820 */
[----:B------:R2:W-:Y:S05]  /*12ba0*/  MUFU.EX2 R194, R84 ;  /* 0x0000005400c27308 */ /* 0x0005ea0000000800 */
[-C--:B----4-:R-:W-:Y:S08]  /*12bb0*/  HMMA.16816.F32 R36, R76, R92.reuse, R36 ;  /* 0x0000005c4c24723c */ /* 0x090ff00000001824 */
[C---:B------:R-:W-:Y:S04]  /*12bc0*/  HMMA.16816.F32 R40, R80.reuse, R92, R40 ;  /* 0x0000005c5028723c */ /* 0x040fe80000001828 */
[----:B-1----:R-:W-:Y:S03]  /*12bd0*/  FFMA.FTZ R88, R244, c[0x0][0x2d0], -R105 ;  /* 0x0000b400f4587a23 */ /* 0x002fe60000010869 */
[--C-:B------:R-:W-:Y:S01]  /*12be0*/  FFMA.FTZ R92, R190, c[0x0][0x2d0], -R96.reuse ;  /* 0x0000b400be5c7a23 */ /* 0x100fe20000010860 */
[-C--:B------:R-:W-:Y:S01]  /*12bf0*/  HMMA.16816.F32 R44, R80, R94.reuse, R44 ;  /* 0x0000005e502c723c */ /* 0x080fe2000000182c */
[----:B------:R1:W-:Y:S03]  /*12c00*/  MUFU.EX2 R196, R88 ;  /* 0x0000005800c47308 */ /* 0x0003e60000000800 */
[--C-:B--2---:R-:W-:Y:S01]  /*12c10*/  FFMA.FTZ R84, R149, c[0x0][0x2d0], -R96.reuse ;  /* 0x0000b40095547a23 */ /* 0x104fe20000010860 */
        /* <DEDUP_REMOVED lines=8> */
[----:B------:R-:W-:Y:S08]  /*12ca0*/  MOV R134, R193 ;  /* 0x000000c100867202 */ /* 0x000ff00000000f00 */
[----:B------:R2:W-:Y:S01]  /*12cb0*/  MUFU.EX2 R193, R84 ;  /* 0x0000005400c17308 */ /* 0x0005e20000000800 */
[--C-:B----4-:R-:W-:Y:S02]  /*12cc0*/  FFMA.FTZ R92, R148, c[0x0][0x2d0], -R96.reuse ;  /* 0x0000b400945c7a23 */ /* 0x110fe40000010860 */
[----:B------:R-:W4:Y:S07]  /*12cd0*/  LDL.LU R148, [R1+0x28] ;  /* 0x0000280001947983 */ /* 0x000f2e0000300800 */
[----:B------:R3:W-:Y:S01]  /*12ce0*/  MUFU.EX2 R171, R92 ;  /* 0x0000005c00ab7308 */ /* 0x0007e20000000800 */
[----:B-1----:R-:W1:Y:S09]  /*12cf0*/  LDSM.16.MT88.4 R88, [R226+0x1100] ;  /* 0x00110000e258783b */ /* 0x002e720000004200 */
[----:B------:R-:W-:Y:S01]  /*12d00*/  MUFU.EX2 R106, R106 ;  /* 0x0000006a006a7308 */ /* 0x000fe20000000800 */
[----:B--2---:R-:W-:Y:S01]  /*12d10*/  FFMA.FTZ R84, R133, c[0x0][0x2d0], -R3 ;  /* 0x0000b40085547a23 */ /* 0x004fe20000010803 */
[----:B------:R-:W-:Y:S08]  /*12d20*/  MOV R133, R192 ;  /* 0x000000c000857202 */ /* 0x000ff00000000f00 */
[----:B------:R2:W-:Y:S01]  /*12d30*/  MUFU.EX2 R192, R84 ;  /* 0x0000005400c07308 */ /* 0x0005e20000000800 */
[----:B---3--:R-:W-:Y:S01]  /*12d40*/  FFMA.FTZ R92, R131, c[0x0][0x2d0], -R105 ;  /* 0x0000b400835c7a23 */ /* 0x008fe20000010869 */
        /* <DEDUP_REMOVED lines=17> */
[----:B------:R-:W-:Y:S03]  /*12e60*/  FFMA.FTZ R112, R204, c[0x0][0x2d0], -R96 ;  /* 0x0000b400cc707a23 */ /* 0x000fe60000010860 */
        /* <DEDUP_REMOVED lines=8> */
[----:B------:R1:W-:Y:S01]  /*12ef0*/  MUFU.EX2 R189, R92 ;  /* 0x0000005c00bd7308 */ /* 0x0003e20000000800 */
[----:B---3--:R-:W-:Y:S01]  /*12f00*/  FFMA.FTZ R80, R133, c[0x0][0x2d0], -R105 ;  /* 0x0000b40085507a23 */ /* 0x008fe20000010869 */
[----:B------:R-:W-:Y:S02]  /*12f10*/  MOV R133, R130 ;  /* 0x0000008200857202 */ /* 0x000fe40000000f00 */
[----:B------:R-:W-:Y:S06]  /*12f20*/  MOV R130, R185 ;  /* 0x000000b900827202 */ /* 0x000fec0000000f00 */
[----:B------:R3:W-:Y:S01]  /*12f30*/  MUFU.EX2 R168, R80 ;  /* 0x0000005000a87308 */ /* 0x0007e20000000800 */
[----:B------:R-:W-:Y:S01]  /*12f40*/  IMAD.MOV.U32 R151, RZ, RZ, R130 ;  /* 0x000000ffff977224 */ /* 0x000fe200078e0082 */
[----:B------:R-:W-:Y:S08]  /*12f50*/  MOV R130, R116 ;  /* 0x0000007400827202 */ /* 0x000ff00000000f00 */
[----:B------:R-:W-:Y:S01]  /*12f60*/  MUFU.EX2 R112, R112 ;  /* 0x0000007000707308 */ /* 0x000fe20000000800 */
[-C--:B-1----:R-:W-:Y:S01]  /*12f70*/  HMMA.16816.F32 R4, R76, R84.reuse, R4 ;  /* 0x000000544c04723c */ /* 0x082fe20000001804 */
[----:B------:R-:W1:Y:S02]  /*12f80*/  LDSM.16.MT88.4 R92, [R225+0x1900] ;  /* 0x00190000e15c783b */ /* 0x000e640000004200 */
[----:B---3--:R-:W-:Y:S07]  /*12f90*/  F2FP.PACK_AB R80, R159, R153 ;  /* 0x000000999f50723e */ /* 0x008fee00000000ff */
[C---:B------:R-:W-:Y:S07]  /*12fa0*/  HMMA.16816.F32 R8, R80.reuse, R84, R8 ;  /* 0x000000545008723c */ /* 0x040fee0000001808 */
[--C-:B------:R-:W-:Y:S01]  /*12fb0*/  FFMA.FTZ R84, R188, c[0x0][0x2d0], -R107.reuse ;  /* 0x0000b400bc547a23 */ /* 0x100fe2000001086b */
[-C--:B------:R-:W-:Y:S03]  /*12fc0*/  HMMA.16816.F32 R12, R80, R86.reuse, R12 ;  /* 0x00000056500c723c */ /* 0x080fe6000000180c */
[----:B------:R3:W-:Y:S05]  /*12fd0*/  MUFU.EX2 R188, R84 ;  /* 0x0000005400bc7308 */ /* 0x0007ea0000000800 */
[C---:B------:R-:W-:Y:S08]  /*12fe0*/  HMMA.16816.F32 R16, R76.reuse, R86, R16 ;  /* 0x000000564c10723c */ /* 0x040ff00000001810 */
[-C--:B--2---:R-:W-:Y:S08]  /*12ff0*/  HMMA.16816.F32 R20, R76, R88.reuse, R20 ;  /* 0x000000584c14723c */ /* 0x084ff00000001814 */
[C---:B------:R-:W-:Y:S04]  /*13000*/  HMMA.16816.F32 R24, R80.reuse, R88, R24 ;  /* 0x000000585018723c */ /* 0x040fe80000001818 */
[--C-:B---3--:R-:W-:Y:S01]  /*13010*/  FFMA.FTZ R84, R125, c[0x0][0x2d0], -R107.reuse ;  /* 0x0000b4007d547a23 */ /* 0x108fe2000001086b */
        /* <DEDUP_REMOVED lines=14> */
[--C-:B---3--:R-:W-:Y:S02]  /*13100*/  FFMA.FTZ R88, R99, c[0x0][0x2d0], -R107.reuse ;  /* 0x0000b40063587a23 */ /* 0x108fe4000001086b */
        /* <DEDUP_REMOVED lines=13> */
[----:B---3--:R-:W-:Y:S09]  /*131e0*/  LDSM.16.MT88.4 R92, [R227+0x2100] ;  /* 0x00210000e35c783b */ /* 0x008ff20000004200 */
[----:B------:R-:W3:Y:S01]  /*131f0*/  MUFU.EX2 R105, R105 ;  /* 0x0000006900697308 */ /* 0x000ee20000000800 */
[----:B-1----:R-:W1:Y:S09]  /*13200*/  LDSM.16.MT88.4 R84, [R226+0x1900] ;  /* 0x00190000e254783b */ /* 0x002e720000004200 */
[----:B------:R-:W4:Y:S01]  /*13210*/  MUFU.EX2 R107, R107 ;  /* 0x0000006b006b7308 */ /* 0x000f220000000800 */
[--C-:B------:R-:W-:Y:S01]  /*13220*/  FFMA.FTZ R88, R133, c[0x0][0x2d0], -R96.reuse ;  /* 0x0000b40085587a23 */ /* 0x100fe20000010860 */
[----:B------:R-:W-:Y:S01]  /*13230*/  MOV R133, R110 ;  /* 0x0000006e00857202 */ /* 0x000fe20000000f00 */
[--C-:B------:R-:W-:Y:S07]  /*13240*/  FFMA.FTZ R110, R205, c[0x0][0x2d0], -R96.reuse ;  /* 0x0000b400cd6e7a23 */ /* 0x100fee0000010860 */
[----:B------:R1:W-:Y:S01]  /*13250*/  MUFU.EX2 R173, R88 ;  /* 0x0000005800ad7308 */ /* 0x0003e20000000800 */
[----:B---3--:R-:W-:Y:S09]  /*13260*/  F2FP.PACK_AB R182, R105, R104 ;  /* 0x0000006869b6723e */ /* 0x008ff200000000ff */
[----:B------:R-:W3:Y:S01]  /*13270*/  MUFU.EX2 R113, R113 ;  /* 0x0000007100717308 */ /* 0x000ee20000000800 */
[----:B----4-:R-:W-:Y:S09]  /*13280*/  F2FP.PACK_AB R183, R107, R106 ;  /* 0x0000006a6bb7723e */ /* 0x010ff200000000ff */
[----:B------:R-:W-:Y:S01]  /*13290*/  MUFU.EX2 R111, R111 ;  /* 0x0000006f006f7308 */ /* 0x000fe20000000800 */
[-C--:B-1----:R-:W-:Y:S03]  /*132a0*/  HMMA.16816.F32 R52, R76, R84.reuse, R52 ;  /* 0x000000544c34723c */ /* 0x082fe60000001834 */
[--C-:B------:R-:W-:Y:S02]  /*132b0*/  FFMA.FTZ R88, R132, c[0x0][0x2d0], -R3.reuse ;  /* 0x0000b40084587a23 */ /* 0x100fe40000010803 */
[----:B------:R-:W4:Y:S04]  /*132c0*/  LDL.LU R132, [R1+0x34] ;  /* 0x0000340001847983 */ /* 0x000f280000300800 */
[----:B------:R-:W-:Y:S01]  /*132d0*/  MUFU.EX2 R110, R110 ;  /* 0x0000006e006e7308 */ /* 0x000fe20000000800 */
[C---:B------:R-:W-:Y:S01]  /*132e0*/  HMMA.16816.F32 R56, R80.reuse, R84, R56 ;  /* 0x000000545038723c */ /* 0x040fe20000001838 */
[----:B------:R-:W4:Y:S03]  /*132f0*/  LDL.LU R131, [R1+0x30] ;  /* 0x0000300001837983 */ /* 0x000f260000300800 */
[----:B---3--:R-:W-:Y:S03]  /*13300*/  F2FP.PACK_AB R178, R113, R112 ;  /* 0x0000007071b2723e */ /* 0x008fe600000000ff */
        /* <DEDUP_REMOVED lines=9> */
[----:B------:R-:W-:Y:S02]  /*133a0*/  F2FP.PACK_AB R82, R171, R190 ;  /* 0x000000beab52723e */ /* 0x000fe400000000ff */
        /* <DEDUP_REMOVED lines=10> */
[----:B------:R-:W-:Y:S01]  /*13450*/  LDSM.16.MT88.4 R148, [R227+0x3100] ;  /* 0x00310000e394783b */ /* 0x000fe20000004200 */
[----:B---3--:R-:W-:Y:S08]  /*13460*/  F2FP.PACK_AB R80, R193, R160 ;  /* 0x000000a0c150723e */ /* 0x008ff000000000ff */
[----:B------:R3:W-:Y:S01]  /*13470*/  MUFU.EX2 R116, R84 ;  /* 0x0000005400747308 */ /* 0x0007e20000000800 */
[----:B------:R-:W-:Y:S09]  /*13480*/  F2FP.PACK_AB R81, R191, R192 ;  /* 0x000000c0bf51723e */ /* 0x000ff200000000ff */
[----:B------:R-:W3:Y:S01]  /*13490*/  MUFU.EX2 R108, R108 ;  /* 0x0000006c006c7308 */ /* 0x000ee20000000800 */
[----:B-1----:R-:W1:Y:S09]  /*134a0*/  LDSM.16.MT88.4 R88, [R224+0x2100] ;  /* 0x00210000e058783b */ /* 0x002e720000004200 */
[----:B------:R-:W1:Y:S01]  /*134b0*/  MUFU.EX2 R109, R109 ;  /* 0x0000006d006d7308 */ /* 0x000e620000000800 */
[----:B---3--:R-:W3:Y:S01]  /*134c0*/  LDSM.16.MT88.4 R84, [R226+0x2100] ;  /* 0x00210000e254783b */ /* 0x008ee20000004200 */
        /* <DEDUP_REMOVED lines=17> */
[-C--:B---3--:R-:W-:Y:S08]  /*135e0*/  HMMA.16816.F32 R52, R76, R84.reuse, R52 ;  /* 0x000000544c34723c */ /* 0x088ff00000001834 */
[C---:B------:R-:W-:Y:S08]  /*135f0*/  HMMA.16816.F32 R56, R80.reuse, R84, R56 ;  /* 0x000000545038723c */ /* 0x040ff00000001838 */
[-C--:B------:R-:W-:Y:S07]  /*13600*/  HMMA.16816.F32 R60, R80, R86.reuse, R60 ;  /* 0x00000056503c723c */ /* 0x080fee000000183c */
[----:B------:R-:W-:Y:S01]  /*13610*/  F2FP.PACK_AB R80, R173, R174 ;  /* 0x000000aead50723e */ /* 0x000fe200000000ff */
[----:B------:R-:W-:Y:S01]  /*13620*/  HMMA.16816.F32 R64, R76, R86, R64 ;  /* 0x000000564c40723c */ /* 0x000fe20000001840 */
[----:B------:R-:W3:Y:S03]  /*13630*/  LDSM.16.MT88.4 R84, [R226+0x2900] ;  /* 0x00290000e254783b */ /* 0x000ee60000004200 */
[----:B------:R-:W-:Y:S02]  /*13640*/  F2FP.PACK_AB R81, R118, R172 ;  /* 0x000000ac7651723e */ /* 0x000fe400000000ff */
[----:B------:R-:W-:Y:S02]  /*13650*/  F2FP.PACK_AB R82, R116, R117 ;  /* 0x000000757452723e */ /* 0x000fe400000000ff */
[----:B------:R-:W-:Y:S04]  /*13660*/  F2FP.PACK_AB R76, R189, R168 ;  /* 0x000000a8bd4c723e */ /* 0x000fe800000000ff */
[----:B------:R-:W-:Y:S01]  /*13670*/  F2FP.PACK_AB R77, R175, R188 ;  /* 0x000000bcaf4d723e */ /* 0x000fe200000000ff */
[----:B--2---:R-:W-:Y:S01]  /*13680*/  FFMA.FTZ R68, R68, R134, R135 ;  /* 0x0000008644447223 */ /* 0x004fe20000010087 */
[----:B------:R-:W-:Y:S02]  /*13690*/  F2FP.PACK_AB R78, R186, R187 ;  /* 0x000000bbba4e723e */ /* 0x000fe400000000ff */
[----:B------:R-:W-:Y:S01]  /*136a0*/  F2FP.PACK_AB R79, R184, R185 ;  /* 0x000000b9b84f723e */ /* 0x000fe200000000ff */
[----:B------:R-:W-:Y:S01]  /*136b0*/  FADD.FTZ R68, R235, R68 ;  /* 0x00000044eb447221 */ /* 0x000fe20000010000 */
[----:B------:R-:W-:Y:S01]  /*136c0*/  F2FP.PACK_AB R83, R114, R115 ;  /* 0x000000737253723e */ /* 0x000fe200000000ff */
[----:B------:R2:W5:Y:S04]  /*136d0*/  LDL.LU R235, [R1+0x58] ;  /* 0x0000580001eb7983 */ /* 0x0005680000300800 */
[-C--:B-1----:R-:W-:Y:S08]  /*136e0*/  HMMA.16816.F32 R4, R76, R88.reuse, R4 ;  /* 0x000000584c04723c */ /* 0x082ff00000001804 */
[C---:B------:R-:W-:Y:S01]  /*136f0*/  HMMA.16816.F32 R8, R80.reuse, R88, R8 ;  /* 0x000000585008723c */ /* 0x040fe20000001808 */
[----:B------:R-:W-:Y:S07]  /*13700*/  MUFU.EX2 R88, R75 ;  /* 0x0000004b00587308 */ /* 0x000fee0000000800 */
[-C--:B------:R-:W-:Y:S03]  /*13710*/  HMMA.16816.F32 R12, R80, R90.reuse, R12 ;  /* 0x0000005a500c723c */ /* 0x080fe6000000180c */
[----:B------:R-:W1:Y:S05]  /*13720*/  MUFU.EX2 R75, R3 ;  /* 0x00000003004b7308 */ /* 0x000e6a0000000800 */
[C---:B------:R-:W-:Y:S08]  /*13730*/  HMMA.16816.F32 R16, R76.reuse, R90, R16 ;  /* 0x0000005a4c10723c */ /* 0x040ff00000001810 */
[-C--:B------:R-:W-:Y:S08]  /*13740*/  HMMA.16816.F32 R20, R76, R92.reuse, R20 ;  /* 0x0000005c4c14723c */ /* 0x080ff00000001814 */
[C---:B------:R-:W-:Y:S04]  /*13750*/  HMMA.16816.F32 R24, R80.reuse, R92, R24 ;  /* 0x0000005c5018723c */ /* 0x040fe80000001818 */
[----:B-1----:R-:W-:Y:S04]  /*13760*/  F2FP.PACK_AB R179, R75, R88 ;  /* 0x000000584bb3723e */ /* 0x002fe800000000ff */
[-C--:B------:R-:W-:Y:S04]  /*13770*/  HMMA.16816.F32 R28, R80, R94.reuse, R28 ;  /* 0x0000005e501c723c */ /* 0x080fe8000000181c */
[----:B----4-:R-:W-:Y:S02]  /*13780*/  FFMA.FTZ R70, R69, R132, R133 ;  /* 0x0000008445467223 */ /* 0x010fe40000010085 */
[----:B------:R-:W-:Y:S01]  /*13790*/  FADD.FTZ R69, R130, R74 ;  /* 0x0000004a82457221 */ /* 0x000fe20000010000 */
[----:B------:R-:W1:Y:S01]  /*137a0*/  LDSM.16.MT88.4 R132, [R224+0x3100] ;  /* 0x00310000e084783b */ /* 0x000e620000004200 */
[----:B------:R-:W-:Y:S01]  /*137b0*/  FFMA.FTZ R0, R0, R131, R201 ;  /* 0x0000008300007223 */ /* 0x000fe200000100c9 */
[C---:B------:R-:W-:Y:S04]  /*137c0*/  HMMA.16816.F32 R32, R76.reuse, R94, R32 ;  /* 0x0000005e4c20723c */ /* 0x040fe80000001820 */
        /* <DEDUP_REMOVED lines=27> */
[-C--:B---3--:R-:W-:Y:S03]  /*13980*/  HMMA.16816.F32 R52, R76, R84.reuse, R52 ;  /* 0x000000544c34723c */ /* 0x088fe60000001834 */
[----:B------:R-:W-:Y:S04]  /*13990*/  FADD.FTZ R3, R138, R69 ;  /* 0x000000458a037221 */ /* 0x000fe80000010000 */
[----:B------:R-:W-:Y:S01]  /*139a0*/  FADD.FTZ R3, R250, R3 ;  /* 0x00000003fa037221 */ /* 0x000fe20000010000 */
[C---:B------:R-:W-:Y:S08]  /*139b0*/  HMMA.16816.F32 R56, R80.reuse, R84, R56 ;  /* 0x000000545038723c */ /* 0x040ff00000001838 */
[-C--:B------:R-:W-:Y:S08]  /*139c0*/  HMMA.16816.F32 R60, R80, R86.reuse, R60 ;  /* 0x00000056503c723c */ /* 0x080ff0000000183c */
[----:B------:R-:W-:Y:S08]  /*139d0*/  HMMA.16816.F32 R64, R76, R86, R64 ;  /* 0x000000564c40723c */ /* 0x000ff00000001840 */
[-C--:B-1----:R-:W-:Y:S07]  /*139e0*/  HMMA.16816.F32 R120, R180, R132.reuse, R4 ;  /* 0x00000084b478723c */ /* 0x082fee0000001804 */
[----:B------:R-:W-:Y:S01]  /*139f0*/  FADD.FTZ R4, R139, R70 ;  /* 0x000000468b047221 */ /* 0x000fe20000010000 */
[C---:B------:R-:W-:Y:S04]  /*13a00*/  HMMA.16816.F32 R124, R176.reuse, R132, R8 ;  /* 0x00000084b07c723c */ /* 0x040fe80000001808 */
[----:B------:R-:W-:Y:S01]  /*13a10*/  FADD.FTZ R6, R137, R68 ;  /* 0x0000004489067221 */ /* 0x000fe20000010000 */
[-C--:B------:R-:W-:Y:S01]  /*13a20*/  MOV R70, R2.reuse ;  /* 0x0000000200467202 */ /* 0x080fe20000000f00 */
        /* <DEDUP_REMOVED lines=26> */
[----:B------:R-:W1:Y:S03]  /*13bd0*/  LDSM.16.MT88.4 R4, [R226+0x3100] ;  /* 0x00310000e204783b */ /* 0x000e660000004200 */
        /* <DEDUP_REMOVED lines=50> */
[----:B------:R-:W-:Y:S01]  /*13f00*/  FADD.FTZ R0, R117, R9 ;  /* 0x0000000975007221 */ /* 0x000fe20000010000 */
[----:B------:R-:W-:Y:S01]  /*13f10*/  MOV R117, R2 ;  /* 0x0000000200757202 */ /* 0x000fe20000000f00 */
[----:B------:R-:W-:Y:S01]  /*13f20*/  FADD.FTZ R4, R187, R11 ;  /* 0x0000000bbb047221 */ /* 0x000fe20000010000 */
[-C--:B------:R-:W-:Y:S03]  /*13f30*/  HMMA.16816.F32 R176, R176, R6.reuse, R60 ;  /* 0x00000006b0b0723c */ /* 0x080fe6000000183c */
[----:B------:R-:W-:Y:S01]  /*13f40*/  FADD.FTZ R9, R186, R4 ;  /* 0x00000004ba097221 */ /* 0x000fe20000010000 */
[----:B------:R-:W-:Y:S01]  /*13f50*/  MOV R2, R73 ;  /* 0x0000004900027202 */ /* 0x000fe20000000f00 */
        /* <DEDUP_REMOVED lines=26> */
[----:B-1----:R-:W-:Y:S01]  /*14100*/  MOV R3, R72 ;  /* 0x0000004800037202 */ /* 0x002fe20000000f00 */
[----:B--2--5:R-:W-:-:S05]  /*14110*/  @P0 BRA `(.L_x_664) ;  /* 0xffffac2000000947 */ /* 0x024fca000383ffff */
.L_x_663:
        /* <DEDUP_REMOVED lines=26> */
[----:B------:R-:W-:Y:S01]  /*142c0*/  FSETP.NE.FTZ.AND P2, PT, R5, RZ, PT ;  /* 0x000000ff0500720b */ /* 0x000fe20003f55000 */
[----:B------:R-:W-:Y:S01]  /*142d0*/  CS2R R2, SRZ ;  /* 0x0000000000027805 */ /* 0x000fe2000001ff00 */
[----:B----4-:R-:W-:Y:S02]  /*142e0*/  FADD.FTZ R7, R8, R7 ;  /* 0x0000000708077221 */ /* 0x010fe40000010000 */
[----:B------:R-:W-:-:S03]  /*142f0*/  FSETP.NE.FTZ.AND P1, PT, R6, RZ, PT ;  /* 0x000000ff0600720b */ /* 0x000fc60003f35000 */
[----:B------:R-:W-:-:S04]  /*14300*/  FSETP.NE.FTZ.AND P0, PT, R7, RZ, PT ;  /* 0x000000ff0700720b */ /* 0x000fc80003f15000 */
        /* <DEDUP_REMOVED lines=89> */
.L_x_643:
        /* <DEDUP_REMOVED lines=135> */
.L_x_668:
        /* <DEDUP_REMOVED lines=48> */
[--C-:B------:R-:W-:Y:S01]  /*15410*/  IMAD.MOV.U32 R2, RZ, RZ, R3.reuse ;  /* 0x000000ffff027224 */ /* 0x100fe200078e0003 */
        /* <DEDUP_REMOVED lines=145> */
.L_x_667:
        /* <DEDUP_REMOVED lines=31> */
.L_x_669:
        /* <DEDUP_REMOVED lines=13> */
[----:B------:R-:W-:Y:S01]  /*15ff0*/  ULDC.64 UR4, c[0x0][0x490] ;  /* 0x0001240000047ab9 */ /* 0x000fe20000000a00 */
[----:B------:R-:W-:Y:S01]  /*16000*/  IMAD.MOV.U32 R2, RZ, RZ, R3 ;  /* 0x000000ffff027224 */ /* 0x000fe200078e0003 */
[----:B------:R-:W-:Y:S02]  /*16010*/  UIMAD UR7, UR8, UR4, URZ ;  /* 0x00000004080772a4 */ /* 0x000fe4000f8e023f */
[----:B------:R-:W-:Y:S01]  /*16020*/  ISETP.NE.AND P0, PT, R0, 0x1, PT ;  /* 0x000000010000780c */ /* 0x000fe20003f05270 */
[----:B------:R-:W-:Y:S02]  /*16030*/  UMOV UR16, UR10 ;  /* 0x0000000a00107c82 */ /* 0x000fe40008000000 */
        /* <DEDUP_REMOVED lines=19> */
[----:B------:R-:W-:-:S05]  /*16170*/  IMAD R4, R0, c[0x0][0x48c], R4 ;  /* 0x0001230000047a24 */ /* 0x000fca00078e0204 */
[----:B------:R-:W-:Y:S02]  /*16180*/  IADD3 R0, R3, R4, RZ ;  /* 0x0000000403007210 */ /* 0x000fe40007ffe0ff */
[----:B------:R-:W-:-:S04]  /*16190*/  LEA R4, P0, R2, c[0x0][0x450], 0x2 ;  /* 0x0001140002047a11 */ /* 0x000fc800078010ff */
[----:B------:R-:W-:Y:S01]  /*161a0*/  LEA.HI.X R5, R2, c[0x0][0x454], R0, 0x2, P0 ;  /* 0x0001150002057a11 */ /* 0x000fe200000f1400 */
[----:B------:R-:W-:-:S05]  /*161b0*/  IMAD.MOV.U32 R0, RZ, RZ, -0x800000 ;  /* 0xff800000ff007424 */ /* 0x000fca00078e00ff */
[----:B------:R1:W-:Y:S03]  /*161c0*/  STG.E [R4.64], R0 ;  /* 0x0000000004007986 */ /* 0x0003e6000c10190e */
.L_x_671:
[----:B------:R-:W-:Y:S05]  /*161d0*/  BSYNC B0 ;  /* 0x0000000000007941 */ /* 0x000fea0003800000 */
.L_x_670:
        /* <DEDUP_REMOVED lines=107> */
.L_x_672:
        /* <DEDUP_REMOVED lines=15> */
.L_x_807:


//--------------------- .text._ZN7cutlass13device_kernelIN5flash19enable_sm80_to_sm89INS1_16FlashAttnFwdSm80INS1_25CollectiveMainloopFwdSm80ILi4ELi1ELb0EN4cute5tupleIJNS5_1CILi128EEENS7_ILi112EEENS7_ILi64EEEEEELi64ENS_6half_tEfNS_4arch4Sm80ELb1ELb0ELb1ELb1ELb1ELb1ELb1ELb0EEENS1_21CollectiveEpilogueFwdINS6_IJS8_SA_S9_EEENS6_IJNS7_ILi1EEESI_SI_EEESC_SE_Li128ELb1ELb1ELb0ELb0EEENS1_19SingleTileSchedulerILb1ELb0ELb1ELi128EEEEEEEEEvNT_6ParamsE --------------------------
	.section	.text._ZN7cutlass13device_kernelIN5flash19enable_sm80_to_sm89INS1_16FlashAttnFwdSm80INS1_25CollectiveMainloopFwdSm80ILi4ELi1ELb0EN4cute5tupleIJNS5_1CILi128EEENS7_ILi112EEENS7_ILi64EEEEEELi64ENS_6half_tEfNS_4arch4Sm80ELb1ELb0ELb1ELb1ELb1ELb1ELb1ELb0EEENS1_21CollectiveEpilogueFwdINS6_IJS8_SA_S9_EEENS6_IJNS7_ILi1EEESI_SI_EEESC_SE_Li128ELb1ELb1ELb0ELb0EEENS1_19SingleTileSchedulerILb1ELb0ELb1ELi128EEEEEEEEEvNT_6ParamsE,"ax",@progbits
	.sectioninfo	@"SHI_REGISTERS=255"
	.align	128
.text._ZN7cutlass13device_kernelIN5flash19enable_sm80_to_sm89INS1_16FlashAttnFwdSm80INS1_25CollectiveMainloopFwdSm80ILi4ELi1ELb0EN4cute5tupleIJNS5_1CILi128EEENS7_ILi112EEENS7_ILi64EEEEEELi64ENS_6half_tEfNS_4arch4Sm80ELb1ELb0ELb1ELb1ELb1ELb1ELb1ELb0EEENS1_21CollectiveEpilogueFwdINS6_IJS8_SA_S9_EEENS6_IJNS7_ILi1EEESI_SI_EEESC_SE_Li128ELb1ELb1ELb0ELb0EEENS1_19SingleTileSchedulerILb1ELb0ELb1ELi128EEEEEEEEEvNT_6ParamsE:
        .type           _ZN7cutlass13device_kernelIN5flash19enable_sm80_to_sm89INS1_16FlashAttnFwdSm80INS1_25CollectiveMainloopFwdSm80ILi4ELi1ELb0EN4cute5tupleIJNS5_1CILi128EEENS7_ILi112EEENS7_ILi64EEEEEELi64ENS_6half_tEfNS_4arch4Sm80ELb1ELb0ELb1ELb1ELb1ELb1ELb1ELb0EEENS1_21CollectiveEpilogueFwdINS6_IJS8_SA_S9_EEENS6_IJNS7_ILi1EEESI_SI_EEESC_SE_Li128ELb1ELb1ELb0ELb0EEENS1_19SingleTileSchedulerILb1ELb0ELb1ELi128EEEEEEEEEvNT_6ParamsE,@function
        .size           _ZN7cutlass13device_kernelIN5flash19enable_sm80_to_sm89INS1_16FlashAttnFwdSm80INS1_25CollectiveMainloopFwdSm80ILi4ELi1ELb0EN4cute5tupleIJNS5_1CILi128EEENS7_ILi112EEENS7_ILi64EEEEEELi64ENS_6half_tEfNS_4arch4Sm80ELb1ELb0ELb1ELb1ELb1ELb1ELb1ELb0EEENS1_21CollectiveEpilogueFwdINS6_IJS8_SA_S9_EEENS6_IJNS7_ILi1EEESI_SI_EEESC_SE_Li128ELb1ELb1ELb0ELb0EEENS1_19SingleTileSchedulerILb1ELb0ELb1ELi128EEEEEEEEEvNT_6ParamsE,(.L_x_808 - _ZN7cutlass13device_kernelIN5flash19enable_sm80_to_sm89INS1_16FlashAttnFwdSm80INS1_25CollectiveMainloopFwdSm80ILi4ELi1ELb0EN4cute5tupleIJNS5_1CILi128EEENS7_ILi112EEENS7_ILi64EEEEEELi64ENS_6half_tEfNS_4arch4Sm80ELb1ELb0ELb1ELb1ELb1ELb1ELb1ELb0EEENS1_21CollectiveEpilogueFwdINS6_IJS8_SA_S9_EEENS6_IJNS7_ILi1EEESI_SI_EEESC_SE_Li128ELb1ELb1ELb0ELb0EEENS1_19SingleTileSchedulerILb1ELb0ELb1ELi128EEEEEEEEEvNT_6ParamsE)
        .other          _ZN7cutlass13device_kernelIN5flash19enable_sm80_to_sm89INS1_16FlashAttnFwdSm80INS1_25CollectiveMainloopFwdSm80ILi4ELi1ELb0EN4cute5tupleIJNS5_1CILi128EEENS7_ILi112EEENS7_ILi64EEEEEELi64ENS_6half_tEfNS_4arch4Sm80ELb1ELb0ELb1ELb1ELb1ELb1ELb1ELb0EEENS1_21CollectiveEpilogueFwdINS6_IJS8_SA_S9_EEENS6_IJNS7_ILi1EEESI_SI_EEESC_SE_Li128ELb1ELb1ELb0ELb0EEENS1_19SingleTileSchedulerILb1ELb0ELb1ELi128EEEEEEEEEvNT_6ParamsE,@"STO_CUDA_ENTRY STV_DEFAULT"
_ZN7cutlass13device_kernelIN5flash19enable_sm80_to_sm89INS1_16FlashAttnFwdSm80INS1_25CollectiveMainloopFwdSm80ILi4ELi1ELb0EN4cute5tupleIJNS5_1CILi128EEENS7_ILi112EEENS7_ILi64EEEEEELi64ENS_6half_tEfNS_4arch4Sm80ELb1ELb0ELb1ELb1ELb1ELb1ELb1ELb0EEENS1_21CollectiveEpilogueFwdINS6_IJS8_SA_S9_EEENS6_IJNS7_ILi1EEESI_SI_EEESC_SE_Li128ELb1ELb1ELb0ELb0EEENS1_19SingleTileSchedulerILb1ELb0ELb1ELi128EEEEEEEEEvNT_6ParamsE:
        /* <DEDUP_REMOVED lines=21> */
.L_x_674:
        /* <DEDUP_REMOVED lines=13> */
.L_x_676:
[----:B------:R-:W-:Y:S02]  /*0220*/  ULDC UR6, c[0x0][0x54c] ;  /* 0x0001530000067ab9 */ /* 0x000fe40000000800 */
.L_x_675:
[----:B------:R-:W-:Y:S02]  /*0230*/  ULDC UR4, c[0x0][0x548] ;  /* 0x0001520000047ab9 */ /* 0x000fe40000000800 */
[----:B------:R-:W-:-:S02]  /*0240*/  USHF.L.U32 UR17, UR17, 0x7, URZ ;  /* 0x0000000711117899 */ /* 0x000fc4000800063f */
[----:B------:R-:W-:-:S04]  /*0250*/  UIMAD UR4, UR6, UR4, URZ ;  /* 0x00000004060472a4 */ /* 0x000fc8000f8e023f */
[----:B------:R-:W-:-:S04]  /*0260*/  UISETP.GE.AND UP0, UPT, UR17, UR4, UPT ;  /* 0x000000041100728c */ /* 0x000fc8000bf06270 */
[----:B------:R-:W-:Y:S01]  /*0270*/  USEL UR21, UR21, 0xffffffff, !UP0 ;  /* 0xffffffff15157887 */ /* 0x000fe2000c000000 */
[----:B------:R-:W-:Y:S05]  /*0280*/  BRA `(.L_x_677) ;  /* 0x000001b000007947 */ /* 0x000fea0003800000 */
.L_x_673:
        /* <DEDUP_REMOVED lines=8> */
.L_x_678:
        /* <DEDUP_REMOVED lines=13> */
.L_x_680:
[----:B------:R-:W-:Y:S02]  /*03e0*/  ULDC UR6, c[0x0][0x54c] ;  /* 0x0001530000067ab9 */ /* 0x000fe40000000800 */
.L_x_679:
[----:B------:R-:W-:Y:S02]  /*03f0*/  ULDC UR4, c[0x0][0x548] ;  /* 0x0001520000047ab9 */ /* 0x000fe40000000800 */
[----:B------:R-:W-:-:S02]  /*0400*/  USHF.L.U32 UR17, UR17, 0x7, URZ ;  /* 0x0000000711117899 */ /* 0x000fc4000800063f */
[----:B------:R-:W-:-:S04]  /*0410*/  UIMAD UR4, UR6, UR4, URZ ;  /* 0x00000004060472a4 */ /* 0x000fc8000f8e023f */
[----:B------:R-:W-:-:S04]  /*0420*/  UISETP.GE.AND UP0, UPT, UR17, UR4, UPT ;  /* 0x000000041100728c */ /* 0x000fc8000bf06270 */
[----:B------:R-:W-:-:S06]  /*0430*/  USEL UR21, UR21, 0xffffffff, !UP0 ;  /* 0xffffffff15157887 */ /* 0x000fcc000c000000 */
.L_x_677:
        /* <DEDUP_REMOVED lines=16> */
[----:B------:R-:W-:Y:S01]  /*0540*/  UIMAD.WIDE UR8, UR21, UR5, UR8 ;  /* 0x00000005150872a5 */ /* 0x000fe2000f8e0208 */
[----:B------:R-:W-:Y:S02]  /*0550*/  ISETP.NE.U32.AND P4, PT, RZ, c[0x0][0x350], PT ;  /* 0x0000d400ff007a0c */ /* 0x000fe40003f85070 */
[----:B------:R-:W-:Y:S01]  /*0560*/  @UP1 UIMAD.WIDE UR10, UR21, UR5, UR10 ;  /* 0x00000005150a12a5 */ /* 0x000fe2000f8e020a */
[----:B------:R-:W-:Y:S01]  /*0570*/  IMAD.U32 R2, RZ, RZ, UR6 ;  /* 0x00000006ff027e24 */ /* 0x000fe2000f8e00ff */
[----:B------:R-:W-:Y:S01]  /*0580*/  MOV R3, UR7 ;  /* 0x0000000700037c02 */ /* 0x000fe20008000f00 */
[----:B------:R-:W-:Y:S01]  /*0590*/  ULDC.64 UR6, c[0x0][0x358] ;  /* 0x0000d60000067ab9 */ /* 0x000fe20000000a00 */
[----:B------:R-:W-:Y:S01]  /*05a0*/  IMAD.U32 R8, RZ, RZ, UR8 ;  /* 0x00000008ff087e24 */ /* 0x000fe2000f8e00ff */
[----:B------:R-:W-:Y:S01]  /*05b0*/  UISETP.NE.U32.AND UP3, UPT, URZ, UR6, UPT ;  /* 0x000000063f00728c */ /* 0x000fe2000bf65070 */
[----:B------:R-:W-:Y:S01]  /*05c0*/  IMAD.U32 R9, RZ, RZ, UR9 ;  /* 0x00000009ff097e24 */ /* 0x000fe2000f8e00ff */
[----:B------:R-:W-:Y:S01]  /*05d0*/  ISETP.NE.AND.EX P4, PT, RZ, c[0x0][0x354], PT, P4 ;  /* 0x0000d500ff007a0c */ /* 0x000fe20003f85340 */
[----:B------:R-:W-:Y:S01]  /*05e0*/  IMAD.U32 R4, RZ, RZ, UR10 ;  /* 0x0000000aff047e24 */ /* 0x000fe2000f8e00ff */
[----:B------:R-:W-:Y:S01]  /*05f0*/  UISETP.NE.AND.EX UP3, UPT, URZ, UR7, UPT, UP3 ;  /* 0x000000073f00728c */ /* 0x000fe2000bf65330 */
[----:B------:R-:W-:Y:S01]  /*0600*/  IMAD.U32 R5, RZ, RZ, UR11 ;  /* 0x0000000bff057e24 */ /* 0x000fe2000f8e00ff */
[----:B------:R-:W-:Y:S01]  /*0610*/  ULDC.64 UR8, c[0x0][0x350] ;  /* 0x0000d40000087ab9 */ /* 0x000fe20000000a00 */
[----:B------:R1:W2:Y:S01]  /*0620*/  @P1 LDG.E R0, [R2.64] ;  /* 0x0000001602001981 */ /* 0x0002a2000c1e1900 */
[----:B------:R-:W-:-:S02]  /*0630*/  ULDC.64 UR6, c[0x0][0x358] ;  /* 0x0000d60000067ab9 */ /* 0x000fc40000000a00 */
[----:B------:R-:W-:Y:S01]  /*0640*/  PLOP3.LUT P0, PT, PT, PT, UP3, 0x80, 0x0 ;  /* 0x000000000000781c */ /* 0x000fe20003f0f038 */
[----:B------:R-:W-:Y:S01]  /*0650*/  UIMAD.WIDE UR8, UR21, UR5, UR8 ;  /* 0x00000005150872a5 */ /* 0x000fe2000f8e0208 */
[----:B------:R3:W4:Y:S01]  /*0660*/  @P2 LDG.E R7, [R4.64] ;  /* 0x0000001604072981 */ /* 0x000722000c1e1900 */
[----:B------:R-:W-:Y:S01]  /*0670*/  UIMAD.WIDE UR6, UR21, UR5, UR6 ;  /* 0x00000005150672a5 */ /* 0x000fe2000f8e0206 */
[----:B------:R-:W-:Y:S01]  /*0680*/  MOV R23, RZ ;  /* 0x000000ff00177202 */ /* 0x000fe20000000f00 */
[----:B------:R-:W-:Y:S01]  /*0690*/  IMAD.MOV.U32 R10, RZ, RZ, RZ ;  /* 0x000000ffff0a7224 */ /* 0x000fe200078e00ff */
[----:B------:R-:W4:Y:S03]  /*06a0*/  @P3 LDG.E R6, [R8.64] ;  /* 0x0000001608063981 */ /* 0x000f26000c1e1900 */
[----:B-1----:R-:W-:Y:S01]  /*06b0*/  IMAD.U32 R2, RZ, RZ, UR6 ;  /* 0x00000006ff027e24 */ /* 0x002fe2000f8e00ff */
[----:B------:R-:W-:Y:S01]  /*06c0*/  MOV R3, UR7 ;  /* 0x0000000700037c02 */ /* 0x000fe20008000f00 */
[----:B---3--:R-:W-:Y:S01]  /*06d0*/  IMAD.U32 R4, RZ, RZ, UR8 ;  /* 0x00000008ff047e24 */ /* 0x008fe2000f8e00ff */
[----:B------:R-:W-:-:S03]  /*06e0*/  MOV R5, UR9 ;  /* 0x0000000900057c02 */ /* 0x000fc60008000f00 */
        /* <DEDUP_REMOVED lines=21> */
.L_x_681:
        /* <DEDUP_REMOVED lines=10> */
.L_x_682:
[----:B------:R-:W-:Y:S05]  /*08e0*/  @!P4 BRA `(.L_x_683) ;  /* 0x000000500000c947 */ /* 0x000fea0003800000 */
[----:B-1--4-:R1:W4:Y:S04]  /*08f0*/  LDG.E R0, [R4.64] ;  /* 0x0000001604007981 */ /* 0x012328000c1e1900 */
[----:B-1-3--:R-:W3:Y:S01]  /*0900*/  LDG.E R4, [R4.64+0x4] ;  /* 0x0000041604047981 */ /* 0x00aee2000c1e1900 */
[----:B----4-:R-:W1:Y:S08]  /*0910*/  R2UR UR24, R0 ;  /* 0x00000000001873c2 */ /* 0x010e7000000e0000 */
[----:B---3--:R-:W1:Y:S02]  /*0920*/  R2UR UR6, R4 ;  /* 0x00000000040673c2 */ /* 0x008e6400000e0000 */
[----:B-1----:R-:W-:-:S06]  /*0930*/  UIADD3 UR24, -UR24, UR6, URZ ;  /* 0x0000000618187290 */ /* 0x002fcc000fffe13f */
.L_x_683:
        /* <DEDUP_REMOVED lines=12> */
[----:B------:R-:W-:Y:S02]  /*0a00*/  ULDC UR10, c[0x0][0x2c4] ;  /* 0x0000b100000a7ab9 */ /* 0x000fe40000000800 */
[----:B------:R-:W-:Y:S02]  /*0a10*/  UISETP.NE.AND UP2, UPT, UR10, 0x1, UPT ;  /* 0x000000010a00788c */ /* 0x000fe4000bf45270 */
[----:B------:R-:W-:-:S09]  /*0a20*/  UIADD3 UR10, -UR18, UR24, URZ ;  /* 0x00000018120a7290 */ /* 0x000fd2000fffe13f */
[----:B------:R-:W-:Y:S01]  /*0a30*/  @UP2 UIADD3 UR26, UR17, 0x7f, URZ ;  /* 0x0000007f111a2890 */ /* 0x000fe2000fffe03f */
[----:B----4-:R-:W4:Y:S08]  /*0a40*/  @P0 R2UR UR6, R0 ;  /* 0x00000000000603c2 */ /* 0x010f3000000e0000 */
[----:B---3--:R-:W4:Y:S02]  /*0a50*/  @P0 R2UR UR7, R2 ;  /* 0x00000000020703c2 */ /* 0x008f2400000e0000 */
[----:B----4-:R-:W-:-:S03]  /*0a60*/  @UP3 UIADD3 UR4, -UR6, UR7, URZ ;  /* 0x0000000706043290 */ /* 0x010fc6000fffe13f */
[----:B------:R-:W-:Y:S02]  /*0a70*/  ULDC.64 UR6, c[0x0][0x2c8] ;  /* 0x0000b20000067ab9 */ /* 0x000fe40000000a00 */
[----:B------:R-:W-:Y:S02]  /*0a80*/  UIMAD.WIDE.U32 UR26, UR26, UR6, URZ ;  /* 0x000000061a1a72a5 */ /* 0x000fe4000f8e003f */
[----:B------:R-:W-:Y:S02]  /*0a90*/  UIADD3 UR14, UR10, UR4, URZ ;  /* 0x000000040a0e7290 */ /* 0x000fe4000fffe03f */
[----:B------:R-:W-:Y:S02]  /*0aa0*/  UIADD3 UR6, UR17, 0x7f, URZ ;  /* 0x0000007f11067890 */ /* 0x000fe4000fffe03f */
[----:B--2---:R-:W-:Y:S02]  /*0ab0*/  UIADD3 UR12, UR14, 0x70, -UR20 ;  /* 0x000000700e0c7890 */ /* 0x004fe4000fffe814 */
[----:B------:R-:W-:-:S02]  /*0ac0*/  @UP2 UMOV UR11, UR27 ;  /* 0x0000001b000b2c82 */ /* 0x000fc40008000000 */
[----:B------:R-:W-:Y:S02]  /*0ad0*/  @UP2 USHF.R.U32.HI UR6, URZ, UR7, UR11 ;  /* 0x000000073f062299 */ /* 0x000fe4000801160b */
[----:B------:R-:W-:Y:S02]  /*0ae0*/  UIADD3 UR27, UR14, 0x6f, URZ ;  /* 0x0000006f0e1b7890 */ /* 0x000fe4000fffe03f */
[----:B------:R-:W-:Y:S02]  /*0af0*/  UIADD3 UR7, UR12, UR6, URZ ;  /* 0x000000060c077290 */ /* 0x000fe4000fffe03f */
[----:B------:R-:W-:Y:S02]  /*0b00*/  UMOV UR26, URZ ;  /* 0x0000003f001a7c82 */ /* 0x000fe40008000000 */
[----:B------:R-:W-:Y:S02]  /*0b10*/  UMOV UR6, URZ ;  /* 0x0000003f00067c82 */ /* 0x000fe40008000000 */
[----:B------:R-:W-:-:S02]  /*0b20*/  UIMAD.WIDE UR26, UR27, -0x6db6db6d, UR26 ;  /* 0x924924931b1a78a5 */ /* 0x000fc4000f8e021a */
[----:B------:R-:W-:Y:S02]  /*0b30*/  UIMAD.WIDE UR6, UR7, -0x6db6db6d, UR6 ;  /* 0x92492493070678a5 */ /* 0x000fe4000f8e0206 */
[----:B------:R-:W-:-:S03]  /*0b40*/  UIADD3 UR6, -UR10, URZ, URZ ;  /* 0x0000003f0a067290 */ /* 0x000fc6000fffe13f */
[----:B------:R-:W-:Y:S02]  /*0b50*/  UMOV UR25, UR27 ;  /* 0x0000001b00197c82 */ /* 0x000fe40008000000 */
[----:B------:R-:W-:Y:S02]  /*0b60*/  UMOV UR11, UR7 ;  /* 0x00000007000b7c82 */ /* 0x000fe40008000000 */
[----:B------:R-:W-:Y:S02]  /*0b70*/  USHF.R.U32.HI UR13, URZ, 0x1f, UR25 ;  /* 0x0000001f3f0d7899 */ /* 0x000fe40008011619 */
[----:B------:R-:W-:Y:S02]  /*0b80*/  USHF.R.U32.HI UR7, URZ, 0x1f, UR11 ;  /* 0x0000001f3f077899 */ /* 0x000fe4000801160b */
[----:B------:R-:W-:Y:S02]  /*0b90*/  UISETP.LT.AND UP0, UPT, URZ, UR6, UPT ;  /* 0x000000063f00728c */ /* 0x000fe4000bf01270 */
[----:B------:R-:W-:-:S02]  /*0ba0*/  ULEA.HI.SX32 UR13, UR25, UR13, 0x1a ;  /* 0x0000000d190d7291 */ /* 0x000fc4000f8fd23f */
[----:B------:R-:W-:Y:S02]  /*0bb0*/  ULEA.HI.SX32 UR11, UR11, UR7, 0x1a ;  /* 0x000000070b0b7291 */ /* 0x000fe4000f8fd23f */
[----:B------:R-:W-:Y:S02]  /*0bc0*/  USEL UR7, URZ, UR6, !UP0 ;  /* 0x000000063f077287 */ /* 0x000fe4000c000000 */
[----:B------:R-:W-:Y:S02]  /*0bd0*/  UISETP.LT.AND UP1, UPT, UR13, UR11, UPT ;  /* 0x0000000b0d00728c */ /* 0x000fe4000bf21270 */
[----:B------:R-:W-:Y:S02]  /*0be0*/  USHF.R.U32.HI UR6, URZ, 0x4, UR7 ;  /* 0x000000043f067899 */ /* 0x000fe40008011607 */
[----:B------:R-:W-:-:S04]  /*0bf0*/  USEL UR11, UR13, UR11, UP1 ;  /* 0x0000000b0d0b7287 */ /* 0x000fc80008800000 */
[----:B------:R-:W-:Y:S01]  /*0c00*/  UIMAD UR11, UR11, 0x70, -UR10 ;  /* 0x000000700b0b78a4 */ /* 0x000fe2000f8e0a0a */
[----:B------:R-:W-:-:S03]  /*0c10*/  MOV R0, UR6 ;  /* 0x0000000600007c02 */ /* 0x000fc60008000f00 */
[----:B------:R-:W-:Y:S02]  /*0c20*/  UISETP.LT.AND UP0, UPT, UR11, UR4, UPT ;  /* 0x000000040b00728c */ /* 0x000fe4000bf01270 */
[----:B------:R-:W-:Y:S02]  /*0c30*/  IMAD.WIDE.U32 R2, R0, 0x24924925, RZ ;  /* 0x2492492500027825 */ /* 0x000fe400078e00ff */
[----:B------:R-:W-:Y:S02]  /*0c40*/  USEL UR6, UR11, UR4, UP0 ;  /* 0x000000040b067287 */ /* 0x000fe40008000000 */
[----:B------:R-:W2:Y:S02]  /*0c50*/  R2UR UR27, R3 ;  /* 0x00000000031b73c2 */ /* 0x000ea400000e0000 */
[----:B------:R-:W-:-:S06]  /*0c60*/  UISETP.GT.AND UP0, UPT, UR6, UR7, UPT ;  /* 0x000000070600728c */ /* 0x000fcc000bf04270 */
[----:B------:R1:W3:Y:S05]  /*0c70*/  R2UR UR26, R2 ;  /* 0x00000000021a73c2 */ /* 0x0002ea00000e0000 */
[----:B------:R-:W-:-:S03]  /*0c80*/  @UP0 UIADD3 UR7, UR6, 0x6f, URZ ;  /* 0x0000006f06070890 */ /* 0x000fc6000fffe03f */
[----:B------:R-:W-:Y:S02]  /*0c90*/  @UP0 UMOV UR6, URZ ;  /* 0x0000003f00060c82 */ /* 0x000fe40008000000 */
[----:B------:R-:W-:-:S04]  /*0ca0*/  @UP0 UIMAD.WIDE UR8, UR7, -0x6db6db6d, UR6 ;  /* 0x92492493070808a5 */ /* 0x000fc8000f8e0206 */
[----:B------:R-:W-:Y:S02]  /*0cb0*/  @UP0 USHF.R.U32.HI UR6, URZ, 0x1f, UR9 ;  /* 0x0000001f3f060899 */ /* 0x000fe40008011609 */
[----:B--2---:R-:W-:Y:S02]  /*0cc0*/  UMOV UR11, UR27 ;  /* 0x0000001b000b7c82 */ /* 0x004fe40008000000 */
[----:B------:R-:W-:Y:S02]  /*0cd0*/  @UP0 ULEA.HI.SX32 UR11, UR9, UR6, 0x1a ;  /* 0x00000006090b0291 */ /* 0x000fe4000f8fd23f */
[----:B------:R-:W-:Y:S02]  /*0ce0*/  UMOV UR7, UR27 ;  /* 0x0000001b00077c82 */ /* 0x000fe40008000000 */
[----:B------:R-:W-:-:S06]  /*0cf0*/  UISETP.GT.AND UP0, UPT, UR11, UR27, UPT ;  /* 0x0000001b0b00728c */ /* 0x000fcc000bf04270 */
[----:B------:R-:W-:-:S13]  /*0d00*/  PLOP3.LUT P0, PT, PT, PT, UP0, 0x80, 0x0 ;  /* 0x000000000000781c */ /* 0x000fda0003f0f008 */
[----:B-1-3--:R-:W-:Y:S05]  /*0d10*/  @!P0 BRA `(.L_x_684) ;  /* 0x0000762000008947 */ /* 0x00afea0003800000 */
        /* <DEDUP_REMOVED lines=9> */
[----:B------:R-:W-:-:S03]  /*0db0*/  ULDC.64 UR8, c[0x0][0x240] ;  /* 0x0000900000087ab9 */ /* 0x000fc60000000a00 */
[----:B------:R-:W-:Y:S01]  /*0dc0*/  LEA.HI R0, R28, R246, RZ, 0x3 ;  /* 0x000000f61c007211 */ /* 0x000fe200078f18ff */
[----:B------:R1:W2:Y:S01]  /*0dd0*/  @P5 LDG.E R17, [R2.64] ;  /* 0x0000001602115981 */ /* 0x0002a2000c1e1900 */
[----:B------:R-:W-:Y:S01]  /*0de0*/  UIADD3 UR6, UR11, -0x1, URZ ;  /* 0xffffffff0b067890 */ /* 0x000fe2000fffe03f */
[----:B------:R-:W-:Y:S01]  /*0df0*/  IMAD.MOV.U32 R148, RZ, RZ, c[0x0][0x238] ;  /* 0x00008e00ff947624 */ /* 0x000fe200078e00ff */
[----:B------:R-:W-:Y:S01]  /*0e00*/  SHF.R.S32.HI R8, RZ, 0x3, R0 ;  /* 0x00000003ff087819 */ /* 0x000fe20000011400 */
[----:B------:R-:W-:Y:S01]  /*0e10*/  UMOV UR5, 0x70 ;  /* 0x0000007000057882 */ /* 0x000fe20000000000 */
[----:B------:R-:W-:Y:S01]  /*0e20*/  LOP3.LUT R0, R0, 0x1ffffff8, RZ, 0xc0, !PT ;  /* 0x1ffffff800007812 */ /* 0x000fe200078ec0ff */
[----:B------:R-:W-:Y:S01]  /*0e30*/  ULDC.64 UR10, c[0x0][0x238] ;  /* 0x00008e00000a7ab9 */ /* 0x000fe20000000a00 */
        /* <DEDUP_REMOVED lines=9> */
[----:B------:R-:W-:Y:S01]  /*0ed0*/  IMAD.WIDE.U32 R12, R148, 0x20, RZ ;  /* 0x00000020940c7825 */ /* 0x000fe200078e00ff */
[----:B------:R-:W-:Y:S01]  /*0ee0*/  USEL UR28, UR21, URZ, !UP3 ;  /* 0x0000003f151c7287 */ /* 0x000fe2000d800000 */
[----:B------:R-:W-:Y:S01]  /*0ef0*/  LEA.HI R90, R28, R246, RZ, 0x6 ;  /* 0x000000f61c5a7211 */ /* 0x000fe200078f30ff */
[----:B------:R-:W-:Y:S01]  /*0f00*/  USEL UR25, UR10, URZ, !UP3 ;  /* 0x0000003f0a197287 */ /* 0x000fe2000d800000 */
[----:B------:R-:W-:Y:S01]  /*0f10*/  SHF.R.S32.HI R5, RZ, 0x1f, R4 ;  /* 0x0000001fff057819 */ /* 0x000fe20000011404 */
[----:B------:R-:W-:Y:S01]  /*0f20*/  ULDC.64 UR8, c[0x0][0x248] ;  /* 0x0000920000087ab9 */ /* 0x000fe20000000a00 */
[----:B------:R-:W-:Y:S01]  /*0f30*/  IMAD.U32 R6, RZ, RZ, UR26 ;  /* 0x0000001aff067e24 */ /* 0x000fe2000f8e00ff */
[----:B------:R-:W-:Y:S01]  /*0f40*/  UIMAD UR8, UR25, UR8, URZ ;  /* 0x00000008190872a4 */ /* 0x000fe2000f8e023f */
[----:B------:R-:W-:Y:S01]  /*0f50*/  IMAD.U32 R96, RZ, RZ, UR28 ;  /* 0x0000001cff607e24 */ /* 0x000fe2000f8e00ff */
[----:B-1----:R-:W-:Y:S01]  /*0f60*/  SHF.R.S32.HI R2, RZ, 0x1f, R10 ;  /* 0x0000001fff027819 */ /* 0x002fe2000001140a */
[----:B------:R-:W-:Y:S01]  /*0f70*/  UIMAD UR11, UR5, UR11, URZ ;  /* 0x0000000b050b72a4 */ /* 0x000fe2000f8e023f */
[----:B------:R-:W-:Y:S01]  /*0f80*/  IMAD.MOV.U32 R145, RZ, RZ, R6 ;  /* 0x000000ffff917224 */ /* 0x000fe200078e0006 */
[----:B------:R-:W-:Y:S01]  /*0f90*/  UIMAD UR8, UR28, UR9, UR8 ;  /* 0x000000091c0872a4 */ /* 0x000fe2000f8e0208 */
[----:B------:R-:W-:Y:S01]  /*0fa0*/  LEA.HI.X.SX32 R129, R8, R2, 0x1, P0 ;  /* 0x0000000208817211 */ /* 0x000fe200000f0eff */
[----:B------:R-:W-:Y:S01]  /*0fb0*/  IMAD.WIDE.U32 R2, R128, c[0x0][0x238], R4 ;  /* 0x00008e0080027a25 */ /* 0x000fe200078e0004 */
[----:B------:R-:W-:Y:S01]  /*0fc0*/  UIADD3 UR11, UR27, UR11, URZ ;  /* 0x0000000b1b0b7290 */ /* 0x000fe2000fffe03f */
[----:B------:R-:W-:-:S02]  /*0fd0*/  ISETP.GE.AND P6, PT, R4, c[0x0][0x1d4], PT ;  /* 0x0000750004007a0c */ /* 0x000fc40003fc6270 */
[----:B------:R-:W-:Y:S01]  /*0fe0*/  IMAD R0, R129, c[0x0][0x238], RZ ;  /* 0x00008e0081007a24 */ /* 0x000fe200078e02ff */
[----:B------:R-:W-:Y:S01]  /*0ff0*/  UIMAD UR9, UR11, UR6, URZ ;  /* 0x000000060b0972a4 */ /* 0x000fe2000f8e023f */
[----:B------:R-:W-:Y:S01]  /*1000*/  IMAD.U32 R7, RZ, RZ, UR27 ;  /* 0x0000001bff077e24 */ /* 0x000fe2000f8e00ff */
[----:B------:R-:W-:Y:S01]  /*1010*/  LEA.HI R22, R28, R246, RZ, 0x2 ;  /* 0x000000f61c167211 */ /* 0x000fe200078f10ff */
[----:B------:R-:W-:Y:S01]  /*1020*/  IMAD R0, R128, c[0x0][0x23c], R0 ;  /* 0x00008f0080007a24 */ /* 0x000fe200078e0200 */
[----:B------:R-:W-:Y:S01]  /*1030*/  IADD3 R146, R23, UR24, RZ ;  /* 0x0000001817927c10 */ /* 0x000fe2000fffe0ff */
[----:B------:R-:W-:Y:S01]  /*1040*/  IMAD.SHL.U32 R11, R29, 0x20, RZ ;  /* 0x000000201d0b7824 */ /* 0x000fe200078e00ff */
[----:B------:R-:W-:Y:S01]  /*1050*/  SHF.R.S32.HI R38, RZ, 0x2, R22 ;  /* 0x00000002ff267819 */ /* 0x000fe20000011416 */
[----:B------:R-:W-:Y:S01]  /*1060*/  IMAD.IADD R3, R3, 0x1, R0 ;  /* 0x0000000103037824 */ /* 0x000fe200078e0200 */
[----:B------:R-:W-:Y:S01]  /*1070*/  ULDC UR24, c[0x0][0x294] ;  /* 0x0000a50000187ab9 */ /* 0x000fe20000000800 */
[----:B------:R-:W-:Y:S01]  /*1080*/  IMAD.U32 R0, RZ, RZ, UR16 ;  /* 0x00000010ff007e24 */ /* 0x000fe2000f8e00ff */
[----:B------:R-:W-:Y:S01]  /*1090*/  IADD3 R157, R38, 0x40, RZ ;  /* 0x00000040269d7810 */ /* 0x000fe20007ffe0ff */
[----:B------:R-:W-:Y:S01]  /*10a0*/  IMAD.SHL.U32 R90, R90, 0x8, RZ ;  /* 0x000000085a5a7824 */ /* 0x000fe200078e00ff */
[----:B------:R-:W-:Y:S01]  /*10b0*/  IADD3 R158, R38, 0x20, RZ ;  /* 0x00000020269e7810 */ /* 0x000fe20007ffe0ff */
[----:B------:R-:W-:Y:S01]  /*10c0*/  IMAD.WIDE.U32 R2, R0, c[0x0][0x240], R2 ;  /* 0x0000900000027a25 */ /* 0x000fe200078e0002 */
[----:B------:R-:W-:Y:S01]  /*10d0*/  IADD3 R156, R38, 0x60, RZ ;  /* 0x00000060269c7810 */ /* 0x000fe20007ffe0ff */
[----:B------:R-:W-:Y:S01]  /*10e0*/  UIMAD UR24, UR5, UR24, URZ ;  /* 0x00000018051872a4 */ /* 0x000fe2000f8e023f */
[----:B------:R-:W-:Y:S01]  /*10f0*/  P2R R121, PR, RZ, 0x40 ;  /* 0x00000040ff797803 */ /* 0x000fe20000000000 */
[----:B------:R-:W-:Y:S01]  /*1100*/  IMAD.U32 R0, RZ, RZ, UR6 ;  /* 0x00000006ff007e24 */ /* 0x000fe2000f8e00ff */
[----:B------:R-:W-:Y:S01]  /*1110*/  IADD3 R3, R3, UR29, RZ ;  /* 0x0000001d03037c10 */ /* 0x000fe2000fffe0ff */
[----:B------:R-:W-:Y:S01]  /*1120*/  USHF.R.S32.HI UR29, URZ, 0x1f, UR6 ;  /* 0x0000001f3f1d7899 */ /* 0x000fe20008011406 */
[----:B------:R-:W-:-:S02]  /*1130*/  IMAD.MOV.U32 R153, RZ, RZ, 0x6 ;  /* 0x00000006ff997424 */ /* 0x000fc400078e00ff */
        /* <DEDUP_REMOVED lines=8> */
[----:B------:R-:W-:Y:S01]  /*11c0*/  IMAD.MOV.U32 R155, RZ, RZ, 0x5 ;  /* 0x00000005ff9b7424 */ /* 0x000fe200078e00ff */
[----:B------:R-:W-:Y:S01]  /*11d0*/  LOP3.LUT R0, R0, 0x1c0, RZ, 0xc0, !PT ;  /* 0x000001c000007812 */ /* 0x000fe200078ec0ff */
[----:B------:R-:W-:Y:S01]  /*11e0*/  IMAD.SHL.U32 R150, R148, 0x20, RZ ;  /* 0x0000002094967824 */ /* 0x000fe200078e00ff */
        /* <DEDUP_REMOVED lines=14> */
[----:B------:R-:W-:Y:S01]  /*12d0*/  IMAD.MOV.U32 R174, RZ, RZ, c[0x0][0x27c] ;  /* 0x00009f00ffae7624 */ /* 0x000fe200078e00ff */
[----:B------:R-:W-:Y:S01]  /*12e0*/  @P0 LEA R6, P2, R0, c[0x0][0x220], 0x1 ;  /* 0x0000880000060a11 */ /* 0x000fe200078408ff */
[----:B------:R-:W-:Y:S01]  /*12f0*/  IMAD.MOV.U32 R151, RZ, RZ, c[0x0][0x27c] ;  /* 0x00009f00ff977624 */ /* 0x000fe200078e00ff */
[----:B------:R-:W-:Y:S01]  /*1300*/  @P4 IADD3.X R11, R3, R13, R11, P3, !PT ;  /* 0x0000000d030b4210 */ /* 0x000fe20001ffe40b */
[----:B------:R-:W-:Y:S01]  /*1310*/  IMAD.WIDE.U32 R12, R12, c[0x0][0x260], R4 ;  /* 0x000098000c0c7a25 */ /* 0x000fe200078e0004 */
[----:B------:R-:W-:-:S02]  /*1320*/  LOP3.LUT R90, R9, 0xfffffe00, R90, 0xf8, !PT ;  /* 0xfffffe00095a7812 */ /* 0x000fc400078ef85a */
[----:B------:R-:W-:Y:S01]  /*1330*/  @P1 LEA R4, P3, R2, c[0x0][0x220], 0x1 ;  /* 0x0000880002041a11 */ /* 0x000fe200078608ff */
[----:B------:R-:W-:Y:S01]  /*1340*/  IMAD.SHL.U32 R151, R151, 0x2, RZ ;  /* 0x0000000297977824 */ /* 0x000fe200078e00ff */
[----:B------:R-:W-:Y:S01]  /*1350*/  @P0 LEA.HI.X R7, R0, c[0x0][0x224], R7, 0x1, P2 ;  /* 0x0000890000070a11 */ /* 0x000fe200010f0c07 */
[----:B------:R-:W-:Y:S01]  /*1360*/  IMAD.SHL.U32 R90, R90, 0x2, RZ ;  /* 0x000000025a5a7824 */ /* 0x000fe200078e00ff */
[----:B------:R-:W-:Y:S02]  /*1370*/  LOP3.LUT R0, R22, 0xfffffffc, RZ, 0xc0, !PT ;  /* 0xfffffffc16007812 */ /* 0x000fe400078ec0ff */
[----:B------:R-:W-:Y:S02]  /*1380*/  @P1 LEA.HI.X R5, R2, c[0x0][0x224], R3, 0x1, P3 ;  /* 0x0000890002051a11 */ /* 0x000fe400018f0c03 */
        /* <DEDUP_REMOVED lines=44> */
[C---:B---3--:R-:W-:Y:S01]  /*1650*/  IMAD.WIDE.U32 R6, R38.reuse, c[0x0][0x290], R36 ;  /* 0x0000a40026067a25 */ /* 0x048fe200078e0024 */
        /* <DEDUP_REMOVED lines=30> */
[----:B--2---:R1:W2:Y:S02]  /*1840*/  @P5 R2UR UR30, R17 ;  /* 0x00000000111e53c2 */ /* 0x0042a400000e0000 */
[----:B-1----:R-:W-:Y:S01]  /*1850*/  IMAD.IADD R17, R16, 0x1, R7 ;  /* 0x0000000110117824 */ /* 0x002fe200078e0207 */
[----:B--2---:R-:W-:Y:S01]  /*1860*/  @UP0 USHF.R.S32.HI UR39, URZ, 0x1f, UR30 ;  /* 0x0000001f3f270899 */ /* 0x004fe2000801141e */
[----:B------:R-:W-:Y:S01]  /*1870*/  IMAD.IADD R7, R20, 0x1, R8 ;  /* 0x0000000114077824 */ /* 0x000fe200078e0208 */
[----:B------:R-:W-:Y:S01]  /*1880*/  @UP0 UMOV UR38, UR30 ;  /* 0x0000001e00260c82 */ /* 0x000fe20008000000 */
[----:B------:R-:W-:Y:S01]  /*1890*/  IMAD.MOV.U32 R16, RZ, RZ, R6 ;  /* 0x000000ffff107224 */ /* 0x000fe200078e0006 */
[C---:B------:R-:W-:Y:S01]  /*18a0*/  @P3 LEA R6, P4, R148.reuse, R2, 0x6 ;  /* 0x0000000294063211 */ /* 0x040fe200078830ff */
[----:B------:R-:W-:Y:S01]  /*18b0*/  @!UP0 UMOV UR38, UR21 ;  /* 0x0000001500268c82 */ /* 0x000fe20008000000 */
[----:B----4-:R-:W-:Y:S01]  /*18c0*/  SHF.R.S32.HI R14, RZ, 0x1f, R7 ;  /* 0x0000001fff0e7819 */ /* 0x010fe20000011407 */
        /* <DEDUP_REMOVED lines=116> */
.L_x_731:
        /* <DEDUP_REMOVED lines=77> */
.L_x_689:
[----:B------:R-:W-:Y:S05]  /*24e0*/  BSYNC B0 ;  /* 0x0000000000007941 */ /* 0x000fea0003800000 */
.L_x_688:
        /* <DEDUP_REMOVED lines=39> */
.L_x_691:
[----:B------:R-:W-:Y:S05]  /*2760*/  BSYNC B0 ;  /* 0x0000000000007941 */ /* 0x000fea0003800000 */
.L_x_690:
        /* <DEDUP_REMOVED lines=40> */
.L_x_693:
[----:B------:R-:W-:Y:S05]  /*29f0*/  BSYNC B0 ;  /* 0x0000000000007941 */ /* 0x000fea0003800000 */
.L_x_692:
        /* <DEDUP_REMOVED lines=38> */
.L_x_695:
[----:B------:R-:W-:Y:S05]  /*2c60*/  BSYNC B0 ;  /* 0x0000000000007941 */ /* 0x000fea0003800000 */
.L_x_694:
        /* <DEDUP_REMOVED lines=74> */
.L_x_699:
[----:B------:R-:W-:Y:S05]  /*3110*/  BSYNC B0 ;  /* 0x0000000000007941 */ /* 0x000fea0003800000 */
.L_x_698:
        /* <DEDUP_REMOVED lines=57> */
.L_x_697:
[----:B------:R-:W-:Y:S05]  /*34b0*/  BSYNC B1 ;  /* 0x0000000000017941 */ /* 0x000fea0003800000 */
.L_x_696:
        /* <DEDUP_REMOVED lines=62> */
.L_x_703:
[----:B------:R-:W-:Y:S05]  /*38a0*/  BSYNC B0 ;  /* 0x0000000000007941 */ /* 0x000fea0003800000 */
.L_x_702:
        /* <DEDUP_REMOVED lines=57> */
.L_x_701:
[----:B------:R-:W-:Y:S05]  /*3c40*/  BSYNC B1 ;  /* 0x0000000000017941 */ /* 0x000fea0003800000 */
.L_x_700:
        /* <DEDUP_REMOVED lines=62> */
.L_x_707:
[----:B------:R-:W-:Y:S05]  /*4030*/  BSYNC B0 ;  /* 0x0000000000007941 */ /* 0x000fea0003800000 */
.L_x_706:
        /* <DEDUP_REMOVED lines=57> */
.L_x_705:
[----:B------:R-:W-:Y:S05]  /*43d0*/  BSYNC B1 ;  /* 0x0000000000017941 */ /* 0x000fea0003800000 */
.L_x_704:
        /* <DEDUP_REMOVED lines=61> */
.L_x_710:
[----:B------:R-:W-:Y:S05]  /*47b0*/  BSYNC B0 ;  /* 0x0000000000007941 */ /* 0x000fea0003800000 */
.L_x_709:
        /* <DEDUP_REMOVED lines=58> */
.L_x_687:
        /* <DEDUP_REMOVED lines=232> */
.L_x_712:
[----:B------:R-:W-:Y:S05]  /*59e0*/  BSYNC B0 ;  /* 0x0000000000007941 */ /* 0x000fea0003800000 */
.L_x_711:
        /* <DEDUP_REMOVED lines=118> */
.L_x_714:
[----:B------:R-:W-:Y:S05]  /*6150*/  BSYNC B0 ;  /* 0x0000000000007941 */ /* 0x000fea0003800000 */
.L_x_713:
        /* <DEDUP_REMOVED lines=118> */
.L_x_716:
[----:B------:R-:W-:Y:S05]  /*68c0*/  BSYNC B0 ;  /* 0x0000000000007941 */ /* 0x000fea0003800000 */
.L_x_715:
        /* <DEDUP_REMOVED lines=120> */
.L_x_686:
        /* <DEDUP_REMOVED lines=22> */
.L_x_718:
[----:B-123--:R-:W-:Y:S05]  /*71b0*/  BSYNC B0 ;  /* 0x0000000000007941 */ /* 0x00efea0003800000 */
.L_x_717:
        /* <DEDUP_REMOVED lines=17> */
.L_x_720:
[----:B------:R-:W-:Y:S05]  /*72d0*/  BSYNC B0 ;  /* 0x0000000000007941 */ /* 0x000fea0003800000 */
.L_x_719:
[----:B--2---:R2:W4:Y:S01]  /*72e0*/  SHFL.IDX PT, R5, R88, 0x2, 0x1c1f ;  /* 0x005c1f0058057f89 */ /* 0x00452200000e0000 */
[----:B------:R-:W-:Y:S01]  /*72f0*/  ISETP.GE.AND P0, PT, R12, 0x41, PT ;  /* 0x000000410c00780c */ /* 0x000fe20003f06270 */
[----:B------:R-:W-:Y:S02]  /*7300*/  BSSY B0, `(.L_x_721) ;  /* 0x000000f000007945 */ /* 0x000fe40003800000 */
[----:B------:R2:W1:Y:S10]  /*7310*/  SHFL.IDX PT, R4, R89, 0x2, 0x1c1f ;  /* 0x005c1f0059047f89 */ /* 0x00047400000e0000 */
[----:B------:R-:W-:-:S05]  /*7320*/  @!P0 BRA `(.L_x_722) ;  /* 0x000000c000008947 */ /* 0x000fca0003800000 */
[C---:B------:R-:W-:Y:S11]  /*7330*/  ISETP.GE.AND P1, PT, R20.reuse, c[0x0][0x1d4], PT ;  /* 0x0000750014007a0c */ /* 0x040ff60003f26270 */
[----:B------:R-:W-:Y:S02]  /*7340*/  @!UPT UIADD3 URZ, URZ, URZ, URZ ;  /* 0x0000003f3f3ff290 */ /* 0x000fe4000fffe03f */
[----:B------:R-:W5:Y:S01]  /*7350*/  @!P1 LDS.128 R8, [R91+0x5800] ;  /* 0x005800005b089984 */ /* 0x000f620000000c00 */
[CC--:B-1-3--:R-:W-:Y:S04]  /*7360*/  @!P1 LEA R2, P0, R20.reuse, R4.reuse, 0x1 ;  /* 0x0000000414029211 */ /* 0x0cafe800078008ff */
        /* <DEDUP_REMOVED lines=8> */
.L_x_722:
[----:B------:R-:W-:Y:S05]  /*73f0*/  BSYNC B0 ;  /* 0x0000000000007941 */ /* 0x000fea0003800000 */
.L_x_721:
[----:B-1--4-:R1:W4:Y:S01]  /*7400*/  SHFL.IDX PT, R5, R88, 0x3, 0x1c1f ;  /* 0x007c1f0058057f89 */ /* 0x01232200000e0000 */
[----:B------:R-:W-:Y:S03]  /*7410*/  ISETP.GE.AND P0, PT, R12, 0x61, PT ;  /* 0x000000610c00780c */ /* 0x000fe60003f06270 */
[----:B------:R1:W2:Y:S10]  /*7420*/  SHFL.IDX PT, R4, R89, 0x3, 0x1c1f ;  /* 0x007c1f0059047f89 */ /* 0x0002b400000e0000 */
[----:B------:R-:W-:-:S05]  /*7430*/  @!P0 BRA `(.L_x_708) ;  /* 0x000000c000008947 */ /* 0x000fca0003800000 */
[C---:B------:R-:W-:Y:S11]  /*7440*/  ISETP.GE.AND P1, PT, R20.reuse, c[0x0][0x1d4], PT ;  /* 0x0000750014007a0c */ /* 0x040ff60003f26270 */
[----:B------:R-:W-:Y:S02]  /*7450*/  @!UPT UIADD3 URZ, URZ, URZ, URZ ;  /* 0x0000003f3f3ff290 */ /* 0x000fe4000fffe03f */
[----:B------:R-:W5:Y:S01]  /*7460*/  @!P1 LDS.128 R8, [R91+0x6800] ;  /* 0x006800005b089984 */ /* 0x000f620000000c00 */
[CC--:B--23--:R-:W-:Y:S04]  /*7470*/  @!P1 LEA R2, P0, R20.reuse, R4.reuse, 0x1 ;  /* 0x0000000414029211 */ /* 0x0ccfe800078008ff */
[-C--:B----4-:R-:W-:Y:S02]  /*7480*/  @!P1 LEA.HI.X R3, R20, R5.reuse, R21, 0x1, P0 ;  /* 0x0000000514039211 */ /* 0x090fe400000f0c15 */
[----:B------:R-:W-:Y:S11]  /*7490*/  ISETP.GE.AND P0, PT, R94, c[0x0][0x1d4], PT ;  /* 0x000075005e007a0c */ /* 0x000ff60003f06270 */
[----:B------:R-:W-:Y:S02]  /*74a0*/  @!UPT UIADD3 URZ, URZ, URZ, URZ ;  /* 0x0000003f3f3ff290 */ /* 0x000fe4000fffe03f */
[C---:B------:R-:W-:Y:S04]  /*74b0*/  @!P0 LEA R4, P2, R83.reuse, R4, 0x1 ;  /* 0x0000000453048211 */ /* 0x040fe800078408ff */
[----:B------:R-:W-:Y:S01]  /*74c0*/  @!P0 LEA.HI.X R5, R83, R5, R93, 0x1, P2 ;  /* 0x0000000553058211 */ /* 0x000fe200010f0c5d */
[----:B-----5:R-:W-:Y:S04]  /*74d0*/  @!P1 ST.E.128 [R2.64], R8 ;  /* 0x0000000802009985 */ /* 0x020fe8000c101d16 */
[----:B------:R-:W2:Y:S04]  /*74e0*/  @!P0 LDS.128 R8, [R92+0x6800] ;  /* 0x006800005c088984 */ /* 0x000ea80000000c00 */
[----:B--2---:R2:W-:Y:S02]  /*74f0*/  @!P0 ST.E.128 [R4.64], R8 ;  /* 0x0000000804008985 */ /* 0x0045e4000c101d16 */
.L_x_708:
[----:B------:R-:W-:Y:S05]  /*7500*/  BSYNC B2 ;  /* 0x0000000000027941 */ /* 0x000fea0003800000 */
.L_x_685:
[----:B---3--:R-:W-:Y:S01]  /*7510*/  IMAD.U32 R2, RZ, RZ, UR6 ;  /* 0x00000006ff027e24 */ /* 0x008fe2000f8e00ff */
[----:B------:R-:W-:Y:S01]  /*7520*/  UIMAD UR5, UR6, -0x70, URZ ;  /* 0xffffff90060578a4 */ /* 0x000fe2000f8e023f */
[----:B------:R-:W-:Y:S02]  /*7530*/  BSSY B0, `(.L_x_723) ;  /* 0x0000085000007945 */ /* 0x000fe40003800000 */
[----:B------:R-:W-:Y:S03]  /*7540*/  IMAD.WIDE R2, R2, 0x70, R128 ;  /* 0x0000007002027825 */ /* 0x000fe600078e0280 */
[----:B--2-4-:R-:W-:Y:S01]  /*7550*/  IADD3 R4, R125, UR5, RZ ;  /* 0x000000057d047c10 */ /* 0x014fe2000fffe0ff */
        /* <DEDUP_REMOVED lines=8> */
[----:B------:R-:W-:Y:S03]  /*75e0*/  P2R R8, PR, RZ, 0x20 ;  /* 0x00000020ff087803 */ /* 0x000fe60000000000 */
        /* <DEDUP_REMOVED lines=89> */
[----:B------:R4:W-:Y:S08]  /*7b80*/  @P1 LDGSTS.E.BYPASS.LTC128B.128 [R90+0x2900], [R4.64], !P6 ;  /* 0x02900000045a1fae */ /* 0x0009f0000f101d56 */
[----:B------:R5:W-:Y:S08]  /*7b90*/  @P0 LDGSTS.E.BYPASS.LTC128B.128 [R90+0x3100], [R6.64], !P6 ;  /* 0x03100000065a0fae */ /* 0x000bf0000f101d56 */
[----:B------:R-:W0:Y:S01]  /*7ba0*/  LDGDEPBAR ;  /* 0x00000000000079af */ /* 0x000e220000000000 */
[C---:B----4-:R-:W-:Y:S02]  /*7bb0*/  IMAD R4, R100.reuse, c[0x0][0x20c], R2 ;  /* 0x0000830064047a24 */ /* 0x050fe400078e0202 */
[----:B------:R-:W-:Y:S04]  /*7bc0*/  IMAD.WIDE.U32 R2, R100, c[0x0][0x208], RZ ;  /* 0x0000820064027a25 */ /* 0x000fe800078e00ff */
[----:B------:R-:W-:Y:S02]  /*7bd0*/  IMAD.IADD R3, R3, 0x1, R4 ;  /* 0x0000000103037824 */ /* 0x000fe400078e0204 */
[----:B------:R-:W-:Y:S01]  /*7be0*/  IMAD R4, R118, c[0x0][0x218], RZ ;  /* 0x0000860076047a24 */ /* 0x000fe200078e02ff */
[----:B-----5:R-:W-:Y:S01]  /*7bf0*/  IADD3 R6, -R38, UR5, RZ ;  /* 0x0000000526067c10 */ /* 0x020fe2000fffe1ff */
[C---:B------:R-:W-:Y:S01]  /*7c00*/  IMAD.WIDE.U32 R2, R99.reuse, c[0x0][0x218], R2 ;  /* 0x0000860063027a25 */ /* 0x040fe200078e0002 */
[----:B------:R-:W-:Y:S04]  /*7c10*/  DEPBAR.LE SB0, 0x0 ;  /* 0x000080000000791a */ /* 0x000fe80000000000 */
[----:B------:R-:W-:Y:S01]  /*7c20*/  BAR.SYNC.DEFER_BLOCKING 0x0 ;  /* 0x0000000000007b1d */ /* 0x000fe20000010000 */
[----:B------:R-:W-:Y:S01]  /*7c30*/  IMAD R4, R99, c[0x0][0x21c], R4 ;  /* 0x0000870063047a24 */ /* 0x000fe200078e0204 */
[----:B------:R-:W-:Y:S04]  /*7c40*/  IADD3 R2, P0, R2, UR32, RZ ;  /* 0x0000002002027c10 */ /* 0x000fe8000ff1e0ff */
[----:B------:R-:W-:Y:S02]  /*7c50*/  IADD3.X R3, R3, UR29, R4, P0, !PT ;  /* 0x0000001d03037c10 */ /* 0x000fe400087fe404 */
[C---:B---3--:R-:W-:Y:S04]  /*7c60*/  LEA R12, P0, R2.reuse, c[0x0][0x1f8], 0x1 ;  /* 0x00007e00020c7a11 */ /* 0x048fe800078008ff */
[----:B------:R-:W-:Y:S01]  /*7c70*/  LEA.HI.X R7, R2, c[0x0][0x1fc], R3, 0x1, P0 ;  /* 0x00007f0002077a11 */ /* 0x000fe200000f0c03 */
[----:B------:R2:W3:Y:S01]  /*7c80*/  SHFL.IDX PT, R4, R12, RZ, 0x1c1f ;  /* 0x001c1fff0c047589 */ /* 0x0004e200000e0000 */
[----:B------:R-:W-:Y:S07]  /*7c90*/  ISETP.GE.AND P0, PT, R6, 0x1, PT ;  /* 0x000000010600780c */ /* 0x000fee0003f06270 */
[----:B------:R2:W4:Y:S06]  /*7ca0*/  SHFL.IDX PT, R5, R7, RZ, 0x1c1f ;  /* 0x001c1fff07057589 */ /* 0x00052c00000e0000 */
[----:B------:R-:W-:-:S05]  /*7cb0*/  @!P0 BRA `(.L_x_724) ;  /* 0x000000c000008947 */ /* 0x000fca0003800000 */
[C---:B------:R-:W-:Y:S11]  /*7cc0*/  ISETP.GE.AND P1, PT, R20.reuse, c[0x0][0x1d4], PT ;  /* 0x0000750014007a0c */ /* 0x040ff60003f26270 */
[----:B------:R-:W-:Y:S02]  /*7cd0*/  @!UPT UIADD3 URZ, URZ, URZ, URZ ;  /* 0x0000003f3f3ff290 */ /* 0x000fe4000fffe03f */
[----:B--2---:R-:W2:Y:S01]  /*7ce0*/  @!P1 LDS.128 R8, [R91] ;  /* 0x000000005b089984 */ /* 0x004ea20000000c00 */
[CC--:B---3--:R-:W-:Y:S04]  /*7cf0*/  @!P1 LEA R2, P0, R20.reuse, R4.reuse, 0x1 ;  /* 0x0000000414029211 */ /* 0x0c8fe800078008ff */
[-C--:B----4-:R-:W-:Y:S02]  /*7d00*/  @!P1 LEA.HI.X R3, R20, R5.reuse, R21, 0x1, P0 ;  /* 0x0000000514039211 */ /* 0x090fe400000f0c15 */
[----:B------:R-:W-:Y:S11]  /*7d10*/  ISETP.GE.AND P0, PT, R94, c[0x0][0x1d4], PT ;  /* 0x000075005e007a0c */ /* 0x000ff60003f06270 */
[----:B------:R-:W-:Y:S02]  /*7d20*/  @!UPT UIADD3 URZ, URZ, URZ, URZ ;  /* 0x0000003f3f3ff290 */ /* 0x000fe4000fffe03f */
[C---:B------:R-:W-:Y:S04]  /*7d30*/  @!P0 LEA R4, P2, R83.reuse, R4, 0x1 ;  /* 0x0000000453048211 */ /* 0x040fe800078408ff */
[----:B------:R-:W-:Y:S01]  /*7d40*/  @!P0 LEA.HI.X R5, R83, R5, R93, 0x1, P2 ;  /* 0x0000000553058211 */ /* 0x000fe200010f0c5d */
[----:B--2---:R-:W-:Y:S04]  /*7d50*/  @!P1 ST.E.128 [R2.64], R8 ;  /* 0x0000000802009985 */ /* 0x004fe8000c101d16 */
[----:B------:R-:W2:Y:S04]  /*7d60*/  @!P0 LDS.128 R8, [R92] ;  /* 0x000000005c088984 */ /* 0x000ea80000000c00 */
[----:B--2---:R2:W-:Y:S02]  /*7d70*/  @!P0 ST.E.128 [R4.64], R8 ;  /* 0x0000000804008985 */ /* 0x0045e4000c101d16 */
.L_x_724:
[----:B------:R-:W-:Y:S05]  /*7d80*/  BSYNC B0 ;  /* 0x0000000000007941 */ /* 0x000fea0003800000 */
.L_x_723:
[----:B--2-4-:R2:W4:Y:S01]  /*7d90*/  SHFL.IDX PT, R5, R7, 0x1, 0x1c1f ;  /* 0x003c1f0007057f89 */ /* 0x01452200000e0000 */
        /* <DEDUP_REMOVED lines=16> */
.L_x_726:
[----:B------:R-:W-:Y:S05]  /*7ea0*/  BSYNC B0 ;  /* 0x0000000000007941 */ /* 0x000fea0003800000 */
.L_x_725:
[----:B---34-:R3:W4:Y:S01]  /*7eb0*/  SHFL.IDX PT, R5, R7, 0x2, 0x1c1f ;  /* 0x005c1f0007057f89 */ /* 0x01872200000e0000 */
[----:B------:R-:W-:Y:S01]  /*7ec0*/  ISETP.GE.AND P0, PT, R6, 0x41, PT ;  /* 0x000000410600780c */ /* 0x000fe20003f06270 */
[----:B------:R-:W-:Y:S02]  /*7ed0*/  BSSY B0, `(.L_x_727) ;  /* 0x000000f000007945 */ /* 0x000fe40003800000 */
        /* <DEDUP_REMOVED lines=14> */
.L_x_728:
[----:B------:R-:W-:Y:S05]  /*7fc0*/  BSYNC B0 ;  /* 0x0000000000007941 */ /* 0x000fea0003800000 */
.L_x_727:
[----:B------:R2:W3:Y:S01]  /*7fd0*/  SHFL.IDX PT, R3, R7, 0x3, 0x1c1f ;  /* 0x007c1f0007037f89 */ /* 0x0004e200000e0000 */
[----:B------:R-:W-:Y:S01]  /*7fe0*/  ISETP.GE.AND P0, PT, R6, 0x61, PT ;  /* 0x000000610600780c */ /* 0x000fe20003f06270 */
[----:B------:R-:W-:Y:S02]  /*7ff0*/  BSSY B0, `(.L_x_729) ;  /* 0x000000f000007945 */ /* 0x000fe40003800000 */
[----:B------:R2:W4:Y:S10]  /*8000*/  SHFL.IDX PT, R2, R12, 0x3, 0x1c1f ;  /* 0x007c1f000c027f89 */ /* 0x00053400000e0000 */
[----:B------:R-:W-:-:S05]  /*8010*/  @!P0 BRA `(.L_x_730) ;  /* 0x000000c000008947 */ /* 0x000fca0003800000 */
[C---:B------:R-:W-:Y:S11]  /*8020*/  ISETP.GE.AND P1, PT, R20.reuse, c[0x0][0x1d4], PT ;  /* 0x0000750014007a0c */ /* 0x040ff60003f26270 */
[----:B------:R-:W-:Y:S02]  /*8030*/  @!UPT UIADD3 URZ, URZ, URZ, URZ ;  /* 0x0000003f3f3ff290 */ /* 0x000fe4000fffe03f */
[----:B-1----:R-:W1:Y:S01]  /*8040*/  @!P1 LDS.128 R8, [R91+0x3000] ;  /* 0x003000005b089984 */ /* 0x002e620000000c00 */
[CC--:B----4-:R-:W-:Y:S04]  /*8050*/  @!P1 LEA R4, P0, R20.reuse, R2.reuse, 0x1 ;  /* 0x0000000214049211 */ /* 0x0d0fe800078008ff */
[-C--:B---3--:R-:W-:Y:S02]  /*8060*/  @!P1 LEA.HI.X R5, R20, R3.reuse, R21, 0x1, P0 ;  /* 0x0000000314059211 */ /* 0x088fe400000f0c15 */
[----:B------:R-:W-:Y:S11]  /*8070*/  ISETP.GE.AND P0, PT, R94, c[0x0][0x1d4], PT ;  /* 0x000075005e007a0c */ /* 0x000ff60003f06270 */
[----:B------:R-:W-:Y:S02]  /*8080*/  @!UPT UIADD3 URZ, URZ, URZ, URZ ;  /* 0x0000003f3f3ff290 */ /* 0x000fe4000fffe03f */
[C---:B------:R-:W-:Y:S04]  /*8090*/  @!P0 LEA R2, P2, R83.reuse, R2, 0x1 ;  /* 0x0000000253028211 */ /* 0x040fe800078408ff */
[----:B------:R-:W-:Y:S01]  /*80a0*/  @!P0 LEA.HI.X R3, R83, R3, R93, 0x1, P2 ;  /* 0x0000000353038211 */ /* 0x000fe200010f0c5d */
[----:B-1----:R-:W-:Y:S04]  /*80b0*/  @!P1 ST.E.128 [R4.64], R8 ;  /* 0x0000000804009985 */ /* 0x002fe8000c101d16 */
[----:B--2---:R-:W1:Y:S04]  /*80c0*/  @!P0 LDS.128 R4, [R92+0x3000] ;  /* 0x003000005c048984 */ /* 0x004e680000000c00 */
[----:B-1----:R1:W-:Y:S02]  /*80d0*/  @!P0 ST.E.128 [R2.64], R4 ;  /* 0x0000000402008985 */ /* 0x0023e4000c101d16 */
.L_x_730:
[----:B------:R-:W-:Y:S05]  /*80e0*/  BSYNC B0 ;  /* 0x0000000000007941 */ /* 0x000fea0003800000 */
.L_x_729:
[----:B------:R-:W-:Y:S02]  /*80f0*/  UISETP.GT.AND UP0, UPT, UR6, UR7, UPT ;  /* 0x000000070600728c */ /* 0x000fe4000bf04270 */
[----:B------:R-:W-:Y:S04]  /*8100*/  UIADD3 UR6, UR6, -0x1, URZ ;  /* 0xffffffff06067890 */ /* 0x000fe8000fffe03f */
[----:B------:R-:W-:Y:S05]  /*8110*/  PLOP3.LUT P0, PT, PT, PT, UP0, 0x80, 0x0 ;  /* 0x000000000000781c */ /* 0x000fea0003f0f008 */
[----:B------:R-:W-:Y:S02]  /*8120*/  @UP0 USHF.R.S32.HI UR9, URZ, 0x1f, UR6 ;  /* 0x0000001f3f090899 */ /* 0x000fe40008011406 */
[----:B------:R-:W-:Y:S04]  /*8130*/  @UP0 UIMAD UR5, UR11, UR6, URZ ;  /* 0x000000060b0502a4 */ /* 0x000fe8000f8e023f */
[----:B------:R-:W-:Y:S02]  /*8140*/  @UP0 UIMAD UR5, UR9, UR26, UR5 ;  /* 0x0000001a090502a4 */ /* 0x000fe4000f8e0205 */
[----:B-1--4-:R-:W-:Y:S02]  /*8150*/  @P0 IMAD.MOV.U32 R2, RZ, RZ, R130 ;  /* 0x000000ffff020224 */ /* 0x012fe400078e0082 */
[----:B---3--:R-:W-:Y:S04]  /*8160*/  @P0 IMAD.MOV.U32 R3, RZ, RZ, R127 ;  /* 0x000000ffff030224 */ /* 0x008fe800078e007f */
[----:B------:R-:W-:Y:S05]  /*8170*/  @P0 IMAD.WIDE.U32 R2, R145, UR6, R2 ;  /* 0x0000000691020c25 */ /* 0x000fea000f8e0002 */
[C---:B--2---:R-:W-:Y:S02]  /*8180*/  @P0 LEA R12, P1, R2.reuse, c[0x0][0x220], 0x1 ;  /* 0x00008800020c0a11 */ /* 0x044fe400078208ff */
[----:B------:R-:W-:Y:S04]  /*8190*/  @P0 IADD3 R3, R3, UR5, RZ ;  /* 0x0000000503030c10 */ /* 0x000fe8000fffe0ff */
[----:B------:R-:W-:Y:S02]  /*81a0*/  @P0 LEA.HI.X R13, R2, c[0x0][0x224], R3, 0x1, P1 ;  /* 0x00008900020d0a11 */ /* 0x000fe400008f0c03 */
        /* <DEDUP_REMOVED lines=25> */
.L_x_684:
[----:B------:R-:W-:Y:S01]  /*8340*/  UIADD3 UR6, UR17, 0x7f, URZ ;  /* 0x0000007f11067890 */ /* 0x000fe2000fffe03f */
[----:B------:R-:W-:Y:S01]  /*8350*/  PLOP3.LUT P4, PT, PT, PT, PT, 0x80, 0x0 ;  /* 0x000000000000781c */ /* 0x000fe20003f8f070 */
[----:B------:R-:W-:Y:S01]  /*8360*/  ULDC.64 UR4, c[0x0][0x2c8] ;  /* 0x0000b20000047ab9 */ /* 0x000fe20000000a00 */
[----:B------:R-:W-:Y:S01]  /*8370*/  CS2R R178, SRZ ;  /* 0x0000000000b27805 */ /* 0x000fe2000001ff00 */
[----:B------:R-:W-:Y:S01]  /*8380*/  UIMAD.WIDE.U32 UR8, UR6, UR4, URZ ;  /* 0x00000004060872a5 */ /* 0x000fe2000f8e003f */
[----:B------:R-:W-:Y:S01]  /*8390*/  CS2R R176, SRZ ;  /* 0x0000000000b07805 */ /* 0x000fe2000001ff00 */
[----:B------:R-:W-:Y:S01]  /*83a0*/  CS2R R182, SRZ ;  /* 0x0000000000b67805 */ /* 0x000fe2000001ff00 */
[----:B------:R-:W-:Y:S01]  /*83b0*/  UMOV UR4, URZ ;  /* 0x0000003f00047c82 */ /* 0x000fe20008000000 */
[----:B------:R-:W-:Y:S01]  /*83c0*/  CS2R R180, SRZ ;  /* 0x0000000000b47805 */ /* 0x000fe2000001ff00 */
[----:B------:R-:W-:Y:S01]  /*83d0*/  @UP2 USHF.R.U32.HI UR6, URZ, UR5, UR9 ;  /* 0x000000053f062299 */ /* 0x000fe20008011609 */
[----:B-1----:R-:W-:Y:S01]  /*83e0*/  IMAD.MOV.U32 R15, RZ, RZ, RZ ;  /* 0x000000ffff0f7224 */ /* 0x002fe200078e00ff */
[----:B------:R-:W-:Y:S01]  /*83f0*/  MOV R11, RZ ;  /* 0x000000ff000b7202 */ /* 0x000fe20000000f00 */
[----:B------:R-:W-:Y:S01]  /*8400*/  IMAD.MOV.U32 R174, RZ, RZ, RZ ;  /* 0x000000ffffae7224 */ /* 0x000fe200078e00ff */
[----:B------:R-:W-:Y:S01]  /*8410*/  UIADD3 UR5, UR12, UR6, URZ ;  /* 0x000000060c057290 */ /* 0x000fe2000fffe03f */
[----:B------:R-:W-:Y:S01]  /*8420*/  IMAD.MOV.U32 R172, RZ, RZ, RZ ;  /* 0x000000ffffac7224 */ /* 0x000fe200078e00ff */
[----:B------:R-:W-:Y:S01]  /*8430*/  CS2R R16, SRZ ;  /* 0x0000000000107805 */ /* 0x000fe2000001ff00 */
[----:B------:R-:W-:Y:S01]  /*8440*/  MOV R170, RZ ;  /* 0x000000ff00aa7202 */ /* 0x000fe20000000f00 */
[----:B------:R-:W-:Y:S01]  /*8450*/  UIMAD.WIDE UR4, UR5, -0x6db6db6d, UR4 ;  /* 0x92492493050478a5 */ /* 0x000fe2000f8e0204 */
[----:B------:R-:W-:Y:S01]  /*8460*/  IMAD.MOV.U32 R168, RZ, RZ, RZ ;  /* 0x000000ffffa87224 */ /* 0x000fe200078e00ff */
[----:B------:R-:W-:Y:S01]  /*8470*/  CS2R R18, SRZ ;  /* 0x0000000000127805 */ /* 0x000fe2000001ff00 */
[----:B------:R-:W-:Y:S01]  /*8480*/  MOV R162, RZ ;  /* 0x000000ff00a27202 */ /* 0x000fe20000000f00 */
[----:B------:R-:W-:Y:S01]  /*8490*/  USHF.R.U32.HI UR4, URZ, 0x1f, UR5 ;  /* 0x0000001f3f047899 */ /* 0x000fe20008011605 */
[----:B------:R-:W-:Y:S01]  /*84a0*/  CS2R R12, SRZ ;  /* 0x00000000000c7805 */ /* 0x000fe2000001ff00 */
[----:B------:R-:W-:Y:S01]  /*84b0*/  IMAD.MOV.U32 R160, RZ, RZ, RZ ;  /* 0x000000ffffa07224 */ /* 0x000fe200078e00ff */
[----:B------:R-:W-:Y:S01]  /*84c0*/  MOV R166, RZ ;  /* 0x000000ff00a67202 */ /* 0x000fe20000000f00 */
[----:B------:R-:W-:Y:S01]  /*84d0*/  ULEA.HI.SX32 UR4, UR5, UR4, 0x1a ;  /* 0x0000000405047291 */ /* 0x000fe2000f8fd23f */
[----:B------:R-:W-:Y:S01]  /*84e0*/  IMAD.MOV.U32 R164, RZ, RZ, RZ ;  /* 0x000000ffffa47224 */ /* 0x000fe200078e00ff */
[----:B------:R-:W-:Y:S01]  /*84f0*/  CS2R R158, SRZ ;  /* 0x00000000009e7805 */ /* 0x000fe2000001ff00 */
[----:B-----5:R-:W-:Y:S01]  /*8500*/  CS2R R22, SRZ ;  /* 0x0000000000167805 */ /* 0x020fe2000001ff00 */
[----:B------:R-:W-:Y:S01]  /*8510*/  UISETP.LT.AND UP0, UPT, UR13, UR4, UPT ;  /* 0x000000040d00728c */ /* 0x000fe2000bf01270 */
[----:B------:R-:W-:Y:S01]  /*8520*/  MOV R156, RZ ;  /* 0x000000ff009c7202 */ /* 0x000fe20000000f00 */
[----:B------:R-:W-:Y:S01]  /*8530*/  IMAD.MOV.U32 R154, RZ, RZ, RZ ;  /* 0x000000ffff9a7224 */ /* 0x000fe200078e00ff */
[----:B------:R-:W-:Y:S01]  /*8540*/  CS2R R24, SRZ ;  /* 0x0000000000187805 */ /* 0x000fe2000001ff00 */
[----:B------:R-:W-:Y:S01]  /*8550*/  USEL UR13, UR13, UR4, UP0 ;  /* 0x000000040d0d7287 */ /* 0x000fe20008000000 */
[----:B------:R-:W-:Y:S01]  /*8560*/  MOV R152, RZ ;  /* 0x000000ff00987202 */ /* 0x000fe20000000f00 */
[----:B------:R-:W-:Y:S01]  /*8570*/  CS2R R146, SRZ ;  /* 0x0000000000927805 */ /* 0x000fe2000001ff00 */
[----:B------:R-:W-:Y:S01]  /*8580*/  IMAD.MOV.U32 R144, RZ, RZ, RZ ;  /* 0x000000ffff907224 */ /* 0x000fe200078e00ff */
[----:B------:R-:W-:Y:S01]  /*8590*/  UISETP.GE.AND UP0, UPT, UR13, 0x1, UPT ;  /* 0x000000010d00788c */ /* 0x000fe2000bf06270 */
[----:B------:R-:W-:Y:S01]  /*85a0*/  CS2R R20, SRZ ;  /* 0x0000000000147805 */ /* 0x000fe2000001ff00 */
[----:B------:R-:W-:Y:S01]  /*85b0*/  MOV R150, RZ ;  /* 0x000000ff00967202 */ /* 0x000fe20000000f00 */
[----:B------:R-:W-:Y:S01]  /*85c0*/  IMAD.MOV.U32 R148, RZ, RZ, RZ ;  /* 0x000000ffff947224 */ /* 0x000fe200078e00ff */
[----:B------:R-:W-:Y:S01]  /*85d0*/  CS2R R142, SRZ ;  /* 0x00000000008e7805 */ /* 0x000fe2000001ff00 */
[----:B------:R-:W-:Y:S01]  /*85e0*/  CS2R R28, SRZ ;  /* 0x00000000001c7805 */ /* 0x000fe2000001ff00 */
[----:B------:R-:W-:Y:S01]  /*85f0*/  PLOP3.LUT P0, PT, PT, PT, UP0, 0x80, 0x0 ;  /* 0x000000000000781c */ /* 0x000fe20003f0f008 */
[----:B------:R-:W-:Y:S01]  /*8600*/  IMAD.MOV.U32 R138, RZ, RZ, RZ ;  /* 0x000000ffff8a7224 */ /* 0x000fe200078e00ff */
[----:B------:R-:W-:Y:S01]  /*8610*/  MOV R140, RZ ;  /* 0x000000ff008c7202 */ /* 0x000fe20000000f00 */
        /* <DEDUP_REMOVED lines=24> */
[----:B------:R-:W-:Y:S01]  /*87a0*/  USHF.R.S32.HI UR6, URZ, 0x1f, UR19 ;  /* 0x0000001f3f067899 */ /* 0x000fe20008011413 */
[----:B------:R-:W-:Y:S01]  /*87b0*/  SHF.R.S32.HI R244, RZ, 0x1f, R246 ;  /* 0x0000001ffff47819 */ /* 0x000fe200000114f6 */
[----:B------:R-:W-:Y:S02]  /*87c0*/  ULDC.64 UR4, c[0x0][0x178] ;  /* 0x00005e0000047ab9 */ /* 0x000fe40000000a00 */
        /* <DEDUP_REMOVED lines=9> */
[----:B------:R-:W-:Y:S02]  /*8860*/  UISETP.NE.U32.AND UP0, UPT, URZ, UR6, UPT ;  /* 0x000000063f00728c */ /* 0x000fe4000bf05070 */
[----:B------:R-:W-:Y:S02]  /*8870*/  ULDC.64 UR4, c[0x0][0x1b8] ;  /* 0x00006e0000047ab9 */ /* 0x000fe40000000a00 */
[----:B------:R-:W-:Y:S02]  /*8880*/  UISETP.NE.AND.EX UP0, UPT, URZ, UR7, UPT, UP0 ;  /* 0x000000073f00728c */ /* 0x000fe4000bf05300 */
[----:B------:R-:W-:Y:S02]  /*8890*/  USHF.R.S32.HI UR7, URZ, 0x1f, UR21 ;  /* 0x0000001f3f077899 */ /* 0x000fe40008011415 */
[----:B------:R-:W-:Y:S02]  /*88a0*/  UIADD3 UR9, UR9, UR19, URZ ;  /* 0x0000001309097290 */ /* 0x000fe4000fffe03f */
[----:B------:R-:W-:-:S02]  /*88b0*/  UIMAD UR6, UR15, UR4, URZ ;  /* 0x000000040f0672a4 */ /* 0x000fc4000f8e023f */
[----:B------:R-:W-:Y:S02]  /*88c0*/  USEL UR7, UR7, URZ, !UP0 ;  /* 0x0000003f07077287 */ /* 0x000fe4000c000000 */
[----:B------:R-:W-:Y:S01]  /*88d0*/  UIMAD UR6, UR16, UR5, UR6 ;  /* 0x00000005100672a4 */ /* 0x000fe2000f8e0206 */
[----:B-1----:R-:W-:Y:S01]  /*88e0*/  LEA.HI R2, R244, R246, RZ, 0x3 ;  /* 0x000000f6f4027211 */ /* 0x002fe200078f18ff */
[----:B------:R-:W-:Y:S02]  /*88f0*/  UIMAD.WIDE.U32 UR10, UR16, UR4, UR8 ;  /* 0x00000004100a72a5 */ /* 0x000fe4000f8e0008 */
[----:B------:R-:W-:Y:S01]  /*8900*/  USEL UR8, UR21, URZ, !UP0 ;  /* 0x0000003f15087287 */ /* 0x000fe2000c000000 */
[----:B------:R-:W-:Y:S01]  /*8910*/  LOP3.LUT R0, R2, 0xfffffff8, RZ, 0xc0, !PT ;  /* 0xfffffff802007812 */ /* 0x000fe200078ec0ff */
[----:B------:R-:W-:Y:S01]  /*8920*/  ULDC.64 UR4, c[0x0][0x1c0] ;  /* 0x0000700000047ab9 */ /* 0x000fe20000000a00 */
[----:B------:R-:W-:Y:S01]  /*8930*/  SHF.R.S32.HI R77, RZ, 0x3, R2 ;  /* 0x00000003ff4d7819 */ /* 0x000fe20000011402 */
[----:B------:R-:W-:-:S02]  /*8940*/  UIMAD UR7, UR7, UR4, URZ ;  /* 0x00000004070772a4 */ /* 0x000fc4000f8e023f */
[----:B------:R-:W-:Y:S01]  /*8950*/  IMAD.IADD R6, R246, 0x1, -R0 ;  /* 0x00000001f6067824 */ /* 0x000fe200078e0a00 */
[----:B------:R-:W-:Y:S02]  /*8960*/  UIADD3 UR11, UR11, UR6, URZ ;  /* 0x000000060b0b7290 */ /* 0x000fe4000fffe03f */
[----:B------:R-:W-:Y:S01]  /*8970*/  UIMAD UR5, UR8, UR5, UR7 ;  /* 0x00000005080572a4 */ /* 0x000fe2000f8e0207 */
[C---:B------:R-:W-:Y:S01]  /*8980*/  IMAD R247, R6.reuse, 0x10, R77 ;  /* 0x0000001006f77824 */ /* 0x040fe200078e024d */
[----:B------:R-:W-:Y:S01]  /*8990*/  UIMAD.WIDE.U32 UR8, UR8, UR4, UR10 ;  /* 0x00000004080872a5 */ /* 0x000fe2000f8e000a */
[----:B------:R-:W-:Y:S02]  /*89a0*/  IMAD.SHL.U32 R6, R6, 0x8, RZ ;  /* 0x0000000806067824 */ /* 0x000fe400078e00ff */
[----:B------:R-:W-:Y:S01]  /*89b0*/  ULDC UR10, c[0x0][0x2c4] ;  /* 0x0000b100000a7ab9 */ /* 0x000fe20000000800 */
[----:B------:R-:W-:Y:S01]  /*89c0*/  IADD3 R4, R247, UR17, RZ ;  /* 0x00000011f7047c10 */ /* 0x000fe2000fffe0ff */
[----:B------:R-:W-:Y:S01]  /*89d0*/  UIADD3 UR5, UR9, UR5, URZ ;  /* 0x0000000509057290 */ /* 0x000fe2000fffe03f */
[----:B------:R-:W-:Y:S01]  /*89e0*/  IMAD.U32 R3, RZ, RZ, UR9 ;  /* 0x00000009ff037e24 */ /* 0x000fe2000f8e00ff */
[----:B------:R-:W-:Y:S01]  /*89f0*/  UIMAD UR10, UR20, UR10, URZ ;  /* 0x0000000a140a72a4 */ /* 0x000fe2000f8e023f */
[----:B------:R1:W-:Y:S01]  /*8a00*/  STL [R1+0x3c], R247 ;  /* 0x00003cf701007387 */ /* 0x0003e20000100800 */
[----:B------:R-:W-:Y:S01]  /*8a10*/  @P1 IMAD.HI.U32 R2, R4, c[0x0][0x2c8], RZ ;  /* 0x0000b20004021a27 */ /* 0x000fe200078e00ff */
[----:B------:R-:W-:-:S03]  /*8a20*/  ISETP.GE.AND P4, PT, R6, c[0x0][0x198], PT ;  /* 0x0000660006007a0c */ /* 0x000fc60003f86270 */
[----:B------:R-:W-:Y:S01]  /*8a30*/  IMAD.MOV.U32 R0, RZ, RZ, R4 ;  /* 0x000000ffff007224 */ /* 0x000fe200078e0004 */
[----:B------:R-:W-:Y:S01]  /*8a40*/  @P0 SHF.R.U32.HI R0, RZ, c[0x0][0x2cc], R2 ;  /* 0x0000b300ff000a19 */ /* 0x000fe20000011602 */
[----:B------:R-:W-:Y:S02]  /*8a50*/  IMAD.U32 R2, RZ, RZ, UR8 ;  /* 0x00000008ff027e24 */ /* 0x000fe4000f8e00ff */
[----:B------:R-:W-:Y:S01]  /*8a60*/  IMAD.U32 R3, RZ, RZ, UR5 ;  /* 0x00000005ff037e24 */ /* 0x000fe2000f8e00ff */
        /* <DEDUP_REMOVED lines=25> */
[----:B------:R-:W-:Y:S02]  /*8c00*/  LEA.HI R83, R2, R0, RZ, 0x3 ;  /* 0x0000000002537211 */ /* 0x000fe400078f18ff */
[----:B------:R-:W-:Y:S02]  /*8c10*/  IADD3 R5, R77, UR17, RZ ;  /* 0x000000114d057c10 */ /* 0x000fe4000fffe0ff */
[----:B------:R-:W-:Y:S02]  /*8c20*/  LOP3.LUT R2, R3, 0xfffffff8, RZ, 0xc0, !PT ;  /* 0xfffffff803027812 */ /* 0x000fe400078ec0ff */
[----:B------:R-:W-:-:S02]  /*8c30*/  LOP3.LUT R3, R83, 0xfffffff8, RZ, 0xc0, !PT ;  /* 0xfffffff853037812 */ /* 0x000fc400078ec0ff */
[----:B------:R-:W-:Y:S01]  /*8c40*/  ISETP.GE.AND P0, PT, R5, UR10, PT ;  /* 0x0000000a05007c0c */ /* 0x000fe2000bf06270 */
[----:B------:R-:W-:Y:S02]  /*8c50*/  IMAD.IADD R70, R246, 0x1, -R2 ;  /* 0x00000001f6467824 */ /* 0x000fe400078e0a02 */
[----:B------:R-:W-:Y:S02]  /*8c60*/  IMAD.IADD R82, R0, 0x1, -R3 ;  /* 0x0000000100527824 */ /* 0x000fe400078e0a03 */
[----:B------:R-:W-:Y:S02]  /*8c70*/  IMAD.SHL.U32 R71, R70, 0x8, RZ ;  /* 0x0000000846477824 */ /* 0x000fe400078e00ff */
[----:B------:R-:W-:Y:S02]  /*8c80*/  IMAD.MOV.U32 R2, RZ, RZ, 0x10 ;  /* 0x00000010ff027424 */ /* 0x000fe400078e00ff */
[----:B------:R-:W-:Y:S01]  /*8c90*/  IMAD.MOV.U32 R3, RZ, RZ, 0x20 ;  /* 0x00000020ff037424 */ /* 0x000fe200078e00ff */
        /* <DEDUP_REMOVED lines=15> */
.L_x_734:
[----:B-1-34-:R-:W-:Y:S05]  /*8d90*/  BSYNC B0 ;  /* 0x0000000000007941 */ /* 0x01afea0003800000 */
.L_x_733:
        /* <DEDUP_REMOVED lines=11> */
.L_x_736:
[----:B------:R-:W-:Y:S05]  /*8e50*/  BSYNC B0 ;  /* 0x0000000000007941 */ /* 0x000fea0003800000 */
.L_x_735:
        /* <DEDUP_REMOVED lines=11> */
.L_x_738:
[----:B------:R-:W-:Y:S05]  /*8f10*/  BSYNC B0 ;  /* 0x0000000000007941 */ /* 0x000fea0003800000 */
.L_x_737:
        /* <DEDUP_REMOVED lines=11> */
.L_x_740:
[----:B------:R-:W-:Y:S05]  /*8fd0*/  BSYNC B0 ;  /* 0x0000000000007941 */ /* 0x000fea0003800000 */
.L_x_739:
        /* <DEDUP_REMOVED lines=11> */
.L_x_742:
[----:B------:R-:W-:Y:S05]  /*9090*/  BSYNC B0 ;  /* 0x0000000000007941 */ /* 0x000fea0003800000 */
.L_x_741:
        /* <DEDUP_REMOVED lines=11> */
.L_x_744:
[----:B------:R-:W-:Y:S05]  /*9150*/  BSYNC B0 ;  /* 0x0000000000007941 */ /* 0x000fea0003800000 */
.L_x_743:
        /* <DEDUP_REMOVED lines=11> */
.L_x_746:
[----:B------:R-:W-:Y:S05]  /*9210*/  BSYNC B0 ;  /* 0x0000000000007941 */ /* 0x000fea0003800000 */
.L_x_745:
[----:B-123--:R-:W1:Y:S01]  /*9220*/  SHFL.IDX PT, R8, R8, 0x7, 0x181f ;  /* 0x00f81f0008087f89 */ /* 0x00ee6200000e0000 */
[----:B----4-:R-:W-:Y:S01]  /*9230*/  IADD3 R3, R5, 0x70, RZ ;  /* 0x0000007005037810 */ /* 0x010fe20007ffe0ff */
[----:B------:R-:W-:Y:S01]  /*9240*/  UMOV UR6, 0x70 ;  /* 0x0000007000067882 */ /* 0x000fe20000000000 */
[----:B------:R-:W-:Y:S01]  /*9250*/  IMAD.MOV.U32 R248, RZ, RZ, c[0x0][0x2b8] ;  /* 0x0000ae00fff87624 */ /* 0x000fe200078e00ff */
[----:B------:R-:W2:Y:S01]  /*9260*/  SHFL.IDX PT, R9, R9, 0x7, 0x181f ;  /* 0x00f81f0009097f89 */ /* 0x000ea200000e0000 */
[----:B------:R-:W-:Y:S01]  /*9270*/  ISETP.GE.AND P1, PT, R3, UR10, PT ;  /* 0x0000000a03007c0c */ /* 0x000fe2000bf26270 */
[----:B------:R-:W-:Y:S01]  /*9280*/  UIMAD UR6, UR13, UR6, -0x70 ;  /* 0xffffff900d0674a4 */ /* 0x000fe2000f8e0206 */
[----:B------:R-:W-:Y:S01]  /*9290*/  IMAD.MOV.U32 R98, RZ, RZ, RZ ;  /* 0x000000ffff627224 */ /* 0x000fe200078e00ff */
[----:B------:R-:W-:Y:S01]  /*92a0*/  ISETP.NE.AND P2, PT, R248, 0x1, PT ;  /* 0x00000001f800780c */ /* 0x000fe20003f45270 */
[----:B------:R-:W-:Y:S02]  /*92b0*/  USHF.R.S32.HI UR7, URZ, 0x1f, UR11 ;  /* 0x0000001f3f077899 */ /* 0x000fe4000801140b */
[----:B------:R-:W-:Y:S01]  /*92c0*/  ULDC.64 UR4, c[0x0][0x2b0] ;  /* 0x0000ac0000047ab9 */ /* 0x000fe20000000a00 */
[----:B------:R-:W-:Y:S01]  /*92d0*/  IADD3 R0, R247, UR6, RZ ;  /* 0x00000006f7007c10 */ /* 0x000fe2000fffe0ff */
[----:B------:R-:W-:-:S02]  /*92e0*/  UIMAD UR7, UR7, UR4, URZ ;  /* 0x00000004070772a4 */ /* 0x000fc4000f8e023f */
[----:B------:R-:W-:Y:S01]  /*92f0*/  UIMAD.WIDE.U32 UR8, UR11, UR4, URZ ;  /* 0x000000040b0872a5 */ /* 0x000fe2000f8e003f */
[C---:B------:R-:W-:Y:S01]  /*9300*/  ISETP.GE.AND P0, PT, R0.reuse, UR14, PT ;  /* 0x0000000e00007c0c */ /* 0x040fe2000bf06270 */
[----:B------:R-:W-:Y:S01]  /*9310*/  UIMAD UR7, UR11, UR5, UR7 ;  /* 0x000000050b0772a4 */ /* 0x000fe2000f8e0207 */
[----:B------:R-:W-:Y:S01]  /*9320*/  @!P1 IMAD.SHL.U32 R10, R69, 0x2, RZ ;  /* 0x00000002450a9824 */ /* 0x000fe200078e00ff */
[----:B------:R-:W-:Y:S01]  /*9330*/  IADD3 R5, R0, UR18, RZ ;  /* 0x0000001200057c10 */ /* 0x000fe2000fffe0ff */
[----:B------:R-:W-:Y:S01]  /*9340*/  ULDC.64 UR4, c[0x0][0x1e8] ;  /* 0x00007a0000047ab9 */ /* 0x000fe20000000a00 */
[----:B------:R-:W-:Y:S01]  /*9350*/  ISETP.GT.OR P0, PT, R247, 0x6f, P0 ;  /* 0x0000006ff700780c */ /* 0x000fe20000704670 */
[----:B------:R-:W-:Y:S01]  /*9360*/  UIADD3 UR7, UR9, UR7, URZ ;  /* 0x0000000709077290 */ /* 0x000fe2000fffe03f */
[----:B-1----:R-:W-:Y:S01]  /*9370*/  @!P1 LEA R8, P3, R71, R8, 0x1 ;  /* 0x0000000847089211 */ /* 0x002fe200078608ff */
[----:B------:R-:W-:-:S03]  /*9380*/  @P2 IMAD.HI.U32 R3, R5, c[0x0][0x2bc], RZ ;  /* 0x0000af0005032a27 */ /* 0x000fc600078e00ff */
[----:B--2---:R-:W-:Y:S01]  /*9390*/  @!P1 LEA.HI.X R9, R71, R9, R241, 0x1, P3 ;  /* 0x0000000947099211 */ /* 0x004fe200018f0cf1 */
[----:B------:R-:W-:Y:S01]  /*93a0*/  IMAD.MOV.U32 R0, RZ, RZ, R5 ;  /* 0x000000ffff007224 */ /* 0x000fe200078e0005 */
[----:B------:R-:W-:-:S03]  /*93b0*/  @P2 SHF.R.U32.HI R0, RZ, c[0x0][0x2c0], R3 ;  /* 0x0000b000ff002a19 */ /* 0x000fc60000011603 */
[----:B------:R-:W-:Y:S01]  /*93c0*/  @!PT LDS RZ, [RZ] ;  /* 0x00000000fffff984 */ /* 0x000fe20000000800 */
[----:B------:R1:W-:Y:S02]  /*93d0*/  @!P1 LDGSTS.E.BYPASS.LTC128B.128 [R10+0xa900], [R8.64], !P4 ;  /* 0x0a900000080a9fae */ /* 0x0003e4000e101d56 */
[C---:B------:R-:W-:Y:S02]  /*93e0*/  @!P0 IADD3 R3, P2, R0.reuse, UR8, RZ ;  /* 0x0000000800038c10 */ /* 0x040fe4000ff5e0ff */
[----:B------:R-:W0:Y:S02]  /*93f0*/  LDGDEPBAR ;  /* 0x00000000000079af */ /* 0x000e240000000000 */
[----:B------:R-:W-:Y:S02]  /*9400*/  @!P0 LEA.HI.X.SX32 R7, R0, UR7, 0x1, P2 ;  /* 0x0000000700078c11 */ /* 0x000fe400090f0eff */
[----:B------:R-:W-:-:S04]  /*9410*/  @!P0 LEA R6, P2, R3, c[0x0][0x2a0], 0x2 ;  /* 0x0000a80003068a11 */ /* 0x000fc800078410ff */
[----:B------:R-:W-:Y:S01]  /*9420*/  @!P0 LEA.HI.X R7, R3, c[0x0][0x2a4], R7, 0x2, P2 ;  /* 0x0000a90003078a11 */ /* 0x000fe200010f1407 */
[----:B------:R-:W-:Y:S06]  /*9430*/  BAR.SYNC.DEFER_BLOCKING 0x0 ;  /* 0x0000000000007b1d */ /* 0x000fec0000010000 */
[----:B------:R2:W3:Y:S01]  /*9440*/  @!P0 LDG.E R98, [R6.64] ;  /* 0x0000001606628981 */ /* 0x0004e2000c1e1900 */
[----:B------:R-:W-:Y:S01]  /*9450*/  IMAD.MOV R0, RZ, RZ, -R0 ;  /* 0x000000ffff007224 */ /* 0x000fe200078e0a00 */
[----:B------:R-:W-:Y:S01]  /*9460*/  UIMAD UR11, UR15, UR4, URZ ;  /* 0x000000040f0b72a4 */ /* 0x000fe2000f8e023f */
[----:B------:R-:W-:Y:S01]  /*9470*/  ISETP.GE.AND P5, PT, R71, c[0x0][0x1d4], PT ;  /* 0x0000750047007a0c */ /* 0x000fe20003fa6270 */
[----:B------:R-:W-:Y:S01]  /*9480*/  UIMAD.WIDE.U32 UR24, UR16, UR4, URZ ;  /* 0x00000004101872a5 */ /* 0x000fe2000f8e003f */
[----:B------:R-:W-:Y:S01]  /*9490*/  IMAD R99, R0, c[0x0][0x2b8], R5 ;  /* 0x0000ae0000637a24 */ /* 0x000fe200078e0205 */
[----:B------:R-:W-:Y:S01]  /*94a0*/  UIMAD UR11, UR16, UR5, UR11 ;  /* 0x00000005100b72a4 */ /* 0x000fe2000f8e020b */
[----:B-1----:R-:W-:Y:S01]  /*94b0*/  IMAD.U32 R10, RZ, RZ, UR16 ;  /* 0x00000010ff0a7e24 */ /* 0x002fe2000f8e00ff */
[----:B------:R-:W-:Y:S01]  /*94c0*/  UIADD3 UR12, UR13, -0x1, URZ ;  /* 0xffffffff0d0c7890 */ /* 0x000fe2000fffe03f */
[----:B------:R-:W-:Y:S01]  /*94d0*/  IMAD R8, R99, c[0x0][0x1e0], RZ ;  /* 0x0000780063087a24 */ /* 0x000fe200078e02ff */
[----:B------:R-:W-:Y:S01]  /*94e0*/  SHF.R.S32.HI R96, RZ, 0x1f, R99 ;  /* 0x0000001fff607819 */ /* 0x000fe20000011463 */
[----:B------:R-:W-:Y:S01]  /*94f0*/  UIADD3 UR11, UR25, UR11, URZ ;  /* 0x0000000b190b7290 */ /* 0x000fe2000fffe03f */
[----:B------:R-:W-:Y:S01]  /*9500*/  STL [R1+0x1c], R99 ;  /* 0x00001c6301007387 */ /* 0x000fe20000100800 */
[----:B------:R-:W-:Y:S01]  /*9510*/  UIMAD UR12, UR12, -0x70, UR14 ;  /* 0xffffff900c0c78a4 */ /* 0x000fe2000f8e020e */
[----:B------:R-:W-:Y:S01]  /*9520*/  LEA.HI R243, R244, R246, RZ, 0x5 ;  /* 0x000000f6f4f37211 */ /* 0x000fe200078f28ff */
[----:B------:R-:W-:Y:S01]  /*9530*/  IMAD R0, R96, c[0x0][0x1e0], RZ ;  /* 0x0000780060007a24 */ /* 0x000fe200078e02ff */
[----:B------:R-:W-:Y:S01]  /*9540*/  ULDC.64 UR4, c[0x0][0x210] ;  /* 0x0000840000047ab9 */ /* 0x000fe20000000a00 */
[----:B------:R-:W-:Y:S01]  /*9550*/  ISETP.GT.AND P6, PT, R247, 0x6f, PT ;  /* 0x0000006ff700780c */ /* 0x000fe20003fc4270 */
[----:B------:R-:W-:Y:S01]  /*9560*/  UIMAD UR15, UR15, UR4, URZ ;  /* 0x000000040f0f72a4 */ /* 0x000fe2000f8e023f */
[----:B------:R-:W-:Y:S01]  /*9570*/  IMAD R0, R99, c[0x0][0x1e4], R0 ;  /* 0x0000790063007a24 */ /* 0x000fe200078e0200 */
[----:B------:R-:W-:Y:S01]  /*9580*/  IADD3 R68, -R77, UR12, RZ ;  /* 0x0000000c4d447c10 */ /* 0x000fe2000fffe1ff */
[----:B------:R-:W-:Y:S01]  /*9590*/  UIMAD.WIDE.U32 UR26, UR16, UR4, URZ ;  /* 0x00000004101a72a5 */ /* 0x000fe2000f8e003f */
[----:B------:R-:W-:Y:S01]  /*95a0*/  SHF.R.S32.HI R245, RZ, 0x5, R243 ;  /* 0x00000005fff57819 */ /* 0x000fe200000114f3 */
[----:B------:R-:W-:Y:S01]  /*95b0*/  UIMAD UR15, UR16, UR5, UR15 ;  /* 0x00000005100f72a4 */ /* 0x000fe2000f8e020f */
[C---:B------:R-:W-:Y:S01]  /*95c0*/  ISETP.GE.AND P1, PT, R68.reuse, 0x1, PT ;  /* 0x000000014400780c */ /* 0x040fe20003f26270 */
[----:B--2---:R-:W-:Y:S01]  /*95d0*/  IMAD.WIDE.U32 R6, R99, c[0x0][0x1e0], RZ ;  /* 0x0000780063067a25 */ /* 0x004fe200078e00ff */
[C---:B------:R-:W-:Y:S01]  /*95e0*/  ISETP.GE.AND P3, PT, R68.reuse, 0x21, PT ;  /* 0x000000214400780c */ /* 0x040fe20003f66270 */
[----:B------:R-:W-:Y:S01]  /*95f0*/  UIADD3 UR15, UR27, UR15, URZ ;  /* 0x0000000f1b0f7290 */ /* 0x000fe2000fffe03f */
[----:B------:R-:W-:Y:S01]  /*9600*/  ISETP.GE.AND P4, PT, R68, 0x31, PT ;  /* 0x000000314400780c */ /* 0x000fe20003f86270 */
[----:B------:R-:W-:Y:S01]  /*9610*/  IMAD.IADD R7, R7, 0x1, R0 ;  /* 0x0000000107077824 */ /* 0x000fe200078e0200 */
[----:B---3--:R-:W-:-:S03]  /*9620*/  SHF.R.S32.HI R97, RZ, 0x1f, R98 ;  /* 0x0000001fff617819 */ /* 0x008fc60000011462 */
[----:B------:R-:W-:Y:S01]  /*9630*/  IMAD.WIDE.U32 R6, R98, c[0x0][0x1f0], R6 ;  /* 0x00007c0062067a25 */ /* 0x000fe200078e0006 */
[----:B------:R-:W-:Y:S03]  /*9640*/  STL [R1+0x18], R98 ;  /* 0x0000186201007387 */ /* 0x000fe60000100800 */
[----:B------:R-:W-:Y:S01]  /*9650*/  IMAD R3, R97, c[0x0][0x1f0], RZ ;  /* 0x00007c0061037a24 */ /* 0x000fe200078e02ff */
[----:B------:R-:W-:Y:S01]  /*9660*/  IADD3 R0, P0, R6, UR24, RZ ;  /* 0x0000001806007c10 */ /* 0x000fe2000ff1e0ff */
[C---:B------:R-:W-:Y:S02]  /*9670*/  IMAD R8, R98.reuse, c[0x0][0x1f0], R8 ;  /* 0x00007c0062087a24 */ /* 0x040fe400078e0208 */
[----:B------:R-:W-:Y:S02]  /*9680*/  IMAD R3, R98, c[0x0][0x1f4], R3 ;  /* 0x00007d0062037a24 */ /* 0x000fe400078e0203 */
[----:B------:R-:W-:-:S03]  /*9690*/  IMAD R8, R10, c[0x0][0x1e8], R8 ;  /* 0x00007a000a087a24 */ /* 0x000fc600078e0208 */
[----:B------:R-:W-:Y:S02]  /*96a0*/  IADD3.X R6, R7, UR11, R3, P0, !PT ;  /* 0x0000000b07067c10 */ /* 0x000fe400087fe403 */
[----:B------:R-:W-:-:S04]  /*96b0*/  LEA R3, P0, R0, c[0x0][0x1c8], 0x1 ;  /* 0x0000720000037a11 */ /* 0x000fc800078008ff */
[----:B------:R-:W-:Y:S01]  /*96c0*/  LEA.HI.X R0, R0, c[0x0][0x1cc], R6, 0x1, P0 ;  /* 0x0000730000007a11 */ /* 0x000fe200000f0c06 */
[----:B------:R-:W-:Y:S01]  /*96d0*/  SHFL.IDX PT, R9, R3, 0x1, 0x181f ;  /* 0x00381f0003097f89 */ /* 0x000fe200000e0000 */
[----:B------:R-:W-:-:S03]  /*96e0*/  ISETP.GE.AND P0, PT, R68, 0x11, PT ;  /* 0x000000114400780c */ /* 0x000fc60003f06270 */
[----:B------:R-:W1:Y:S04]  /*96f0*/  SHFL.IDX PT, R6, R3, RZ, 0x181f ;  /* 0x00181fff03067589 */ /* 0x000e6800000e0000 */
[----:B------:R-:W2:Y:S04]  /*9700*/  SHFL.IDX PT, R5, R0, RZ, 0x181f ;  /* 0x00181fff00057589 */ /* 0x000ea800000e0000 */
[----:B------:R-:W3:Y:S02]  /*9710*/  SHFL.IDX PT, R14, R3, 0x2, 0x181f ;  /* 0x00581f00030e7f89 */ /* 0x000ee400000e0000 */
[----:B------:R-:W-:-:S02]  /*9720*/  @P0 IMAD.SHL.U32 R10, R69, 0x2, RZ ;  /* 0x00000002450a0824 */ /* 0x000fc400078e00ff */
[----:B------:R-:W4:Y:S04]  /*9730*/  SHFL.IDX PT, R17, R0, 0x1, 0x181f ;  /* 0x00381f0000117f89 */ /* 0x000f2800000e0000 */
[----:B------:R-:W5:Y:S04]  /*9740*/  SHFL.IDX PT, R16, R0, 0x2, 0x181f ;  /* 0x00581f0000107f89 */ /* 0x000f6800000e0000 */
[----:B------:R-:W3:Y:S01]  /*9750*/  SHFL.IDX PT, R13, R3, 0x3, 0x181f ;  /* 0x00781f00030d7f89 */ /* 0x000ee200000e0000 */
[----:B-1----:R-:W-:-:S03]  /*9760*/  @P1 LEA R6, P2, R71, R6, 0x1 ;  /* 0x0000000647061211 */ /* 0x002fc600078408ff */
[----:B------:R-:W1:Y:S01]  /*9770*/  SHFL.IDX PT, R11, R0, 0x3, 0x181f ;  /* 0x00781f00000b7f89 */ /* 0x000e6200000e0000 */
[----:B--2---:R-:W-:Y:S01]  /*9780*/  @P1 LEA.HI.X R7, R71, R5, R241, 0x1, P2 ;  /* 0x0000000547071211 */ /* 0x004fe200010f0cf1 */
[C---:B------:R-:W-:Y:S02]  /*9790*/  @P1 IMAD.SHL.U32 R5, R69.reuse, 0x2, RZ ;  /* 0x0000000245051824 */ /* 0x040fe400078e00ff */
[----:B------:R-:W2:Y:S04]  /*97a0*/  SHFL.IDX PT, R12, R3, 0x4, 0x181f ;  /* 0x00981f00030c7f89 */ /* 0x000ea800000e0000 */
[----:B------:R1:W-:Y:S04]  /*97b0*/  @P1 LDGSTS.E.BYPASS.LTC128B.128 [R5+0x3900], [R6.64], !P5 ;  /* 0x0390000006051fae */ /* 0x0003e8000e901d56 */
[----:B------:R-:W2:Y:S04]  /*97c0*/  SHFL.IDX PT, R3, R3, 0x5, 0x181f ;  /* 0x00b81f0003037f89 */ /* 0x000ea800000e0000 */
[----:B------:R-:W2:Y:S01]  /*97d0*/  SHFL.IDX PT, R15, R0, 0x4, 0x181f ;  /* 0x00981f00000f7f89 */ /* 0x000ea200000e0000 */
[----:B-1----:R-:W-:Y:S01]  /*97e0*/  LEA R7, R8, c[0x0][0x1c8], 0x1 ;  /* 0x0000720008077a11 */ /* 0x002fe200078e08ff */
[----:B------:R-:W-:Y:S01]  /*97f0*/  @P3 IMAD.SHL.U32 R5, R69, 0x2, RZ ;  /* 0x0000000245053824 */ /* 0x000fe200078e00ff */
[----:B------:R-:W-:-:S02]  /*9800*/  @P0 LEA R8, P2, R71, R9, 0x1 ;  /* 0x0000000947080211 */ /* 0x000fc400078408ff */
[C---:B---3--:R-:W-:Y:S02]  /*9810*/  @P3 LEA R6, P1, R71.reuse, R14, 0x1 ;  /* 0x0000000e47063211 */ /* 0x048fe400078208ff */
[----:B------:R5:W-:Y:S01]  /*9820*/  SHFL.IDX PT, R14, R7, 0x6, 0x181f ;  /* 0x00d81f00070e7f89 */ /* 0x000be200000e0000 */
[----:B----4-:R-:W-:Y:S02]  /*9830*/  @P0 LEA.HI.X R9, R71, R17, R241, 0x1, P2 ;  /* 0x0000001147090211 */ /* 0x010fe400010f0cf1 */
[C---:B------:R-:W-:Y:S01]  /*9840*/  ISETP.GE.AND P2, PT, R68.reuse, 0x41, PT ;  /* 0x000000414400780c */ /* 0x040fe20003f46270 */
[----:B------:R-:W1:Y:S04]  /*9850*/  SHFL.IDX PT, R17, R0, 0x5, 0x181f ;  /* 0x00b81f0000117f89 */ /* 0x000e6800000e0000 */
[----:B------:R2:W-:Y:S01]  /*9860*/  @P0 LDGSTS.E.BYPASS.LTC128B.128 [R10+0x4100], [R8.64], !P5 ;  /* 0x04100000080a0fae */ /* 0x0005e2000e901d56 */
[----:B------:R-:W-:-:S02]  /*9870*/  ISETP.GE.AND P0, PT, R68, 0x61, PT ;  /* 0x000000614400780c */ /* 0x000fc40003f06270 */
[----:B-----5:R-:W-:Y:S02]  /*9880*/  @P3 LEA.HI.X R7, R71, R16, R241, 0x1, P1 ;  /* 0x0000001047073211 */ /* 0x020fe400008f0cf1 */
[----:B------:R3:W4:Y:S01]  /*9890*/  SHFL.IDX PT, R16, R0, 0x6, 0x181f ;  /* 0x00d81f0000107f89 */ /* 0x00072200000e0000 */
[----:B------:R-:W-:-:S03]  /*98a0*/  ISETP.GE.AND P1, PT, R68, 0x51, PT ;  /* 0x000000514400780c */ /* 0x000fc60003f26270 */
[----:B------:R5:W-:Y:S01]  /*98b0*/  @P3 LDGSTS.E.BYPASS.LTC128B.128 [R5+0x4900], [R6.64], !P5 ;  /* 0x0490000006053fae */ /* 0x000be2000e901d56 */
[----:B---3--:R-:W-:Y:S01]  /*98c0*/  @P4 IMAD.SHL.U32 R0, R69, 0x2, RZ ;  /* 0x0000000245004824 */ /* 0x008fe200078e00ff */
[----:B-----5:R-:W-:Y:S01]  /*98d0*/  @P4 LEA R6, P3, R71, R13, 0x1 ;  /* 0x0000000d47064211 */ /* 0x020fe200078608ff */
[----:B------:R-:W-:-:S03]  /*98e0*/  @P2 IMAD.SHL.U32 R5, R69, 0x2, RZ ;  /* 0x0000000245052824 */ /* 0x000fc600078e00ff */
[C---:B------:R-:W-:Y:S02]  /*98f0*/  @P4 LEA.HI.X R7, R71.reuse, R11, R241, 0x1, P3 ;  /* 0x0000000b47074211 */ /* 0x040fe400018f0cf1 */
[----:B--2---:R-:W-:-:S03]  /*9900*/  @P2 LEA R10, P3, R71, R12, 0x1 ;  /* 0x0000000c470a2211 */ /* 0x004fc600078608ff */
[----:B------:R2:W-:Y:S01]  /*9910*/  @P4 LDGSTS.E.BYPASS.LTC128B.128 [R0+0x5100], [R6.64], !P5 ;  /* 0x0510000006004fae */ /* 0x0005e2000e901d56 */
[----:B------:R-:W-:Y:S01]  /*9920*/  @P1 LEA R8, P4, R71, R3, 0x1 ;  /* 0x0000000347081211 */ /* 0x000fe200078808ff */
[----:B------:R-:W-:Y:S01]  /*9930*/  @P1 IMAD.SHL.U32 R3, R69, 0x2, RZ ;  /* 0x0000000245031824 */ /* 0x000fe200078e00ff */
[C-C-:B------:R-:W-:Y:S02]  /*9940*/  @P2 LEA.HI.X R11, R71.reuse, R15, R241.reuse, 0x1, P3 ;  /* 0x0000000f470b2211 */ /* 0x140fe400018f0cf1 */
[----:B-1----:R-:W-:-:S03]  /*9950*/  @P1 LEA.HI.X R9, R71, R17, R241, 0x1, P4 ;  /* 0x0000001147091211 */ /* 0x002fc600020f0cf1 */
[----:B------:R1:W-:Y:S04]  /*9960*/  @P2 LDGSTS.E.BYPASS.LTC128B.128 [R5+0x5900], [R10.64], !P5 ;  /* 0x059000000a052fae */ /* 0x0003e8000e901d56 */
[----:B------:R1:W-:Y:S01]  /*9970*/  @P1 LDGSTS.E.BYPASS.LTC128B.128 [R3+0x6100], [R8.64], !P5 ;  /* 0x0610000008031fae */ /* 0x0003e2000e901d56 */
[----:B--2---:R-:W-:Y:S01]  /*9980*/  @P0 LEA R6, P3, R71, R14, 0x1 ;  /* 0x0000000e47060211 */ /* 0x004fe200078608ff */
[----:B------:R-:W-:-:S03]  /*9990*/  @P0 IMAD.SHL.U32 R0, R69, 0x2, RZ ;  /* 0x0000000245000824 */ /* 0x000fc600078e00ff */
[----:B----4-:R-:W-:-:S05]  /*99a0*/  @P0 LEA.HI.X R7, R71, R16, R241, 0x1, P3 ;  /* 0x0000001047070211 */ /* 0x010fca00018f0cf1 */
[----:B------:R1:W-:Y:S01]  /*99b0*/  @P0 LDGSTS.E.BYPASS.LTC128B.128 [R0+0x6900], [R6.64], !P5 ;  /* 0x0690000006000fae */ /* 0x0003e2000e901d56 */
[----:B------:R-:W-:-:S03]  /*99c0*/  ISETP.LT.AND P0, PT, RZ, c[0x0][0x27c], PT ;  /* 0x00009f00ff007a0c */ /* 0x000fc60003f01270 */
[----:B------:R-:W0:Y:S10]  /*99d0*/  LDGDEPBAR ;  /* 0x00000000000079af */ /* 0x000e340000000000 */
[----:B------:R-:W-:Y:S05]  /*99e0*/  @P0 BRA `(.L_x_747) ;  /* 0x0000002000000947 */ /* 0x000fea0003800000 */
[----:B------:R-:W-:-:S04]  /*99f0*/  DEPBAR.LE SB0, 0x1 ;  /* 0x000080400000791a */ /* 0x000fc80000000000 */
[----:B------:R-:W-:Y:S05]  /*9a00*/  BRA `(.L_x_748) ;  /* 0x00004b8000007947 */ /* 0x000fea0003800000 */
.L_x_747:
[----:B------:R-:W-:Y:S01]  /*9a10*/  ULDC.U8 UR4, c[0x0][0x298] ;  /* 0x0000a60000047ab9 */ /* 0x000fe20000000000 */
[----:B-1----:R-:W-:Y:S01]  /*9a20*/  SHF.R.S32.HI R0, RZ, 0x1f, R149 ;  /* 0x0000001fff007819 */ /* 0x002fe20000011495 */
        /* <DEDUP_REMOVED lines=18> */
[----:B------:R-:W-:Y:S01]  /*9b50*/  PLOP3.LUT P1, PT, PT, PT, UP2, 0x80, 0x0 ;  /* 0x000000000000781c */ /* 0x000fe20003f2f028 */
[----:B------:R-:W-:Y:S01]  /*9b60*/  IMAD.MOV.U32 R8, RZ, RZ, R12 ;  /* 0x000000ffff087224 */ /* 0x000fe200078e000c */
[----:B------:R-:W-:Y:S01]  /*9b70*/  PLOP3.LUT P0, PT, PT, PT, UP2, 0x80, 0x0 ;  /* 0x000000000000781c */ /* 0x000fe20003f0f028 */
[----:B------:R-:W-:Y:S01]  /*9b80*/  BSSY B0, `(.L_x_750) ;  /* 0x000002f000007945 */ /* 0x000fe20003800000 */
[----:B------:R-:W-:Y:S01]  /*9b90*/  MOV R6, R10 ;  /* 0x0000000a00067202 */ /* 0x000fe20000000f00 */
[----:B------:R-:W-:Y:S01]  /*9ba0*/  IMAD.SHL.U32 R16, R14, 0x4, RZ ;  /* 0x000000040e107824 */ /* 0x000fe200078e00ff */
[----:B------:R-:W-:Y:S01]  /*9bb0*/  CS2R R36, SRZ ;  /* 0x0000000000247805 */ /* 0x000fe2000001ff00 */
[----:B------:R-:W-:Y:S01]  /*9bc0*/  CS2R R26, SRZ ;  /* 0x00000000001a7805 */ /* 0x000fe2000001ff00 */
[----:B------:R-:W-:Y:S01]  /*9bd0*/  CS2R R14, SRZ ;  /* 0x00000000000e7805 */ /* 0x000fe2000001ff00 */
[----:B------:R-:W-:Y:S01]  /*9be0*/  CS2R R28, SRZ ;  /* 0x00000000001c7805 */ /* 0x000fe2000001ff00 */
[----:B------:R-:W-:-:S03]  /*9bf0*/  CS2R R18, SRZ ;  /* 0x0000000000127805 */ /* 0x000fc6000001ff00 */
        /* <DEDUP_REMOVED lines=39> */
.L_x_751:
[----:B------:R-:W-:Y:S05]  /*9e70*/  BSYNC B0 ;  /* 0x0000000000007941 */ /* 0x000fea0003800000 */
.L_x_750:
        /* <DEDUP_REMOVED lines=45> */
.L_x_753:
[----:B----4-:R-:W-:Y:S05]  /*a150*/  BSYNC B0 ;  /* 0x0000000000007941 */ /* 0x010fea0003800000 */
.L_x_752:
        /* <DEDUP_REMOVED lines=47> */
.L_x_755:
[----:B--2---:R-:W-:Y:S05]  /*a450*/  BSYNC B0 ;  /* 0x0000000000007941 */ /* 0x004fea0003800000 */
.L_x_754:
        /* <DEDUP_REMOVED lines=45> */
.L_x_757:
[----:B----4-:R-:W-:Y:S05]  /*a730*/  BSYNC B0 ;  /* 0x0000000000007941 */ /* 0x010fea0003800000 */
.L_x_756:
        /* <DEDUP_REMOVED lines=32> */
[----:B------:R-:W-:Y:S02]  /*a940*/  @P1 IADD3 R3, R0, -0x20, RZ ;  /* 0xffffffe000031810 */ /* 0x000fe40007ffe0ff */
        /* <DEDUP_REMOVED lines=49> */
.L_x_761:
[----:B------:R-:W-:Y:S05]  /*ac60*/  BSYNC B0 ;  /* 0x0000000000007941 */ /* 0x000fea0003800000 */
.L_x_760:
        /* <DEDUP_REMOVED lines=45> */
.L_x_759:
[----:B------:R-:W-:Y:S05]  /*af40*/  BSYNC B1 ;  /* 0x0000000000017941 */ /* 0x000fea0003800000 */
.L_x_758:
        /* <DEDUP_REMOVED lines=49> */
.L_x_765:
[----:B------:R-:W-:Y:S05]  /*b260*/  BSYNC B0 ;  /* 0x0000000000007941 */ /* 0x000fea0003800000 */
.L_x_764:
        /* <DEDUP_REMOVED lines=45> */
.L_x_763:
[----:B------:R-:W-:Y:S05]  /*b540*/  BSYNC B1 ;  /* 0x0000000000017941 */ /* 0x000fea0003800000 */
.L_x_762:
        /* <DEDUP_REMOVED lines=49> */
.L_x_769:
[----:B------:R-:W-:Y:S05]  /*b860*/  BSYNC B0 ;  /* 0x0000000000007941 */ /* 0x000fea0003800000 */
.L_x_768:
        /* <DEDUP_REMOVED lines=45> */
.L_x_767:
[----:B------:R-:W-:Y:S05]  /*bb40*/  BSYNC B1 ;  /* 0x0000000000017941 */ /* 0x000fea0003800000 */
.L_x_766:
        /* <DEDUP_REMOVED lines=48> */
.L_x_772:
[----:B------:R-:W-:Y:S05]  /*be50*/  BSYNC B0 ;  /* 0x0000000000007941 */ /* 0x000fea0003800000 */
.L_x_771:
        /* <DEDUP_REMOVED lines=46> */
.L_x_749:
[----:B------:R-:W-:Y:S01]  /*c140*/  PLOP3.LUT P1, PT, PT, PT, UP2, 0x80, 0x0 ;  /* 0x000000000000781c */ /* 0x000fe20003f2f028 */
[----:B------:R-:W-:Y:S01]  /*c150*/  IMAD.MOV.U32 R8, RZ, RZ, R12 ;  /* 0x000000ffff087224 */ /* 0x000fe200078e000c */
[----:B------:R-:W-:Y:S01]  /*c160*/  PLOP3.LUT P0, PT, PT, PT, UP2, 0x80, 0x0 ;  /* 0x000000000000781c */ /* 0x000fe20003f0f028 */
[----:B------:R-:W-:Y:S01]  /*c170*/  IMAD.MOV.U32 R6, RZ, RZ, R10 ;  /* 0x000000ffff067224 */ /* 0x000fe200078e000a */
[----:B------:R-:W-:Y:S01]  /*c180*/  SHF.R.S32.HI R26, RZ, 0x1f, R25 ;  /* 0x0000001fff1a7819 */ /* 0x000fe20000011419 */
[----:B------:R-:W-:Y:S01]  /*c190*/  CS2R R22, SRZ ;  /* 0x0000000000167805 */ /* 0x000fe2000001ff00 */
[----:B------:R-:W-:-:S07]  /*c1a0*/  CS2R R20, SRZ ;  /* 0x0000000000147805 */ /* 0x000fce000001ff00 */
[----:B------:R-:W-:Y:S01]  /*c1b0*/  @P1 IMAD.HI.U32 R3, R0, c[0x0][0x2c8], RZ ;  /* 0x0000b20000031a27 */ /* 0x000fe200078e00ff */
[----:B------:R-:W-:-:S04]  /*c1c0*/  ISETP.GE.AND P1, PT, R25, c[0x0][0x27c], PT ;  /* 0x00009f0019007a0c */ /* 0x000fc80003f26270 */
        /* <DEDUP_REMOVED lines=69> */
.L_x_774:
[----:B-1-3--:R-:W-:Y:S05]  /*c620*/  BSYNC B0 ;  /* 0x0000000000007941 */ /* 0x00afea0003800000 */
.L_x_773:
        /* <DEDUP_REMOVED lines=73> */
.L_x_776:
[----:B-1-3--:R-:W-:Y:S05]  /*cac0*/  BSYNC B0 ;  /* 0x0000000000007941 */ /* 0x00afea0003800000 */
.L_x_775:
        /* <DEDUP_REMOVED lines=83> */
[----:B------:R-:W-:Y:S01]  /*d000*/  HADD2.F32 R0, -RZ, R59.H0_H0 ;  /* 0x2000003bff007230 */ /* 0x000fe20000004100 */
        /* <DEDUP_REMOVED lines=35> */
.L_x_778:
[----:B------:R-:W-:Y:S05]  /*d240*/  BSYNC B0 ;  /* 0x0000000000007941 */ /* 0x000fea0003800000 */
.L_x_777:
        /* <DEDUP_REMOVED lines=102> */
.L_x_780:
[----:B------:R-:W-:Y:S05]  /*d8b0*/  BSYNC B0 ;  /* 0x0000000000007941 */ /* 0x000fea0003800000 */
.L_x_779:
        /* <DEDUP_REMOVED lines=102> */
.L_x_782:
[----:B------:R-:W-:Y:S05]  /*df20*/  BSYNC B0 ;  /* 0x0000000000007941 */ /* 0x000fea0003800000 */
.L_x_781:
        /* <DEDUP_REMOVED lines=39> */
[--C-:B------:R-:W-:Y:S01]  /*e1a0*/  HADD2.F32 R8, -RZ, R13.reuse.H0_H0 ;  /* 0x2000000dff087230 */ /* 0x100fe20000004100 */
        /* <DEDUP_REMOVED lines=61> */
.L_x_770:
[----:B------:R-:W-:Y:S05]  /*e580*/  BSYNC B2 ;  /* 0x0000000000027941 */ /* 0x000fea0003800000 */
.L_x_748:
[----:B-1----:R-:W-:Y:S01]  /*e590*/  SHF.R.S32.HI R7, RZ, 0x4, R84 ;  /* 0x00000004ff077819 */ /* 0x002fe20000011454 */
[----:B------:R-:W-:Y:S01]  /*e5a0*/  IMAD.SHL.U32 R6, R70, 0x40, RZ ;  /* 0x0000004046067824 */ /* 0x000fe200078e00ff */
[----:B------:R-:W-:-:S04]  /*e5b0*/  DEPBAR.LE SB0, 0x0 ;  /* 0x000080000000791a */ /* 0x000fc80000000000 */
[----:B------:R-:W-:Y:S01]  /*e5c0*/  LEA.HI R0, R84, R7, RZ, 0x1 ;  /* 0x0000000754007211 */ /* 0x000fe200078f08ff */
[----:B------:R-:W-:Y:S01]  /*e5d0*/  IMAD.SHL.U32 R3, R82, 0x40, RZ ;  /* 0x0000004052037824 */ /* 0x000fe200078e00ff */
[----:B------:R-:W-:Y:S01]  /*e5e0*/  LOP3.LUT P0, RZ, R70, 0x2, RZ, 0xc0, !PT ;  /* 0x0000000246ff7812 */ /* 0x000fe2000780c0ff */
[----:B------:R-:W-:Y:S01]  /*e5f0*/  IMAD.SHL.U32 R5, R83, 0x40, RZ ;  /* 0x0000004053057824 */ /* 0x000fe200078e00ff */
[----:B------:R-:W-:Y:S01]  /*e600*/  LOP3.LUT R0, R0, 0xfffffffe, RZ, 0xc0, !PT ;  /* 0xfffffffe00007812 */ /* 0x000fe200078ec0ff */
[----:B------:R-:W-:Y:S01]  /*e610*/  IMAD.SHL.U32 R8, R77, 0x8, RZ ;  /* 0x000000084d087824 */ /* 0x000fe200078e00ff */
        /* <DEDUP_REMOVED lines=9> */
[----:B------:R-:W-:Y:S01]  /*e6b0*/  UISETP.GE.AND UP0, UPT, UR13, 0x2, UPT ;  /* 0x000000020d00788c */ /* 0x000fe2000bf06270 */
[----:B------:R-:W-:Y:S01]  /*e6c0*/  SHF.R.U32.HI R0, RZ, 0x3, R0 ;  /* 0x00000003ff007819 */ /* 0x000fe20000011600 */
[----:B------:R-:W-:Y:S01]  /*e6d0*/  STL [R1+0x8], R118 ;  /* 0x0000087601007387 */ /* 0x000fe20000100800 */
[----:B------:R-:W-:-:S02]  /*e6e0*/  LOP3.LUT R8, R3, 0x8, R6, 0xf8, !PT ;  /* 0x0000000803087812 */ /* 0x000fc400078ef806 */
[----:B------:R-:W-:Y:S01]  /*e6f0*/  SHF.R.U32.HI R6, RZ, 0x3, R3 ;  /* 0x00000003ff067819 */ /* 0x000fe20000011603 */
[----:B------:R-:W-:Y:S01]  /*e700*/  IMAD R3, R245, 0x400, R117 ;  /* 0x00000400f5037824 */ /* 0x000fe200078e0275 */
[----:B------:R-:W-:Y:S02]  /*e710*/  LOP3.LUT R0, R5, R0, RZ, 0x3c, !PT ;  /* 0x0000000005007212 */ /* 0x000fe400078e3cff */
[----:B------:R-:W-:-:S03]  /*e720*/  LOP3.LUT R116, R8, R6, RZ, 0x3c, !PT ;  /* 0x0000000608747212 */ /* 0x000fc600078e3cff */
[----:B------:R-:W-:Y:S02]  /*e730*/  IMAD R0, R7, 0x200, R0 ;  /* 0x0000020007007824 */ /* 0x000fe400078e0200 */
[----:B------:R-:W-:Y:S02]  /*e740*/  IMAD.IADD R3, R116, 0x1, R3 ;  /* 0x0000000174037824 */ /* 0x000fe400078e0203 */
[----:B------:R-:W-:Y:S01]  /*e750*/  IMAD.SHL.U32 R119, R0, 0x2, RZ ;  /* 0x0000000200777824 */ /* 0x000fe200078e00ff */
[----:B------:R-:W-:Y:S01]  /*e760*/  BAR.SYNC.DEFER_BLOCKING 0x0 ;  /* 0x0000000000007b1d */ /* 0x000fe20000010000 */
[----:B------:R-:W-:Y:S02]  /*e770*/  IMAD.SHL.U32 R230, R3, 0x2, RZ ;  /* 0x0000000203e67824 */ /* 0x000fe400078e00ff */
[----:B------:R-:W-:Y:S01]  /*e780*/  IMAD.WIDE.U32 R6, R99, c[0x0][0x208], RZ ;  /* 0x0000820063067a25 */ /* 0x000fe200078e00ff */
[C---:B------:R-:W-:Y:S02]  /*e790*/  IADD3 R0, R119.reuse, 0x3900, RZ ;  /* 0x0000390077007810 */ /* 0x040fe40007ffe0ff */
[----:B------:R-:W-:Y:S01]  /*e7a0*/  IADD3 R234, R119, 0x3920, RZ ;  /* 0x0000392077ea7810 */ /* 0x000fe20007ffe0ff */
[----:B------:R-:W-:Y:S01]  /*e7b0*/  IMAD R3, R97, c[0x0][0x218], RZ ;  /* 0x0000860061037a24 */ /* 0x000fe200078e02ff */
[----:B------:R-:W-:Y:S01]  /*e7c0*/  @P0 IADD3 R234, R0, -0x20, RZ ;  /* 0xffffffe000ea0810 */ /* 0x000fe20007ffe0ff */
[----:B------:R-:W-:-:S02]  /*e7d0*/  IMAD R0, R96, c[0x0][0x208], RZ ;  /* 0x0000820060007a24 */ /* 0x000fc400078e02ff */
[----:B------:R-:W-:Y:S01]  /*e7e0*/  IMAD R3, R98, c[0x0][0x21c], R3 ;  /* 0x0000870062037a24 */ /* 0x000fe200078e0203 */
[C---:B------:R-:W-:Y:S01]  /*e7f0*/  IADD3 R240, R234.reuse, 0x800, RZ ;  /* 0x00000800eaf07810 */ /* 0x040fe20007ffe0ff */
[----:B------:R-:W-:Y:S01]  /*e800*/  IMAD R0, R99, c[0x0][0x20c], R0 ;  /* 0x0000830063007a24 */ /* 0x000fe200078e0200 */
[----:B------:R-:W-:Y:S01]  /*e810*/  IADD3 R235, R234, 0x3000, RZ ;  /* 0x00003000eaeb7810 */ /* 0x000fe20007ffe0ff */
[----:B------:R-:W-:Y:S02]  /*e820*/  IMAD R233, R2, 0x2, R230 ;  /* 0x0000000202e97824 */ /* 0x000fe400078e02e6 */
[----:B------:R-:W-:Y:S02]  /*e830*/  IMAD.IADD R7, R7, 0x1, R0 ;  /* 0x0000000107077824 */ /* 0x000fe400078e0200 */
[----:B------:R-:W-:Y:S02]  /*e840*/  IMAD R231, R4, 0x2, R230 ;  /* 0x0000000204e77824 */ /* 0x000fe400078e02e6 */
[----:B------:R-:W-:Y:S01]  /*e850*/  IMAD.WIDE.U32 R6, R98, c[0x0][0x218], R6 ;  /* 0x0000860062067a25 */ /* 0x000fe200078e0006 */
[----:B------:R-:W-:Y:S03]  /*e860*/  LDSM.16.M88.4 R24, [R119+0x3900] ;  /* 0x003900007718783b */ /* 0x000fe60000000200 */
[----:B------:R-:W-:Y:S01]  /*e870*/  IMAD R232, R2, 0x2, R231 ;  /* 0x0000000202e87824 */ /* 0x000fe200078e02e7 */
[----:B------:R-:W-:Y:S01]  /*e880*/  IADD3 R0, P0, R6, UR26, RZ ;  /* 0x0000001a06007c10 */ /* 0x000fe2000ff1e0ff */
[----:B------:R-:W1:Y:S03]  /*e890*/  LDSM.16.M88.4 R8, [R230+0x9100] ;  /* 0x00910000e608783b */ /* 0x000e660000000200 */
[----:B------:R-:W-:Y:S01]  /*e8a0*/  IADD3.X R6, R7, UR15, R3, P0, !PT ;  /* 0x0000000f07067c10 */ /* 0x000fe200087fe403 */
[----:B------:R-:W2:Y:S01]  /*e8b0*/  LDSM.16.M88.4 R20, [R119+0x4100] ;  /* 0x004100007714783b */ /* 0x000ea20000000200 */
[----:B------:R-:W-:-:S03]  /*e8c0*/  LEA R3, P0, R0, c[0x0][0x1f8], 0x1 ;  /* 0x00007e0000037a11 */ /* 0x000fc600078008ff */
[----:B------:R-:W3:Y:S01]  /*e8d0*/  LDSM.16.M88.4 R16, [R119+0x4900] ;  /* 0x004900007710783b */ /* 0x000ee20000000200 */
[----:B------:R-:W-:Y:S02]  /*e8e0*/  LEA.HI.X R0, R0, c[0x0][0x1fc], R6, 0x1, P0 ;  /* 0x00007f0000007a11 */ /* 0x000fe400000f0c06 */
[----:B------:R-:W-:Y:S01]  /*e8f0*/  ISETP.GE.AND P0, PT, R71, c[0x0][0x1d4], PT ;  /* 0x0000750047007a0c */ /* 0x000fe20003f06270 */
[----:B------:R-:W-:Y:S03]  /*e900*/  LDSM.16.M88.4 R28, [R119+0x5100] ;  /* 0x00510000771c783b */ /* 0x000fe60000000200 */
[C---:B------:R-:W-:Y:S01]  /*e910*/  ISETP.LT.OR P4, PT, R68.reuse, 0x1, P0 ;  /* 0x000000014400780c */ /* 0x040fe20000781670 */
[----:B------:R-:W-:Y:S01]  /*e920*/  LDSM.16.M88.4 R32, [R119+0x5900] ;  /* 0x005900007720783b */ /* 0x000fe20000000200 */
[----:B------:R-:W-:-:S03]  /*e930*/  ISETP.LT.OR P3, PT, R68, 0x21, P0 ;  /* 0x000000214400780c */ /* 0x000fc60000761670 */
[----:B------:R-:W-:Y:S04]  /*e940*/  LDSM.16.M88.4 R36, [R119+0x6100] ;  /* 0x006100007724783b */ /* 0x000fe80000000200 */
[----:B------:R-:W-:Y:S04]  /*e950*/  LDSM.16.M88.4 R40, [R119+0x6900] ;  /* 0x006900007728783b */ /* 0x000fe80000000200 */
[----:B------:R-:W-:Y:S04]  /*e960*/  LDSM.16.M88.4 R12, [R230+0x7100] ;  /* 0x00710000e60c783b */ /* 0x000fe80000000200 */
[----:B------:R-:W-:Y:S04]  /*e970*/  SHFL.IDX PT, R5, R3, RZ, 0x181f ;  /* 0x00181fff03057589 */ /* 0x000fe800000e0000 */
[----:B------:R-:W4:Y:S01]  /*e980*/  SHFL.IDX PT, R6, R3, 0x1, 0x181f ;  /* 0x00381f0003067f89 */ /* 0x000f2200000e0000 */
[C---:B-1----:R-:W-:Y:S03]  /*e990*/  HMMA.16816.F32 R52, R8.reuse, R24, RZ ;  /* 0x000000180834723c */ /* 0x042fe600000018ff */
[----:B------:R-:W1:Y:S04]  /*e9a0*/  SHFL.IDX PT, R7, R0, 0x1, 0x181f ;  /* 0x00381f0000077f89 */ /* 0x000e6800000e0000 */
[----:B------:R-:W-:Y:S01]  /*e9b0*/  LDSM.16.M88.4 R80, [R234] ;  /* 0x00000000ea50783b */ /* 0x000fe20000000200 */
[C---:B--2---:R-:W-:Y:S03]  /*e9c0*/  HMMA.16816.F32 R56, R8.reuse, R20, RZ ;  /* 0x000000140838723c */ /* 0x044fe600000018ff */
[----:B------:R-:W-:Y:S04]  /*e9d0*/  LDSM.16.M88.4 R76, [R234+0x800] ;  /* 0x00080000ea4c783b */ /* 0x000fe80000000200 */
[----:B------:R-:W-:Y:S01]  /*e9e0*/  LDSM.16.M88.4 R48, [R234+0x1000] ;  /* 0x00100000ea30783b */ /* 0x000fe20000000200 */
[----:B---3--:R-:W-:Y:S03]  /*e9f0*/  HMMA.16816.F32 R60, R8, R16, RZ ;  /* 0x00000010083c723c */ /* 0x008fe600000018ff */
[----:B------:R-:W-:Y:S01]  /*ea00*/  LDSM.16.M88.4 R44, [R234+0x1800] ;  /* 0x00180000ea2c783b */ /* 0x000fe20000000200 */
[----:B----4-:R-:W-:-:S04]  /*ea10*/  IADD3 R6, P1, R6, R242, RZ ;  /* 0x000000f206067210 */ /* 0x010fc80007f3e0ff */
[----:B------:R-:W-:Y:S01]  /*ea20*/  HMMA.16816.F32 R64, R8, R28, RZ ;  /* 0x0000001c0840723c */ /* 0x000fe200000018ff */
[----:B-1----:R-:W-:-:S07]  /*ea30*/  IMAD.X R7, R7, 0x1, R241, P1 ;  /* 0x0000000107077824 */ /* 0x002fce00008e06f1 */
        /* <DEDUP_REMOVED lines=10> */
[----:B------:R-:W-:Y:S04]  /*eae0*/  SHFL.IDX PT, R9, R0, RZ, 0x181f ;  /* 0x00181fff00097589 */ /* 0x000fe800000e0000 */
[----:B------:R-:W1:Y:S03]  /*eaf0*/  SHFL.IDX PT, R8, R3, 0x2, 0x181f ;  /* 0x00581f0003087f89 */ /* 0x000e6600000e0000 */
[C---:B------:R-:W-:Y:S01]  /*eb00*/  HMMA.16816.F32 R188, R12.reuse, R24, RZ ;  /* 0x000000180cbc723c */ /* 0x040fe200000018ff */
[----:B------:R-:W2:Y:S07]  /*eb10*/  SHFL.IDX PT, R10, R0, 0x2, 0x181f ;  /* 0x00581f00000a7f89 */ /* 0x000eae00000e0000 */
[C---:B------:R-:W-:Y:S01]  /*eb20*/  HMMA.16816.F32 R176, R12.reuse, R26, RZ ;  /* 0x0000001a0cb0723c */ /* 0x040fe200000018ff */
[----:B------:R-:W-:Y:S07]  /*eb30*/  LDSM.16.M88.4 R24, [R234+0x3000] ;  /* 0x00300000ea18783b */ /* 0x000fee0000000200 */
[C---:B------:R-:W-:Y:S07]  /*eb40*/  HMMA.16816.F32 R192, R12.reuse, R20, RZ ;  /* 0x000000140cc0723c */ /* 0x040fee00000018ff */
[-C--:B-1----:R-:W-:Y:S01]  /*eb50*/  IADD3 R20, P1, R8, R242.reuse, RZ ;  /* 0x000000f208147210 */ /* 0x082fe20007f3e0ff */
[C---:B------:R-:W-:Y:S01]  /*eb60*/  HMMA.16816.F32 R172, R12.reuse, R22, RZ ;  /* 0x000000160cac723c */ /* 0x040fe200000018ff */
[----:B------:R-:W-:Y:S03]  /*eb70*/  SHFL.IDX PT, R22, R3, 0x5, 0x181f ;  /* 0x00b81f0003167f89 */ /* 0x000fe600000e0000 */
[--C-:B--2---:R-:W-:Y:S01]  /*eb80*/  IMAD.X R21, R10, 0x1, R241.reuse, P1 ;  /* 0x000000010a157824 */ /* 0x104fe200008e06f1 */
[----:B------:R-:W-:Y:S03]  /*eb90*/  SHFL.IDX PT, R23, R0, 0x5, 0x181f ;  /* 0x00b81f0000177f89 */ /* 0x000fe600000e0000 */
[C---:B------:R-:W-:Y:S08]  /*eba0*/  HMMA.16816.F32 R148, R12.reuse, R16, RZ ;  /* 0x000000100c94723c */ /* 0x040ff000000018ff */
        /* <DEDUP_REMOVED lines=8> */
[C---:B------:R-:W-:Y:S01]  /*ec30*/  HMMA.16816.F32 R136, R12.reuse, R36, RZ ;  /* 0x000000240c88723c */ /* 0x040fe200000018ff */
[----:B------:R-:W-:Y:S04]  /*ec40*/  SHFL.IDX PT, R36, R3, 0x4, 0x181f ;  /* 0x00981f0003247f89 */ /* 0x000fe800000e0000 */
[----:B------:R-:W-:Y:S03]  /*ec50*/  SHFL.IDX PT, R37, R0, 0x4, 0x181f ;  /* 0x00981f0000257f89 */ /* 0x000fe600000e0000 */
[C---:B------:R-:W-:Y:S08]  /*ec60*/  HMMA.16816.F32 R184, R12.reuse, R38, RZ ;  /* 0x000000260cb8723c */ /* 0x040ff000000018ff */
[C---:B------:R-:W-:Y:S08]  /*ec70*/  HMMA.16816.F32 R120, R12.reuse, R40, RZ ;  /* 0x000000280c78723c */ /* 0x040ff000000018ff */
[----:B------:R-:W-:Y:S01]  /*ec80*/  HMMA.16816.F32 R112, R12, R42, RZ ;  /* 0x0000002a0c70723c */ /* 0x000fe200000018ff */
[----:B------:R-:W2:Y:S04]  /*ec90*/  SHFL.IDX PT, R14, R3, 0x3, 0x181f ;  /* 0x00781f00030e7f89 */ /* 0x000ea800000e0000 */
[----:B------:R-:W3:Y:S02]  /*eca0*/  SHFL.IDX PT, R15, R0, 0x3, 0x181f ;  /* 0x00781f00000f7f89 */ /* 0x000ee400000e0000 */
[----:B------:R-:W-:Y:S01]  /*ecb0*/  IADD3 R12, P2, R5, R242, RZ ;  /* 0x000000f2050c7210 */ /* 0x000fe20007f5e0ff */
[C---:B-1----:R-:W-:Y:S01]  /*ecc0*/  HMMA.16816.F32 R40, R16.reuse, R24, R72 ;  /* 0x000000181028723c */ /* 0x042fe20000001848 */
[----:B------:R-:W1:Y:S03]  /*ecd0*/  SHFL.IDX PT, R3, R3, 0x6, 0x181f ;  /* 0x00d81f0003037f89 */ /* 0x000e6600000e0000 */
[----:B------:R-:W-:Y:S01]  /*ece0*/  IMAD.X R13, R9, 0x1, R241, P2 ;  /* 0x00000001090d7824 */ /* 0x000fe200010e06f1 */
[C---:B------:R-:W-:Y:S01]  /*ecf0*/  ISETP.LT.OR P2, PT, R68.reuse, 0x11, P0 ;  /* 0x000000114400780c */ /* 0x040fe20000741670 */
[----:B------:R-:W-:Y:S02]  /*ed00*/  LDSM.16.M88.4 R8, [R233+0x7100] ;  /* 0x00710000e908783b */ /* 0x000fe40000000200 */
[----:B------:R-:W-:Y:S02]  /*ed10*/  HMMA.16816.F32 R108, R16, R80, R52 ;  /* 0x00000050106c723c */ /* 0x000fe40000001834 */
[----:B------:R-:W-:Y:S01]  /*ed20*/  @!PT LDS RZ, [RZ] ;  /* 0x00000000fffff984 */ /* 0x000fe20000000800 */
[----:B------:R-:W-:Y:S01]  /*ed30*/  @!PT LDS RZ, [RZ] ;  /* 0x00000000fffff984 */ /* 0x000fe20000000800 */
[----:B------:R-:W-:Y:S01]  /*ed40*/  @!PT LDS RZ, [RZ] ;  /* 0x00000000fffff984 */ /* 0x000fe20000000800 */
[----:B------:R4:W-:Y:S01]  /*ed50*/  LDGSTS.E.BYPASS.LTC128B.128 [R118+0x100], [R12.64], !P4 ;  /* 0x001000000c767fae */ /* 0x0009e2000e101d56 */
[----:B------:R-:W-:-:S03]  /*ed60*/  ISETP.LT.OR P4, PT, R68, 0x41, P0 ;  /* 0x000000414400780c */ /* 0x000fc60000781670 */
[----:B------:R5:W1:Y:S02]  /*ed70*/  SHFL.IDX PT, R5, R0, 0x6, 0x181f ;  /* 0x00d81f0000057f89 */ /* 0x000a6400000e0000 */
[----:B------:R-:W-:Y:S01]  /*ed80*/  HMMA.16816.F32 R104, R16, R76, R56 ;  /* 0x0000004c1068723c */ /* 0x000fe20000001838 */
[----:B--2---:R-:W-:Y:S01]  /*ed90*/  IADD3 R14, P1, R14, R242, RZ ;  /* 0x000000f20e0e7210 */ /* 0x004fe20007f3e0ff */
[----:B------:R2:W-:Y:S01]  /*eda0*/  LDGSTS.E.BYPASS.LTC128B.128 [R118+0x900], [R6.64], !P2 ;  /* 0x0090000006767fae */ /* 0x0005e2000d101d56 */
[----:B------:R-:W-:-:S03]  /*edb0*/  ISETP.LT.OR P2, PT, R68, 0x31, P0 ;  /* 0x000000314400780c */ /* 0x000fc60000741670 */
[----:B---3--:R-:W-:Y:S01]  /*edc0*/  IMAD.X R15, R15, 0x1, R241, P1 ;  /* 0x000000010f0f7824 */ /* 0x008fe200008e06f1 */
[----:B------:R3:W-:Y:S01]  /*edd0*/  LDGSTS.E.BYPASS.LTC128B.128 [R118+0x1100], [R20.64], !P3 ;  /* 0x0110000014767fae */ /* 0x0007e2000d901d56 */
[----:B------:R-:W-:Y:S01]  /*ede0*/  ISETP.LT.OR P3, PT, R68, 0x51, P0 ;  /* 0x000000514400780c */ /* 0x000fe20000761670 */
[C---:B------:R-:W-:Y:S07]  /*edf0*/  HMMA.16816.F32 R100, R16.reuse, R48, R60 ;  /* 0x000000301064723c */ /* 0x040fee000000183c */
[----:B------:R1:W-:Y:S01]  /*ee00*/  LDGSTS.E.BYPASS.LTC128B.128 [R118+0x1900], [R14.64], !P2 ;  /* 0x019000000e767fae */ /* 0x0003e2000d101d56 */
[----:B------:R-:W-:Y:S01]  /*ee10*/  LOP3.LUT P2, RZ, R70, 0x4, RZ, 0xc0, !PT ;  /* 0x0000000446ff7812 */ /* 0x000fe2000784c0ff */
[----:B------:R-:W-:Y:S01]  /*ee20*/  HMMA.16816.F32 R96, R16, R44, R64 ;  /* 0x0000002c1060723c */ /* 0x000fe20000001840 */
[----:B-----5:R-:W-:-:S05]  /*ee30*/  IMAD.MOV.U32 R0, RZ, RZ, 0x40 ;  /* 0x00000040ff007424 */ /* 0x020fca00078e00ff */
[----:B------:R-:W-:Y:S02]  /*ee40*/  SEL R0, R0, 0xffffffc0, !P2 ;  /* 0xffffffc000007807 */ /* 0x000fe40005000000 */
[C---:B------:R-:W-:Y:S01]  /*ee50*/  HMMA.16816.F32 R224, R16.reuse, R78, R124 ;  /* 0x0000004e10e0723c */ /* 0x040fe2000000187c */
[-C--:B--2---:R-:W-:Y:S02]  /*ee60*/  IADD3 R6, P1, R36, R242.reuse, RZ ;  /* 0x000000f224067210 */ /* 0x084fe40007f3e0ff */
[----:B------:R-:W-:Y:S02]  /*ee70*/  IMAD.IADD R229, R119, 0x1, R0 ;  /* 0x0000000177e57824 */ /* 0x000fe400078e0200 */
[----:B------:R-:W-:Y:S01]  /*ee80*/  IMAD.IADD R228, R0, 0x1, R234 ;  /* 0x0000000100e47824 */ /* 0x000fe200078e02ea */
[----:B------:R-:W-:Y:S01]  /*ee90*/  LOP3.LUT R0, R116, R117, RZ, 0xfc, !PT ;  /* 0x0000007574007212 */ /* 0x000fe200078efcff */
[--C-:B------:R-:W-:Y:S01]  /*eea0*/  IMAD.X R7, R37, 0x1, R241.reuse, P1 ;  /* 0x0000000125077824 */ /* 0x100fe200008e06f1 */
[----:B----4-:R-:W-:Y:S01]  /*eeb0*/  IADD3 R12, P1, R22, R242, RZ ;  /* 0x000000f2160c7210 */ /* 0x010fe20007f3e0ff */
[----:B------:R-:W-:Y:S03]  /*eec0*/  HMMA.16816.F32 R36, R16, R82, R84 ;  /* 0x000000521024723c */ /* 0x000fe60000001854 */
[----:B------:R1:W-:Y:S01]  /*eed0*/  LDGSTS.E.BYPASS.LTC128B.128 [R118+0x2100], [R6.64], !P4 ;  /* 0x0210000006767fae */ /* 0x0003e2000e101d56 */
[----:B------:R-:W-:Y:S01]  /*eee0*/  IMAD.X R13, R23, 0x1, R241, P1 ;  /* 0x00000001170d7824 */ /* 0x000fe200008e06f1 */
[----:B------:R-:W-:-:S03]  /*eef0*/  ISETP.LT.OR P1, PT, R68, 0x61, P0 ;  /* 0x000000614400780c */ /* 0x000fc60000721670 */
[C---:B------:R-:W-:Y:S01]  /*ef00*/  HMMA.16816.F32 R88, R16.reuse, R32, R88 ;  /* 0x000000201058723c */ /* 0x040fe20000001858 */
[----:B------:R2:W-:Y:S07]  /*ef10*/  LDGSTS.E.BYPASS.LTC128B.128 [R118+0x2900], [R12.64], !P3 ;  /* 0x029000000c767fae */ /* 0x0005ee000d901d56 */
[C---:B------:R-:W-:Y:S08]  /*ef20*/  HMMA.16816.F32 R92, R16.reuse, R28, R92 ;  /* 0x0000001c105c723c */ /* 0x040ff0000000185c */
[----:B------:R-:W-:Y:S01]  /*ef30*/  HMMA.16816.F32 R124, R16, R50, R128 ;  /* 0x00000032107c723c */ /* 0x000fe20000001880 */
[----:B-1----:R-:W-:-:S07]  /*ef40*/  IADD3 R6, P0, R3, R242, RZ ;  /* 0x000000f203067210 */ /* 0x002fce0007f1e0ff */
[----:B------:R-:W-:Y:S01]  /*ef50*/  HMMA.16816.F32 R208, R16, R46, R132 ;  /* 0x0000002e10d0723c */ /* 0x000fe20000001884 */
[----:B------:R-:W-:Y:S01]  /*ef60*/  IMAD.X R7, R5, 0x1, R241, P0 ;  /* 0x0000000105077824 */ /* 0x000fe200000e06f1 */
[----:B------:R-:W-:-:S04]  /*ef70*/  PLOP3.LUT P0, PT, PT, PT, UP0, 0x80, 0x0 ;  /* 0x000000000000781c */ /* 0x000fc80003f0f008 */
[----:B------:R1:W-:Y:S02]  /*ef80*/  LDGSTS.E.BYPASS.LTC128B.128 [R118+0x3100], [R6.64], !P1 ;  /* 0x0310000006767fae */ /* 0x0003e4000c901d56 */
[C---:B------:R-:W-:Y:S02]  /*ef90*/  HMMA.16816.F32 R204, R16.reuse, R34, R152 ;  /* 0x0000002210cc723c */ /* 0x040fe40000001898 */
[----:B---3--:R-:W-:Y:S04]  /*efa0*/  LDSM.16.M88.4 R20, [R231+0x9100] ;  /* 0x00910000e714783b */ /* 0x008fe80000000200 */
[----:B------:R-:W-:Y:S02]  /*efb0*/  LDSM.16.M88.4 R72, [R229+0x3900] ;  /* 0x00390000e548783b */ /* 0x000fe40000000200 */
[C---:B------:R-:W-:Y:S02]  /*efc0*/  HMMA.16816.F32 R200, R16.reuse, R30, R156 ;  /* 0x0000001e10c8723c */ /* 0x040fe4000000189c */
[----:B------:R-:W3:Y:S04]  /*efd0*/  LDSM.16.M88.4 R84, [R229+0x6900] ;  /* 0x00690000e554783b */ /* 0x000ee80000000200 */
[----:B------:R-:W4:Y:S02]  /*efe0*/  LDSM.16.M88.4 R64, [R229+0x4900] ;  /* 0x00490000e540783b */ /* 0x000f240000000200 */
[----:B------:R-:W-:Y:S02]  /*eff0*/  HMMA.16816.F32 R180, R16, R26, R180 ;  /* 0x0000001a10b4723c */ /* 0x000fe400000018b4 */
[----:B------:R-:W5:Y:S04]  /*f000*/  LDSM.16.M88.4 R60, [R229+0x5100] ;  /* 0x00510000e53c783b */ /* 0x000f680000000200 */
[----:B------:R-:W1:Y:S02]  /*f010*/  LDSM.16.M88.4 R56, [R229+0x5900] ;  /* 0x00590000e538783b */ /* 0x000e640000000200 */
[C---:B------:R-:W-:Y:S02]  /*f020*/  HMMA.16816.F32 R188, R8.reuse, R80, R188 ;  /* 0x0000005008bc723c */ /* 0x040fe400000018bc */
[----:B------:R-:W1:Y:S04]  /*f030*/  LDSM.16.M88.4 R52, [R229+0x6100] ;  /* 0x00610000e534783b */ /* 0x000e680000000200 */
[----:B------:R-:W1:Y:S02]  /*f040*/  LDSM.16.M88.4 R68, [R229+0x4100] ;  /* 0x00410000e544783b */ /* 0x000e640000000200 */
[C---:B------:R-:W-:Y:S02]  /*f050*/  HMMA.16816.F32 R192, R8.reuse, R76, R192 ;  /* 0x0000004c08c0723c */ /* 0x040fe400000018c0 */
[----:B------:R-:W1:Y:S04]  /*f060*/  LDSM.16.M88.4 R16, [R231+0x7100] ;  /* 0x00710000e710783b */ /* 0x000e680000000200 */
[----:B--2---:R-:W-:Y:S02]  /*f070*/  LDSM.16.M88.4 R12, [R232+0x7100] ;  /* 0x00710000e80c783b */ /* 0x004fe40000000200 */
[C---:B------:R-:W-:Y:S02]  /*f080*/  HMMA.16816.F32 R196, R8.reuse, R48, R148 ;  /* 0x0000003008c4723c */ /* 0x040fe40000001894 */
[----:B------:R-:W0:Y:S06]  /*f090*/  LDGDEPBAR ;  /* 0x00000000000079af */ /* 0x000e2c0000000000 */
[C---:B------:R-:W-:Y:S08]  /*f0a0*/  HMMA.16816.F32 R80, R8.reuse, R82, R176 ;  /* 0x000000520850723c */ /* 0x040ff000000018b0 */
[C---:B------:R-:W-:Y:S08]  /*f0b0*/  HMMA.16816.F32 R76, R8.reuse, R78, R172 ;  /* 0x0000004e084c723c */ /* 0x040ff000000018ac */
[C---:B------:R-:W-:Y:S08]  /*f0c0*/  HMMA.16816.F32 R212, R8.reuse, R44, R144 ;  /* 0x0000002c08d4723c */ /* 0x040ff00000001890 */
[C---:B------:R-:W-:Y:S01]  /*f0d0*/  HMMA.16816.F32 R148, R8.reuse, R50, R164 ;  /* 0x000000320894723c */ /* 0x040fe200000018a4 */
[----:B------:R-:W-:Y:S07]  /*f0e0*/  LDSM.16.M88.4 R48, [R228] ;  /* 0x00000000e430783b */ /* 0x000fee0000000200 */
[C---:B------:R-:W-:Y:S01]  /*f0f0*/  HMMA.16816.F32 R156, R8.reuse, R46, R160 ;  /* 0x0000002e089c723c */ /* 0x040fe200000018a0 */
[----:B------:R-:W-:Y:S07]  /*f100*/  LDSM.16.M88.4 R44, [R228+0x800] ;  /* 0x00080000e42c783b */ /* 0x000fee0000000200 */
        /* <DEDUP_REMOVED lines=9> */
[----:B------:R-:W2:Y:S03]  /*f1a0*/  LDSM.16.M88.4 R24, [R228+0x3000] ;  /* 0x00300000e418783b */ /* 0x000ea60000000200 */
[C---:B---3--:R-:W-:Y:S01]  /*f1b0*/  HMMA.16816.F32 R136, R20.reuse, R84, R40 ;  /* 0x000000541488723c */ /* 0x048fe20000001828 */
[----:B------:R-:W3:Y:S07]  /*f1c0*/  LDSM.16.M88.4 R40, [R228+0x1000] ;  /* 0x00100000e428783b */ /* 0x000eee0000000200 */
[----:B------:R-:W-:Y:S01]  /*f1d0*/  HMMA.16816.F32 R132, R20, R74, R36 ;  /* 0x0000004a1484723c */ /* 0x000fe20000001824 */
[----:B------:R-:W2:Y:S01]  /*f1e0*/  LDSM.16.M88.4 R36, [R228+0x1800] ;  /* 0x00180000e424783b */ /* 0x000ea20000000200 */
[----:B------:R-:W-:-:S06]  /*f1f0*/  DEPBAR.LE SB0, 0x0 ;  /* 0x000080000000791a */ /* 0x000fcc0000000000 */
[C---:B----4-:R-:W-:Y:S08]  /*f200*/  HMMA.16816.F32 R160, R20.reuse, R64, R100 ;  /* 0x0000004014a0723c */ /* 0x050ff00000001864 */
[C---:B-----5:R-:W-:Y:S08]  /*f210*/  HMMA.16816.F32 R152, R20.reuse, R60, R96 ;  /* 0x0000003c1498723c */ /* 0x060ff00000001860 */
[C---:B-1----:R-:W-:Y:S08]  /*f220*/  HMMA.16816.F32 R144, R20.reuse, R56, R88 ;  /* 0x000000381490723c */ /* 0x042ff00000001858 */
        /* <DEDUP_REMOVED lines=21> */
[C---:B------:R-:W-:Y:S07]  /*f380*/  HMMA.16816.F32 R20, R16.reuse, R84, R236 ;  /* 0x000000541014723c */ /* 0x040fee00000018ec */
[C---:B------:R-:W-:Y:S01]  /*f390*/  IADD3 R239, R234.reuse, 0x1000, RZ ;  /* 0x00001000eaef7810 */ /* 0x040fe20007ffe0ff */
[----:B------:R-:W-:Y:S01]  /*f3a0*/  HMMA.16816.F32 R16, R16, R86, R176 ;  /* 0x000000561010723c */ /* 0x000fe200000018b0 */
[----:B------:R-:W-:-:S02]  /*f3b0*/  IADD3 R238, R234, 0x1800, RZ ;  /* 0x00001800eaee7810 */ /* 0x000fc40007ffe0ff */
[C---:B------:R-:W-:Y:S02]  /*f3c0*/  IADD3 R237, R234.reuse, 0x2000, RZ ;  /* 0x00002000eaed7810 */ /* 0x040fe40007ffe0ff */
[----:B------:R-:W-:-:S03]  /*f3d0*/  IADD3 R236, R234, 0x2800, RZ ;  /* 0x00002800eaec7810 */ /* 0x000fc60007ffe0ff */
[C---:B--2---:R-:W-:Y:S08]  /*f3e0*/  HMMA.16816.F32 R136, R8.reuse, R24, R136 ;  /* 0x000000180888723c */ /* 0x044ff00000001888 */
[----:B------:R-:W-:Y:S08]  /*f3f0*/  HMMA.16816.F32 R104, R8, R26, R104 ;  /* 0x0000001a0868723c */ /* 0x000ff00000001868 */
[----:B------:R-:W-:Y:S08]  /*f400*/  HMMA.16816.F32 R20, R12, R24, R20 ;  /* 0x000000180c14723c */ /* 0x000ff00000001814 */
[C---:B------:R-:W-:Y:S08]  /*f410*/  HMMA.16816.F32 R172, R8.reuse, R48, R172 ;  /* 0x0000003008ac723c */ /* 0x040ff000000018ac */
[C---:B------:R-:W-:Y:S08]  /*f420*/  HMMA.16816.F32 R132, R8.reuse, R50, R132 ;  /* 0x000000320884723c */ /* 0x040ff00000001884 */
[C---:B------:R-:W-:Y:S08]  /*f430*/  HMMA.16816.F32 R164, R8.reuse, R44, R164 ;  /* 0x0000002c08a4723c */ /* 0x040ff000000018a4 */
[C---:B------:R-:W-:Y:S08]  /*f440*/  HMMA.16816.F32 R128, R8.reuse, R46, R128 ;  /* 0x0000002e0880723c */ /* 0x040ff00000001880 */
[C---:B---3--:R-:W-:Y:S08]  /*f450*/  HMMA.16816.F32 R160, R8.reuse, R40, R160 ;  /* 0x0000002808a0723c */ /* 0x048ff000000018a0 */
        /* <DEDUP_REMOVED lines=87> */
.L_x_783:
        /* <DEDUP_REMOVED lines=8> */
[----:B------:R-:W-:Y:S01]  /*fa50*/  STL [R1+0x40], R119 ;  /* 0x0000407701007387 */ /* 0x000fe20000100800 */
[----:B------:R-:W-:Y:S01]  /*fa60*/  LOP3.LUT R6, R6, 0xfffffffc, RZ, 0xc0, !PT ;  /* 0xfffffffc06067812 */ /* 0x000fe200078ec0ff */
[----:B------:R-:W-:Y:S01]  /*fa70*/  FMUL.FTZ R39, R55, c[0x0][0x320] ;  /* 0x0000c80037277a20 */ /* 0x000fe20000410000 */
[----:B------:R-:W-:Y:S01]  /*fa80*/  PLOP3.LUT P0, PT, PT, PT, UP2, 0x80, 0x0 ;  /* 0x000000000000781c */ /* 0x000fe20003f0f028 */
[----:B------:R-:W-:Y:S01]  /*fa90*/  FMUL.FTZ R10, R175, c[0x0][0x320] ;  /* 0x0000c800af0a7a20 */ /* 0x000fe20000410000 */
[----:B------:R-:W-:Y:S01]  /*faa0*/  ULDC.64 UR4, c[0x0][0x2c8] ;  /* 0x0000b20000047ab9 */ /* 0x000fe20000000a00 */
[----:B------:R-:W-:Y:S01]  /*fab0*/  FMUL.FTZ R37, R54, c[0x0][0x320] ;  /* 0x0000c80036257a20 */ /* 0x000fe20000410000 */
[----:B------:R-:W0:Y:S01]  /*fac0*/  LDGDEPBAR ;  /* 0x00000000000079af */ /* 0x000e220000000000 */
[----:B------:R-:W-:-:S02]  /*fad0*/  FMUL.FTZ R38, R22, c[0x0][0x320] ;  /* 0x0000c80016267a20 */ /* 0x000fc40000410000 */
[----:B------:R-:W-:Y:S02]  /*fae0*/  FMUL.FTZ R42, R23, c[0x0][0x320] ;  /* 0x0000c800172a7a20 */ /* 0x000fe40000410000 */
[----:B-1----:R-:W-:Y:S02]  /*faf0*/  FMUL.FTZ R3, R92, c[0x0][0x320] ;  /* 0x0000c8005c037a20 */ /* 0x002fe40000410000 */
[----:B------:R-:W-:Y:S02]  /*fb00*/  FMUL.FTZ R23, R71, c[0x0][0x320] ;  /* 0x0000c80047177a20 */ /* 0x000fe40000410000 */
[----:B------:R1:W-:Y:S01]  /*fb10*/  MUFU.TANH R182, R3 ;  /* 0x0000000300b67308 */ /* 0x0003e20000002400 */
[----:B------:R-:W-:Y:S02]  /*fb20*/  FMUL.FTZ R36, R59, c[0x0][0x320] ;  /* 0x0000c8003b247a20 */ /* 0x000fe40000410000 */
[----:B------:R-:W-:Y:S02]  /*fb30*/  FMUL.FTZ R26, R26, c[0x0][0x320] ;  /* 0x0000c8001a1a7a20 */ /* 0x000fe40000410000 */
[----:B------:R-:W-:-:S02]  /*fb40*/  FMUL.FTZ R27, R27, c[0x0][0x320] ;  /* 0x0000c8001b1b7a20 */ /* 0x000fc40000410000 */
[----:B------:R-:W-:-:S04]  /*fb50*/  IMAD.SHL.U32 R224, R0, 0x2, RZ ;  /* 0x0000000200e07824 */ /* 0x000fc800078e00ff */
[--C-:B------:R-:W-:Y:S02]  /*fb60*/  IMAD R225, R4, 0x2, R224.reuse ;  /* 0x0000000204e17824 */ /* 0x100fe400078e02e0 */
[C---:B------:R-:W-:Y:S02]  /*fb70*/  IMAD R227, R2.reuse, 0x2, R224 ;  /* 0x0000000202e37824 */ /* 0x040fe400078e02e0 */
[----:B------:R-:W-:Y:S02]  /*fb80*/  IMAD R226, R2, 0x2, R225 ;  /* 0x0000000202e27824 */ /* 0x000fe400078e02e1 */
[----:B-1----:R-:W-:-:S04]  /*fb90*/  FMUL.FTZ R3, R93, c[0x0][0x320] ;  /* 0x0000c8005d037a20 */ /* 0x002fc80000410000 */
        /* <DEDUP_REMOVED lines=40> */
[----:B------:R1:W-:Y:S08]  /*fe20*/  MUFU.TANH R24, R10 ;  /* 0x0000000a00187308 */ /* 0x0003f00000002400 */
[----:B------:R2:W-:Y:S01]  /*fe30*/  MUFU.TANH R85, R3 ;  /* 0x0000000300557308 */ /* 0x0005e20000002400 */
[----:B-1----:R-:W-:-:S07]  /*fe40*/  FMUL.FTZ R10, R90, c[0x0][0x320] ;  /* 0x0000c8005a0a7a20 */ /* 0x002fce0000410000 */
[----:B------:R1:W-:Y:S01]  /*fe50*/  MUFU.TANH R19, R10 ;  /* 0x0000000a00137308 */ /* 0x0003e20000002400 */
[----:B--2---:R-:W-:-:S07]  /*fe60*/  FMUL.FTZ R3, R25, c[0x0][0x320] ;  /* 0x0000c80019037a20 */ /* 0x004fce0000410000 */
[----:B------:R2:W-:Y:S01]  /*fe70*/  MUFU.TANH R84, R3 ;  /* 0x0000000300547308 */ /* 0x0005e20000002400 */
[----:B-1----:R-:W-:-:S07]  /*fe80*/  FMUL.FTZ R10, R129, c[0x0][0x320] ;  /* 0x0000c800810a7a20 */ /* 0x002fce0000410000 */
[----:B------:R-:W-:Y:S01]  /*fe90*/  MUFU.TANH R10, R10 ;  /* 0x0000000a000a7308 */ /* 0x000fe20000002400 */
[----:B--2---:R-:W-:-:S07]  /*fea0*/  FMUL.FTZ R3, R100, c[0x0][0x320] ;  /* 0x0000c80064037a20 */ /* 0x004fce0000410000 */
[----:B------:R1:W2:Y:S02]  /*feb0*/  MUFU.TANH R20, R3 ;  /* 0x0000000300147308 */ /* 0x0002a40000002400 */
[----:B-1----:R-:W-:-:S06]  /*fec0*/  FMUL.FTZ R3, R101, c[0x0][0x320] ;  /* 0x0000c80065037a20 */ /* 0x002fcc0000410000 */
[----:B------:R1:W3:Y:S02]  /*fed0*/  MUFU.TANH R29, R3 ;  /* 0x00000003001d7308 */ /* 0x0002e40000002400 */
[----:B-1----:R-:W-:-:S06]  /*fee0*/  FMUL.FTZ R3, R96, c[0x0][0x320] ;  /* 0x0000c80060037a20 */ /* 0x002fcc0000410000 */
[----:B------:R1:W4:Y:S02]  /*fef0*/  MUFU.TANH R30, R3 ;  /* 0x00000003001e7308 */ /* 0x0003240000002400 */
[----:B-1----:R-:W-:-:S06]  /*ff00*/  FMUL.FTZ R3, R68, c[0x0][0x320] ;  /* 0x0000c80044037a20 */ /* 0x002fcc0000410000 */
[----:B------:R1:W1:Y:S02]  /*ff10*/  MUFU.TANH R32, R3 ;  /* 0x0000000300207308 */ /* 0x0002640000002400 */
        /* <DEDUP_REMOVED lines=99> */
[----:B------:R-:W-:Y:S08]  /*10550*/  MUFU.TANH R58, R9 ;  /* 0x00000009003a7308 */ /* 0x000ff00000002400 */
        /* <DEDUP_REMOVED lines=33> */
[----:B------:R-:W-:Y:S01]  /*10770*/  LOP3.LUT R8, R3, 0xffffffc, RZ, 0xc0, !PT ;  /* 0x0ffffffc03087812 */ /* 0x000fe200078ec0ff */
[----:B------:R-:W-:Y:S01]  /*10780*/  IMAD.IADD R3, R246, 0x1, -R6 ;  /* 0x00000001f6037824 */ /* 0x000fe200078e0a06 */
[----:B------:R-:W-:-:S03]  /*10790*/  LEA.HI R7, R7, R5, RZ, 0x2 ;  /* 0x0000000507077211 */ /* 0x000fc600078f10ff */
[----:B------:R-:W-:Y:S01]  /*107a0*/  IMAD.IADD R9, R245, 0x1, -R8 ;  /* 0x00000001f5097824 */ /* 0x000fe200078e0a08 */
[----:B------:R-:W-:Y:S02]  /*107b0*/  LEA.HI.SX32 R8, R7, UR17, 0x1e ;  /* 0x0000001107087c11 */ /* 0x000fe4000f8ff2ff */
[----:B------:R-:W-:-:S03]  /*107c0*/  LEA.HI R6, R3, R3, RZ, 0x1 ;  /* 0x0000000303067211 */ /* 0x000fc600078f08ff */
[----:B------:R-:W-:Y:S01]  /*107d0*/  IMAD R11, R9, 0x10, R8 ;  /* 0x00000010090b7824 */ /* 0x000fe200078e0208 */
[C---:B------:R-:W-:Y:S01]  /*107e0*/  LOP3.LUT R9, R6.reuse, 0x1ffffffe, RZ, 0xc0, !PT ;  /* 0x1ffffffe06097812 */ /* 0x040fe200078ec0ff */
[----:B------:R-:W-:-:S05]  /*107f0*/  IMAD.SHL.U32 R8, R6, 0x20, RZ ;  /* 0x0000002006087824 */ /* 0x000fca00078e00ff */
[----:B------:R-:W-:Y:S02]  /*10800*/  LOP3.LUT R6, R8, 0xffffffc0, RZ, 0xc0, !PT ;  /* 0xffffffc008067812 */ /* 0x000fe400078ec0ff */
[----:B------:R-:W-:Y:S01]  /*10810*/  IADD3 R8, R3, -R9, RZ ;  /* 0x8000000903087210 */ /* 0x000fe20007ffe0ff */
[----:B------:R-:W-:Y:S02]  /*10820*/  FMUL.FTZ R9, R130, c[0x0][0x320] ;  /* 0x0000c80082097a20 */ /* 0x000fe40000410000 */
[----:B------:R-:W-:Y:S02]  /*10830*/  IMAD.IADD R3, R6, 0x1, R11 ;  /* 0x0000000106037824 */ /* 0x000fe400078e020b */
[----:B------:R-:W-:Y:S02]  /*10840*/  FMUL.FTZ R6, R105, c[0x0][0x320] ;  /* 0x0000c80069067a20 */ /* 0x000fe40000410000 */
[----:B------:R-:W-:Y:S01]  /*10850*/  IMAD R12, R8, 0x8, R3 ;  /* 0x00000008080c7824 */ /* 0x000fe200078e0203 */
[----:B------:R-:W-:Y:S01]  /*10860*/  MUFU.TANH R9, R9 ;  /* 0x0000000900097308 */ /* 0x000fe20000002400 */
[----:B------:R-:W-:-:S02]  /*10870*/  FMUL.FTZ R3, R104, c[0x0][0x320] ;  /* 0x0000c80068037a20 */ /* 0x000fc40000410000 */
[----:B------:R-:W-:Y:S01]  /*10880*/  @P1 IMAD.HI.U32 R8, R12, c[0x0][0x2c8], RZ ;  /* 0x0000b2000c081a27 */ /* 0x000fe200078e00ff */
[----:B------:R-:W-:Y:S03]  /*10890*/  STL [R1+0x24], R12 ;  /* 0x0000240c01007387 */ /* 0x000fe60000100800 */
[----:B------:R-:W-:Y:S01]  /*108a0*/  FMUL.FTZ R11, R128, c[0x0][0x320] ;  /* 0x0000c800800b7a20 */ /* 0x000fe20000410000 */
[----:B------:R1:W-:Y:S08]  /*108b0*/  MUFU.TANH R18, R3 ;  /* 0x0000000300127308 */ /* 0x0003f00000002400 */
[----:B------:R2:W-:Y:S01]  /*108c0*/  MUFU.TANH R17, R6 ;  /* 0x0000000600117308 */ /* 0x0005e20000002400 */
[----:B-1----:R-:W-:Y:S01]  /*108d0*/  IMAD.MOV.U32 R3, RZ, RZ, R12 ;  /* 0x000000ffff037224 */ /* 0x002fe200078e000c */
[----:B------:R-:W-:-:S06]  /*108e0*/  @P0 SHF.R.U32.HI R3, RZ, c[0x0][0x2cc], R8 ;  /* 0x0000b300ff030a19 */ /* 0x000fcc0000011608 */
[----:B------:R-:W-:Y:S01]  /*108f0*/  MUFU.TANH R11, R11 ;  /* 0x0000000b000b7308 */ /* 0x000fe20000002400 */
[----:B------:R-:W1:Y:S01]  /*10900*/  SHFL.IDX PT, R12, R3, RZ, 0x1c1f ;  /* 0x001c1fff030c7589 */ /* 0x000e6200000e0000 */
[----:B--2---:R-:W-:-:S03]  /*10910*/  FMUL.FTZ R6, R106, c[0x0][0x320] ;  /* 0x0000c8006a067a20 */ /* 0x004fc60000410000 */
[----:B------:R-:W2:Y:S03]  /*10920*/  SHFL.IDX PT, R13, R3, 0x1, 0x1c1f ;  /* 0x003c1f00030d7f89 */ /* 0x000ea600000e0000 */
[----:B------:R1:W-:Y:S01]  /*10930*/  MUFU.TANH R55, R6 ;  /* 0x0000000600377308 */ /* 0x0003e20000002400 */
[----:B------:R-:W1:Y:S04]  /*10940*/  SHFL.IDX PT, R15, R3, 0x2, 0x1c1f ;  /* 0x005c1f00030f7f89 */ /* 0x000e6800000e0000 */
[----:B------:R1:W2:Y:S02]  /*10950*/  SHFL.IDX PT, R14, R3, 0x3, 0x1c1f ;  /* 0x007c1f00030e7f89 */ /* 0x0002a400000e0000 */
[----:B-1----:R-:W-:-:S05]  /*10960*/  LOP3.LUT R3, R7, 0x7ffffffc, RZ, 0xc0, !PT ;  /* 0x7ffffffc07037812 */ /* 0x002fca00078ec0ff */
[----:B------:R-:W-:Y:S01]  /*10970*/  IMAD.IADD R6, R5, 0x1, -R3 ;  /* 0x0000000105067824 */ /* 0x000fe200078e0a03 */
[----:B------:R-:W-:Y:S01]  /*10980*/  MOV R3, UR12 ;  /* 0x0000000c00037c02 */ /* 0x000fe20008000f00 */
[----:B------:R-:W-:Y:S02]  /*10990*/  FMUL.FTZ R5, R107, c[0x0][0x320] ;  /* 0x0000c8006b057a20 */ /* 0x000fe40000410000 */
[----:B------:R-:W-:Y:S02]  /*109a0*/  IMAD.SHL.U32 R74, R6, 0x2, RZ ;  /* 0x00000002064a7824 */ /* 0x000fe400078e00ff */
[----:B------:R1:W-:Y:S03]  /*109b0*/  MUFU.TANH R54, R5 ;  /* 0x0000000500367308 */ /* 0x0003e60000002400 */
[C---:B------:R-:W-:Y:S01]  /*109c0*/  IADD3 R3, -R74.reuse, 0x1, R3 ;  /* 0x000000014a037810 */ /* 0x040fe20007ffe103 */
[----:B------:R4:W-:Y:S01]  /*109d0*/  STL [R1+0x28], R74 ;  /* 0x0000284a01007387 */ /* 0x0009e20000100800 */
[----:B------:R-:W-:-:S02]  /*109e0*/  IADD3 R8, -R74, UR12, RZ ;  /* 0x0000000c4a087c10 */ /* 0x000fc4000fffe1ff */
[----:B------:R-:W-:-:S05]  /*109f0*/  IADD3 R3, R3, -UR20, RZ ;  /* 0x8000001403037c10 */ /* 0x000fca000fffe0ff */
[C---:B------:R-:W-:Y:S02]  /*10a00*/  IMAD.IADD R6, R3.reuse, 0x1, R12 ;  /* 0x0000000103067824 */ /* 0x040fe400078e020c */
[----:B--2---:R-:W-:Y:S01]  /*10a10*/  IMAD.IADD R7, R3, 0x1, R13 ;  /* 0x0000000103077824 */ /* 0x004fe200078e020d */
[----:B------:R-:W-:Y:S01]  /*10a20*/  MUFU.TANH R12, R39 ;  /* 0x00000027000c7308 */ /* 0x000fe20000002400 */
[----:B-1----:R-:W-:Y:S01]  /*10a30*/  FMUL.FTZ R5, R91, c[0x0][0x320] ;  /* 0x0000c8005b057a20 */ /* 0x002fe20000410000 */
[C---:B------:R-:W-:Y:S02]  /*10a40*/  IMNMX R6, R8.reuse, R6, PT ;  /* 0x0000000608067217 */ /* 0x040fe40003800200 */
[----:B------:R-:W-:Y:S02]  /*10a50*/  IMNMX R7, R8, R7, PT ;  /* 0x0000000708077217 */ /* 0x000fe40003800200 */
[C---:B------:R-:W-:Y:S02]  /*10a60*/  ISETP.GT.AND P0, PT, R6.reuse, RZ, PT ;  /* 0x000000ff0600720c */ /* 0x040fe40003f04270 */
[----:B------:R-:W-:Y:S01]  /*10a70*/  ISETP.GT.AND P1, PT, R6, 0x1, PT ;  /* 0x000000010600780c */ /* 0x000fe20003f24270 */
[----:B------:R1:W2:Y:S01]  /*10a80*/  MUFU.TANH R16, R5 ;  /* 0x0000000500107308 */ /* 0x0002a20000002400 */
[----:B------:R-:W-:-:S02]  /*10a90*/  FSEL R20, R20, -INF , P0 ;  /* 0xff80000014147808 */ /* 0x000fc40000000000 */
[----:B---3--:R-:W-:Y:S02]  /*10aa0*/  FSEL R29, R29, -INF , P1 ;  /* 0xff8000001d1d7808 */ /* 0x008fe40000800000 */
[C---:B------:R-:W-:Y:S02]  /*10ab0*/  ISETP.GT.AND P2, PT, R6.reuse, 0x8, PT ;  /* 0x000000080600780c */ /* 0x040fe40003f44270 */
[C---:B------:R-:W-:Y:S01]  /*10ac0*/  ISETP.GT.AND P3, PT, R6.reuse, 0x9, PT ;  /* 0x000000090600780c */ /* 0x040fe20003f64270 */
[----:B------:R-:W-:Y:S01]  /*10ad0*/  MUFU.TANH R13, R37 ;  /* 0x00000025000d7308 */ /* 0x000fe20000002400 */
[C---:B------:R-:W-:Y:S02]  /*10ae0*/  ISETP.GT.AND P0, PT, R6.reuse, 0x10, PT ;  /* 0x000000100600780c */ /* 0x040fe40003f04270 */
[----:B------:R-:W-:Y:S02]  /*10af0*/  ISETP.GT.AND P1, PT, R6, 0x11, PT ;  /* 0x000000110600780c */ /* 0x000fe40003f24270 */
[----:B----4-:R-:W-:-:S02]  /*10b00*/  FSEL R30, R30, -INF , P2 ;  /* 0xff8000001e1e7808 */ /* 0x010fc40001000000 */
[----:B------:R-:W-:Y:S01]  /*10b10*/  FSEL R31, R31, -INF , P3 ;  /* 0xff8000001f1f7808 */ /* 0x000fe20001800000 */
[----:B-1----:R-:W-:Y:S01]  /*10b20*/  IMAD.IADD R5, R3, 0x1, R15 ;  /* 0x0000000103057824 */ /* 0x002fe200078e020f */
[----:B------:R-:W-:Y:S02]  /*10b30*/  FSEL R93, R182, -INF , P0 ;  /* 0xff800000b65d7808 */ /* 0x000fe40000000000 */
[----:B------:R-:W-:Y:S02]  /*10b40*/  FSEL R94, R181, -INF , P1 ;  /* 0xff800000b55e7808 */ /* 0x000fe40000800000 */
[C---:B------:R-:W-:Y:S02]  /*10b50*/  ISETP.GT.AND P2, PT, R6.reuse, 0x18, PT ;  /* 0x000000180600780c */ /* 0x040fe40003f44270 */
[C---:B------:R-:W-:Y:S02]  /*10b60*/  ISETP.GT.AND P3, PT, R6.reuse, 0x19, PT ;  /* 0x000000190600780c */ /* 0x040fe40003f64270 */
[----:B------:R-:W-:-:S02]  /*10b70*/  ISETP.GT.AND P0, PT, R6, 0x20, PT ;  /* 0x000000200600780c */ /* 0x000fc40003f04270 */
[----:B------:R-:W-:Y:S02]  /*10b80*/  ISETP.GT.AND P1, PT, R6, 0x21, PT ;  /* 0x000000210600780c */ /* 0x000fe40003f24270 */
[----:B------:R-:W-:Y:S02]  /*10b90*/  FSEL R95, R180, -INF , P2 ;  /* 0xff800000b45f7808 */ /* 0x000fe40001000000 */
[----:B------:R-:W-:Y:S02]  /*10ba0*/  FSEL R96, R171, -INF , P3 ;  /* 0xff800000ab607808 */ /* 0x000fe40001800000 */
[----:B------:R-:W-:Y:S02]  /*10bb0*/  FSEL R131, R158, -INF , P0 ;  /* 0xff8000009e837808 */ /* 0x000fe40000000000 */
[----:B------:R-:W-:Y:S02]  /*10bc0*/  FSEL R139, R157, -INF , P1 ;  /* 0xff8000009d8b7808 */ /* 0x000fe40000800000 */
[----:B------:R-:W-:-:S02]  /*10bd0*/  ISETP.GT.AND P2, PT, R6, 0x28, PT ;  /* 0x000000280600780c */ /* 0x000fc40003f44270 */
[C---:B------:R-:W-:Y:S02]  /*10be0*/  ISETP.GT.AND P3, PT, R6.reuse, 0x29, PT ;  /* 0x000000290600780c */ /* 0x040fe40003f64270 */
[C---:B------:R-:W-:Y:S02]  /*10bf0*/  ISETP.GT.AND P0, PT, R6.reuse, 0x30, PT ;  /* 0x000000300600780c */ /* 0x040fe40003f04270 */
[----:B------:R-:W-:Y:S02]  /*10c00*/  ISETP.GT.AND P1, PT, R6, 0x31, PT ;  /* 0x000000310600780c */ /* 0x000fe40003f24270 */
[----:B------:R-:W-:Y:S02]  /*10c10*/  FSEL R140, R149, -INF , P2 ;  /* 0xff800000958c7808 */ /* 0x000fe40001000000 */
[----:B------:R-:W-:Y:S02]  /*10c20*/  FSEL R146, R148, -INF , P3 ;  /* 0xff80000094927808 */ /* 0x000fe40001800000 */
[----:B------:R-:W-:-:S02]  /*10c30*/  FSEL R151, R151, -INF , P0 ;  /* 0xff80000097977808 */ /* 0x000fc40000000000 */
[----:B------:R-:W-:Y:S02]  /*10c40*/  FSEL R153, R118, -INF , P1 ;  /* 0xff80000076997808 */ /* 0x000fe40000800000 */
[C---:B------:R-:W-:Y:S02]  /*10c50*/  ISETP.GT.AND P2, PT, R6.reuse, 0x38, PT ;  /* 0x000000380600780c */ /* 0x040fe40003f44270 */
[C---:B------:R-:W-:Y:S02]  /*10c60*/  ISETP.GT.AND P3, PT, R6.reuse, 0x39, PT ;  /* 0x000000390600780c */ /* 0x040fe40003f64270 */
[C---:B------:R-:W-:Y:S02]  /*10c70*/  ISETP.GT.AND P0, PT, R6.reuse, 0x40, PT ;  /* 0x000000400600780c */ /* 0x040fe40003f04270 */
[----:B------:R-:W-:Y:S02]  /*10c80*/  ISETP.GT.AND P1, PT, R6, 0x41, PT ;  /* 0x000000410600780c */ /* 0x000fe40003f24270 */
[----:B------:R-:W-:-:S02]  /*10c90*/  FSEL R155, R32, -INF , P2 ;  /* 0xff800000209b7808 */ /* 0x000fc40001000000 */
[----:B------:R-:W-:Y:S02]  /*10ca0*/  FSEL R159, R159, -INF , P3 ;  /* 0xff8000009f9f7808 */ /* 0x000fe40001800000 */
        /* <DEDUP_REMOVED lines=19> */
[----:B------:R-:W-:Y:S02]  /*10de0*/  ISETP.GT.AND P3, PT, R6, 0x69, PT ;  /* 0x000000690600780c */ /* 0x000fe40003f64270 */
[C---:B------:R-:W-:Y:S02]  /*10df0*/  ISETP.GT.AND P0, PT, R7.reuse, RZ, PT ;  /* 0x000000ff0700720c */ /* 0x040fe40003f04270 */
        /* <DEDUP_REMOVED lines=17> */
[----:B------:R-:W-:Y:S02]  /*10f10*/  IMNMX R5, R8, R5, PT ;  /* 0x0000000508057217 */ /* 0x000fe40003800200 */
[----:B------:R-:W-:Y:S02]  /*10f20*/  FSEL R118, R19, -INF , P2 ;  /* 0xff80000013767808 */ /* 0x000fe40001000000 */
[----:B--2---:R-:W-:-:S02]  /*10f30*/  FSEL R129, R16, -INF , P3 ;  /* 0xff80000010817808 */ /* 0x004fc40001800000 */
[----:B------:R-:W-:Y:S02]  /*10f40*/  FSEL R150, R150, -INF , P0 ;  /* 0xff80000096967808 */ /* 0x000fe40000000000 */
[----:B------:R-:W-:Y:S02]  /*10f50*/  FSEL R152, R80, -INF , P1 ;  /* 0xff80000050987808 */ /* 0x000fe40000800000 */
[C---:B------:R-:W-:Y:S02]  /*10f60*/  ISETP.GT.AND P2, PT, R5.reuse, RZ, PT ;  /* 0x000000ff0500720c */ /* 0x040fe40003f44270 */
[C---:B------:R-:W-:Y:S02]  /*10f70*/  ISETP.GT.AND P3, PT, R5.reuse, 0x1, PT ;  /* 0x000000010500780c */ /* 0x040fe40003f64270 */
[C---:B------:R-:W-:Y:S02]  /*10f80*/  ISETP.GT.AND P0, PT, R5.reuse, 0x8, PT ;  /* 0x000000080500780c */ /* 0x040fe40003f04270 */
[----:B------:R-:W-:-:S02]  /*10f90*/  ISETP.GT.AND P1, PT, R5, 0x9, PT ;  /* 0x000000090500780c */ /* 0x000fc40003f24270 */
[----:B------:R-:W-:Y:S02]  /*10fa0*/  FSEL R16, R53, -INF , P2 ;  /* 0xff80000035107808 */ /* 0x000fe40001000000 */
        /* <DEDUP_REMOVED lines=10> */
[----:B------:R-:W-:Y:S01]  /*11050*/  FSEL R80, R10, -INF , P1 ;  /* 0xff8000000a507808 */ /* 0x000fe20000800000 */
[----:B------:R-:W-:Y:S01]  /*11060*/  MUFU.TANH R11, R38 ;  /* 0x00000026000b7308 */ /* 0x000fe20000002400 */
        /* <DEDUP_REMOVED lines=36> */
[----:B------:R-:W-:-:S02]  /*112b0*/  FMNMX.FTZ R5, R20, R29, !PT ;  /* 0x0000001d14057209 */ /* 0x000fc40007810000 */
[----:B------:R-:W-:Y:S02]  /*112c0*/  FMNMX.FTZ R6, R16, R19, !PT ;  /* 0x0000001310067209 */ /* 0x000fe40007810000 */
[----:B------:R-:W-:Y:S02]  /*112d0*/  FMNMX.FTZ R5, R30, R5, !PT ;  /* 0x000000051e057209 */ /* 0x000fe40007810000 */
[----:B------:R-:W-:Y:S02]  /*112e0*/  IADD3 R3, R3, R14, RZ ;  /* 0x0000000e03037210 */ /* 0x000fe40007ffe0ff */
[----:B------:R-:W-:Y:S02]  /*112f0*/  FMNMX.FTZ R5, R31, R5, !PT ;  /* 0x000000051f057209 */ /* 0x000fe40007810000 */
[----:B------:R-:W-:Y:S02]  /*11300*/  FMNMX.FTZ R6, R21, R6, !PT ;  /* 0x0000000615067209 */ /* 0x000fe40007810000 */
[----:B------:R-:W-:-:S02]  /*11310*/  FMNMX.FTZ R5, R93, R5, !PT ;  /* 0x000000055d057209 */ /* 0x000fc40007810000 */
[----:B------:R-:W-:Y:S02]  /*11320*/  IMNMX R3, R8, R3, PT ;  /* 0x0000000308037217 */ /* 0x000fe40003800200 */
[----:B------:R-:W-:Y:S02]  /*11330*/  FMNMX.FTZ R5, R94, R5, !PT ;  /* 0x000000055e057209 */ /* 0x000fe40007810000 */
[----:B------:R-:W-:Y:S02]  /*11340*/  FMNMX.FTZ R6, R22, R6, !PT ;  /* 0x0000000616067209 */ /* 0x000fe40007810000 */
[----:B------:R-:W-:Y:S02]  /*11350*/  FMNMX.FTZ R5, R95, R5, !PT ;  /* 0x000000055f057209 */ /* 0x000fe40007810000 */
[----:B------:R-:W-:Y:S02]  /*11360*/  FSEL R187, R28, -INF , P2 ;  /* 0xff8000001cbb7808 */ /* 0x000fe40001000000 */
[----:B------:R-:W-:-:S02]  /*11370*/  FMNMX.FTZ R5, R96, R5, !PT ;  /* 0x0000000560057209 */ /* 0x000fc40007810000 */
[----:B------:R-:W-:Y:S02]  /*11380*/  FSEL R104, R25, -INF , P3 ;  /* 0xff80000019687808 */ /* 0x000fe40001800000 */
[----:B------:R-:W-:Y:S02]  /*11390*/  FMNMX.FTZ R5, R131, R5, !PT ;  /* 0x0000000583057209 */ /* 0x000fe40007810000 */
[----:B------:R-:W-:Y:S02]  /*113a0*/  ISETP.GT.AND P2, PT, R3, RZ, PT ;  /* 0x000000ff0300720c */ /* 0x000fe40003f44270 */
[----:B------:R-:W-:Y:S02]  /*113b0*/  FMNMX.FTZ R5, R139, R5, !PT ;  /* 0x000000058b057209 */ /* 0x000fe40007810000 */
[----:B------:R-:W-:Y:S02]  /*113c0*/  ISETP.GT.AND P3, PT, R3, 0x1, PT ;  /* 0x000000010300780c */ /* 0x000fe40003f64270 */
[----:B------:R-:W-:-:S02]  /*113d0*/  FMNMX.FTZ R5, R140, R5, !PT ;  /* 0x000000058c057209 */ /* 0x000fc40007810000 */
[----:B------:R-:W-:Y:S02]  /*113e0*/  FMNMX.FTZ R6, R40, R6, !PT ;  /* 0x0000000628067209 */ /* 0x000fe40007810000 */
[----:B------:R-:W-:Y:S02]  /*113f0*/  FMNMX.FTZ R5, R146, R5, !PT ;  /* 0x0000000592057209 */ /* 0x000fe40007810000 */
[----:B------:R-:W-:Y:S02]  /*11400*/  FSEL R186, R18, -INF , P0 ;  /* 0xff80000012ba7808 */ /* 0x000fe40000000000 */
[----:B------:R-:W-:Y:S02]  /*11410*/  FMNMX.FTZ R5, R151, R5, !PT ;  /* 0x0000000597057209 */ /* 0x000fe40007810000 */
[----:B------:R-:W-:Y:S02]  /*11420*/  ISETP.GT.AND P0, PT, R3, 0x8, PT ;  /* 0x000000080300780c */ /* 0x000fe40003f04270 */
[----:B------:R-:W-:-:S02]  /*11430*/  FSEL R14, R45, -INF , P2 ;  /* 0xff8000002d0e7808 */ /* 0x000fc40001000000 */
[----:B------:R-:W-:Y:S02]  /*11440*/  FSEL R15, R24, -INF , P3 ;  /* 0xff800000180f7808 */ /* 0x000fe40001800000 */
[----:B------:R-:W-:Y:S02]  /*11450*/  FMNMX.FTZ R5, R153, R5, !PT ;  /* 0x0000000599057209 */ /* 0x000fe40007810000 */
[----:B------:R-:W-:Y:S02]  /*11460*/  FMNMX.FTZ R6, R41, R6, !PT ;  /* 0x0000000629067209 */ /* 0x000fe40007810000 */
[----:B------:R-:W-:Y:S02]  /*11470*/  FSEL R119, R17, -INF , P1 ;  /* 0xff80000011777808 */ /* 0x000fe40000800000 */
        /* <DEDUP_REMOVED lines=70> */
[----:B------:R-:W-:Y:S01]  /*118e0*/  ISETP.GT.AND P4, PT, R3, 0x41, PT ;  /* 0x000000410300780c */ /* 0x000fe20003f84270 */
[----:B------:R-:W1:Y:S01]  /*118f0*/  SHFL.BFLY PT, R10, R5, 0x2, 0x1f ;  /* 0x0c401f00050a7f89 */ /* 0x000e6200000e0000 */
[----:B------:R-:W-:Y:S02]  /*11900*/  FSEL R162, R162, -INF , P3 ;  /* 0xff800000a2a27808 */ /* 0x000fe40001800000 */
[----:B------:R-:W-:Y:S02]  /*11910*/  FMNMX.FTZ R8, R145, R8, !PT ;  /* 0x0000000891087209 */ /* 0x000fe40007810000 */
[----:B------:R-:W-:-:S02]  /*11920*/  FMNMX.FTZ R6, R207, R6, !PT ;  /* 0x00000006cf067209 */ /* 0x000fc40007810000 */
[----:B------:R-:W-:Y:S02]  /*11930*/  ISETP.GT.AND P1, PT, R3, 0x48, PT ;  /* 0x000000480300780c */ /* 0x000fe40003f24270 */
[----:B------:R-:W-:Y:S02]  /*11940*/  FSEL R163, R163, -INF , P4 ;  /* 0xff800000a3a37808 */ /* 0x000fe40002000000 */
        /* <DEDUP_REMOVED lines=16> */
[----:B------:R-:W-:Y:S02]  /*11a50*/  ISETP.GT.AND P0, PT, R3, 0x59, PT ;  /* 0x000000590300780c */ /* 0x000fe40003f04270 */
[----:B------:R-:W-:Y:S02]  /*11a60*/  FMNMX.FTZ R9, R35, R9, !PT ;  /* 0x0000000923097209 */ /* 0x000fe40007810000 */
[----:B------:R-:W-:Y:S02]  /*11a70*/  FSEL R178, R178, -INF , P4 ;  /* 0xff800000b2b27808 */ /* 0x000fe40002000000 */
[----:B------:R-:W-:Y:S02]  /*11a80*/  FMNMX.FTZ R8, R176, R8, !PT ;  /* 0x00000008b0087209 */ /* 0x000fe40007810000 */
[----:B------:R-:W-:Y:S02]  /*11a90*/  FMNMX.FTZ R6, R104, R6, !PT ;  /* 0x0000000668067209 */ /* 0x000fe40007810000 */
[----:B------:R-:W-:-:S02]  /*11aa0*/  FSEL R179, R179, -INF , P0 ;  /* 0xff800000b3b37808 */ /* 0x000fc40000000000 */
[----:B------:R-:W-:Y:S02]  /*11ab0*/  FMNMX.FTZ R9, R97, R9, !PT ;  /* 0x0000000961097209 */ /* 0x000fe40007810000 */
[C---:B------:R-:W-:Y:S02]  /*11ac0*/  ISETP.GT.AND P2, PT, R3.reuse, 0x58, PT ;  /* 0x000000580300780c */ /* 0x040fe40003f44270 */
[C---:B------:R-:W-:Y:S02]  /*11ad0*/  ISETP.GT.AND P1, PT, R3.reuse, 0x60, PT ;  /* 0x000000600300780c */ /* 0x040fe40003f24270 */
[C---:B------:R-:W-:Y:S02]  /*11ae0*/  ISETP.GT.AND P4, PT, R3.reuse, 0x61, PT ;  /* 0x000000610300780c */ /* 0x040fe40003f84270 */
[C---:B------:R-:W-:Y:S02]  /*11af0*/  ISETP.GT.AND P3, PT, R3.reuse, 0x68, PT ;  /* 0x000000680300780c */ /* 0x040fe40003f64270 */
[----:B------:R-:W-:-:S02]  /*11b00*/  ISETP.GT.AND P0, PT, R3, 0x69, PT ;  /* 0x000000690300780c */ /* 0x000fc40003f04270 */
[----:B------:R-:W-:Y:S02]  /*11b10*/  FMNMX.FTZ R3, R178, R8, !PT ;  /* 0x00000008b2037209 */ /* 0x000fe40007810000 */
[----:B------:R-:W-:Y:S02]  /*11b20*/  FMNMX.FTZ R6, R186, R6, !PT ;  /* 0x00000006ba067209 */ /* 0x000fe40007810000 */
[----:B-1----:R-:W-:Y:S02]  /*11b30*/  FMNMX.FTZ R8, R10, R5, !PT ;  /* 0x000000050a087209 */ /* 0x002fe40007810000 */
[----:B------:R-:W-:Y:S01]  /*11b40*/  FMNMX.FTZ R5, R116, R9, !PT ;  /* 0x0000000974057209 */ /* 0x000fe20007810000 */
[----:B------:R1:W-:Y:S01]  /*11b50*/  MUFU.TANH R10, R36 ;  /* 0x00000024000a7308 */ /* 0x0003e20000002400 */
[----:B------:R-:W-:Y:S01]  /*11b60*/  FMNMX.FTZ R6, R119, R6, !PT ;  /* 0x0000000677067209 */ /* 0x000fe20007810000 */
[----:B------:R-:W-:Y:S01]  /*11b70*/  SHFL.BFLY PT, R73, R8, 0x1, 0x1f ;  /* 0x0c201f0008497f89 */ /* 0x000fe200000e0000 */
[----:B------:R-:W-:-:S02]  /*11b80*/  FSEL R177, R177, -INF , P2 ;  /* 0xff800000b1b17808 */ /* 0x000fc40001000000 */
[----:B------:R-:W-:Y:S01]  /*11b90*/  FMNMX.FTZ R5, R118, R5, !PT ;  /* 0x0000000576057209 */ /* 0x000fe20007810000 */
[----:B------:R-:W2:Y:S01]  /*11ba0*/  SHFL.BFLY PT, R71, R6, 0x2, 0x1f ;  /* 0x0c401f0006477f89 */ /* 0x000ea200000e0000 */
[----:B------:R-:W-:Y:S01]  /*11bb0*/  FMNMX.FTZ R3, R177, R3, !PT ;  /* 0x00000003b1037209 */ /* 0x000fe20007810000 */
[----:B------:R-:W3:Y:S01]  /*11bc0*/  MUFU.TANH R9, R23 ;  /* 0x0000001700097308 */ /* 0x000ee20000002400 */
[----:B------:R-:W-:Y:S02]  /*11bd0*/  FMNMX.FTZ R5, R129, R5, !PT ;  /* 0x0000000581057209 */ /* 0x000fe40007810000 */
[----:B------:R-:W-:Y:S02]  /*11be0*/  FSEL R250, R62, -INF , P1 ;  /* 0xff8000003efa7808 */ /* 0x000fe40000800000 */
[----:B------:R-:W-:Y:S02]  /*11bf0*/  FMNMX.FTZ R3, R179, R3, !PT ;  /* 0x00000003b3037209 */ /* 0x000fe40007810000 */
[----:B------:R-:W-:Y:S01]  /*11c00*/  ISETP.GT.AND P1, PT, R7, 0x28, PT ;  /* 0x000000280700780c */ /* 0x000fe20003f24270 */
[----:B-1----:R-:W-:Y:S01]  /*11c10*/  LDSM.16.MT88.4 R36, [R226+0x100] ;  /* 0x00010000e224783b */ /* 0x002fe20000004200 */
[----:B------:R-:W-:-:S02]  /*11c20*/  FMNMX.FTZ R5, R150, R5, !PT ;  /* 0x0000000596057209 */ /* 0x000fc40007810000 */
[----:B------:R-:W-:Y:S02]  /*11c30*/  FSEL R248, R58, -INF , P4 ;  /* 0xff8000003af87808 */ /* 0x000fe40002000000 */
[----:B------:R-:W-:Y:S02]  /*11c40*/  FMNMX.FTZ R3, R250, R3, !PT ;  /* 0x00000003fa037209 */ /* 0x000fe40007810000 */
[----:B------:R-:W-:Y:S02]  /*11c50*/  ISETP.GT.AND P2, PT, R7, 0x29, PT ;  /* 0x000000290700780c */ /* 0x000fe40003f44270 */
[----:B------:R-:W-:Y:S02]  /*11c60*/  FSEL R117, R184, -INF , P1 ;  /* 0xff800000b8757808 */ /* 0x000fe40000800000 */
[----:B------:R-:W-:Y:S02]  /*11c70*/  FMNMX.FTZ R5, R152, R5, !PT ;  /* 0x0000000598057209 */ /* 0x000fe40007810000 */
[----:B------:R-:W-:-:S02]  /*11c80*/  FSEL R197, R54, -INF , P0 ;  /* 0xff80000036c57808 */ /* 0x000fc40000000000 */
[----:B------:R-:W-:Y:S02]  /*11c90*/  FSEL R189, R55, -INF , P3 ;  /* 0xff80000037bd7808 */ /* 0x000fe40001800000 */
[----:B------:R-:W-:Y:S02]  /*11ca0*/  FMNMX.FTZ R3, R248, R3, !PT ;  /* 0x00000003f8037209 */ /* 0x000fe40007810000 */
[----:B------:R-:W-:Y:S02]  /*11cb0*/  ISETP.GT.AND P0, PT, R7, 0x30, PT ;  /* 0x000000300700780c */ /* 0x000fe40003f04270 */
        /* <DEDUP_REMOVED lines=10> */
[----:B--2---:R-:W-:Y:S02]  /*11d60*/  FMNMX.FTZ R71, R6, R71, !PT ;  /* 0x0000004706477209 */ /* 0x004fe40007810000 */
[C---:B------:R-:W-:Y:S01]  /*11d70*/  ISETP.GT.AND P1, PT, R7.reuse, 0x39, PT ;  /* 0x000000390700780c */ /* 0x040fe20003f24270 */
[----:B------:R-:W1:Y:S01]  /*11d80*/  SHFL.BFLY PT, R6, R3, 0x2, 0x1f ;  /* 0x0c401f0003067f89 */ /* 0x000e6200000e0000 */
[----:B------:R-:W-:Y:S02]  /*11d90*/  FSEL R148, R124, -INF , P0 ;  /* 0xff8000007c947808 */ /* 0x000fe40000000000 */
[----:B------:R-:W-:Y:S02]  /*11da0*/  FMNMX.FTZ R5, R144, R5, !PT ;  /* 0x0000000590057209 */ /* 0x000fe40007810000 */
[----:B------:R-:W-:-:S02]  /*11db0*/  ISETP.GT.AND P0, PT, R7, 0x40, PT ;  /* 0x000000400700780c */ /* 0x000fc40003f04270 */
[----:B---3--:R-:W-:Y:S02]  /*11dc0*/  FSEL R149, R9, -INF , P1 ;  /* 0xff80000009957808 */ /* 0x008fe40000800000 */
[----:B------:R-:W-:Y:S01]  /*11dd0*/  FMNMX.FTZ R5, R148, R5, !PT ;  /* 0x0000000594057209 */ /* 0x000fe20007810000 */
[----:B------:R-:W2:Y:S01]  /*11de0*/  SHFL.BFLY PT, R9, R71, 0x1, 0x1f ;  /* 0x0c201f0047097f89 */ /* 0x000ea200000e0000 */
[----:B------:R-:W-:Y:S02]  /*11df0*/  ISETP.GT.AND P1, PT, R7, 0x41, PT ;  /* 0x000000410700780c */ /* 0x000fe40003f24270 */
[----:B------:R-:W-:Y:S02]  /*11e00*/  FSEL R160, R160, -INF , P0 ;  /* 0xff800000a0a07808 */ /* 0x000fe40000000000 */
[----:B------:R-:W-:Y:S02]  /*11e10*/  FMNMX.FTZ R5, R149, R5, !PT ;  /* 0x0000000595057209 */ /* 0x000fe40007810000 */
[----:B------:R-:W-:-:S02]  /*11e20*/  ISETP.GT.AND P0, PT, R7, 0x48, PT ;  /* 0x000000480700780c */ /* 0x000fc40003f04270 */
[----:B------:R-:W-:Y:S02]  /*11e30*/  FSEL R161, R161, -INF , P1 ;  /* 0xff800000a1a17808 */ /* 0x000fe40000800000 */
[----:B------:R-:W-:Y:S02]  /*11e40*/  FMNMX.FTZ R5, R160, R5, !PT ;  /* 0x00000005a0057209 */ /* 0x000fe40007810000 */
        /* <DEDUP_REMOVED lines=9> */
[----:B-1----:R-:W-:-:S02]  /*11ee0*/  FMNMX.FTZ R3, R3, R6, !PT ;  /* 0x0000000603037209 */ /* 0x002fc40007810000 */
[----:B------:R-:W1:Y:S01]  /*11ef0*/  MUFU.TANH R6, R42 ;  /* 0x0000002a00067308 */ /* 0x000e620000002400 */
[C---:B------:R-:W-:Y:S02]  /*11f00*/  ISETP.GT.AND P0, PT, R7.reuse, 0x58, PT ;  /* 0x000000580700780c */ /* 0x040fe40003f04270 */
[----:B------:R-:W-:Y:S01]  /*11f10*/  FSEL R181, R10, -INF , P1 ;  /* 0xff8000000ab57808 */ /* 0x000fe20000800000 */
[----:B------:R-:W3:Y:S01]  /*11f20*/  SHFL.BFLY PT, R70, R3, 0x1, 0x1f ;  /* 0x0c201f0003467f89 */ /* 0x000ee200000e0000 */
[----:B------:R-:W-:Y:S02]  /*11f30*/  FMNMX.FTZ R5, R180, R5, !PT ;  /* 0x00000005b4057209 */ /* 0x000fe40007810000 */
[----:B------:R-:W-:Y:S01]  /*11f40*/  ISETP.GT.AND P2, PT, R7, 0x59, PT ;  /* 0x000000590700780c */ /* 0x000fe20003f44270 */
[----:B------:R-:W4:Y:S01]  /*11f50*/  MUFU.TANH R10, R26 ;  /* 0x0000001a000a7308 */ /* 0x000f220000002400 */
[----:B------:R-:W-:Y:S02]  /*11f60*/  FSEL R182, R13, -INF , P0 ;  /* 0xff8000000db67808 */ /* 0x000fe40000000000 */
[----:B------:R-:W-:-:S02]  /*11f70*/  FMNMX.FTZ R5, R181, R5, !PT ;  /* 0x00000005b5057209 */ /* 0x000fc40007810000 */
[----:B------:R-:W-:Y:S02]  /*11f80*/  FMNMX.FTZ R73, R8, R73, !PT ;  /* 0x0000004908497209 */ /* 0x000fe40007810000 */
[C---:B------:R-:W-:Y:S01]  /*11f90*/  ISETP.GT.AND P1, PT, R7.reuse, 0x60, PT ;  /* 0x000000600700780c */ /* 0x040fe20003f24270 */
[----:B------:R2:W2:Y:S01]  /*11fa0*/  MUFU.TANH R8, R27 ;  /* 0x0000001b00087308 */ /* 0x0004a20000002400 */
[----:B------:R-:W-:Y:S02]  /*11fb0*/  FSEL R183, R12, -INF , P2 ;  /* 0xff8000000cb77808 */ /* 0x000fe40001000000 */
[----:B------:R-:W-:Y:S02]  /*11fc0*/  FMNMX.FTZ R5, R182, R5, !PT ;  /* 0x00000005b6057209 */ /* 0x000fe40007810000 */
[----:B------:R-:W-:Y:S02]  /*11fd0*/  ISETP.GT.AND P0, PT, R7, 0x61, PT ;  /* 0x000000610700780c */ /* 0x000fe40003f04270 */
[----:B------:R-:W-:-:S02]  /*11fe0*/  FSEL R210, R11, -INF , P1 ;  /* 0xff8000000bd27808 */ /* 0x000fc40000800000 */
[----:B------:R-:W-:Y:S02]  /*11ff0*/  FMNMX.FTZ R5, R183, R5, !PT ;  /* 0x00000005b7057209 */ /* 0x000fe40007810000 */
[----:B-1----:R-:W-:Y:S01]  /*12000*/  FSEL R251, R6, -INF , P0 ;  /* 0xff80000006fb7808 */ /* 0x002fe20000000000 */
[----:B------:R-:W-:Y:S01]  /*12010*/  FMUL.FTZ R6, R73, c[0x0][0x2d0] ;  /* 0x0000b40049067a20 */ /* 0x000fe20000410000 */
[----:B------:R-:W-:Y:S02]  /*12020*/  ISETP.GT.AND P2, PT, R7, 0x68, PT ;  /* 0x000000680700780c */ /* 0x000fe40003f44270 */
[----:B------:R-:W-:Y:S01]  /*12030*/  FMNMX.FTZ R5, R210, R5, !PT ;  /* 0x00000005d2057209 */ /* 0x000fe20007810000 */
[----:B--2---:R-:W-:Y:S01]  /*12040*/  LDSM.16.MT88.4 R24, [R225+0x100] ;  /* 0x00010000e118783b */ /* 0x004fe20000004200 */
[----:B------:R-:W-:Y:S02]  /*12050*/  FSETP.NEU.FTZ.AND P0, PT, R73, -INF , PT ;  /* 0xff8000004900780b */ /* 0x000fe40003f1d000 */
[----:B------:R-:W-:-:S02]  /*12060*/  ISETP.GT.AND P1, PT, R7, 0x69, PT ;  /* 0x000000690700780c */ /* 0x000fc40003f24270 */
[----:B----4-:R-:W-:Y:S02]  /*12070*/  FSEL R249, R10, -INF , P2 ;  /* 0xff8000000af97808 */ /* 0x010fe40001000000 */
[----:B------:R-:W-:Y:S02]  /*12080*/  FMNMX.FTZ R7, R251, R5, !PT ;  /* 0x00000005fb077209 */ /* 0x000fe40007810000 */
[----:B------:R-:W-:Y:S02]  /*12090*/  FSEL R6, R6, RZ, P0 ;  /* 0x000000ff06067208 */ /* 0x000fe40000000000 */
[----:B------:R-:W-:Y:S02]  /*120a0*/  FSEL R243, R8, -INF , P1 ;  /* 0xff80000008f37808 */ /* 0x000fe40000800000 */
[----:B------:R-:W-:Y:S01]  /*120b0*/  FMNMX.FTZ R8, R249, R7, !PT ;  /* 0x00000007f9087209 */ /* 0x000fe20007810000 */
[----:B------:R-:W-:Y:S01]  /*120c0*/  FFMA.FTZ R7, R20, c[0x0][0x2d0], -R6 ;  /* 0x0000b40014077a23 */ /* 0x000fe20000010806 */
[----:B------:R-:W-:-:S02]  /*120d0*/  FMNMX.FTZ R71, R71, R9, !PT ;  /* 0x0000000947477209 */ /* 0x000fc40007810000 */
[----:B---3--:R-:W-:Y:S01]  /*120e0*/  FMNMX.FTZ R70, R70, R3, !PT ;  /* 0x0000000346467209 */ /* 0x008fe20007810000 */
[----:B------:R1:W-:Y:S01]  /*120f0*/  MUFU.EX2 R221, R7 ;  /* 0x0000000700dd7308 */ /* 0x0003e20000000800 */
[C---:B------:R-:W-:Y:S01]  /*12100*/  FSETP.NEU.FTZ.AND P0, PT, R71.reuse, -INF , PT ;  /* 0xff8000004700780b */ /* 0x040fe20003f1d000 */
[----:B------:R-:W-:-:S05]  /*12110*/  FMUL.FTZ R5, R71, c[0x0][0x2d0] ;  /* 0x0000b40047057a20 */ /* 0x000fca0000410000 */
[----:B------:R-:W-:Y:S02]  /*12120*/  FSEL R5, R5, RZ, P0 ;  /* 0x000000ff05057208 */ /* 0x000fe40000000000 */
[----:B------:R-:W-:-:S03]  /*12130*/  FSETP.NEU.FTZ.AND P0, PT, R70, -INF , PT ;  /* 0xff8000004600780b */ /* 0x000fc60003f1d000 */
[--C-:B------:R-:W-:Y:S01]  /*12140*/  FFMA.FTZ R3, R19, c[0x0][0x2d0], -R5.reuse ;  /* 0x0000b40013037a23 */ /* 0x100fe20000010805 */
[----:B-1----:R-:W-:Y:S01]  /*12150*/  FMNMX.FTZ R7, R243, R8, !PT ;  /* 0x00000008f3077209 */ /* 0x002fe20007810000 */
[----:B------:R-:W-:Y:S02]  /*12160*/  FFMA.FTZ R8, R16, c[0x0][0x2d0], -R5 ;  /* 0x0000b40010087a23 */ /* 0x000fe40000010805 */
[----:B------:R1:W-:Y:S02]  /*12170*/  MUFU.EX2 R202, R3 ;  /* 0x0000000300ca7308 */ /* 0x0003e40000000800 */
[----:B------:R-:W2:Y:S06]  /*12180*/  SHFL.BFLY PT, R9, R7, 0x2, 0x1f ;  /* 0x0c401f0007097f89 */ /* 0x000eac00000e0000 */
[----:B------:R3:W-:Y:S01]  /*12190*/  MUFU.EX2 R201, R8 ;  /* 0x0000000800c97308 */ /* 0x0007e20000000800 */
[----:B-1----:R-:W-:-:S05]  /*121a0*/  FMUL.FTZ R3, R70, c[0x0][0x2d0] ;  /* 0x0000b40046037a20 */ /* 0x002fca0000410000 */
[----:B------:R-:W-:Y:S01]  /*121b0*/  FSEL R3, R3, RZ, P0 ;  /* 0x000000ff03037208 */ /* 0x000fe20000000000 */
[----:B---3--:R-:W-:-:S04]  /*121c0*/  FFMA.FTZ R8, R21, c[0x0][0x2d0], -R5 ;  /* 0x0000b40015087a23 */ /* 0x008fc80000010805 */
[----:B------:R-:W-:Y:S01]  /*121d0*/  FFMA.FTZ R0, R15, c[0x0][0x2d0], -R3 ;  /* 0x0000b4000f007a23 */ /* 0x000fe20000010803 */
[----:B--2---:R-:W-:Y:S01]  /*121e0*/  FMNMX.FTZ R7, R7, R9, !PT ;  /* 0x0000000907077209 */ /* 0x004fe20007810000 */
[----:B------:R1:W-:Y:S08]  /*121f0*/  MUFU.EX2 R59, R8 ;  /* 0x00000008003b7308 */ /* 0x0003f00000000800 */
[----:B------:R2:W-:Y:S01]  /*12200*/  MUFU.EX2 R208, R0 ;  /* 0x0000000000d07308 */ /* 0x0005e20000000800 */
[----:B-1----:R-:W-:-:S02]  /*12210*/  FFMA.FTZ R8, R22, c[0x0][0x2d0], -R5 ;  /* 0x0000b40016087a23 */ /* 0x002fc40000010805 */
[----:B------:R-:W-:Y:S05]  /*12220*/  LDSM.16.MT88.4 R20, [R224+0x100] ;  /* 0x00010000e014783b */ /* 0x000fea0000004200 */
[----:B------:R1:W-:Y:S01]  /*12230*/  MUFU.EX2 R198, R8 ;  /* 0x0000000800c67308 */ /* 0x0003e20000000800 */
[--C-:B--2---:R-:W-:Y:S02]  /*12240*/  FFMA.FTZ R0, R17, c[0x0][0x2d0], -R3.reuse ;  /* 0x0000b40011007a23 */ /* 0x104fe40000010803 */
[----:B------:R-:W-:Y:S05]  /*12250*/  LDSM.16.MT88.4 R16, [R227+0x100] ;  /* 0x00010000e310783b */ /* 0x000fea0000004200 */
[----:B------:R2:W-:Y:S01]  /*12260*/  MUFU.EX2 R212, R0 ;  /* 0x0000000000d47308 */ /* 0x0005e20000000800 */
[----:B-1----:R-:W-:-:S07]  /*12270*/  FFMA.FTZ R8, R14, c[0x0][0x2d0], -R3 ;  /* 0x0000b4000e087a23 */ /* 0x002fce0000010803 */
[----:B------:R1:W3:Y:S01]  /*12280*/  MUFU.EX2 R205, R8 ;  /* 0x0000000800cd7308 */ /* 0x0002e20000000800 */
[----:B--2---:R-:W-:-:S07]  /*12290*/  FFMA.FTZ R0, R28, c[0x0][0x2d0], -R3 ;  /* 0x0000b4001c007a23 */ /* 0x004fce0000010803 */
[----:B------:R2:W4:Y:S01]  /*122a0*/  MUFU.EX2 R195, R0 ;  /* 0x0000000000c37308 */ /* 0x0005220000000800 */
[----:B-1----:R-:W1:Y:S01]  /*122b0*/  SHFL.BFLY PT, R8, R7, 0x1, 0x1f ;  /* 0x0c201f0007087f89 */ /* 0x002e6200000e0000 */
[----:B---3--:R-:W-:Y:S01]  /*122c0*/  F2FP.PACK_AB R9, R208, R205 ;  /* 0x000000cdd009723e */ /* 0x008fe200000000ff */
[----:B--2---:R-:W-:Y:S01]  /*122d0*/  FFMA.FTZ R0, R29, c[0x0][0x2d0], -R6 ;  /* 0x0000b4001d007a23 */ /* 0x004fe20000010806 */
[----:B----4-:R-:W-:-:S04]  /*122e0*/  F2FP.PACK_AB R11, R195, R212 ;  /* 0x000000d4c30b723e */ /* 0x010fc800000000ff */
[----:B------:R2:W3:Y:S01]  /*122f0*/  MUFU.EX2 R211, R0 ;  /* 0x0000000000d37308 */ /* 0x0004e20000000800 */
[----:B-1----:R-:W-:Y:S02]  /*12300*/  FMNMX.FTZ R72, R7, R8, !PT ;  /* 0x0000000807487209 */ /* 0x002fe40007810000 */
[----:B------:R-:W-:Y:S01]  /*12310*/  MOV R7, R59 ;  /* 0x0000003b00077202 */ /* 0x000fe20000000f00 */
[----:B--2---:R-:W-:Y:S01]  /*12320*/  FFMA.FTZ R0, R30, c[0x0][0x2d0], -R6 ;  /* 0x0000b4001e007a23 */ /* 0x004fe20000010806 */
[C---:B------:R-:W-:Y:S01]  /*12330*/  FSETP.NEU.FTZ.AND P0, PT, R72.reuse, -INF , PT ;  /* 0xff8000004800780b */ /* 0x040fe20003f1d000 */
[----:B------:R-:W-:Y:S01]  /*12340*/  FMUL.FTZ R2, R72, c[0x0][0x2d0] ;  /* 0x0000b40048027a20 */ /* 0x000fe20000410000 */
[----:B------:R-:W-:Y:S01]  /*12350*/  F2FP.PACK_AB R8, R202, R201 ;  /* 0x000000c9ca08723e */ /* 0x000fe200000000ff */
[----:B------:R1:W-:Y:S01]  /*12360*/  MUFU.EX2 R4, R0 ;  /* 0x0000000000047308 */ /* 0x0003e20000000800 */
[----:B------:R-:W-:Y:S02]  /*12370*/  F2FP.PACK_AB R10, R198, R7 ;  /* 0x00000007c60a723e */ /* 0x000fe400000000ff */
[----:B---3--:R-:W-:-:S05]  /*12380*/  F2FP.PACK_AB R12, R211, R221 ;  /* 0x000000ddd30c723e */ /* 0x008fca00000000ff */
        /* <DEDUP_REMOVED lines=13> */
[----:B-1----:R-:W-:-:S07]  /*12460*/  FFMA.FTZ R2, R33, c[0x0][0x2d0], -R0 ;  /* 0x0000b40021027a23 */ /* 0x002fce0000010800 */
[----:B------:R-:W-:Y:S01]  /*12470*/  HMMA.16816.F32 R48, R8, R26, RZ ;  /* 0x0000001a0830723c */ /* 0x000fe200000018ff */
        /* <DEDUP_REMOVED lines=14> */
[----:B------:R1:W3:Y:S02]  /*12560*/  MUFU.EX2 R204, R2 ;  /* 0x0000000200cc7308 */ /* 0x0002e40000000800 */
[C---:B------:R-:W-:Y:S08]  /*12570*/  HMMA.16816.F32 R84, R12.reuse, R16, RZ ;  /* 0x000000100c54723c */ /* 0x040ff000000018ff */
[----:B------:R-:W-:Y:S01]  /*12580*/  HMMA.16816.F32 R108, R12, R18, RZ ;  /* 0x000000120c6c723c */ /* 0x000fe200000018ff */
[----:B------:R-:W4:Y:S01]  /*12590*/  LDSM.16.MT88.4 R16, [R225+0x900] ;  /* 0x00090000e110783b */ /* 0x000f220000004200 */
[----:B-1----:R-:W-:-:S06]  /*125a0*/  FFMA.FTZ R2, R75, c[0x0][0x2d0], -R5 ;  /* 0x0000b4004b027a23 */ /* 0x002fcc0000010805 */
[----:B------:R-:W-:Y:S01]  /*125b0*/  HMMA.16816.F32 R40, R8, R38, RZ ;  /* 0x000000260828723c */ /* 0x000fe200000018ff */
[----:B------:R1:W-:Y:S06]  /*125c0*/  MUFU.EX2 R184, R2 ;  /* 0x0000000200b87308 */ /* 0x0003ec0000000800 */
[----:B---3--:R-:W-:Y:S01]  /*125d0*/  F2FP.PACK_AB R8, R204, R194 ;  /* 0x000000c2cc08723e */ /* 0x008fe200000000ff */
[----:B------:R-:W-:Y:S01]  /*125e0*/  HMMA.16816.F32 R120, R12, R26, RZ ;  /* 0x0000001a0c78723c */ /* 0x000fe200000018ff */
[----:B-1----:R-:W-:-:S07]  /*125f0*/  FFMA.FTZ R2, R80, c[0x0][0x2d0], -R5 ;  /* 0x0000b40050027a23 */ /* 0x002fce0000010805 */
[C---:B------:R-:W-:Y:S01]  /*12600*/  HMMA.16816.F32 R80, R12.reuse, R24, RZ ;  /* 0x000000180c50723c */ /* 0x040fe200000018ff */
[----:B------:R1:W3:Y:S07]  /*12610*/  MUFU.EX2 R75, R2 ;  /* 0x00000002004b7308 */ /* 0x0002ee0000000800 */
[----:B------:R-:W-:Y:S07]  /*12620*/  HMMA.16816.F32 R24, R12, R36, RZ ;  /* 0x000000240c18723c */ /* 0x000fee00000018ff */
[----:B------:R-:W-:Y:S01]  /*12630*/  MOV R37, R208 ;  /* 0x000000d000257202 */ /* 0x000fe20000000f00 */
[----:B-1----:R-:W-:Y:S01]  /*12640*/  FFMA.FTZ R2, R68, c[0x0][0x2d0], -R3 ;  /* 0x0000b40044027a23 */ /* 0x002fe20000010803 */
[----:B---3--:R-:W-:-:S03]  /*12650*/  F2FP.PACK_AB R10, R75, R184 ;  /* 0x000000b84b0a723e */ /* 0x008fc600000000ff */
[----:B------:R1:W-:Y:S02]  /*12660*/  MUFU.EX2 R185, R2 ;  /* 0x0000000200b97308 */ /* 0x0003e40000000800 */
[----:B-1----:R-:W-:-:S06]  /*12670*/  FFMA.FTZ R2, R69, c[0x0][0x2d0], -R3 ;  /* 0x0000b40045027a23 */ /* 0x002fcc0000010803 */
[----:B------:R1:W3:Y:S02]  /*12680*/  MUFU.EX2 R69, R2 ;  /* 0x0000000200457308 */ /* 0x0002e40000000800 */
[----:B-1----:R-:W-:Y:S01]  /*12690*/  FFMA.FTZ R2, R74, c[0x0][0x2d0], -R3 ;  /* 0x0000b4004a027a23 */ /* 0x002fe20000010803 */
[----:B---3--:R-:W-:Y:S01]  /*126a0*/  F2FP.PACK_AB R9, R69, R185 ;  /* 0x000000b94509723e */ /* 0x008fe200000000ff */
[----:B------:R-:W-:-:S04]  /*126b0*/  IMAD.MOV.U32 R74, RZ, RZ, R104 ;  /* 0x000000ffff4a7224 */ /* 0x000fc800078e0068 */
[----:B------:R1:W-:Y:S01]  /*126c0*/  MUFU.EX2 R206, R2 ;  /* 0x0000000200ce7308 */ /* 0x0003e20000000800 */
[----:B------:R-:W-:Y:S01]  /*126d0*/  HMMA.16816.F32 R104, R12, R38, RZ ;  /* 0x000000260c68723c */ /* 0x000fe200000018ff */
[----:B------:R-:W3:Y:S01]  /*126e0*/  LDSM.16.MT88.4 R12, [R224+0x1100] ;  /* 0x00110000e00c783b */ /* 0x000ee20000004200 */
[----:B-1----:R-:W-:-:S05]  /*126f0*/  FFMA.FTZ R2, R92, c[0x0][0x2d0], -R3 ;  /* 0x0000b4005c027a23 */ /* 0x002fca0000010803 */
[----:B------:R1:W1:Y:S02]  /*12700*/  MUFU.EX2 R68, R2 ;  /* 0x0000000200447308 */ /* 0x0002640000000800 */
[----:B-1----:R-:W-:Y:S01]  /*12710*/  FFMA.FTZ R2, R93, c[0x0][0x2d0], -R6 ;  /* 0x0000b4005d027a23 */ /* 0x002fe20000010806 */
[----:B------:R-:W-:-:S05]  /*12720*/  F2FP.PACK_AB R11, R68, R206 ;  /* 0x000000ce440b723e */ /* 0x000fca00000000ff */
[----:B------:R1:W-:Y:S02]  /*12730*/  MUFU.EX2 R247, R2 ;  /* 0x0000000200f77308 */ /* 0x0003e40000000800 */
[C---:B--2---:R-:W-:Y:S08]  /*12740*/  HMMA.16816.F32 R124, R8.reuse, R20, R76 ;  /* 0x00000014087c723c */ /* 0x044ff0000000184c */
[----:B------:R-:W-:Y:S01]  /*12750*/  HMMA.16816.F32 R76, R8, R22, R64 ;  /* 0x00000016084c723c */ /* 0x000fe20000001840 */
[----:B-1----:R-:W-:-:S04]  /*12760*/  FFMA.FTZ R2, R94, c[0x0][0x2d0], -R6 ;  /* 0x0000b4005e027a23 */ /* 0x002fc80000010806 */
[----:B------:R1:W2:Y:S03]  /*12770*/  MUFU.EX2 R246, R2 ;  /* 0x0000000200f67308 */ /* 0x0002a60000000800 */
[C---:B------:R-:W-:Y:S07]  /*12780*/  HMMA.16816.F32 R64, R8.reuse, R34, R56 ;  /* 0x000000220840723c */ /* 0x040fee0000001838 */
[----:B------:R-:W-:Y:S01]  /*12790*/  IMAD.MOV.U32 R59, RZ, RZ, R210 ;  /* 0x000000ffff3b7224 */ /* 0x000fe200078e00d2 */
        /* <DEDUP_REMOVED lines=11> */
[----:B--2---:R-:W-:-:S02]  /*12850*/  F2FP.PACK_AB R8, R246, R247 ;  /* 0x000000f7f608723e */ /* 0x004fc400000000ff */
[----:B----4-:R-:W-:Y:S01]  /*12860*/  F2FP.PACK_AB R10, R245, R223 ;  /* 0x000000dff50a723e */ /* 0x010fe200000000ff */
[----:B-1----:R-:W-:Y:S02]  /*12870*/  FFMA.FTZ R2, R116, c[0x0][0x2d0], -R0 ;  /* 0x0000b40074027a23 */ /* 0x002fe40000010800 */
[----:B------:R-:W-:Y:S02]  /*12880*/  IMAD.MOV.U32 R116, RZ, RZ, R214 ;  /* 0x000000ffff747224 */ /* 0x000fe400078e00d6 */
[----:B------:R1:W2:Y:S02]  /*12890*/  MUFU.EX2 R218, R2 ;  /* 0x0000000200da7308 */ /* 0x0002a40000000800 */
[----:B-1----:R-:W-:Y:S01]  /*128a0*/  FFMA.FTZ R2, R118, c[0x0][0x2d0], -R0 ;  /* 0x0000b40076027a23 */ /* 0x002fe20000010800 */
[----:B--2---:R-:W-:Y:S01]  /*128b0*/  F2FP.PACK_AB R9, R218, R215 ;  /* 0x000000d7da09723e */ /* 0x004fe200000000ff */
[----:B------:R-:W-:-:S04]  /*128c0*/  IMAD.MOV.U32 R118, RZ, RZ, R212 ;  /* 0x000000ffff767224 */ /* 0x000fc800078e00d4 */
        /* <DEDUP_REMOVED lines=8> */
[----:B-1----:R-:W-:-:S06]  /*12950*/  FFMA.FTZ R2, R130, c[0x0][0x2d0], -R5 ;  /* 0x0000b40082027a23 */ /* 0x002fcc0000010805 */
[----:B------:R-:W-:Y:S01]  /*12960*/  IMAD.MOV.U32 R104, RZ, RZ, R201 ;  /* 0x000000ffff687224 */ /* 0x000fe200078e00c9 */
[----:B------:R1:W-:Y:S01]  /*12970*/  MUFU.EX2 R212, R2 ;  /* 0x0000000200d47308 */ /* 0x0003e20000000800 */
[----:B------:R-:W-:Y:S01]  /*12980*/  HMMA.16816.F32 R40, R8, R22, R100 ;  /* 0x000000160828723c */ /* 0x000fe20000001864 */
[----:B------:R-:W2:Y:S01]  /*12990*/  LDSM.16.MT88.4 R20, [R227+0x1100] ;  /* 0x00110000e314783b */ /* 0x000ea20000004200 */
[----:B------:R-:W-:Y:S01]  /*129a0*/  IMAD.MOV.U32 R107, RZ, RZ, R190 ;  /* 0x000000ffff6b7224 */ /* 0x000fe200078e00be */
[----:B------:R-:W-:Y:S01]  /*129b0*/  MOV R105, R188 ;  /* 0x000000bc00697202 */ /* 0x000fe20000000f00 */
[----:B------:R-:W-:-:S04]  /*129c0*/  IMAD.MOV.U32 R106, RZ, RZ, R189 ;  /* 0x000000ffff6a7224 */ /* 0x000fc800078e00bd */
[----:B------:R-:W-:Y:S01]  /*129d0*/  HMMA.16816.F32 R52, R8, R32, R84 ;  /* 0x000000200834723c */ /* 0x000fe20000001854 */
[----:B-1----:R-:W-:-:S07]  /*129e0*/  FFMA.FTZ R2, R136, c[0x0][0x2d0], -R5 ;  /* 0x0000b40088027a23 */ /* 0x002fce0000010805 */
[----:B------:R-:W-:Y:S01]  /*129f0*/  HMMA.16816.F32 R80, R8, R16, R80 ;  /* 0x000000100850723c */ /* 0x000fe20000001850 */
[----:B------:R-:W-:Y:S01]  /*12a00*/  IMAD.MOV.U32 R136, RZ, RZ, R206 ;  /* 0x000000ffff887224 */ /* 0x000fe200078e00ce */
[----:B------:R1:W4:Y:S02]  /*12a10*/  MUFU.EX2 R214, R2 ;  /* 0x0000000200d67308 */ /* 0x0003240000000800 */
[----:B-1----:R-:W-:Y:S02]  /*12a20*/  FFMA.FTZ R2, R137, c[0x0][0x2d0], -R5 ;  /* 0x0000b40089027a23 */ /* 0x002fe40000010805 */
[----:B------:R-:W-:-:S04]  /*12a30*/  IMAD.MOV.U32 R137, RZ, RZ, R205 ;  /* 0x000000ffff897224 */ /* 0x000fc800078e00cd */
[----:B------:R1:W-:Y:S02]  /*12a40*/  MUFU.EX2 R210, R2 ;  /* 0x0000000200d27308 */ /* 0x0003e40000000800 */
[----:B-1----:R-:W-:Y:S02]  /*12a50*/  FFMA.FTZ R2, R138, c[0x0][0x2d0], -R5 ;  /* 0x0000b4008a027a23 */ /* 0x002fe40000010805 */
[----:B------:R-:W-:-:S04]  /*12a60*/  IMAD.MOV.U32 R138, RZ, RZ, R116 ;  /* 0x000000ffff8a7224 */ /* 0x000fc800078e0074 */
[----:B------:R1:W-:Y:S02]  /*12a70*/  MUFU.EX2 R208, R2 ;  /* 0x0000000200d07308 */ /* 0x0003e40000000800 */
[--C-:B-1----:R-:W-:Y:S02]  /*12a80*/  FFMA.FTZ R2, R128, c[0x0][0x2d0], -R3.reuse ;  /* 0x0000b40080027a23 */ /* 0x102fe40000010803 */
[----:B------:R-:W-:Y:S01]  /*12a90*/  HMMA.16816.F32 R128, R8, R28, R24 ;  /* 0x0000001c0880723c */ /* 0x000fe20000001818 */
[----:B------:R-:W1:Y:S03]  /*12aa0*/  LDSM.16.MT88.4 R24, [R225+0x1100] ;  /* 0x00110000e118783b */ /* 0x000e660000004200 */
[----:B------:R2:W-:Y:S02]  /*12ab0*/  MUFU.EX2 R206, R2 ;  /* 0x0000000200ce7308 */ /* 0x0005e40000000800 */
[----:B--2---:R-:W-:-:S02]  /*12ac0*/  FFMA.FTZ R2, R133, c[0x0][0x2d0], -R3 ;  /* 0x0000b40085027a23 */ /* 0x004fc40000010803 */
[----:B------:R-:W-:-:S04]  /*12ad0*/  IMAD.MOV.U32 R133, RZ, RZ, R204 ;  /* 0x000000ffff857224 */ /* 0x000fc800078e00cc */
[----:B------:R2:W1:Y:S02]  /*12ae0*/  MUFU.EX2 R205, R2 ;  /* 0x0000000200cd7308 */ /* 0x0004640000000800 */
[----:B--2---:R-:W-:Y:S02]  /*12af0*/  FFMA.FTZ R2, R134, c[0x0][0x2d0], -R3 ;  /* 0x0000b40086027a23 */ /* 0x004fe40000010803 */
[----:B------:R-:W-:-:S04]  /*12b00*/  IMAD.MOV.U32 R134, RZ, RZ, R37 ;  /* 0x000000ffff867224 */ /* 0x000fc800078e0025 */
[----:B------:R2:W-:Y:S01]  /*12b10*/  MUFU.EX2 R204, R2 ;  /* 0x0000000200cc7308 */ /* 0x0005e20000000800 */
[C---:B------:R-:W-:Y:S01]  /*12b20*/  HMMA.16816.F32 R36, R8.reuse, R34, R108 ;  /* 0x000000220824723c */ /* 0x040fe2000000186c */
[----:B------:R-:W3:Y:S06]  /*12b30*/  LDSM.16.MT88.4 R32, [R226+0x1100] ;  /* 0x00110000e220783b */ /* 0x000eec0000004200 */
[----:B------:R-:W-:Y:S01]  /*12b40*/  IMAD.MOV.U32 R109, RZ, RZ, R203 ;  /* 0x000000ffff6d7224 */ /* 0x000fe200078e00cb */
[----:B------:R-:W-:Y:S01]  /*12b50*/  MOV R110, R59 ;  /* 0x0000003b006e7202 */ /* 0x000fe20000000f00 */
[----:B------:R-:W-:Y:S01]  /*12b60*/  IMAD.MOV.U32 R111, RZ, RZ, R197 ;  /* 0x000000ffff6f7224 */ /* 0x000fe200078e00c5 */
[----:B------:R-:W-:Y:S01]  /*12b70*/  HMMA.16816.F32 R56, R8, R18, R120 ;  /* 0x000000120838723c */ /* 0x000fe20000001878 */
[----:B------:R-:W-:Y:S01]  /*12b80*/  IMAD.MOV.U32 R108, RZ, RZ, R4 ;  /* 0x000000ffff6c7224 */ /* 0x000fe200078e0004 */
[----:B------:R-:W-:Y:S01]  /*12b90*/  MOV R4, R192 ;  /* 0x000000c000047202 */ /* 0x000fe20000000f00 */
[----:B------:R-:W-:Y:S01]  /*12ba0*/  LDSM.16.MT88.4 R16, [R224+0x1900] ;  /* 0x00190000e010783b */ /* 0x000fe20000004200 */
[----:B--2---:R-:W-:-:S02]  /*12bb0*/  FFMA.FTZ R2, R135, c[0x0][0x2d0], -R3 ;  /* 0x0000b40087027a23 */ /* 0x004fc40000010803 */
[----:B------:R-:W-:Y:S01]  /*12bc0*/  IMAD.MOV.U32 R135, RZ, RZ, R202 ;  /* 0x000000ffff877224 */ /* 0x000fe200078e00ca */
[----:B------:R-:W-:Y:S01]  /*12bd0*/  MOV R122, R136 ;  /* 0x00000088007a7202 */ /* 0x000fe20000000f00 */
[----:B------:R2:W2:Y:S01]  /*12be0*/  MUFU.EX2 R203, R2 ;  /* 0x0000000200cb7308 */ /* 0x0004a20000000800 */
[----:B------:R-:W-:Y:S01]  /*12bf0*/  MOV R136, R68 ;  /* 0x0000004400887202 */ /* 0x000fe20000000f00 */
[----:B------:R-:W-:Y:S01]  /*12c00*/  IMAD.MOV.U32 R68, RZ, RZ, R193 ;  /* 0x000000ffff447224 */ /* 0x000fe200078e00c1 */
[----:B----4-:R-:W-:Y:S01]  /*12c10*/  F2FP.PACK_AB R8, R214, R212 ;  /* 0x000000d4d608723e */ /* 0x010fe200000000ff */
[----:B------:R-:W-:Y:S01]  /*12c20*/  IMAD.MOV.U32 R120, RZ, RZ, R191 ;  /* 0x000000ffff787224 */ /* 0x000fe200078e00bf */
[----:B-1----:R-:W-:Y:S01]  /*12c30*/  F2FP.PACK_AB R9, R205, R206 ;  /* 0x000000cecd09723e */ /* 0x002fe200000000ff */
[----:B------:R-:W-:Y:S01]  /*12c40*/  IMAD.MOV.U32 R121, RZ, RZ, R184 ;  /* 0x000000ffff797224 */ /* 0x000fe200078e00b8 */
[----:B------:R-:W-:Y:S01]  /*12c50*/  F2FP.PACK_AB R10, R208, R210 ;  /* 0x000000d2d00a723e */ /* 0x000fe200000000ff */
[----:B------:R-:W-:-:S02]  /*12c60*/  IMAD.MOV.U32 R123, RZ, RZ, R118 ;  /* 0x000000ffff7b7224 */ /* 0x000fc400078e0076 */
[----:B--2---:R-:W-:Y:S01]  /*12c70*/  FFMA.FTZ R2, R139, c[0x0][0x2d0], -R6 ;  /* 0x0000b4008b027a23 */ /* 0x004fe20000010806 */
[----:B------:R-:W-:Y:S01]  /*12c80*/  F2FP.PACK_AB R11, R203, R204 ;  /* 0x000000cccb0b723e */ /* 0x000fe200000000ff */
[----:B------:R-:W-:Y:S02]  /*12c90*/  IMAD.MOV.U32 R139, RZ, RZ, R196 ;  /* 0x000000ffff8b7224 */ /* 0x000fe400078e00c4 */
[----:B------:R1:W2:Y:S04]  /*12ca0*/  MUFU.EX2 R202, R2 ;  /* 0x0000000200ca7308 */ /* 0x0002a80000000800 */
[C---:B---3--:R-:W-:Y:S08]  /*12cb0*/  HMMA.16816.F32 R84, R8.reuse, R14, R76 ;  /* 0x0000000e0854723c */ /* 0x048ff0000000184c */
[----:B------:R-:W-:Y:S01]  /*12cc0*/  HMMA.16816.F32 R76, R8, R22, R64 ;  /* 0x00000016084c723c */ /* 0x000fe20000001840 */
[----:B-1----:R-:W-:-:S04]  /*12cd0*/  FFMA.FTZ R2, R140, c[0x0][0x2d0], -R6 ;  /* 0x0000b4008c027a23 */ /* 0x002fc80000010806 */
[----:B------:R1:W-:Y:S03]  /*12ce0*/  MUFU.EX2 R201, R2 ;  /* 0x0000000200c97308 */ /* 0x0003e60000000800 */
[C---:B------:R-:W-:Y:S08]  /*12cf0*/  HMMA.16816.F32 R64, R8.reuse, R26, R60 ;  /* 0x0000001a0840723c */ /* 0x040ff0000000183c */
[----:B------:R-:W-:Y:S01]  /*12d00*/  HMMA.16816.F32 R124, R8, R12, R124 ;  /* 0x0000000c087c723c */ /* 0x000fe2000000187c */
[----:B-1----:R-:W-:-:S07]  /*12d10*/  FFMA.FTZ R2, R146, c[0x0][0x2d0], -R6 ;  /* 0x0000b40092027a23 */ /* 0x002fce0000010806 */
[C---:B------:R-:W-:Y:S01]  /*12d20*/  HMMA.16816.F32 R112, R8.reuse, R20, R112 ;  /* 0x000000140870723c */ /* 0x040fe20000001870 */
[----:B------:R-:W-:Y:S02]  /*12d30*/  IMAD.MOV.U32 R146, RZ, RZ, R137 ;  /* 0x000000ffff927224 */ /* 0x000fe400078e0089 */
[----:B------:R-:W-:Y:S02]  /*12d40*/  IMAD.MOV.U32 R137, RZ, RZ, R75 ;  /* 0x000000ffff897224 */ /* 0x000fe400078e004b */
[----:B------:R-:W-:Y:S02]  /*12d50*/  IMAD.MOV.U32 R75, RZ, RZ, R200 ;  /* 0x000000ffff4b7224 */ /* 0x000fe400078e00c8 */
[----:B------:R1:W3:Y:S01]  /*12d60*/  MUFU.EX2 R200, R2 ;  /* 0x0000000200c87308 */ /* 0x0002e20000000800 */
[C---:B------:R-:W-:Y:S08]  /*12d70*/  HMMA.16816.F32 R96, R8.reuse, R24, R96 ;  /* 0x000000180860723c */ /* 0x040ff00000001860 */
[----:B------:R-:W-:Y:S01]  /*12d80*/  HMMA.16816.F32 R100, R8, R32, R92 ;  /* 0x000000200864723c */ /* 0x000fe2000000185c */
[----:B-1----:R-:W-:-:S07]  /*12d90*/  FFMA.FTZ R2, R151, c[0x0][0x2d0], -R6 ;  /* 0x0000b40097027a23 */ /* 0x002fce0000010806 */
[----:B------:R-:W-:Y:S01]  /*12da0*/  HMMA.16816.F32 R60, R8, R34, R44 ;  /* 0x00000022083c723c */ /* 0x000fe2000000182c */
[----:B------:R-:W-:Y:S02]  /*12db0*/  IMAD.MOV.U32 R151, RZ, RZ, R199 ;  /* 0x000000ffff977224 */ /* 0x000fe400078e00c7 */
[----:B------:R1:W-:Y:S04]  /*12dc0*/  MUFU.EX2 R199, R2 ;  /* 0x0000000200c77308 */ /* 0x0003e80000000800 */
[----:B--2---:R-:W-:Y:S02]  /*12dd0*/  F2FP.PACK_AB R8, R202, R219 ;  /* 0x000000dbca08723e */ /* 0x004fe400000000ff */
[----:B---3--:R-:W-:Y:S01]  /*12de0*/  F2FP.PACK_AB R10, R200, R201 ;  /* 0x000000c9c80a723e */ /* 0x008fe200000000ff */
[----:B-1----:R-:W-:-:S02]  /*12df0*/  FFMA.FTZ R2, R150, c[0x0][0x2d0], -R0 ;  /* 0x0000b40096027a23 */ /* 0x002fc40000010800 */
[----:B------:R-:W-:Y:S02]  /*12e00*/  IMAD.MOV.U32 R150, RZ, RZ, R198 ;  /* 0x000000ffff967224 */ /* 0x000fe400078e00c6 */
[----:B------:R1:W-:Y:S02]  /*12e10*/  MUFU.EX2 R198, R2 ;  /* 0x0000000200c67308 */ /* 0x0003e40000000800 */
[----:B-1----:R-:W-:Y:S01]  /*12e20*/  FFMA.FTZ R2, R152, c[0x0][0x2d0], -R0 ;  /* 0x0000b40098027a23 */ /* 0x002fe20000010800 */
[----:B------:R-:W-:-:S05]  /*12e30*/  MOV R152, R195 ;  /* 0x000000c300987202 */ /* 0x000fca0000000f00 */
[----:B------:R1:W2:Y:S02]  /*12e40*/  MUFU.EX2 R197, R2 ;  /* 0x0000000200c57308 */ /* 0x0002a40000000800 */
[----:B-1----:R-:W-:Y:S01]  /*12e50*/  FFMA.FTZ R2, R117, c[0x0][0x2d0], -R0 ;  /* 0x0000b40075027a23 */ /* 0x002fe20000010800 */
[----:B--2---:R-:W-:-:S05]  /*12e60*/  F2FP.PACK_AB R9, R197, R198 ;  /* 0x000000c6c509723e */ /* 0x004fca00000000ff */
        /* <DEDUP_REMOVED lines=8> */
[C---:B------:R-:W-:Y:S08]  /*12ef0*/  HMMA.16816.F32 R48, R8.reuse, R12, R48 ;  /* 0x0000000c0830723c */ /* 0x040ff00000001830 */
[----:B------:R-:W-:Y:S01]  /*12f00*/  HMMA.16816.F32 R44, R8, R14, R40 ;  /* 0x0000000e082c723c */ /* 0x000fe20000001828 */
[----:B------:R-:W-:Y:S01]  /*12f10*/  LDSM.16.MT88.4 R12, [R227+0x1900] ;  /* 0x00190000e30c783b */ /* 0x000fe20000004200 */
[----:B-1----:R-:W-:-:S02]  /*12f20*/  FFMA.FTZ R2, R155, c[0x0][0x2d0], -R6 ;  /* 0x0000b4009b027a23 */ /* 0x002fc40000010806 */
[----:B------:R-:W-:Y:S02]  /*12f30*/  IMAD.MOV.U32 R155, RZ, RZ, R187 ;  /* 0x000000ffff9b7224 */ /* 0x000fe400078e00bb */
[----:B------:R1:W-:Y:S02]  /*12f40*/  MUFU.EX2 R193, R2 ;  /* 0x0000000200c17308 */ /* 0x0003e40000000800 */
[C---:B------:R-:W-:Y:S08]  /*12f50*/  HMMA.16816.F32 R40, R8.reuse, R20, R52 ;  /* 0x000000140828723c */ /* 0x040ff00000001834 */
[----:B------:R-:W-:Y:S01]  /*12f60*/  HMMA.16816.F32 R36, R8, R22, R36 ;  /* 0x000000160824723c */ /* 0x000fe20000001824 */
[----:B------:R-:W-:Y:S01]  /*12f70*/  LDSM.16.MT88.4 R20, [R224+0x2100] ;  /* 0x00210000e014783b */ /* 0x000fe20000004200 */
[----:B-1----:R-:W-:-:S06]  /*12f80*/  FFMA.FTZ R2, R154, c[0x0][0x2d0], -R5 ;  /* 0x0000b4009a027a23 */ /* 0x002fcc0000010805 */
[C---:B------:R-:W-:Y:S01]  /*12f90*/  HMMA.16816.F32 R28, R8.reuse, R24, R80 ;  /* 0x00000018081c723c */ /* 0x040fe20000001850 */
[----:B------:R-:W-:Y:S01]  /*12fa0*/  IMAD.MOV.U32 R154, RZ, RZ, R186 ;  /* 0x000000ffff9a7224 */ /* 0x000fe200078e00ba */
[----:B------:R1:W-:Y:S06]  /*12fb0*/  MUFU.EX2 R192, R2 ;  /* 0x0000000200c07308 */ /* 0x0003ec0000000800 */
[C---:B------:R-:W-:Y:S01]  /*12fc0*/  HMMA.16816.F32 R56, R8.reuse, R26, R56 ;  /* 0x0000001a0838723c */ /* 0x040fe20000001838 */
[----:B------:R-:W-:Y:S07]  /*12fd0*/  LDSM.16.MT88.4 R24, [R225+0x1900] ;  /* 0x00190000e118783b */ /* 0x000fee0000004200 */
[----:B------:R-:W-:Y:S01]  /*12fe0*/  HMMA.16816.F32 R92, R8, R32, R128 ;  /* 0x00000020085c723c */ /* 0x000fe20000001880 */
[----:B-1----:R-:W-:-:S04]  /*12ff0*/  FFMA.FTZ R2, R156, c[0x0][0x2d0], -R5 ;  /* 0x0000b4009c027a23 */ /* 0x002fc80000010805 */
[----:B------:R1:W2:Y:S03]  /*13000*/  MUFU.EX2 R191, R2 ;  /* 0x0000000200bf7308 */ /* 0x0002a60000000800 */
[----:B------:R-:W-:Y:S01]  /*13010*/  HMMA.16816.F32 R88, R8, R34, R88 ;  /* 0x000000220858723c */ /* 0x000fe20000001858 */
[----:B------:R-:W3:Y:S01]  /*13020*/  LDSM.16.MT88.4 R32, [R226+0x1900] ;  /* 0x00190000e220783b */ /* 0x000ee20000004200 */
[----:B-1----:R-:W-:-:S05]  /*13030*/  FFMA.FTZ R2, R157, c[0x0][0x2d0], -R5 ;  /* 0x0000b4009d027a23 */ /* 0x002fca0000010805 */
[----:B--2---:R-:W-:Y:S01]  /*13040*/  F2FP.PACK_AB R8, R191, R192 ;  /* 0x000000c0bf08723e */ /* 0x004fe200000000ff */
        /* <DEDUP_REMOVED lines=16> */
[C---:B---3--:R-:W-:Y:S08]  /*13150*/  HMMA.16816.F32 R80, R8.reuse, R32, R100 ;  /* 0x000000200850723c */ /* 0x048ff00000001864 */
[----:B------:R-:W-:Y:S01]  /*13160*/  HMMA.16816.F32 R156, R8, R24, R96 ;  /* 0x00000018089c723c */ /* 0x000fe20000001860 */
[----:B-1----:R-:W-:-:S02]  /*13170*/  FFMA.FTZ R2, R165, c[0x0][0x2d0], -R6 ;  /* 0x0000b400a5027a23 */ /* 0x002fc40000010806 */
[----:B------:R-:W-:Y:S02]  /*13180*/  IMAD.MOV.U32 R165, RZ, RZ, R110 ;  /* 0x000000ffffa57224 */ /* 0x000fe400078e006e */
[----:B------:R1:W-:Y:S03]  /*13190*/  MUFU.EX2 R118, R2 ;  /* 0x0000000200767308 */ /* 0x0003e60000000800 */
[C---:B------:R-:W-:Y:S08]  /*131a0*/  HMMA.16816.F32 R128, R8.reuse, R18, R84 ;  /* 0x000000120880723c */ /* 0x040ff00000001854 */
[----:B------:R-:W-:Y:S01]  /*131b0*/  HMMA.16816.F32 R124, R8, R16, R124 ;  /* 0x00000010087c723c */ /* 0x000fe2000000187c */
[----:B-1----:R-:W-:-:S07]  /*131c0*/  FFMA.FTZ R2, R169, c[0x0][0x2d0], -R6 ;  /* 0x0000b400a9027a23 */ /* 0x002fce0000010806 */
[----:B------:R-:W-:Y:S01]  /*131d0*/  HMMA.16816.F32 R84, R8, R26, R64 ;  /* 0x0000001a0854723c */ /* 0x000fe20000001840 */
[----:B------:R-:W-:Y:S01]  /*131e0*/  IMAD.MOV.U32 R169, RZ, RZ, R120 ;  /* 0x000000ffffa97224 */ /* 0x000fe200078e0078 */
[----:B------:R1:W-:Y:S01]  /*131f0*/  MUFU.EX2 R117, R2 ;  /* 0x0000000200757308 */ /* 0x0003e20000000800 */
[----:B------:R-:W-:Y:S02]  /*13200*/  IMAD.MOV.U32 R120, RZ, RZ, R108 ;  /* 0x000000ffff787224 */ /* 0x000fe400078e006c */
[----:B-1----:R-:W-:Y:S02]  /*13210*/  FFMA.FTZ R2, R170, c[0x0][0x2d0], -R6 ;  /* 0x0000b400aa027a23 */ /* 0x002fe40000010806 */
[----:B------:R-:W-:-:S03]  /*13220*/  IMAD.MOV.U32 R170, RZ, RZ, R107 ;  /* 0x000000ffffaa7224 */ /* 0x000fc600078e006b */
[----:B------:R1:W-:Y:S02]  /*13230*/  MUFU.EX2 R116, R2 ;  /* 0x0000000200747308 */ /* 0x0003e40000000800 */
[----:B-1----:R-:W-:Y:S02]  /*13240*/  FFMA.FTZ R2, R141, c[0x0][0x2d0], -R0 ;  /* 0x0000b4008d027a23 */ /* 0x002fe40000010800 */
[----:B------:R-:W-:Y:S04]  /*13250*/  HMMA.16816.F32 R140, R8, R12, R112 ;  /* 0x0000000c088c723c */ /* 0x000fe80000001870 */
[----:B------:R1:W-:Y:S03]  /*13260*/  MUFU.EX2 R110, R2 ;  /* 0x00000002006e7308 */ /* 0x0003e60000000800 */
[----:B------:R-:W-:Y:S01]  /*13270*/  IMAD.MOV.U32 R112, RZ, RZ, R109 ;  /* 0x000000ffff707224 */ /* 0x000fe200078e006d */
[----:B------:R-:W-:Y:S01]  /*13280*/  MOV R115, R106 ;  /* 0x0000006a00737202 */ /* 0x000fe20000000f00 */
[----:B------:R-:W-:Y:S01]  /*13290*/  IMAD.MOV.U32 R114, RZ, RZ, R154 ;  /* 0x000000ffff727224 */ /* 0x000fe200078e009a */
[----:B------:R-:W-:Y:S01]  /*132a0*/  MOV R154, R153 ;  /* 0x00000099009a7202 */ /* 0x000fe20000000f00 */
[----:B------:R-:W-:-:S02]  /*132b0*/  IMAD.MOV.U32 R153, RZ, RZ, R152 ;  /* 0x000000ffff997224 */ /* 0x000fc400078e0098 */
[----:B------:R-:W-:Y:S02]  /*132c0*/  IMAD.MOV.U32 R152, RZ, RZ, R151 ;  /* 0x000000ffff987224 */ /* 0x000fe400078e0097 */
[----:B------:R-:W-:Y:S02]  /*132d0*/  IMAD.MOV.U32 R151, RZ, RZ, R104 ;  /* 0x000000ffff977224 */ /* 0x000fe400078e0068 */
[----:B------:R-:W-:Y:S02]  /*132e0*/  IMAD.MOV.U32 R113, RZ, RZ, R155 ;  /* 0x000000ffff717224 */ /* 0x000fe400078e009b */
[----:B-1----:R-:W-:Y:S02]  /*132f0*/  FFMA.FTZ R2, R144, c[0x0][0x2d0], -R0 ;  /* 0x0000b40090027a23 */ /* 0x002fe40000010800 */
[----:B------:R-:W-:Y:S02]  /*13300*/  IMAD.MOV.U32 R155, RZ, RZ, R132 ;  /* 0x000000ffff9b7224 */ /* 0x000fe400078e0084 */
[----:B------:R1:W2:Y:S01]  /*13310*/  MUFU.EX2 R109, R2 ;  /* 0x00000002006d7308 */ /* 0x0002a20000000800 */
[----:B------:R-:W-:Y:S01]  /*13320*/  IMAD.MOV.U32 R132, RZ, RZ, R150 ;  /* 0x000000ffff847224 */ /* 0x000fe200078e0096 */
[----:B------:R-:W-:-:S02]  /*13330*/  MOV R150, R146 ;  /* 0x0000009200967202 */ /* 0x000fc40000000f00 */
[C---:B------:R-:W-:Y:S08]  /*13340*/  HMMA.16816.F32 R144, R8.reuse, R14, R76 ;  /* 0x0000000e0890723c */ /* 0x040ff0000000184c */
[----:B------:R-:W-:Y:S01]  /*13350*/  HMMA.16816.F32 R76, R8, R34, R60 ;  /* 0x00000022084c723c */ /* 0x000fe2000000183c */
[----:B-1----:R-:W-:Y:S02]  /*13360*/  FFMA.FTZ R2, R148, c[0x0][0x2d0], -R0 ;  /* 0x0000b40094027a23 */ /* 0x002fe40000010800 */
[----:B------:R-:W-:-:S04]  /*13370*/  IMAD.MOV.U32 R148, RZ, RZ, R105 ;  /* 0x000000ffff947224 */ /* 0x000fc800078e0069 */
[----:B------:R-:W-:Y:S01]  /*13380*/  F2FP.PACK_AB R8, R195, R199 ;  /* 0x000000c7c308723e */ /* 0x000fe200000000ff */
[----:B------:R1:W-:Y:S01]  /*13390*/  MUFU.EX2 R108, R2 ;  /* 0x00000002006c7308 */ /* 0x0003e20000000800 */
[----:B--2---:R-:W-:Y:S02]  /*133a0*/  F2FP.PACK_AB R9, R109, R110 ;  /* 0x0000006e6d09723e */ /* 0x004fe400000000ff */
[----:B------:R-:W-:Y:S01]  /*133b0*/  F2FP.PACK_AB R10, R184, R193 ;  /* 0x000000c1b80a723e */ /* 0x000fe200000000ff */
[----:B-1----:R-:W-:Y:S02]  /*133c0*/  FFMA.FTZ R2, R149, c[0x0][0x2d0], -R0 ;  /* 0x0000b40095027a23 */ /* 0x002fe40000010800 */
[----:B------:R-:W-:Y:S01]  /*133d0*/  IMAD.MOV.U32 R149, RZ, RZ, R139 ;  /* 0x000000ffff957224 */ /* 0x000fe200078e008b */
[----:B------:R-:W-:Y:S01]  /*133e0*/  MOV R139, R111 ;  /* 0x0000006f008b7202 */ /* 0x000fe20000000f00 */
        /* <DEDUP_REMOVED lines=10> */
[----:B------:R-:W-:Y:S01]  /*13490*/  HMMA.16816.F32 R64, R8, R16, R48 ;  /* 0x000000100840723c */ /* 0x000fe20000001830 */
[----:B------:R-:W2:Y:S01]  /*134a0*/  LDSM.16.MT88.4 R16, [R227+0x2100] ;  /* 0x00210000e310783b */ /* 0x000ea20000004200 */
[----:B------:R-:W-:Y:S02]  /*134b0*/  IMAD.MOV.U32 R149, RZ, RZ, R112 ;  /* 0x000000ffff957224 */ /* 0x000fe400078e0070 */
[----:B------:R-:W-:Y:S02]  /*134c0*/  IMAD.MOV.U32 R112, RZ, RZ, R114 ;  /* 0x000000ffff707224 */ /* 0x000fe400078e0072 */
[----:B------:R-:W-:-:S02]  /*134d0*/  IMAD.MOV.U32 R114, RZ, RZ, R119 ;  /* 0x000000ffff727224 */ /* 0x000fc400078e0077 */
[----:B------:R-:W-:Y:S01]  /*134e0*/  HMMA.16816.F32 R48, R8, R14, R36 ;  /* 0x0000000e0830723c */ /* 0x000fe20000001824 */
[----:B------:R-:W-:Y:S01]  /*134f0*/  FFMA.FTZ R4, R4, c[0x0][0x2d0], -R6 ;  /* 0x0000b40004047a23 */ /* 0x000fe20000010806 */
[----:B------:R-:W-:Y:S01]  /*13500*/  UIMAD.WIDE.U32 UR24, UR17, UR4, URZ ;  /* 0x00000004111872a5 */ /* 0x000fe2000f8e003f */
[----:B------:R3:W5:Y:S01]  /*13510*/  LDL.LU R119, [R1+0x40] ;  /* 0x0000400001777983 */ /* 0x0007620000300800 */
[----:B-1----:R-:W-:-:S04]  /*13520*/  FFMA.FTZ R2, R172, c[0x0][0x2d0], -R5 ;  /* 0x0000b400ac027a23 */ /* 0x002fc80000010805 */
[C---:B------:R-:W-:Y:S01]  /*13530*/  HMMA.16816.F32 R52, R8.reuse, R12, R40 ;  /* 0x0000000c0834723c */ /* 0x040fe20000001828 */
[----:B------:R-:W1:Y:S01]  /*13540*/  LDSM.16.MT88.4 R12, [R225+0x2100] ;  /* 0x00210000e10c783b */ /* 0x000e620000004200 */
[----:B------:R4:W2:Y:S06]  /*13550*/  MUFU.EX2 R106, R2 ;  /* 0x00000002006a7308 */ /* 0x0008ac0000000800 */
[C---:B------:R-:W-:Y:S01]  /*13560*/  HMMA.16816.F32 R36, R8.reuse, R24, R28 ;  /* 0x000000180824723c */ /* 0x040fe2000000181c */
[----:B------:R-:W1:Y:S07]  /*13570*/  LDSM.16.MT88.4 R28, [R226+0x2100] ;  /* 0x00210000e21c783b */ /* 0x000e6e0000004200 */
[----:B------:R-:W-:Y:S01]  /*13580*/  HMMA.16816.F32 R32, R8, R34, R88 ;  /* 0x000000220820723c */ /* 0x000fe20000001858 */
[----:B----4-:R-:W-:-:S04]  /*13590*/  FFMA.FTZ R2, R174, c[0x0][0x2d0], -R5 ;  /* 0x0000b400ae027a23 */ /* 0x010fc80000010805 */
[----:B------:R4:W-:Y:S03]  /*135a0*/  MUFU.EX2 R104, R2 ;  /* 0x0000000200687308 */ /* 0x0009e60000000800 */
[----:B------:R-:W-:Y:S01]  /*135b0*/  HMMA.16816.F32 R40, R8, R26, R56 ;  /* 0x0000001a0828723c */ /* 0x000fe20000001838 */
[----:B------:R-:W1:Y:S06]  /*135c0*/  LDSM.16.MT88.4 R24, [R224+0x2900] ;  /* 0x00290000e018783b */ /* 0x000e6c0000004200 */
[----:B--2---:R-:W-:Y:S01]  /*135d0*/  F2FP.PACK_AB R8, R106, R105 ;  /* 0x000000696a08723e */ /* 0x004fe200000000ff */
[----:B----4-:R-:W-:-:S04]  /*135e0*/  FFMA.FTZ R2, R175, c[0x0][0x2d0], -R5 ;  /* 0x0000b400af027a23 */ /* 0x010fc80000010805 */
[----:B------:R2:W4:Y:S02]  /*135f0*/  MUFU.EX2 R103, R2 ;  /* 0x0000000200677308 */ /* 0x0005240000000800 */
[----:B--2---:R-:W-:Y:S01]  /*13600*/  FFMA.FTZ R2, R162, c[0x0][0x2d0], -R3 ;  /* 0x0000b400a2027a23 */ /* 0x004fe20000010803 */
[----:B----4-:R-:W-:-:S05]  /*13610*/  F2FP.PACK_AB R10, R103, R104 ;  /* 0x00000068670a723e */ /* 0x010fca00000000ff */
[----:B------:R2:W-:Y:S02]  /*13620*/  MUFU.EX2 R102, R2 ;  /* 0x0000000200667308 */ /* 0x0005e40000000800 */
[----:B--2---:R-:W-:-:S06]  /*13630*/  FFMA.FTZ R2, R163, c[0x0][0x2d0], -R3 ;  /* 0x0000b400a3027a23 */ /* 0x004fcc0000010803 */
        /* <DEDUP_REMOVED lines=9> */
[C---:B------:R-:W-:Y:S08]  /*136d0*/  HMMA.16816.F32 R124, R8.reuse, R20, R124 ;  /* 0x00000014087c723c */ /* 0x040ff0000000187c */
[----:B------:R-:W-:Y:S01]  /*136e0*/  HMMA.16816.F32 R128, R8, R22, R128 ;  /* 0x000000160880723c */ /* 0x000fe20000001880 */
[----:B--2---:R-:W-:-:S04]  /*136f0*/  FFMA.FTZ R2, R161, c[0x0][0x2d0], -R0 ;  /* 0x0000b400a1027a23 */ /* 0x004fc80000010800 */
[----:B------:R2:W4:Y:S03]  /*13700*/  MUFU.EX2 R97, R2 ;  /* 0x0000000200617308 */ /* 0x0005260000000800 */
[C---:B------:R-:W-:Y:S08]  /*13710*/  HMMA.16816.F32 R140, R8.reuse, R16, R140 ;  /* 0x00000010088c723c */ /* 0x040ff0000000188c */
[----:B------:R-:W-:Y:S01]  /*13720*/  HMMA.16816.F32 R144, R8, R18, R144 ;  /* 0x000000120890723c */ /* 0x000fe20000001890 */
[----:B--2---:R-:W-:-:S07]  /*13730*/  FFMA.FTZ R2, R164, c[0x0][0x2d0], -R0 ;  /* 0x0000b400a4027a23 */ /* 0x004fce0000010800 */
[C---:B-1----:R-:W-:Y:S01]  /*13740*/  HMMA.16816.F32 R156, R8.reuse, R12, R156 ;  /* 0x0000000c089c723c */ /* 0x042fe2000000189c */
[----:B------:R1:W-:Y:S07]  /*13750*/  MUFU.EX2 R96, R2 ;  /* 0x0000000200607308 */ /* 0x0003ee0000000800 */
[C---:B------:R-:W-:Y:S08]  /*13760*/  HMMA.16816.F32 R84, R8.reuse, R14, R84 ;  /* 0x0000000e0854723c */ /* 0x040ff00000001854 */
[----:B------:R-:W-:Y:S01]  /*13770*/  HMMA.16816.F32 R80, R8, R28, R80 ;  /* 0x0000001c0850723c */ /* 0x000fe20000001850 */
[----:B-1----:R-:W-:-:S04]  /*13780*/  FFMA.FTZ R2, R167, c[0x0][0x2d0], -R0 ;  /* 0x0000b400a7027a23 */ /* 0x002fc80000010800 */
        /* <DEDUP_REMOVED lines=12> */
[----:B------:R1:W4:Y:S02]  /*13850*/  MUFU.EX2 R93, R2 ;  /* 0x00000002005d7308 */ /* 0x0003240000000800 */
[C---:B------:R-:W-:Y:S08]  /*13860*/  HMMA.16816.F32 R52, R8.reuse, R16, R52 ;  /* 0x000000100834723c */ /* 0x040ff00000001834 */
[----:B------:R-:W-:Y:S01]  /*13870*/  HMMA.16816.F32 R48, R8, R18, R48 ;  /* 0x000000120830723c */ /* 0x000fe20000001830 */
[----:B------:R-:W2:Y:S01]  /*13880*/  LDSM.16.MT88.4 R16, [R225+0x2900] ;  /* 0x00290000e110783b */ /* 0x000ea20000004200 */
[----:B-1----:R-:W-:-:S06]  /*13890*/  FFMA.FTZ R2, R213, c[0x0][0x2d0], -R5 ;  /* 0x0000b400d5027a23 */ /* 0x002fcc0000010805 */
[C---:B------:R-:W-:Y:S01]  /*138a0*/  HMMA.16816.F32 R36, R8.reuse, R12, R36 ;  /* 0x0000000c0824723c */ /* 0x040fe20000001824 */
[----:B------:R1:W-:Y:S07]  /*138b0*/  MUFU.EX2 R92, R2 ;  /* 0x00000002005c7308 */ /* 0x0003ee0000000800 */
[C---:B------:R-:W-:Y:S01]  /*138c0*/  HMMA.16816.F32 R40, R8.reuse, R14, R40 ;  /* 0x0000000e0828723c */ /* 0x040fe20000001828 */
[----:B------:R-:W2:Y:S07]  /*138d0*/  LDSM.16.MT88.4 R12, [R226+0x2900] ;  /* 0x00290000e20c783b */ /* 0x000eae0000004200 */
        /* <DEDUP_REMOVED lines=12> */
[----:B-1----:R-:W-:Y:S02]  /*139a0*/  FFMA.FTZ R2, R173, c[0x0][0x2d0], -R6 ;  /* 0x0000b400ad027a23 */ /* 0x002fe40000010806 */
[----:B------:R-:W-:Y:S01]  /*139b0*/  IMAD.MOV.U32 R173, RZ, RZ, R148 ;  /* 0x000000ffffad7224 */ /* 0x000fe200078e0094 */
[----:B------:R-:W-:Y:S01]  /*139c0*/  MOV R148, R113 ;  /* 0x0000007100947202 */ /* 0x000fe20000000f00 */
[----:B------:R-:W-:Y:S02]  /*139d0*/  IMAD.MOV.U32 R113, RZ, RZ, R74 ;  /* 0x000000ffff717224 */ /* 0x000fe400078e004a */
[----:B------:R1:W-:Y:S02]  /*139e0*/  MUFU.EX2 R74, R2 ;  /* 0x00000002004a7308 */ /* 0x0003e40000000800 */
[----:B-1----:R-:W-:-:S02]  /*139f0*/  FFMA.FTZ R2, R171, c[0x0][0x2d0], -R6 ;  /* 0x0000b400ab027a23 */ /* 0x002fc40000010806 */
[----:B------:R-:W-:Y:S01]  /*13a00*/  IMAD.MOV.U32 R171, RZ, RZ, R173 ;  /* 0x000000ffffab7224 */ /* 0x000fe200078e00ad */
[----:B------:R-:W-:Y:S01]  /*13a10*/  MOV R173, R149 ;  /* 0x0000009500ad7202 */ /* 0x000fe20000000f00 */
[----:B------:R-:W-:Y:S02]  /*13a20*/  IMAD.MOV.U32 R149, RZ, RZ, R148 ;  /* 0x000000ffff957224 */ /* 0x000fe400078e0094 */
[----:B------:R-:W-:Y:S02]  /*13a30*/  IMAD.MOV.U32 R148, RZ, RZ, R112 ;  /* 0x000000ffff947224 */ /* 0x000fe400078e0070 */
[----:B------:R-:W-:Y:S02]  /*13a40*/  IMAD.MOV.U32 R112, RZ, RZ, R113 ;  /* 0x000000ffff707224 */ /* 0x000fe400078e0071 */
[----:B------:R-:W-:Y:S01]  /*13a50*/  IMAD.MOV.U32 R113, RZ, RZ, R114 ;  /* 0x000000ffff717224 */ /* 0x000fe200078e0072 */
[----:B------:R-:W-:Y:S01]  /*13a60*/  MOV R114, R139 ;  /* 0x0000008b00727202 */ /* 0x000fe20000000f00 */
[----:B------:R-:W-:-:S02]  /*13a70*/  IMAD.MOV.U32 R139, RZ, RZ, R69 ;  /* 0x000000ffff8b7224 */ /* 0x000fc400078e0045 */
[----:B------:R1:W1:Y:S02]  /*13a80*/  MUFU.EX2 R69, R2 ;  /* 0x0000000200457308 */ /* 0x0002640000000800 */
[----:B-1----:R-:W-:Y:S02]  /*13a90*/  FFMA.FTZ R2, R171, c[0x0][0x2d0], -R6 ;  /* 0x0000b400ab027a23 */ /* 0x002fe40000010806 */
[----:B------:R-:W-:Y:S02]  /*13aa0*/  IMAD.MOV.U32 R171, RZ, RZ, R173 ;  /* 0x000000ffffab7224 */ /* 0x000fe400078e00ad */
[----:B------:R-:W-:Y:S02]  /*13ab0*/  IMAD.MOV.U32 R173, RZ, RZ, R149 ;  /* 0x000000ffffad7224 */ /* 0x000fe400078e0095 */
[----:B------:R-:W-:Y:S01]  /*13ac0*/  IMAD.MOV.U32 R149, RZ, RZ, R112 ;  /* 0x000000ffff957224 */ /* 0x000fe200078e0070 */
[----:B------:R-:W-:Y:S01]  /*13ad0*/  MOV R112, R113 ;  /* 0x0000007100707202 */ /* 0x000fe20000000f00 */
[----:B------:R-:W-:-:S02]  /*13ae0*/  IMAD.MOV.U32 R113, RZ, RZ, R114 ;  /* 0x000000ffff717224 */ /* 0x000fc400078e0072 */
[----:B------:R-:W-:Y:S02]  /*13af0*/  IMAD.MOV.U32 R114, RZ, RZ, R115 ;  /* 0x000000ffff727224 */ /* 0x000fe400078e0073 */
[----:B------:R-:W-:Y:S02]  /*13b00*/  IMAD.MOV.U32 R115, RZ, RZ, R170 ;  /* 0x000000ffff737224 */ /* 0x000fe400078e00aa */
[----:B------:R-:W-:Y:S01]  /*13b10*/  IMAD.MOV.U32 R170, RZ, RZ, R169 ;  /* 0x000000ffffaa7224 */ /* 0x000fe200078e00a9 */
[----:B------:R-:W-:Y:S02]  /*13b20*/  MOV R169, R68 ;  /* 0x0000004400a97202 */ /* 0x000fe40000000f00 */
[----:B------:R1:W-:Y:S02]  /*13b30*/  MUFU.EX2 R68, R2 ;  /* 0x0000000200447308 */ /* 0x0003e40000000800 */
[----:B-1----:R-:W-:-:S06]  /*13b40*/  FFMA.FTZ R2, R171, c[0x0][0x2d0], -R6 ;  /* 0x0000b400ab027a23 */ /* 0x002fcc0000010806 */
[----:B------:R1:W-:Y:S02]  /*13b50*/  MUFU.EX2 R59, R2 ;  /* 0x00000002003b7308 */ /* 0x0003e40000000800 */
[----:B-1----:R-:W-:-:S06]  /*13b60*/  FFMA.FTZ R2, R180, c[0x0][0x2d0], -R0 ;  /* 0x0000b400b4027a23 */ /* 0x002fcc0000010800 */
[----:B------:R1:W-:Y:S02]  /*13b70*/  MUFU.EX2 R58, R2 ;  /* 0x00000002003a7308 */ /* 0x0003e40000000800 */
[----:B-1----:R-:W-:-:S06]  /*13b80*/  FFMA.FTZ R2, R181, c[0x0][0x2d0], -R0 ;  /* 0x0000b400b5027a23 */ /* 0x002fcc0000010800 */
[----:B------:R1:W1:Y:S02]  /*13b90*/  MUFU.EX2 R57, R2 ;  /* 0x0000000200397308 */ /* 0x0002640000000800 */
[----:B-1----:R-:W-:-:S06]  /*13ba0*/  FFMA.FTZ R2, R182, c[0x0][0x2d0], -R0 ;  /* 0x0000b400b6027a23 */ /* 0x002fcc0000010800 */
[----:B------:R1:W-:Y:S01]  /*13bb0*/  MUFU.EX2 R56, R2 ;  /* 0x0000000200387308 */ /* 0x0003e20000000800 */
[----:B----4-:R-:W-:Y:S02]  /*13bc0*/  F2FP.PACK_AB R8, R93, R94 ;  /* 0x0000005e5d08723e */ /* 0x010fe400000000ff */
[----:B------:R-:W-:Y:S01]  /*13bd0*/  F2FP.PACK_AB R9, R89, R90 ;  /* 0x0000005a5909723e */ /* 0x000fe200000000ff */
[----:B-1----:R-:W-:-:S04]  /*13be0*/  FFMA.FTZ R2, R183, c[0x0][0x2d0], -R0 ;  /* 0x0000b400b7027a23 */ /* 0x002fc80000010800 */
[----:B------:R1:W4:Y:S01]  /*13bf0*/  MUFU.EX2 R31, R2 ;  /* 0x00000002001f7308 */ /* 0x0003220000000800 */
[----:B------:R-:W-:Y:S02]  /*13c00*/  F2FP.PACK_AB R10, R91, R92 ;  /* 0x0000005c5b0a723e */ /* 0x000fe400000000ff */
[----:B------:R-:W-:Y:S01]  /*13c10*/  F2FP.PACK_AB R11, R88, R75 ;  /* 0x0000004b580b723e */ /* 0x000fe200000000ff */
[----:B-1----:R-:W-:-:S04]  /*13c20*/  FFMA.FTZ R2, R173, c[0x0][0x2d0], -R5 ;  /* 0x0000b400ad027a23 */ /* 0x002fc80000010805 */
[----:B------:R1:W-:Y:S02]  /*13c30*/  MUFU.EX2 R29, R2 ;  /* 0x00000002001d7308 */ /* 0x0003e40000000800 */
[C---:B------:R-:W-:Y:S08]  /*13c40*/  HMMA.16816.F32 R124, R8.reuse, R24, R124 ;  /* 0x00000018087c723c */ /* 0x040ff0000000187c */
[----:B------:R-:W-:Y:S01]  /*13c50*/  HMMA.16816.F32 R128, R8, R26, R128 ;  /* 0x0000001a0880723c */ /* 0x000fe20000001880 */
[----:B-1----:R-:W-:-:S07]  /*13c60*/  FFMA.FTZ R2, R149, c[0x0][0x2d0], -R5 ;  /* 0x0000b40095027a23 */ /* 0x002fce0000010805 */
[C---:B--2---:R-:W-:Y:S01]  /*13c70*/  HMMA.16816.F32 R140, R8.reuse, R20, R140 ;  /* 0x00000014088c723c */ /* 0x044fe2000000188c */
[----:B------:R1:W-:Y:S07]  /*13c80*/  MUFU.EX2 R30, R2 ;  /* 0x00000002001e7308 */ /* 0x0003ee0000000800 */
[C---:B------:R-:W-:Y:S08]  /*13c90*/  HMMA.16816.F32 R144, R8.reuse, R22, R144 ;  /* 0x000000160890723c */ /* 0x040ff00000001890 */
[----:B------:R-:W-:Y:S01]  /*13ca0*/  HMMA.16816.F32 R156, R8, R16, R156 ;  /* 0x00000010089c723c */ /* 0x000fe2000000189c */
[----:B-1----:R-:W-:-:S07]  /*13cb0*/  FFMA.FTZ R2, R148, c[0x0][0x2d0], -R5 ;  /* 0x0000b40094027a23 */ /* 0x002fce0000010805 */
[C---:B------:R-:W-:Y:S01]  /*13cc0*/  HMMA.16816.F32 R160, R8.reuse, R18, R84 ;  /* 0x0000001208a0723c */ /* 0x040fe20000001854 */
[----:B------:R1:W-:Y:S07]  /*13cd0*/  MUFU.EX2 R28, R2 ;  /* 0x00000002001c7308 */ /* 0x0003ee0000000800 */
[C---:B------:R-:W-:Y:S08]  /*13ce0*/  HMMA.16816.F32 R80, R8.reuse, R12, R80 ;  /* 0x0000000c0850723c */ /* 0x040ff00000001850 */
[----:B------:R-:W-:Y:S01]  /*13cf0*/  HMMA.16816.F32 R76, R8, R14, R76 ;  /* 0x0000000e084c723c */ /* 0x000fe2000000184c */
[----:B-1----:R-:W-:-:S06]  /*13d00*/  FFMA.FTZ R2, R112, c[0x0][0x2d0], -R5 ;  /* 0x0000b40070027a23 */ /* 0x002fcc0000010805 */
[----:B------:R-:W-:Y:S02]  /*13d10*/  F2FP.PACK_AB R8, R69, R74 ;  /* 0x0000004a4508723e */ /* 0x000fe400000000ff */
[----:B------:R-:W-:Y:S02]  /*13d20*/  F2FP.PACK_AB R9, R57, R58 ;  /* 0x0000003a3909723e */ /* 0x000fe400000000ff */
[----:B------:R-:W-:Y:S02]  /*13d30*/  F2FP.PACK_AB R10, R59, R68 ;  /* 0x000000443b0a723e */ /* 0x000fe400000000ff */
[----:B----4-:R-:W-:Y:S01]  /*13d40*/  F2FP.PACK_AB R11, R31, R56 ;  /* 0x000000381f0b723e */ /* 0x010fe200000000ff */
[----:B------:R-:W-:Y:S01]  /*13d50*/  IMAD.MOV.U32 R175, RZ, RZ, R113 ;  /* 0x000000ffffaf7224 */ /* 0x000fe200078e0071 */
[----:B------:R-:W-:-:S05]  /*13d60*/  MOV R113, R169 ;  /* 0x000000a900717202 */ /* 0x000fca0000000f00 */
[----:B------:R-:W-:Y:S01]  /*13d70*/  HMMA.16816.F32 R64, R8, R24, R64 ;  /* 0x000000180840723c */ /* 0x000fe20000001840 */
[----:B------:R1:W-:Y:S01]  /*13d80*/  MUFU.EX2 R25, R2 ;  /* 0x0000000200197308 */ /* 0x0003e20000000800 */
[----:B------:R-:W-:Y:S02]  /*13d90*/  IMAD.MOV.U32 R148, RZ, RZ, R115 ;  /* 0x000000ffff947224 */ /* 0x000fe400078e0073 */
[----:B------:R-:W-:Y:S02]  /*13da0*/  IMAD.MOV.U32 R149, RZ, RZ, R114 ;  /* 0x000000ffff957224 */ /* 0x000fe400078e0072 */
[----:B------:R-:W-:Y:S02]  /*13db0*/  IMAD.MOV.U32 R112, RZ, RZ, R170 ;  /* 0x000000ffff707224 */ /* 0x000fe400078e00aa */
[----:B------:R-:W-:Y:S02]  /*13dc0*/  IMAD.MOV.U32 R115, RZ, RZ, R154 ;  /* 0x000000ffff737224 */ /* 0x000fe400078e009a */
[----:B------:R-:W-:-:S02]  /*13dd0*/  IMAD.MOV.U32 R114, RZ, RZ, R165 ;  /* 0x000000ffff727224 */ /* 0x000fc400078e00a5 */
[----:B------:R-:W-:Y:S02]  /*13de0*/  IMAD.MOV.U32 R170, RZ, RZ, R155 ;  /* 0x000000ffffaa7224 */ /* 0x000fe400078e009b */
[----:B-1----:R-:W-:Y:S02]  /*13df0*/  FFMA.FTZ R2, R250, c[0x0][0x2d0], -R3 ;  /* 0x0000b400fa027a23 */ /* 0x002fe40000010803 */
[----:B------:R-:W-:Y:S02]  /*13e00*/  IMAD.MOV.U32 R154, RZ, RZ, R152 ;  /* 0x000000ffff9a7224 */ /* 0x000fe400078e0098 */
[----:B------:R1:W-:Y:S01]  /*13e10*/  MUFU.EX2 R24, R2 ;  /* 0x0000000200187308 */ /* 0x0003e20000000800 */
[----:B------:R-:W-:Y:S01]  /*13e20*/  IMAD.MOV.U32 R169, RZ, RZ, R153 ;  /* 0x000000ffffa97224 */ /* 0x000fe200078e0099 */
[----:B------:R-:W-:Y:S01]  /*13e30*/  HMMA.16816.F32 R48, R8, R22, R48 ;  /* 0x000000160830723c */ /* 0x000fe20000001830 */
[----:B------:R-:W-:Y:S01]  /*13e40*/  IMAD.MOV.U32 R155, RZ, RZ, R150 ;  /* 0x000000ffff9b7224 */ /* 0x000fe200078e0096 */
[----:B------:R-:W-:Y:S01]  /*13e50*/  MOV R150, R134 ;  /* 0x0000008600967202 */ /* 0x000fe20000000f00 */
[----:B------:R-:W-:-:S02]  /*13e60*/  IMAD.MOV.U32 R152, RZ, RZ, R135 ;  /* 0x000000ffff987224 */ /* 0x000fc400078e0087 */
[----:B------:R-:W-:Y:S02]  /*13e70*/  IMAD.MOV.U32 R153, RZ, RZ, R151 ;  /* 0x000000ffff997224 */ /* 0x000fe400078e0097 */
[----:B------:R-:W-:Y:S01]  /*13e80*/  IMAD.MOV.U32 R171, RZ, RZ, R113 ;  /* 0x000000ffffab7224 */ /* 0x000fe200078e0071 */
[----:B------:R-:W-:Y:S01]  /*13e90*/  MOV R173, R114 ;  /* 0x0000007200ad7202 */ /* 0x000fe20000000f00 */
[----:B------:R-:W-:Y:S02]  /*13ea0*/  IMAD.MOV.U32 R113, RZ, RZ, R170 ;  /* 0x000000ffff717224 */ /* 0x000fe400078e00aa */
[----:B-1----:R-:W-:Y:S01]  /*13eb0*/  FFMA.FTZ R2, R248, c[0x0][0x2d0], -R3 ;  /* 0x0000b400f8027a23 */ /* 0x002fe20000010803 */
[----:B------:R-:W-:Y:S01]  /*13ec0*/  MOV R170, R154 ;  /* 0x0000009a00aa7202 */ /* 0x000fe20000000f00 */
[----:B------:R-:W-:Y:S02]  /*13ed0*/  IMAD.MOV.U32 R151, RZ, RZ, R133 ;  /* 0x000000ffff977224 */ /* 0x000fe400078e0085 */
[----:B------:R1:W-:Y:S01]  /*13ee0*/  MUFU.EX2 R23, R2 ;  /* 0x0000000200177308 */ /* 0x0003e20000000800 */
[----:B------:R-:W-:-:S02]  /*13ef0*/  IMAD.MOV.U32 R114, RZ, RZ, R169 ;  /* 0x000000ffff727224 */ /* 0x000fc400078e00a9 */
[----:B------:R-:W-:Y:S02]  /*13f00*/  IMAD.MOV.U32 R154, RZ, RZ, R152 ;  /* 0x000000ffff9a7224 */ /* 0x000fe400078e0098 */
[----:B------:R-:W-:Y:S02]  /*13f10*/  IMAD.MOV.U32 R174, RZ, RZ, R148 ;  /* 0x000000ffffae7224 */ /* 0x000fe400078e0094 */
[----:B------:R-:W-:Y:S01]  /*13f20*/  IMAD.MOV.U32 R169, RZ, RZ, R153 ;  /* 0x000000ffffa97224 */ /* 0x000fe200078e0099 */
[----:B------:R-:W-:Y:S01]  /*13f30*/  HMMA.16816.F32 R52, R8, R20, R52 ;  /* 0x000000140834723c */ /* 0x000fe20000001834 */
[----:B------:R-:W-:Y:S02]  /*13f40*/  IMAD.MOV.U32 R153, RZ, RZ, R150 ;  /* 0x000000ffff997224 */ /* 0x000fe400078e0096 */
[----:B------:R-:W-:Y:S02]  /*13f50*/  IMAD.MOV.U32 R152, RZ, RZ, R151 ;  /* 0x000000ffff987224 */ /* 0x000fe400078e0097 */
[----:B-1----:R-:W-:-:S02]  /*13f60*/  FFMA.FTZ R2, R149, c[0x0][0x2d0], -R3 ;  /* 0x0000b40095027a23 */ /* 0x002fc40000010803 */
[----:B------:R-:W-:Y:S02]  /*13f70*/  FFMA.FTZ R3, R175, c[0x0][0x2d0], -R3 ;  /* 0x0000b400af037a23 */ /* 0x000fe40000010803 */
[----:B------:R-:W-:Y:S01]  /*13f80*/  IMAD.MOV.U32 R172, RZ, RZ, R112 ;  /* 0x000000ffffac7224 */ /* 0x000fe200078e0070 */
[----:B------:R-:W-:Y:S01]  /*13f90*/  MOV R165, R132 ;  /* 0x0000008400a57202 */ /* 0x000fe20000000f00 */
[----:B------:R1:W-:Y:S01]  /*13fa0*/  MUFU.EX2 R21, R3 ;  /* 0x0000000300157308 */ /* 0x0003e20000000800 */
[----:B------:R-:W-:Y:S01]  /*13fb0*/  IMAD.MOV.U32 R213, RZ, RZ, R170 ;  /* 0x000000ffffd57224 */ /* 0x000fe200078e00aa */
[----:B------:R-:W-:Y:S01]  /*13fc0*/  MOV R170, R154 ;  /* 0x0000009a00aa7202 */ /* 0x000fe20000000f00 */
[----:B------:R-:W-:Y:S01]  /*13fd0*/  IMAD.MOV.U32 R154, RZ, RZ, R153 ;  /* 0x000000ffff9a7224 */ /* 0x000fe200078e0099 */
[C---:B------:R-:W-:Y:S01]  /*13fe0*/  HMMA.16816.F32 R44, R8.reuse, R12, R44 ;  /* 0x0000000c082c723c */ /* 0x040fe2000000182c */
[----:B------:R-:W-:Y:S01]  /*13ff0*/  IMAD.MOV.U32 R153, RZ, RZ, R152 ;  /* 0x000000ffff997224 */ /* 0x000fe200078e0098 */
[----:B------:R-:W-:Y:S01]  /*14000*/  @UP2 UMOV UR19, UR25 ;  /* 0x0000001900132c82 */ /* 0x000fe20008000000 */
[----:B------:R-:W-:Y:S01]  /*14010*/  IMAD.MOV.U32 R152, RZ, RZ, R139 ;  /* 0x000000ffff987224 */ /* 0x000fe200078e008b */
[----:B------:R2:W-:Y:S01]  /*14020*/  MUFU.EX2 R22, R2 ;  /* 0x0000000200167308 */ /* 0x0005e20000000800 */
[----:B------:R-:W-:Y:S01]  /*14030*/  IMAD.MOV.U32 R139, RZ, RZ, R120 ;  /* 0x000000ffff8b7224 */ /* 0x000fe200078e0078 */
[----:B------:R-:W-:Y:S01]  /*14040*/  MOV R120, R7 ;  /* 0x0000000700787202 */ /* 0x000fe20000000f00 */
[----:B------:R-:W-:Y:S01]  /*14050*/  FFMA.FTZ R5, R173, c[0x0][0x2d0], -R0 ;  /* 0x0000b400ad057a23 */ /* 0x000fe20000010800 */
[----:B------:R-:W-:Y:S01]  /*14060*/  HMMA.16816.F32 R32, R8, R14, R32 ;  /* 0x0000000e0820723c */ /* 0x000fe20000001820 */
[----:B------:R-:W-:Y:S01]  /*14070*/  IMAD.MOV.U32 R112, RZ, RZ, R115 ;  /* 0x000000ffff707224 */ /* 0x000fe200078e0073 */
[----:B------:R-:W4:Y:S01]  /*14080*/  LDSM.16.MT88.4 R132, [R224+0x3100] ;  /* 0x00310000e084783b */ /* 0x000f220000004200 */
[----:B-1----:R-:W-:-:S02]  /*14090*/  FFMA.FTZ R3, R174, c[0x0][0x2d0], -R6 ;  /* 0x0000b400ae037a23 */ /* 0x002fc40000010806 */
[----:B------:R-:W-:Y:S01]  /*140a0*/  FFMA.FTZ R7, R249, c[0x0][0x2d0], -R0 ;  /* 0x0000b400f9077a23 */ /* 0x000fe20000010800 */
[----:B------:R-:W1:Y:S01]  /*140b0*/  LDSM.16.MT88.4 R148, [R227+0x3100] ;  /* 0x00310000e394783b */ /* 0x000e620000004200 */
[----:B------:R3:W1:Y:S01]  /*140c0*/  MUFU.EX2 R20, R3 ;  /* 0x0000000300147308 */ /* 0x0006620000000800 */
[----:B------:R-:W-:Y:S02]  /*140d0*/  FADD.FTZ R12, R221, R211 ;  /* 0x000000d3dd0c7221 */ /* 0x000fe40000010000 */
[----:B--2---:R-:W-:Y:S01]  /*140e0*/  FFMA.FTZ R2, R172, c[0x0][0x2d0], -R6 ;  /* 0x0000b400ac027a23 */ /* 0x004fe20000010806 */
[----:B------:R-:W-:Y:S01]  /*140f0*/  HMMA.16816.F32 R60, R8, R26, R60 ;  /* 0x0000001a083c723c */ /* 0x000fe2000000183c */
[----:B------:R-:W-:-:S03]  /*14100*/  IMAD.MOV.U32 R115, RZ, RZ, R165 ;  /* 0x000000ffff737224 */ /* 0x000fc600078e00a5 */
[----:B------:R2:W-:Y:S04]  /*14110*/  MUFU.EX2 R14, R4 ;  /* 0x00000004000e7308 */ /* 0x0005e80000000800 */
[----:B------:R-:W-:Y:S01]  /*14120*/  HMMA.16816.F32 R36, R8, R16, R36 ;  /* 0x000000100824723c */ /* 0x000fe20000001824 */
[----:B---3--:R-:W-:-:S03]  /*14130*/  FFMA.FTZ R3, R171, c[0x0][0x2d0], -R6 ;  /* 0x0000b400ab037a23 */ /* 0x008fc60000010806 */
[----:B------:R3:W-:Y:S01]  /*14140*/  MUFU.EX2 R15, R2 ;  /* 0x00000002000f7308 */ /* 0x0007e20000000800 */
[----:B------:R-:W-:-:S03]  /*14150*/  FFMA.FTZ R6, R251, c[0x0][0x2d0], -R0 ;  /* 0x0000b400fb067a23 */ /* 0x000fc60000010800 */
[----:B------:R-:W-:Y:S01]  /*14160*/  HMMA.16816.F32 R40, R8, R18, R40 ;  /* 0x000000120828723c */ /* 0x000fe20000001828 */
[----:B------:R-:W-:Y:S02]  /*14170*/  FFMA.FTZ R0, R243, c[0x0][0x2d0], -R0 ;  /* 0x0000b400f3007a23 */ /* 0x000fe40000010800 */
[----:B------:R-:W-:Y:S01]  /*14180*/  IMAD.MOV.U32 R207, RZ, RZ, R114 ;  /* 0x000000ffffcf7224 */ /* 0x000fe200078e0072 */
[----:B------:R1:W-:Y:S01]  /*14190*/  MUFU.EX2 R13, R3 ;  /* 0x00000003000d7308 */ /* 0x0003e20000000800 */
[----:B--2---:R-:W-:Y:S02]  /*141a0*/  FADD.FTZ R4, R244, R222 ;  /* 0x000000def4047221 */ /* 0x004fe40000010000 */
[----:B------:R-:W-:Y:S01]  /*141b0*/  IMAD.MOV.U32 R168, RZ, RZ, R113 ;  /* 0x000000ffffa87224 */ /* 0x000fe200078e0071 */
[----:B------:R-:W-:Y:S01]  /*141c0*/  @UP2 USHF.R.U32.HI UR17, URZ, UR5, UR19 ;  /* 0x000000053f112299 */ /* 0x000fe20008011613 */
[----:B------:R-:W-:Y:S01]  /*141d0*/  FADD.FTZ R4, R252, R4 ;  /* 0x00000004fc047221 */ /* 0x000fe20000010000 */
[----:B------:R-:W2:Y:S02]  /*141e0*/  LDSM.16.MT88.4 R164, [R225+0x3100] ;  /* 0x00310000e1a4783b */ /* 0x000ea40000004200 */
[----:B------:R4:W-:Y:S01]  /*141f0*/  MUFU.EX2 R11, R0 ;  /* 0x00000000000b7308 */ /* 0x0009e20000000800 */
[----:B---3--:R-:W-:-:S02]  /*14200*/  FADD.FTZ R2, R155, R154 ;  /* 0x0000009a9b027221 */ /* 0x008fc40000010000 */
[----:B------:R-:W-:Y:S01]  /*14210*/  IMAD.MOV.U32 R209, RZ, RZ, R115 ;  /* 0x000000ffffd17224 */ /* 0x000fe200078e0073 */
[----:B------:R-:W-:Y:S01]  /*14220*/  MOV R171, R112 ;  /* 0x0000007000ab7202 */ /* 0x000fe20000000f00 */
[----:B------:R-:W3:Y:S01]  /*14230*/  LDSM.16.MT88.4 R16, [R226+0x3100] ;  /* 0x00310000e210783b */ /* 0x000ee20000004200 */
[----:B-1----:R-:W-:Y:S02]  /*14240*/  FADD.FTZ R3, R169, R170 ;  /* 0x000000aaa9037221 */ /* 0x002fe40000010000 */
[----:B------:R1:W1:Y:S01]  /*14250*/  MUFU.EX2 R8, R5 ;  /* 0x0000000500087308 */ /* 0x0002620000000800 */
[----:B------:R-:W-:Y:S02]  /*14260*/  FADD.FTZ R2, R123, R2 ;  /* 0x000000027b027221 */ /* 0x000fe40000010000 */
[----:B------:R-:W-:Y:S02]  /*14270*/  FADD.FTZ R3, R120, R3 ;  /* 0x0000000378037221 */ /* 0x000fe40000010000 */
[----:B----4-:R-:W-:-:S02]  /*14280*/  FADD.FTZ R0, R139, R12 ;  /* 0x0000000c8b007221 */ /* 0x010fc40000010000 */
[----:B------:R-:W-:Y:S02]  /*14290*/  FADD.FTZ R3, R209, R3 ;  /* 0x00000003d1037221 */ /* 0x000fe40000010000 */
[----:B------:R-:W-:Y:S02]  /*142a0*/  FADD.FTZ R2, R207, R2 ;  /* 0x00000002cf027221 */ /* 0x000fe40000010000 */
[----:B-1----:R-:W-:Y:S02]  /*142b0*/  FADD.FTZ R5, R138, R0 ;  /* 0x000000008a057221 */ /* 0x002fe40000010000 */
[----:B------:R-:W-:Y:S02]  /*142c0*/  FADD.FTZ R0, R213, R4 ;  /* 0x00000004d5007221 */ /* 0x000fe40000010000 */
[----:B------:R-:W-:Y:S02]  /*142d0*/  FADD.FTZ R5, R247, R5 ;  /* 0x00000005f7057221 */ /* 0x000fe40000010000 */
[----:B------:R-:W-:-:S02]  /*142e0*/  FADD.FTZ R4, R215, R0 ;  /* 0x00000000d7047221 */ /* 0x000fc40000010000 */
[----:B------:R-:W-:Y:S02]  /*142f0*/  IMAD.MOV.U32 R170, RZ, RZ, R153 ;  /* 0x000000ffffaa7224 */ /* 0x000fe400078e0099 */
[----:B------:R-:W-:Y:S01]  /*14300*/  FADD.FTZ R3, R168, R3 ;  /* 0x00000003a8037221 */ /* 0x000fe20000010000 */
[----:B------:R1:W-:Y:S01]  /*14310*/  MUFU.EX2 R10, R7 ;  /* 0x00000007000a7308 */ /* 0x0003e20000000800 */
[----:B------:R-:W-:Y:S02]  /*14320*/  IMAD.MOV.U32 R169, RZ, RZ, R152 ;  /* 0x000000ffffa97224 */ /* 0x000fe400078e0098 */
[----:B------:R-:W-:Y:S02]  /*14330*/  FADD.FTZ R2, R171, R2 ;  /* 0x00000002ab027221 */ /* 0x000fe40000010000 */
[----:B------:R-:W-:Y:S01]  /*14340*/  FADD.FTZ R0, R246, R5 ;  /* 0x00000005f6007221 */ /* 0x000fe20000010000 */
[----:B------:R-:W-:Y:S01]  /*14350*/  MOV R113, R122 ;  /* 0x0000007a00717202 */ /* 0x000fe20000000f00 */
[----:B------:R-:W-:Y:S01]  /*14360*/  IMAD.MOV.U32 R112, RZ, RZ, R121 ;  /* 0x000000ffff707224 */ /* 0x000fe200078e0079 */
[----:B------:R4:W2:Y:S01]  /*14370*/  MUFU.EX2 R9, R6 ;  /* 0x0000000600097308 */ /* 0x0008a20000000800 */
[----:B------:R-:W-:-:S02]  /*14380*/  FADD.FTZ R5, R169, R2 ;  /* 0x00000002a9057221 */ /* 0x000fc40000010000 */
[----:B------:R-:W-:Y:S02]  /*14390*/  IMAD.MOV.U32 R114, RZ, RZ, R137 ;  /* 0x000000ffff727224 */ /* 0x000fe400078e0089 */
[----:B-1----:R-:W-:Y:S02]  /*143a0*/  FADD.FTZ R7, R218, R4 ;  /* 0x00000004da077221 */ /* 0x002fe40000010000 */
[----:B------:R-:W-:Y:S02]  /*143b0*/  FADD.FTZ R4, R223, R0 ;  /* 0x00000000df047221 */ /* 0x000fe40000010000 */
[----:B----4-:R-:W-:Y:S02]  /*143c0*/  FADD.FTZ R6, R170, R3 ;  /* 0x00000003aa067221 */ /* 0x010fe40000010000 */
        /* <DEDUP_REMOVED lines=67> */
[----:B------:R-:W-:Y:S01]  /*14800*/  UIADD3 UR5, UR17, UR14, -UR20 ;  /* 0x0000000e11057290 */ /* 0x000fe2000fffe814 */
[----:B------:R-:W-:-:S02]  /*14810*/  FADD.FTZ R5, R75, R5 ;  /* 0x000000054b057221 */ /* 0x000fc40000010000 */
[----:B------:R-:W-:Y:S01]  /*14820*/  FADD.FTZ R0, R59, R0 ;  /* 0x000000003b007221 */ /* 0x000fe20000010000 */
[----:B------:R-:W-:Y:S01]  /*14830*/  UMOV UR4, URZ ;  /* 0x0000003f00047c82 */ /* 0x000fe20008000000 */
[----:B------:R-:W-:Y:S02]  /*14840*/  FADD.FTZ R3, R31, R3 ;  /* 0x000000031f037221 */ /* 0x000fe40000010000 */
[----:B------:R-:W-:Y:S01]  /*14850*/  FADD.FTZ R4, R91, R4 ;  /* 0x000000045b047221 */ /* 0x000fe20000010000 */
[----:B------:R-:W-:Y:S01]  /*14860*/  UIMAD.WIDE UR4, UR5, -0x6db6db6d, UR4 ;  /* 0x92492493050478a5 */ /* 0x000fe2000f8e0204 */
[----:B------:R-:W-:Y:S02]  /*14870*/  FADD.FTZ R5, R88, R5 ;  /* 0x0000000558057221 */ /* 0x000fe40000010000 */
[----:B------:R-:W-:Y:S02]  /*14880*/  FADD.FTZ R2, R20, R0 ;  /* 0x0000000014027221 */ /* 0x000fe40000010000 */
[----:B------:R-:W-:-:S02]  /*14890*/  FADD.FTZ R0, R8, R3 ;  /* 0x0000000308007221 */ /* 0x000fc40000010000 */
[----:B------:R-:W-:Y:S01]  /*148a0*/  FADD.FTZ R4, R29, R4 ;  /* 0x000000041d047221 */ /* 0x000fe20000010000 */
[----:B------:R-:W-:Y:S01]  /*148b0*/  USHF.R.U32.HI UR6, URZ, 0x1f, UR5 ;  /* 0x0000001f3f067899 */ /* 0x000fe20008011605 */
[----:B------:R-:W-:Y:S02]  /*148c0*/  FADD.FTZ R5, R24, R5 ;  /* 0x0000000518057221 */ /* 0x000fe40000010000 */
[----:B------:R-:W-:Y:S02]  /*148d0*/  FADD.FTZ R3, R15, R2 ;  /* 0x000000020f037221 */ /* 0x000fe40000010000 */
[----:B--2---:R-:W-:Y:S02]  /*148e0*/  FADD.FTZ R2, R9, R0 ;  /* 0x0000000009027221 */ /* 0x004fe40000010000 */
[----:B------:R-:W-:Y:S01]  /*148f0*/  FADD.FTZ R0, R30, R4 ;  /* 0x000000041e007221 */ /* 0x000fe20000010000 */
[----:B------:R-:W-:Y:S01]  /*14900*/  ULEA.HI.SX32 UR6, UR5, UR6, 0x1a ;  /* 0x0000000605067291 */ /* 0x000fe2000f8fd23f */
[----:B------:R-:W-:-:S02]  /*14910*/  FADD.FTZ R5, R23, R5 ;  /* 0x0000000517057221 */ /* 0x000fc40000010000 */
[----:B------:R-:W-:Y:S02]  /*14920*/  FADD.FTZ R4, R14, R3 ;  /* 0x000000030e047221 */ /* 0x000fe40000010000 */
[----:B------:R-:W-:Y:S02]  /*14930*/  FADD.FTZ R3, R10, R2 ;  /* 0x000000020a037221 */ /* 0x000fe40000010000 */
[----:B------:R-:W-:Y:S01]  /*14940*/  FADD.FTZ R2, R28, R0 ;  /* 0x000000001c027221 */ /* 0x000fe20000010000 */
[----:B------:R-:W-:Y:S01]  /*14950*/  UISETP.LT.AND UP0, UPT, URZ, UR6, UPT ;  /* 0x000000063f00728c */ /* 0x000fe2000bf01270 */
[----:B------:R-:W-:Y:S02]  /*14960*/  FADD.FTZ R0, R22, R5 ;  /* 0x0000000516007221 */ /* 0x000fe40000010000 */
[----:B------:R-:W-:Y:S02]  /*14970*/  FADD.FTZ R4, R13, R4 ;  /* 0x000000040d047221 */ /* 0x000fe40000010000 */
[----:B------:R-:W-:Y:S01]  /*14980*/  FADD.FTZ R3, R11, R3 ;  /* 0x000000030b037221 */ /* 0x000fe20000010000 */
[----:B------:R-:W-:Y:S01]  /*14990*/  UIADD3 UR12, UR13, -0x2, URZ ;  /* 0xfffffffe0d0c7890 */ /* 0x000fe2000fffe03f */
[----:B------:R-:W-:Y:S01]  /*149a0*/  FADD.FTZ R0, R21, R0 ;  /* 0x0000000015007221 */ /* 0x000fe20000010000 */
[----:B------:R-:W-:Y:S01]  /*149b0*/  USEL UR6, URZ, UR6, !UP0 ;  /* 0x000000063f067287 */ /* 0x000fe2000c000000 */
[----:B------:R-:W-:Y:S01]  /*149c0*/  FADD.FTZ R2, R25, R2 ;  /* 0x0000000219027221 */ /* 0x000fe20000010000 */
[----:B------:R1:W-:Y:S02]  /*149d0*/  STL [R1+0x2c], R4 ;  /* 0x00002c0401007387 */ /* 0x0003e40000100800 */
[----:B------:R-:W-:-:S02]  /*149e0*/  UISETP.GE.AND UP0, UPT, UR12, UR6, UPT ;  /* 0x000000060c00728c */ /* 0x000fc4000bf06270 */
[----:B------:R1:W-:Y:S04]  /*149f0*/  STL [R1+0x30], R3 ;  /* 0x0000300301007387 */ /* 0x0003e80000100800 */
[----:B------:R1:W-:Y:S04]  /*14a00*/  STL [R1+0x34], R0 ;  /* 0x0000340001007387 */ /* 0x0003e80000100800 */
[----:B------:R1:W-:Y:S01]  /*14a10*/  STL [R1+0x38], R2 ;  /* 0x0000380201007387 */ /* 0x0003e20000100800 */
[----:B------:R-:W-:Y:S02]  /*14a20*/  PLOP3.LUT P0, PT, PT, PT, UP0, 0x80, 0x0 ;  /* 0x000000000000781c */ /* 0x000fe40003f0f008 */
        /* <DEDUP_REMOVED lines=17> */
[----:B---3--:R-:W-:Y:S08]  /*14b40*/  HMMA.16816.F32 R172, R176, R16, R80 ;  /* 0x00000010b0ac723c */ /* 0x008ff00000001850 */
[C---:B------:R-:W-:Y:S08]  /*14b50*/  HMMA.16816.F32 R132, R180.reuse, R134, R60 ;  /* 0x00000086b484723c */ /* 0x040ff0000000183c */
[C---:B------:R-:W-:Y:S08]  /*14b60*/  HMMA.16816.F32 R148, R180.reuse, R150, R48 ;  /* 0x00000096b494723c */ /* 0x040ff00000001830 */
[C---:B------:R-:W-:Y:S08]  /*14b70*/  HMMA.16816.F32 R164, R180.reuse, R166, R40 ;  /* 0x000000a6b4a4723c */ /* 0x040ff00000001828 */
[----:B------:R-:W-:Y:S08]  /*14b80*/  HMMA.16816.F32 R168, R180, R16, R44 ;  /* 0x00000010b4a8723c */ /* 0x000ff0000000182c */
[-C--:B------:R-:W-:Y:S08]  /*14b90*/  HMMA.16816.F32 R176, R176, R18.reuse, R76 ;  /* 0x00000012b0b0723c */ /* 0x080ff0000000184c */
[----:B------:R-:W-:Y:S01]  /*14ba0*/  HMMA.16816.F32 R180, R180, R18, R32 ;  /* 0x00000012b4b4723c */ /* 0x000fe20000001820 */
[----:B------:R-:W-:Y:S07]  /*14bb0*/  @!P0 BRA `(.L_x_784) ;  /* 0x0000659000008947 */ /* 0x000fee0003800000 */
[----:B-1----:R-:W2:Y:S01]  /*14bc0*/  LDL R115, [R1+0x24] ;  /* 0x0000240001737983 */ /* 0x002ea20000100800 */
[----:B------:R-:W-:Y:S01]  /*14bd0*/  PLOP3.LUT P1, PT, PT, PT, UP2, 0x80, 0x0 ;  /* 0x000000000000781c */ /* 0x000fe20003f2f028 */
[----:B------:R-:W-:Y:S01]  /*14be0*/  IMAD.MOV.U32 R116, RZ, RZ, R72 ;  /* 0x000000ffff747224 */ /* 0x000fe200078e0048 */
[----:B------:R-:W-:Y:S01]  /*14bf0*/  PLOP3.LUT P0, PT, PT, PT, UP2, 0x80, 0x0 ;  /* 0x000000000000781c */ /* 0x000fe20003f0f028 */
[----:B------:R-:W-:Y:S01]  /*14c00*/  IMAD.MOV.U32 R3, RZ, RZ, R73 ;  /* 0x000000ffff037224 */ /* 0x000fe200078e0049 */
[----:B------:R-:W-:Y:S01]  /*14c10*/  MOV R118, R70 ;  /* 0x0000004600767202 */ /* 0x000fe20000000f00 */
[----:B------:R-:W-:Y:S01]  /*14c20*/  IMAD.MOV.U32 R117, RZ, RZ, R71 ;  /* 0x000000ffff757224 */ /* 0x000fe200078e0047 */
[----:B------:R-:W-:-:S02]  /*14c30*/  ULDC UR5, c[0x0][0x210] ;  /* 0x0000840000057ab9 */ /* 0x000fc40000000800 */
[----:B------:R-:W-:Y:S02]  /*14c40*/  ULDC UR4, c[0x0][0x1e8] ;  /* 0x00007a0000047ab9 */ /* 0x000fe40000000800 */
[----:B------:R-:W-:Y:S02]  /*14c50*/  UIMAD UR5, UR16, UR5, URZ ;  /* 0x00000005100572a4 */ /* 0x000fe4000f8e023f */
[----:B------:R-:W-:Y:S01]  /*14c60*/  UIMAD UR4, UR16, UR4, URZ ;  /* 0x00000004100472a4 */ /* 0x000fe2000f8e023f */
[----:B--2---:R-:W-:-:S05]  /*14c70*/  @P1 IMAD.HI.U32 R0, R115, c[0x0][0x2c8], RZ ;  /* 0x0000b20073001a27 */ /* 0x004fca00078e00ff */
[----:B------:R-:W-:-:S05]  /*14c80*/  @P0 SHF.R.U32.HI R0, RZ, c[0x0][0x2cc], R0 ;  /* 0x0000b300ff000a19 */ /* 0x000fca0000011600 */
[----:B------:R1:W-:Y:S02]  /*14c90*/  @P0 STL [R1+0x20], R0 ;  /* 0x0000200001000387 */ /* 0x0003e40000100800 */
.L_x_787:
[----:B------:R-:W-:Y:S04]  /*14ca0*/  DEPBAR.LE SB0, 0x0 ;  /* 0x000080000000791a */ /* 0x000fe80000000000 */
[----:B------:R-:W-:Y:S01]  /*14cb0*/  BAR.SYNC.DEFER_BLOCKING 0x0 ;  /* 0x0000000000007b1d */ /* 0x000fe20000010000 */
[----:B------:R-:W-:Y:S05]  /*14cc0*/  ISETP.LE.AND P0, PT, RZ, UR12, PT ;  /* 0x0000000cff007c0c */ /* 0x000fea000bf03270 */
[----:B--2--5:R2:W3:Y:S04]  /*14cd0*/  LDSM.16.M88.4 R112, [R230+0x7100] ;  /* 0x00710000e670783b */ /* 0x0244e80000000200 */
[----:B------:R2:W4:Y:S04]  /*14ce0*/  LDSM.16.M88.4 R108, [R230+0x9100] ;  /* 0x00910000e66c783b */ /* 0x0005280000000200 */
[----:B-----5:R2:W1:Y:S04]  /*14cf0*/  LDSM.16.M88.4 R16, [R119+0x3900] ;  /* 0x003900007710783b */ /* 0x0204680000000200 */
        /* <DEDUP_REMOVED lines=17> */
[----:B------:R-:W4:Y:S04]  /*14e10*/  LDL R6, [R1+0x18] ;  /* 0x0000180001067983 */ /* 0x000f280000100800 */
[----:B------:R-:W5:Y:S01]  /*14e20*/  LDL R13, [R1+0x8] ;  /* 0x00000800010d7983 */ /* 0x000f620000100800 */
[----:B-1-3--:R-:W-:Y:S01]  /*14e30*/  SHF.R.S32.HI R0, RZ, 0x1f, R2 ;  /* 0x0000001fff007819 */ /* 0x00afe20000011402 */
[----:B------:R-:W-:Y:S04]  /*14e40*/  IMAD.WIDE.U32 R4, R2, c[0x0][0x208], RZ ;  /* 0x0000820002047a25 */ /* 0x000fe800078e00ff */
[----:B------:R-:W-:Y:S04]  /*14e50*/  IMAD R0, R0, c[0x0][0x208], RZ ;  /* 0x0000820000007a24 */ /* 0x000fe800078e02ff */
[----:B------:R-:W-:Y:S01]  /*14e60*/  IMAD R0, R2, c[0x0][0x20c], R0 ;  /* 0x0000830002007a24 */ /* 0x000fe200078e0200 */
[----:B----4-:R-:W-:Y:S03]  /*14e70*/  SHF.R.S32.HI R2, RZ, 0x1f, R6 ;  /* 0x0000001fff027819 */ /* 0x010fe60000011406 */
[----:B------:R-:W-:Y:S02]  /*14e80*/  IMAD.IADD R5, R5, 0x1, R0 ;  /* 0x0000000105057824 */ /* 0x000fe400078e0200 */
[----:B------:R-:W-:Y:S02]  /*14e90*/  IMAD R2, R2, c[0x0][0x218], RZ ;  /* 0x0000860002027a24 */ /* 0x000fe400078e02ff */
[----:B------:R-:W-:Y:S05]  /*14ea0*/  IMAD.WIDE.U32 R4, R6, c[0x0][0x218], R4 ;  /* 0x0000860006047a25 */ /* 0x000fea00078e0004 */
[----:B------:R-:W-:Y:S01]  /*14eb0*/  IADD3 R0, P1, R4, UR5, RZ ;  /* 0x0000000504007c10 */ /* 0x000fe2000ff3e0ff */
[----:B------:R-:W-:Y:S03]  /*14ec0*/  IMAD R4, R6, c[0x0][0x21c], R2 ;  /* 0x0000870006047a24 */ /* 0x000fe600078e0202 */
[C---:B------:R-:W-:Y:S02]  /*14ed0*/  LEA R2, P0, R0.reuse, c[0x0][0x1f8], 0x1 ;  /* 0x00007e0000027a11 */ /* 0x040fe400078008ff */
[----:B------:R-:W-:Y:S03]  /*14ee0*/  IADD3.X R4, R5, UR15, R4, P1, !PT ;  /* 0x0000000f05047c10 */ /* 0x000fe60008ffe404 */
[----:B------:R-:W1:Y:S01]  /*14ef0*/  SHFL.IDX PT, R6, R2, RZ, 0x181f ;  /* 0x00181fff02067589 */ /* 0x000e6200000e0000 */
[----:B------:R-:W-:Y:S03]  /*14f00*/  LEA.HI.X R0, R0, c[0x0][0x1fc], R4, 0x1, P0 ;  /* 0x00007f0000007a11 */ /* 0x000fe600000f0c04 */
[----:B------:R-:W3:Y:S04]  /*14f10*/  SHFL.IDX PT, R4, R2, 0x1, 0x181f ;  /* 0x00381f0002047f89 */ /* 0x000ee800000e0000 */
[----:B------:R-:W4:Y:S04]  /*14f20*/  SHFL.IDX PT, R5, R0, RZ, 0x181f ;  /* 0x00181fff00057589 */ /* 0x000f2800000e0000 */
[----:B------:R-:W2:Y:S04]  /*14f30*/  SHFL.IDX PT, R8, R0, 0x1, 0x181f ;  /* 0x00381f0000087f89 */ /* 0x000ea800000e0000 */
[----:B------:R-:W-:Y:S04]  /*14f40*/  SHFL.IDX PT, R11, R0, 0x2, 0x181f ;  /* 0x00581f00000b7f89 */ /* 0x000fe800000e0000 */
[----:B------:R-:W-:Y:S04]  /*14f50*/  SHFL.IDX PT, R22, R0, 0x3, 0x181f ;  /* 0x00781f0000167f89 */ /* 0x000fe800000e0000 */
[----:B------:R-:W-:Y:S01]  /*14f60*/  SHFL.IDX PT, R21, R0, 0x4, 0x181f ;  /* 0x00981f0000157f89 */ /* 0x000fe200000e0000 */
[-C--:B-1----:R-:W-:Y:S03]  /*14f70*/  IADD3 R6, P1, R6, R242.reuse, RZ ;  /* 0x000000f206067210 */ /* 0x082fe60007f3e0ff */
[----:B------:R-:W-:Y:S01]  /*14f80*/  SHFL.IDX PT, R20, R0, 0x5, 0x181f ;  /* 0x00b81f0000147f89 */ /* 0x000fe200000e0000 */
[-C--:B---3--:R-:W-:Y:S03]  /*14f90*/  IADD3 R4, P0, R4, R242.reuse, RZ ;  /* 0x000000f204047210 */ /* 0x088fe60007f1e0ff */
[----:B------:R5:W-:Y:S01]  /*14fa0*/  SHFL.IDX PT, R15, R0, 0x6, 0x181f ;  /* 0x00d81f00000f7f89 */ /* 0x000be200000e0000 */
[--C-:B----4-:R-:W-:Y:S03]  /*14fb0*/  IMAD.X R7, R5, 0x1, R241.reuse, P1 ;  /* 0x0000000105077824 */ /* 0x110fe600008e06f1 */
[----:B------:R-:W1:Y:S01]  /*14fc0*/  SHFL.IDX PT, R12, R2, 0x2, 0x181f ;  /* 0x00581f00020c7f89 */ /* 0x000e6200000e0000 */
[--C-:B--2---:R-:W-:Y:S03]  /*14fd0*/  IMAD.X R5, R8, 0x1, R241.reuse, P0 ;  /* 0x0000000108057824 */ /* 0x104fe600000e06f1 */
[----:B------:R-:W2:Y:S04]  /*14fe0*/  SHFL.IDX PT, R10, R2, 0x3, 0x181f ;  /* 0x00781f00020a7f89 */ /* 0x000ea800000e0000 */
[----:B------:R-:W3:Y:S04]  /*14ff0*/  SHFL.IDX PT, R9, R2, 0x4, 0x181f ;  /* 0x00981f0002097f89 */ /* 0x000ee800000e0000 */
[----:B------:R-:W4:Y:S04]  /*15000*/  SHFL.IDX PT, R14, R2, 0x5, 0x181f ;  /* 0x00b81f00020e7f89 */ /* 0x000f2800000e0000 */
[----:B------:R-:W4:Y:S01]  /*15010*/  SHFL.IDX PT, R2, R2, 0x6, 0x181f ;  /* 0x00d81f0002027f89 */ /* 0x000f2200000e0000 */
[----:B-----5:R-:W-:Y:S05]  /*15020*/  IADD3 R0, R13, 0x100, RZ ;  /* 0x000001000d007810 */ /* 0x020fea0007ffe0ff */
[----:B------:R4:W-:Y:S01]  /*15030*/  LDGSTS.E.BYPASS.LTC128B.128 [R0], [R6.64], !P5 ;  /* 0x0000000006007fae */ /* 0x0009e2000e901d56 */
[-C--:B-1----:R-:W-:Y:S03]  /*15040*/  IADD3 R12, P0, R12, R242.reuse, RZ ;  /* 0x000000f20c0c7210 */ /* 0x082fe60007f1e0ff */
[----:B------:R1:W-:Y:S01]  /*15050*/  LDGSTS.E.BYPASS.LTC128B.128 [R0+0x800], [R4.64], !P5 ;  /* 0x0080000004007fae */ /* 0x0003e2000e901d56 */
[-C--:B--2---:R-:W-:Y:S01]  /*15060*/  IADD3 R10, P3, R10, R242.reuse, RZ ;  /* 0x000000f20a0a7210 */ /* 0x084fe20007f7e0ff */
[--C-:B------:R-:W-:Y:S01]  /*15070*/  IMAD.X R13, R11, 0x1, R241.reuse, P0 ;  /* 0x000000010b0d7824 */ /* 0x100fe200000e06f1 */
[-C--:B---3--:R-:W-:Y:S03]  /*15080*/  IADD3 R8, P2, R9, R242.reuse, RZ ;  /* 0x000000f209087210 */ /* 0x088fe60007f5e0ff */
[--C-:B------:R-:W-:Y:S01]  /*15090*/  IMAD.X R11, R22, 0x1, R241.reuse, P3 ;  /* 0x00000001160b7824 */ /* 0x100fe200018e06f1 */
[----:B------:R2:W-:Y:S01]  /*150a0*/  LDGSTS.E.BYPASS.LTC128B.128 [R0+0x1000], [R12.64], !P5 ;  /* 0x010000000c007fae */ /* 0x0005e2000e901d56 */
[--C-:B------:R-:W-:Y:S03]  /*150b0*/  IMAD.X R9, R21, 0x1, R241.reuse, P2 ;  /* 0x0000000115097824 */ /* 0x100fe600010e06f1 */
[----:B------:R2:W-:Y:S04]  /*150c0*/  LDGSTS.E.BYPASS.LTC128B.128 [R0+0x1800], [R10.64], !P5 ;  /* 0x018000000a007fae */ /* 0x0005e8000e901d56 */
[----:B------:R2:W-:Y:S01]  /*150d0*/  LDGSTS.E.BYPASS.LTC128B.128 [R0+0x2000], [R8.64], !P5 ;  /* 0x0200000008007fae */ /* 0x0005e2000e901d56 */
[-C--:B----4-:R-:W-:Y:S02]  /*150e0*/  IADD3 R6, P1, R14, R242.reuse, RZ ;  /* 0x000000f20e067210 */ /* 0x090fe40007f3e0ff */
[----:B-1----:R-:W-:Y:S03]  /*150f0*/  IADD3 R4, P0, R2, R242, RZ ;  /* 0x000000f202047210 */ /* 0x002fe60007f1e0ff */
[--C-:B------:R-:W-:Y:S02]  /*15100*/  IMAD.X R7, R20, 0x1, R241.reuse, P1 ;  /* 0x0000000114077824 */ /* 0x100fe400008e06f1 */
[----:B------:R-:W-:Y:S03]  /*15110*/  IMAD.X R5, R15, 0x1, R241, P0 ;  /* 0x000000010f057824 */ /* 0x000fe600000e06f1 */
[----:B------:R2:W-:Y:S04]  /*15120*/  LDGSTS.E.BYPASS.LTC128B.128 [R0+0x2800], [R6.64], !P5 ;  /* 0x0280000006007fae */ /* 0x0005e8000e901d56 */
[----:B------:R2:W-:Y:S02]  /*15130*/  LDGSTS.E.BYPASS.LTC128B.128 [R0+0x3000], [R4.64], !P5 ;  /* 0x0300000004007fae */ /* 0x0005e4000e901d56 */
.L_x_785:
        /* <DEDUP_REMOVED lines=65> */
[----:B------:R-:W4:Y:S07]  /*15550*/  LDSM.16.M88.4 R196, [R229+0x4900] ;  /* 0x00490000e5c4783b */ /* 0x000f2e0000000200 */
[----:B------:R-:W-:Y:S01]  /*15560*/  HMMA.16816.F32 R112, R188, R222, R112 ;  /* 0x000000debc70723c */ /* 0x000fe20000001870 */
[----:B------:R-:W5:Y:S08]  /*15570*/  LDSM.16.M88.4 R188, [R229+0x5100] ;  /* 0x00510000e5bc783b */ /* 0x000f700000000200 */
[----:B------:R-:W-:Y:S01]  /*15580*/  LDSM.16.M88.4 R220, [R228] ;  /* 0x00000000e4dc783b */ /* 0x000fe20000000200 */
        /* <DEDUP_REMOVED lines=17> */
[----:B------:R-:W2:Y:S07]  /*156a0*/  LDSM.16.M88.4 R188, [R232+0x9100] ;  /* 0x00910000e8bc783b */ /* 0x000eae0000000200 */
        /* <DEDUP_REMOVED lines=41> */
[----:B------:R-:W-:Y:S01]  /*15940*/  MUFU.TANH R249, R12 ;  /* 0x0000000c00f97308 */ /* 0x000fe20000002400 */
[----:B--2---:R2:W-:Y:S09]  /*15950*/  STL [R1+0xc], R2 ;  /* 0x00000c0201007387 */ /* 0x0045f20000100800 */
[----:B------:R-:W-:Y:S01]  /*15960*/  MUFU.TANH R250, R13 ;  /* 0x0000000d00fa7308 */ /* 0x000fe20000002400 */
[----:B---3--:R-:W3:Y:S01]  /*15970*/  LDSM.16.M88.4 R8, [R228+0x1000] ;  /* 0x00100000e408783b */ /* 0x008ee20000000200 */
[-C--:B-1----:R-:W-:Y:S08]  /*15980*/  HMMA.16816.F32 R20, R216, R4.reuse, R20 ;  /* 0x00000004d814723c */ /* 0x082ff00000001814 */
[----:B------:R-:W-:Y:S01]  /*15990*/  MUFU.TANH R192, R16 ;  /* 0x0000001000c07308 */ /* 0x000fe20000002400 */
[----:B----4-:R1:W-:Y:S01]  /*159a0*/  STL [R1+0x10], R0 ;  /* 0x0000100001007387 */ /* 0x0103e20000100800 */
[C---:B------:R-:W-:Y:S08]  /*159b0*/  HMMA.16816.F32 R24, R188.reuse, R4, R24 ;  /* 0x00000004bc18723c */ /* 0x040ff00000001818 */
[----:B--2---:R-:W2:Y:S01]  /*159c0*/  MUFU.TANH R2, R14 ;  /* 0x0000000e00027308 */ /* 0x004ea20000002400 */
[-C--:B------:R-:W-:Y:S08]  /*159d0*/  HMMA.16816.F32 R28, R188, R6.reuse, R28 ;  /* 0x00000006bc1c723c */ /* 0x080ff0000000181c */
[C---:B------:R-:W-:Y:S01]  /*159e0*/  HMMA.16816.F32 R32, R216.reuse, R6, R32 ;  /* 0x00000006d820723c */ /* 0x040fe20000001820 */
[----:B------:R-:W-:Y:S01]  /*159f0*/  MUFU.TANH R187, R17 ;  /* 0x0000001100bb7308 */ /* 0x000fe20000002400 */
[----:B------:R-:W4:Y:S02]  /*15a00*/  LDSM.16.M88.4 R4, [R228+0x1800] ;  /* 0x00180000e404783b */ /* 0x000f240000000200 */
[----:B------:R-:W-:Y:S02]  /*15a10*/  FMUL.FTZ R20, R20, c[0x0][0x320] ;  /* 0x0000c80014147a20 */ /* 0x000fe40000410000 */
[----:B------:R-:W-:Y:S02]  /*15a20*/  FMUL.FTZ R21, R21, c[0x0][0x320] ;  /* 0x0000c80015157a20 */ /* 0x000fe40000410000 */
[----:B------:R-:W-:Y:S03]  /*15a30*/  FMUL.FTZ R24, R24, c[0x0][0x320] ;  /* 0x0000c80018187a20 */ /* 0x000fe60000410000 */
[----:B-1----:R-:W1:Y:S01]  /*15a40*/  MUFU.TANH R0, R15 ;  /* 0x0000000f00007308 */ /* 0x002e620000002400 */
[----:B------:R-:W-:Y:S02]  /*15a50*/  FMUL.FTZ R25, R25, c[0x0][0x320] ;  /* 0x0000c80019197a20 */ /* 0x000fe40000410000 */
[----:B------:R-:W-:Y:S01]  /*15a60*/  FMUL.FTZ R27, R27, c[0x0][0x320] ;  /* 0x0000c8001b1b7a20 */ /* 0x000fe20000410000 */
[----:B--2---:R-:W-:Y:S01]  /*15a70*/  STL [R1], R2 ;  /* 0x0000000201007387 */ /* 0x004fe20000100800 */
[-C--:B---3--:R-:W-:Y:S03]  /*15a80*/  HMMA.16816.F32 R36, R216, R8.reuse, R36 ;  /* 0x00000008d824723c */ /* 0x088fe60000001824 */
[----:B------:R-:W-:Y:S02]  /*15a90*/  FMUL.FTZ R28, R28, c[0x0][0x320] ;  /* 0x0000c8001c1c7a20 */ /* 0x000fe40000410000 */
[----:B------:R2:W3:Y:S01]  /*15aa0*/  MUFU.TANH R212, R18 ;  /* 0x0000001200d47308 */ /* 0x0004e20000002400 */
[----:B------:R-:W-:Y:S02]  /*15ab0*/  FMUL.FTZ R30, R30, c[0x0][0x320] ;  /* 0x0000c8001e1e7a20 */ /* 0x000fe40000410000 */
[C---:B------:R-:W-:Y:S04]  /*15ac0*/  HMMA.16816.F32 R40, R188.reuse, R8, R40 ;  /* 0x00000008bc28723c */ /* 0x040fe80000001828 */
[----:B------:R-:W-:Y:S02]  /*15ad0*/  FMUL.FTZ R32, R32, c[0x0][0x320] ;  /* 0x0000c80020207a20 */ /* 0x000fe40000410000 */
[----:B------:R-:W-:Y:S01]  /*15ae0*/  FMUL.FTZ R33, R33, c[0x0][0x320] ;  /* 0x0000c80021217a20 */ /* 0x000fe20000410000 */
[----:B------:R2:W2:Y:S01]  /*15af0*/  MUFU.TANH R211, R19 ;  /* 0x0000001300d37308 */ /* 0x0004a20000002400 */
[-C--:B------:R-:W-:Y:S01]  /*15b00*/  HMMA.16816.F32 R44, R188, R10.reuse, R44 ;  /* 0x0000000abc2c723c */ /* 0x080fe2000000182c */
[----:B-1----:R-:W-:Y:S03]  /*15b10*/  STL [R1+0x4], R0 ;  /* 0x0000040001007387 */ /* 0x002fe60000100800 */
[----:B------:R-:W-:Y:S02]  /*15b20*/  FMUL.FTZ R22, R22, c[0x0][0x320] ;  /* 0x0000c80016167a20 */ /* 0x000fe40000410000 */
[----:B------:R-:W-:Y:S02]  /*15b30*/  FMUL.FTZ R23, R23, c[0x0][0x320] ;  /* 0x0000c80017177a20 */ /* 0x000fe40000410000 */
[C---:B------:R-:W-:Y:S01]  /*15b40*/  HMMA.16816.F32 R48, R216.reuse, R10, R48 ;  /* 0x0000000ad830723c */ /* 0x040fe20000001830 */
[----:B------:R1:W1:Y:S01]  /*15b50*/  MUFU.TANH R184, R20 ;  /* 0x0000001400b87308 */ /* 0x0002620000002400 */
[----:B------:R-:W5:Y:S02]  /*15b60*/  LDSM.16.M88.4 R8, [R228+0x2000] ;  /* 0x00200000e408783b */ /* 0x000f640000000200 */
[----:B------:R-:W-:Y:S02]  /*15b70*/  FMUL.FTZ R36, R36, c[0x0][0x320] ;  /* 0x0000c80024247a20 */ /* 0x000fe40000410000 */
[----:B------:R-:W-:Y:S02]  /*15b80*/  FMUL.FTZ R37, R37, c[0x0][0x320] ;  /* 0x0000c80025257a20 */ /* 0x000fe40000410000 */
[-C--:B----4-:R-:W-:Y:S03]  /*15b90*/  HMMA.16816.F32 R52, R216, R4.reuse, R52 ;  /* 0x00000004d834723c */ /* 0x090fe60000001834 */
[----:B------:R-:W4:Y:S01]  /*15ba0*/  MUFU.TANH R21, R21 ;  /* 0x0000001500157308 */ /* 0x000f220000002400 */
        /* <DEDUP_REMOVED lines=11> */
[----:B------:R-:W1:Y:S03]  /*15c60*/  LDSM.16.M88.4 R4, [R228+0x2800] ;  /* 0x00280000e404783b */ /* 0x000e660000000200 */
[----:B------:R-:W-:Y:S02]  /*15c70*/  FMUL.FTZ R52, R52, c[0x0][0x320] ;  /* 0x0000c80034347a20 */ /* 0x000fe40000410000 */
[----:B------:R-:W-:Y:S02]  /*15c80*/  FMUL.FTZ R53, R53, c[0x0][0x320] ;  /* 0x0000c80035357a20 */ /* 0x000fe40000410000 */
[----:B------:R-:W-:Y:S01]  /*15c90*/  FMUL.FTZ R54, R54, c[0x0][0x320] ;  /* 0x0000c80036367a20 */ /* 0x000fe20000410000 */
[----:B------:R1:W1:Y:S01]  /*15ca0*/  MUFU.TANH R223, R24 ;  /* 0x0000001800df7308 */ /* 0x0002620000002400 */
[-C--:B-----5:R-:W-:Y:S03]  /*15cb0*/  HMMA.16816.F32 R68, R216, R8.reuse, R68 ;  /* 0x00000008d844723c */ /* 0x0a0fe60000001844 */
[----:B------:R-:W-:Y:S02]  /*15cc0*/  FMUL.FTZ R55, R55, c[0x0][0x320] ;  /* 0x0000c80037377a20 */ /* 0x000fe40000410000 */
[----:B------:R-:W-:Y:S02]  /*15cd0*/  FMUL.FTZ R57, R57, c[0x0][0x320] ;  /* 0x0000c80039397a20 */ /* 0x000fe40000410000 */
[----:B------:R-:W-:Y:S01]  /*15ce0*/  FMUL.FTZ R59, R59, c[0x0][0x320] ;  /* 0x0000c8003b3b7a20 */ /* 0x000fe20000410000 */
[C---:B------:R-:W-:Y:S01]  /*15cf0*/  HMMA.16816.F32 R72, R188.reuse, R8, R72 ;  /* 0x00000008bc48723c */ /* 0x040fe20000001848 */
[----:B------:R2:W2:Y:S03]  /*15d00*/  MUFU.TANH R222, R25 ;  /* 0x0000001900de7308 */ /* 0x0004a60000002400 */
[----:B------:R-:W-:Y:S02]  /*15d10*/  FMUL.FTZ R61, R61, c[0x0][0x320] ;  /* 0x0000c8003d3d7a20 */ /* 0x000fe40000410000 */
[----:B------:R-:W-:Y:S02]  /*15d20*/  FMUL.FTZ R64, R64, c[0x0][0x320] ;  /* 0x0000c80040407a20 */ /* 0x000fe40000410000 */
[-C--:B------:R-:W-:Y:S03]  /*15d30*/  HMMA.16816.F32 R76, R188, R10.reuse, R76 ;  /* 0x0000000abc4c723c */ /* 0x080fe6000000184c */
[----:B------:R2:W2:Y:S01]  /*15d40*/  MUFU.TANH R247, R26 ;  /* 0x0000001a00f77308 */ /* 0x0004a20000002400 */
[----:B------:R-:W-:Y:S02]  /*15d50*/  FMUL.FTZ R65, R65, c[0x0][0x320] ;  /* 0x0000c80041417a20 */ /* 0x000fe40000410000 */
[----:B------:R-:W-:Y:S02]  /*15d60*/  FMUL.FTZ R66, R66, c[0x0][0x320] ;  /* 0x0000c80042427a20 */ /* 0x000fe40000410000 */
[C---:B------:R-:W-:Y:S01]  /*15d70*/  HMMA.16816.F32 R80, R216.reuse, R10, R80 ;  /* 0x0000000ad850723c */ /* 0x040fe20000001850 */
[----:B------:R-:W5:Y:S01]  /*15d80*/  LDSM.16.M88.4 R8, [R228+0x3000] ;  /* 0x00300000e408783b */ /* 0x000f620000000200 */
[----:B------:R-:W-:Y:S04]  /*15d90*/  DEPBAR.LE SB0, 0x0 ;  /* 0x000080000000791a */ /* 0x000fe80000000000 */
[----:B------:R2:W2:Y:S01]  /*15da0*/  MUFU.TANH R248, R27 ;  /* 0x0000001b00f87308 */ /* 0x0004a20000002400 */
[----:B------:R-:W-:Y:S01]  /*15db0*/  FMUL.FTZ R67, R67, c[0x0][0x320] ;  /* 0x0000c80043437a20 */ /* 0x000fe20000410000 */
[-C--:B-1----:R-:W-:Y:S01]  /*15dc0*/  HMMA.16816.F32 R84, R216, R4.reuse, R84 ;  /* 0x00000004d854723c */ /* 0x082fe20000001854 */
        /* <DEDUP_REMOVED lines=89> */
[----:B------:R-:W-:Y:S03]  /*16360*/  FMUL.FTZ R111, R111, c[0x0][0x320] ;  /* 0x0000c8006f6f7a20 */ /* 0x000fe60000410000 */
        /* <DEDUP_REMOVED lines=77> */
[----:B------:R-:W3:Y:S04]  /*16840*/  LDL R0, [R1+0x8] ;  /* 0x0000080001007983 */ /* 0x000ee80000100800 */
[----:B------:R-:W-:Y:S01]  /*16850*/  ISETP.NE.AND P1, PT, R2, 0x1, PT ;  /* 0x000000010200780c */ /* 0x000fe20003f25270 */
[----:B------:R-:W-:Y:S02]  /*16860*/  IMAD.U32 R2, RZ, RZ, UR10 ;  /* 0x0000000aff027e24 */ /* 0x000fe4000f8e00ff */
[----:B---3--:R-:W-:Y:S03]  /*16870*/  IMAD.MOV.U32 R22, RZ, RZ, R0 ;  /* 0x000000ffff167224 */ /* 0x008fe600078e0000 */
[----:B--2---:R-:W-:Y:S07]  /*16880*/  IADD3 R2, R2, -0x70, R12 ;  /* 0xffffff9002027810 */ /* 0x004fee0007ffe00c */
        /* <DEDUP_REMOVED lines=11> */
[----:B------:R2:W3:Y:S02]  /*16940*/  @!P6 LDG.E R7, [R4.64] ;  /* 0x000000160407e981 */ /* 0x0004e4000c1e1900 */
[----:B------:R-:W-:Y:S04]  /*16950*/  IMAD R0, R0, c[0x0][0x1e0], RZ ;  /* 0x0000780000007a24 */ /* 0x000fe800078e02ff */
[C---:B------:R-:W-:Y:S02]  /*16960*/  IMAD R0, R8.reuse, c[0x0][0x1e4], R0 ;  /* 0x0000790008007a24 */ /* 0x040fe400078e0200 */
[----:B--2---:R-:W-:Y:S04]  /*16970*/  IMAD.WIDE.U32 R4, R8, c[0x0][0x1e0], RZ ;  /* 0x0000780008047a25 */ /* 0x004fe800078e00ff */
[----:B------:R-:W-:Y:S01]  /*16980*/  IMAD.IADD R5, R5, 0x1, R0 ;  /* 0x0000000105057824 */ /* 0x000fe200078e0200 */
[----:B---3--:R-:W-:Y:S01]  /*16990*/  STL [R1+0x18], R7 ;  /* 0x0000180701007387 */ /* 0x008fe20000100800 */
[----:B------:R-:W-:Y:S02]  /*169a0*/  SHF.R.S32.HI R2, RZ, 0x1f, R7 ;  /* 0x0000001fff027819 */ /* 0x000fe40000011407 */
        /* <DEDUP_REMOVED lines=9> */
[----:B------:R-:W3:Y:S04]  /*16a40*/  SHFL.IDX PT, R7, R0, RZ, 0x181f ;  /* 0x00181fff00077589 */ /* 0x000ee800000e0000 */
[----:B------:R-:W4:Y:S04]  /*16a50*/  SHFL.IDX PT, R4, R2, 0x1, 0x181f ;  /* 0x00381f0002047f89 */ /* 0x000f2800000e0000 */
[----:B------:R-:W5:Y:S04]  /*16a60*/  SHFL.IDX PT, R5, R0, 0x1, 0x181f ;  /* 0x00381f0000057f89 */ /* 0x000f6800000e0000 */
[----:B------:R-:W1:Y:S04]  /*16a70*/  SHFL.IDX PT, R10, R2, 0x3, 0x181f ;  /* 0x00781f00020a7f89 */ /* 0x000e6800000e0000 */
[----:B------:R-:W1:Y:S01]  /*16a80*/  SHFL.IDX PT, R9, R0, 0x2, 0x181f ;  /* 0x00581f0000097f89 */ /* 0x000e6200000e0000 */
[-C--:B--2---:R-:W-:Y:S03]  /*16a90*/  IADD3 R6, P1, R6, R242.reuse, RZ ;  /* 0x000000f206067210 */ /* 0x084fe60007f3e0ff */
[----:B------:R-:W2:Y:S04]  /*16aa0*/  SHFL.IDX PT, R8, R2, 0x4, 0x181f ;  /* 0x00981f0002087f89 */ /* 0x000ea800000e0000 */
[----:B------:R-:W2:Y:S01]  /*16ab0*/  SHFL.IDX PT, R11, R2, 0x5, 0x181f ;  /* 0x00b81f00020b7f89 */ /* 0x000ea200000e0000 */
[-C--:B---3--:R-:W-:Y:S03]  /*16ac0*/  IADD3.X R7, R7, R241.reuse, RZ, P1, !PT ;  /* 0x000000f107077210 */ /* 0x088fe60000ffe4ff */
[----:B------:R-:W3:Y:S01]  /*16ad0*/  SHFL.IDX PT, R16, R0, 0x3, 0x181f ;  /* 0x00781f0000107f89 */ /* 0x000ee200000e0000 */
[-C--:B----4-:R-:W-:Y:S03]  /*16ae0*/  IADD3 R4, P0, R4, R242.reuse, RZ ;  /* 0x000000f204047210 */ /* 0x090fe60007f1e0ff */
[----:B------:R4:W-:Y:S02]  /*16af0*/  LDGSTS.E.BYPASS.LTC128B.128 [R22+0x3900], [R6.64], !P5 ;  /* 0x0390000006167fae */ /* 0x0009e4000e901d56 */
[--C-:B-----5:R-:W-:Y:S01]  /*16b00*/  IMAD.X R5, R5, 0x1, R241.reuse, P0 ;  /* 0x0000000105057824 */ /* 0x120fe200000e06f1 */
[-C--:B------:R-:W-:Y:S01]  /*16b10*/  IADD3 R12, P0, R12, R242.reuse, RZ ;  /* 0x000000f20c0c7210 */ /* 0x080fe20007f1e0ff */
[----:B------:R-:W5:Y:S01]  /*16b20*/  SHFL.IDX PT, R15, R0, 0x4, 0x181f ;  /* 0x00981f00000f7f89 */ /* 0x000f6200000e0000 */
[-C--:B-1----:R-:W-:Y:S03]  /*16b30*/  IADD3 R10, P3, R10, R242.reuse, RZ ;  /* 0x000000f20a0a7210 */ /* 0x082fe60007f7e0ff */
[----:B------:R1:W-:Y:S01]  /*16b40*/  LDGSTS.E.BYPASS.LTC128B.128 [R22+0x4100], [R4.64], !P5 ;  /* 0x0410000004167fae */ /* 0x0003e2000e901d56 */
[--C-:B------:R-:W-:Y:S03]  /*16b50*/  IMAD.X R13, R9, 0x1, R241.reuse, P0 ;  /* 0x00000001090d7824 */ /* 0x100fe600000e06f1 */
[----:B------:R-:W1:Y:S01]  /*16b60*/  SHFL.IDX PT, R2, R2, 0x6, 0x181f ;  /* 0x00d81f0002027f89 */ /* 0x000e6200000e0000 */
[-C--:B--2---:R-:W-:Y:S03]  /*16b70*/  IADD3 R8, P2, R8, R242.reuse, RZ ;  /* 0x000000f208087210 */ /* 0x084fe60007f5e0ff */
[----:B------:R-:W2:Y:S04]  /*16b80*/  SHFL.IDX PT, R14, R0, 0x5, 0x181f ;  /* 0x00b81f00000e7f89 */ /* 0x000ea800000e0000 */
[----:B------:R-:W2:Y:S04]  /*16b90*/  SHFL.IDX PT, R0, R0, 0x6, 0x181f ;  /* 0x00d81f0000007f89 */ /* 0x000ea800000e0000 */
[----:B------:R2:W-:Y:S01]  /*16ba0*/  LDGSTS.E.BYPASS.LTC128B.128 [R22+0x4900], [R12.64], !P5 ;  /* 0x049000000c167fae */ /* 0x0005e2000e901d56 */
[-C--:B----4-:R-:W-:Y:S01]  /*16bb0*/  IADD3 R6, P1, R11, R242.reuse, RZ ;  /* 0x000000f20b067210 */ /* 0x090fe20007f3e0ff */
[--C-:B---3--:R-:W-:Y:S01]  /*16bc0*/  IMAD.X R11, R16, 0x1, R241.reuse, P3 ;  /* 0x00000001100b7824 */ /* 0x108fe200018e06f1 */
[----:B-----5:R-:W-:Y:S04]  /*16bd0*/  IADD3.X R9, R15, R241, RZ, P2, !PT ;  /* 0x000000f10f097210 */ /* 0x020fe800017fe4ff */
[----:B------:R3:W-:Y:S01]  /*16be0*/  LDGSTS.E.BYPASS.LTC128B.128 [R22+0x5100], [R10.64], !P5 ;  /* 0x051000000a167fae */ /* 0x0007e2000e901d56 */
[----:B-1----:R-:W-:Y:S03]  /*16bf0*/  IADD3 R4, P0, R2, R242, RZ ;  /* 0x000000f202047210 */ /* 0x002fe60007f1e0ff */
[----:B------:R3:W-:Y:S01]  /*16c00*/  LDGSTS.E.BYPASS.LTC128B.128 [R22+0x5900], [R8.64], !P5 ;  /* 0x0590000008167fae */ /* 0x0007e2000e901d56 */
[--C-:B--2---:R-:W-:Y:S02]  /*16c10*/  IMAD.X R7, R14, 0x1, R241.reuse, P1 ;  /* 0x000000010e077824 */ /* 0x104fe400008e06f1 */
[----:B------:R-:W-:Y:S03]  /*16c20*/  IMAD.X R5, R0, 0x1, R241, P0 ;  /* 0x0000000100057824 */ /* 0x000fe600000e06f1 */
[----:B------:R3:W-:Y:S04]  /*16c30*/  LDGSTS.E.BYPASS.LTC128B.128 [R22+0x6100], [R6.64], !P5 ;  /* 0x0610000006167fae */ /* 0x0007e8000e901d56 */
[----:B------:R3:W-:Y:S02]  /*16c40*/  LDGSTS.E.BYPASS.LTC128B.128 [R22+0x6900], [R4.64], !P5 ;  /* 0x0690000004167fae */ /* 0x0007e4000e901d56 */
.L_x_786:
[----:B--234-:R-:W2:Y:S01]  /*16c50*/  LDL.LU R6, [R1] ;  /* 0x0000000001067983 */ /* 0x01cea20000300800 */
[----:B------:R-:W-:Y:S01]  /*16c60*/  PLOP3.LUT P0, PT, PT, PT, UP2, 0x80, 0x0 ;  /* 0x000000000000781c */ /* 0x000fe20003f0f028 */
[----:B------:R-:W-:Y:S02]  /*16c70*/  UIMAD UR10, UR12, -0x70, URZ ;  /* 0xffffff900c0a78a4 */ /* 0x000fe4000f8e023f */
[----:B------:R-:W3:Y:S01]  /*16c80*/  LDL.LU R5, [R1+0x4] ;  /* 0x0000040001057983 */ /* 0x000ee20000300800 */
[----:B------:R-:W-:Y:S02]  /*16c90*/  UISETP.GT.AND UP0, UPT, UR12, UR6, UPT ;  /* 0x000000060c00728c */ /* 0x000fe4000bf04270 */
[----:B------:R-:W-:Y:S01]  /*16ca0*/  UIADD3 UR12, UR12, -0x1, URZ ;  /* 0xffffffff0c0c7890 */ /* 0x000fe2000fffe03f */
[----:B------:R-:W4:Y:S04]  /*16cb0*/  LDL.LU R4, [R1+0xc] ;  /* 0x00000c0001047983 */ /* 0x000f280000300800 */
[----:B------:R-:W4:Y:S04]  /*16cc0*/  LDL.LU R0, [R1+0x10] ;  /* 0x0000100001007983 */ /* 0x000f280000300800 */
        /* <DEDUP_REMOVED lines=13> */
[----:B---3--:R-:W-:Y:S02]  /*16da0*/  IMAD.MOV.U32 R8, RZ, RZ, R5 ;  /* 0x000000ffff087224 */ /* 0x008fe400078e0005 */
[----:B------:R-:W-:Y:S02]  /*16db0*/  IMAD.U32 R5, RZ, RZ, UR20 ;  /* 0x00000014ff057e24 */ /* 0x000fe4000f8e00ff */
[----:B----4-:R-:W-:Y:S02]  /*16dc0*/  IMAD.MOV.U32 R11, RZ, RZ, R4 ;  /* 0x000000ffff0b7224 */ /* 0x010fe400078e0004 */
[----:B------:R-:W-:Y:S02]  /*16dd0*/  IMAD.MOV.U32 R10, RZ, RZ, R0 ;  /* 0x000000ffff0a7224 */ /* 0x000fe400078e0000 */
[----:B------:R2:W3:Y:S02]  /*16de0*/  LDL R0, [R1+0x24] ;  /* 0x0000240001007983 */ /* 0x0004e40000100800 */
[----:B---3--:R-:W-:Y:S05]  /*16df0*/  @P0 IMAD.MOV.U32 R0, RZ, RZ, R2 ;  /* 0x000000ffff000224 */ /* 0x008fea00078e0002 */
[----:B------:R-:W-:Y:S08]  /*16e00*/  SHFL.IDX PT, R7, R0, 0x2, 0x1c1f ;  /* 0x005c1f0000077f89 */ /* 0x000ff000000e0000 */
[----:B------:R-:W3:Y:S08]  /*16e10*/  SHFL.IDX PT, R4, R0, RZ, 0x1c1f ;  /* 0x001c1fff00047589 */ /* 0x000ef000000e0000 */
[----:B------:R-:W4:Y:S08]  /*16e20*/  SHFL.IDX PT, R2, R0, 0x1, 0x1c1f ;  /* 0x003c1f0000027f89 */ /* 0x000f3000000e0000 */
[----:B------:R1:W2:Y:S02]  /*16e30*/  SHFL.IDX PT, R6, R0, 0x3, 0x1c1f ;  /* 0x007c1f0000067f89 */ /* 0x0002a400000e0000 */
[----:B-1----:R-:W-:Y:S05]  /*16e40*/  IMAD.U32 R0, RZ, RZ, UR10 ;  /* 0x0000000aff007e24 */ /* 0x002fea000f8e00ff */
[----:B------:R-:W-:Y:S01]  /*16e50*/  IADD3 R0, -R12, 0x1, R0 ;  /* 0x000000010c007810 */ /* 0x000fe20007ffe100 */
[----:B------:R-:W-:Y:S03]  /*16e60*/  IMAD.MOV.U32 R12, RZ, RZ, R10 ;  /* 0x000000ffff0c7224 */ /* 0x000fe600078e000a */
[----:B------:R-:W-:Y:S01]  /*16e70*/  IADD3 R5, -R5, UR14, R0 ;  /* 0x0000000e05057c10 */ /* 0x000fe2000fffe100 */
[----:B------:R-:W-:Y:S04]  /*16e80*/  IMAD.MOV.U32 R48, RZ, RZ, R12 ;  /* 0x000000ffff307224 */ /* 0x000fe800078e000c */
[C---:B---3--:R-:W-:Y:S02]  /*16e90*/  IMAD.IADD R4, R5.reuse, 0x1, R4 ;  /* 0x0000000105047824 */ /* 0x048fe400078e0204 */
[C---:B----4-:R-:W-:Y:S02]  /*16ea0*/  IMAD.IADD R2, R5.reuse, 0x1, R2 ;  /* 0x0000000105027824 */ /* 0x050fe400078e0202 */
[C---:B------:R-:W-:Y:S01]  /*16eb0*/  IMAD.IADD R0, R5.reuse, 0x1, R7 ;  /* 0x0000000105007824 */ /* 0x040fe200078e0207 */
[C---:B------:R-:W-:Y:S01]  /*16ec0*/  ISETP.GT.AND P0, PT, R4.reuse, RZ, PT ;  /* 0x000000ff0400720c */ /* 0x040fe20003f04270 */
[----:B--2---:R-:W-:Y:S01]  /*16ed0*/  IMAD.IADD R5, R5, 0x1, R6 ;  /* 0x0000000105057824 */ /* 0x004fe200078e0206 */
[----:B------:R-:W-:Y:S02]  /*16ee0*/  ISETP.GT.AND P1, PT, R4, 0x1, PT ;  /* 0x000000010400780c */ /* 0x000fe40003f24270 */
        /* <DEDUP_REMOVED lines=8> */
[C---:B------:R-:W-:Y:S02]  /*16f70*/  ISETP.GT.AND P0, PT, R4.reuse, 0x10, PT ;  /* 0x000000100400780c */ /* 0x040fe40003f04270 */
[C---:B------:R-:W-:Y:S02]  /*16f80*/  ISETP.GT.AND P1, PT, R4.reuse, 0x11, PT ;  /* 0x000000110400780c */ /* 0x040fe40003f24270 */
[----:B------:R-:W-:Y:S02]  /*16f90*/  FSEL R29, R187, -INF , P3 ;  /* 0xff800000bb1d7808 */ /* 0x000fe40001800000 */
[C---:B------:R-:W-:Y:S02]  /*16fa0*/  ISETP.GT.AND P2, PT, R4.reuse, 0x18, PT ;  /* 0x000000180400780c */ /* 0x040fe40003f44270 */
[----:B------:R-:W-:Y:S02]  /*16fb0*/  ISETP.GT.AND P3, PT, R4, 0x19, PT ;  /* 0x000000190400780c */ /* 0x000fe40003f64270 */
[----:B------:R-:W-:Y:S02]  /*16fc0*/  FSEL R38, R184, -INF , P0 ;  /* 0xff800000b8267808 */ /* 0x000fe40000000000 */
[----:B------:R-:W-:Y:S02]  /*16fd0*/  FSEL R40, R21, -INF , P1 ;  /* 0xff80000015287808 */ /* 0x000fe40000800000 */
[----:B------:R-:W-:Y:S02]  /*16fe0*/  FMNMX.FTZ R6, R29, R6, !PT ;  /* 0x000000061d067209 */ /* 0x000fe40007810000 */
        /* <DEDUP_REMOVED lines=9> */
[----:B------:R-:W-:Y:S02]  /*17080*/  FSEL R46, R46, -INF , P2 ;  /* 0xff8000002e2e7808 */ /* 0x000fe40001000000 */
[C---:B------:R-:W-:Y:S02]  /*17090*/  ISETP.GT.AND P2, PT, R4.reuse, 0x38, PT ;  /* 0x000000380400780c */ /* 0x040fe40003f44270 */
[----:B------:R-:W-:Y:S02]  /*170a0*/  FSEL R51, R49, -INF , P3 ;  /* 0xff80000031337808 */ /* 0x000fe40001800000 */
[C---:B------:R-:W-:Y:S02]  /*170b0*/  ISETP.GT.AND P3, PT, R4.reuse, 0x39, PT ;  /* 0x000000390400780c */ /* 0x040fe40003f64270 */
[C---:B------:R-:W-:Y:S02]  /*170c0*/  ISETP.GT.AND P0, PT, R4.reuse, 0x30, PT ;  /* 0x000000300400780c */ /* 0x040fe40003f04270 */
[----:B------:R-:W-:Y:S02]  /*170d0*/  ISETP.GT.AND P1, PT, R4, 0x31, PT ;  /* 0x000000310400780c */ /* 0x000fe40003f24270 */
[----:B------:R-:W-:Y:S02]  /*170e0*/  FSEL R93, R64, -INF , P2 ;  /* 0xff800000405d7808 */ /* 0x000fe40001000000 */
[----:B------:R-:W-:Y:S02]  /*170f0*/  FSEL R94, R65, -INF , P3 ;  /* 0xff800000415e7808 */ /* 0x000fe40001800000 */
[----:B------:R-:W-:Y:S02]  /*17100*/  FSEL R63, R17, -INF , P1 ;  /* 0xff800000113f7808 */ /* 0x000fe40000800000 */
[C---:B------:R-:W-:Y:S02]  /*17110*/  ISETP.GT.AND P1, PT, R4.reuse, 0x41, PT ;  /* 0x000000410400780c */ /* 0x040fe40003f24270 */
[C---:B------:R-:W-:Y:S02]  /*17120*/  ISETP.GT.AND P2, PT, R4.reuse, 0x48, PT ;  /* 0x000000480400780c */ /* 0x040fe40003f44270 */
[----:B------:R-:W-:Y:S02]  /*17130*/  ISETP.GT.AND P3, PT, R4, 0x49, PT ;  /* 0x000000490400780c */ /* 0x000fe40003f64270 */
        /* <DEDUP_REMOVED lines=11> */
[----:B------:R-:W-:Y:S02]  /*171f0*/  FMNMX.FTZ R6, R42, R6, !PT ;  /* 0x000000062a067209 */ /* 0x000fe40007810000 */
[----:B------:R-:W-:Y:S02]  /*17200*/  FSEL R84, R84, -INF , P0 ;  /* 0xff80000054547808 */ /* 0x000fe40000000000 */
[----:B------:R-:W-:Y:S02]  /*17210*/  FSEL R85, R85, -INF , P1 ;  /* 0xff80000055557808 */ /* 0x000fe40000800000 */
[----:B------:R-:W-:Y:S02]  /*17220*/  ISETP.GT.AND P1, PT, R4, 0x61, PT ;  /* 0x000000610400780c */ /* 0x000fe40003f24270 */
[----:B------:R-:W-:Y:S02]  /*17230*/  FSEL R218, R96, -INF , P2 ;  /* 0xff80000060da7808 */ /* 0x000fe40001000000 */
[C---:B------:R-:W-:Y:S02]  /*17240*/  ISETP.GT.AND P2, PT, R4.reuse, 0x68, PT ;  /* 0x000000680400780c */ /* 0x040fe40003f44270 */
[----:B------:R-:W-:Y:S02]  /*17250*/  FSEL R65, R97, -INF , P3 ;  /* 0xff80000061417808 */ /* 0x000fe40001800000 */
[C---:B------:R-:W-:Y:S02]  /*17260*/  ISETP.GT.AND P3, PT, R4.reuse, 0x69, PT ;  /* 0x000000690400780c */ /* 0x040fe40003f64270 */
        /* <DEDUP_REMOVED lines=16> */
[----:B------:R-:W-:Y:S02]  /*17370*/  FSEL R15, R100, -INF , P0 ;  /* 0xff800000640f7808 */ /* 0x000fe40000000000 */
[----:B------:R-:W-:Y:S02]  /*17380*/  FMNMX.FTZ R4, R94, R4, !PT ;  /* 0x000000045e047209 */ /* 0x000fe40007810000 */
[C---:B------:R-:W-:Y:S02]  /*17390*/  ISETP.GT.AND P0, PT, R2.reuse, RZ, PT ;  /* 0x000000ff0200720c */ /* 0x040fe40003f04270 */
        /* <DEDUP_REMOVED lines=11> */
[----:B------:R-:W-:Y:S02]  /*17450*/  ISETP.GT.AND P0, PT, R2, 0x10, PT ;  /* 0x000000100200780c */ /* 0x000fe40003f04270 */
[----:B------:R-:W-:Y:S02]  /*17460*/  FMNMX.FTZ R4, R218, R4, !PT ;  /* 0x00000004da047209 */ /* 0x000fe40007810000 */
[C---:B------:R-:W-:Y:S02]  /*17470*/  ISETP.GT.AND P1, PT, R2.reuse, 0x21, PT ;  /* 0x000000210200780c */ /* 0x040fe40003f24270 */
[----:B------:R-:W-:Y:S02]  /*17480*/  ISETP.GT.AND P4, PT, R2, 0x29, PT ;  /* 0x000000290200780c */ /* 0x000fe40003f84270 */
[----:B------:R-:W-:Y:S01]  /*17490*/  FSEL R92, R66, -INF , P3 ;  /* 0xff800000425c7808 */ /* 0x000fe20001800000 */
[----:B------:R-:W-:Y:S01]  /*174a0*/  IMAD.MOV.U32 R66, RZ, RZ, R15 ;  /* 0x000000ffff427224 */ /* 0x000fe200078e000f */
[----:B------:R-:W-:Y:S02]  /*174b0*/  ISETP.GT.AND P3, PT, R2, 0x48, PT ;  /* 0x000000480200780c */ /* 0x000fe40003f64270 */
[----:B------:R-:W-:Y:S02]  /*174c0*/  FMNMX.FTZ R4, R65, R4, !PT ;  /* 0x0000000441047209 */ /* 0x000fe40007810000 */
[----:B------:R-:W-:Y:S02]  /*174d0*/  FSEL R35, R208, -INF , P0 ;  /* 0xff800000d0237808 */ /* 0x000fe40000000000 */
[C---:B------:R-:W-:Y:S02]  /*174e0*/  ISETP.GT.AND P0, PT, R2.reuse, 0x20, PT ;  /* 0x000000200200780c */ /* 0x040fe40003f04270 */
[----:B------:R-:W-:Y:S02]  /*174f0*/  FSEL R41, R25, -INF , P1 ;  /* 0xff80000019297808 */ /* 0x000fe40000800000 */
[----:B------:R-:W-:Y:S02]  /*17500*/  ISETP.GT.AND P1, PT, R2, 0x31, PT ;  /* 0x000000310200780c */ /* 0x000fe40003f24270 */
[----:B------:R-:W-:Y:S02]  /*17510*/  FSEL R49, R24, -INF , P4 ;  /* 0xff80000018317808 */ /* 0x000fe40002000000 */
[----:B------:R-:W-:Y:S02]  /*17520*/  ISETP.GT.AND P4, PT, R2, 0x39, PT ;  /* 0x000000390200780c */ /* 0x000fe40003f84270 */
[----:B------:R-:W-:Y:S01]  /*17530*/  FSEL R189, R82, -INF , P3 ;  /* 0xff80000052bd7808 */ /* 0x000fe20001800000 */
[----:B------:R-:W-:Y:S01]  /*17540*/  IMAD.MOV.U32 R82, RZ, RZ, R31 ;  /* 0x000000ffff527224 */ /* 0x000fe200078e001f */
[----:B------:R-:W-:Y:S02]  /*17550*/  FMNMX.FTZ R4, R66, R4, !PT ;  /* 0x0000000442047209 */ /* 0x000fe40007810000 */
[----:B------:R-:W-:Y:S02]  /*17560*/  FSEL R39, R27, -INF , P0 ;  /* 0xff8000001b277808 */ /* 0x000fe40000000000 */
[----:B------:R-:W-:Y:S02]  /*17570*/  FSEL R89, R19, -INF , P1 ;  /* 0xff80000013597808 */ /* 0x000fe40000800000 */
[----:B------:R-:W-:Y:S02]  /*17580*/  ISETP.GT.AND P0, PT, R2, 0x30, PT ;  /* 0x000000300200780c */ /* 0x000fe40003f04270 */
[----:B------:R-:W-:Y:S02]  /*17590*/  FSEL R107, R67, -INF , P4 ;  /* 0xff800000436b7808 */ /* 0x000fe40002000000 */
[----:B------:R-:W-:Y:S02]  /*175a0*/  ISETP.GT.AND P1, PT, R0, 0x1, PT ;  /* 0x000000010000780c */ /* 0x000fe40003f24270 */
[----:B------:R-:W-:Y:S02]  /*175b0*/  ISETP.GT.AND P4, PT, R2, 0x41, PT ;  /* 0x000000410200780c */ /* 0x000fe40003f84270 */
[----:B------:R-:W-:Y:S02]  /*175c0*/  FSEL R81, R112, -INF , P2 ;  /* 0xff80000070517808 */ /* 0x000fe40001000000 */
[----:B------:R-:W-:Y:S02]  /*175d0*/  FMNMX.FTZ R4, R82, R4, !PT ;  /* 0x0000000452047209 */ /* 0x000fe40007810000 */
[----:B------:R-:W-:Y:S02]  /*175e0*/  FSEL R88, R20, -INF , P0 ;  /* 0xff80000014587808 */ /* 0x000fe40000000000 */
[C---:B------:R-:W-:Y:S02]  /*175f0*/  ISETP.GT.AND P2, PT, R2.reuse, 0x8, PT ;  /* 0x000000080200780c */ /* 0x040fe40003f44270 */
[----:B------:R-:W-:Y:S02]  /*17600*/  FSEL R16, R251, -INF , P1 ;  /* 0xff800000fb107808 */ /* 0x000fe40000800000 */
[----:B------:R-:W-:Y:S02]  /*17610*/  FSEL R184, R71, -INF , P4 ;  /* 0xff80000047b87808 */ /* 0x000fe40002000000 */
[----:B------:R-:W-:Y:S02]  /*17620*/  FMNMX.FTZ R6, R13, R116, !PT ;  /* 0x000000740d067209 */ /* 0x000fe40007810000 */
[C---:B------:R-:W-:Y:S02]  /*17630*/  ISETP.GT.AND P4, PT, R2.reuse, 0x49, PT ;  /* 0x000000490200780c */ /* 0x040fe40003f84270 */
[----:B------:R-:W-:Y:S02]  /*17640*/  ISETP.GT.AND P3, PT, R2, 0x50, PT ;  /* 0x000000500200780c */ /* 0x000fe40003f64270 */
[C---:B------:R-:W-:Y:S02]  /*17650*/  ISETP.GT.AND P0, PT, R0.reuse, RZ, PT ;  /* 0x000000ff0000720c */ /* 0x040fe40003f04270 */
[----:B------:R-:W-:Y:S02]  /*17660*/  ISETP.GT.AND P1, PT, R0, 0x10, PT ;  /* 0x000000100000780c */ /* 0x000fe40003f24270 */
[----:B------:R-:W-:Y:S02]  /*17670*/  FMNMX.FTZ R4, R81, R4, !PT ;  /* 0x0000000451047209 */ /* 0x000fe40007810000 */
[----:B------:R-:W-:Y:S02]  /*17680*/  FSEL R22, R212, -INF , P2 ;  /* 0xff800000d4167808 */ /* 0x000fe40001000000 */
[----:B------:R-:W-:Y:S02]  /*17690*/  FMNMX.FTZ R6, R21, R6, !PT ;  /* 0x0000000615067209 */ /* 0x000fe40007810000 */
[----:B------:R-:W-:Y:S02]  /*176a0*/  ISETP.GT.AND P2, PT, R2, 0x18, PT ;  /* 0x000000180200780c */ /* 0x000fe40003f44270 */
[----:B------:R-:W-:Y:S01]  /*176b0*/  FSEL R190, R83, -INF , P4 ;  /* 0xff80000053be7808 */ /* 0x000fe20002000000 */
[----:B------:R-:W-:Y:S01]  /*176c0*/  IMAD.MOV.U32 R83, RZ, RZ, R66 ;  /* 0x000000ffff537224 */ /* 0x000fe200078e0042 */
[----:B------:R-:W-:Y:S02]  /*176d0*/  FSEL R217, R86, -INF , P3 ;  /* 0xff80000056d97808 */ /* 0x000fe40001800000 */
[----:B------:R-:W-:Y:S02]  /*176e0*/  ISETP.GT.AND P4, PT, R2, 0x51, PT ;  /* 0x000000510200780c */ /* 0x000fe40003f84270 */
[----:B------:R-:W-:Y:S02]  /*176f0*/  FSEL R32, R223, -INF , P1 ;  /* 0xff800000df207808 */ /* 0x000fe40000800000 */
[----:B------:R-:W-:Y:S02]  /*17700*/  ISETP.GT.AND P1, PT, R5, 0x1, PT ;  /* 0x000000010500780c */ /* 0x000fe40003f24270 */
[----:B------:R-:W-:Y:S02]  /*17710*/  FSEL R12, R252, -INF , P0 ;  /* 0xff800000fc0c7808 */ /* 0x000fe40000000000 */
[C---:B------:R-:W-:Y:S02]  /*17720*/  ISETP.GT.AND P0, PT, R0.reuse, 0x8, PT ;  /* 0x000000080000780c */ /* 0x040fe40003f04270 */
[----:B------:R-:W-:Y:S02]  /*17730*/  ISETP.GT.AND P3, PT, R0, 0x18, PT ;  /* 0x000000180000780c */ /* 0x000fe40003f64270 */
[----:B------:R-:W-:Y:S02]  /*17740*/  FMNMX.FTZ R4, R80, R4, !PT ;  /* 0x0000000450047209 */ /* 0x000fe40007810000 */
[----:B------:R-:W-:Y:S02]  /*17750*/  FSEL R37, R30, -INF , P2 ;  /* 0xff8000001e257808 */ /* 0x000fe40001000000 */
[----:B------:R-:W-:Y:S01]  /*17760*/  FMNMX.FTZ R6, R22, R6, !PT ;  /* 0x0000000616067209 */ /* 0x000fe20007810000 */
[----:B------:R-:W1:Y:S01]  /*17770*/  SHFL.BFLY PT, R7, R4, 0x2, 0x1f ;  /* 0x0c401f0004077f89 */ /* 0x000e6200000e0000 */
[----:B------:R-:W-:Y:S02]  /*17780*/  FSEL R243, R87, -INF , P4 ;  /* 0xff80000057f37808 */ /* 0x000fe40002000000 */
[C---:B------:R-:W-:Y:S02]  /*17790*/  ISETP.GT.AND P2, PT, R2.reuse, 0x28, PT ;  /* 0x000000280200780c */ /* 0x040fe40003f44270 */
[----:B------:R-:W-:Y:S02]  /*177a0*/  ISETP.GT.AND P4, PT, R2, 0x59, PT ;  /* 0x000000590200780c */ /* 0x000fe40003f84270 */
[----:B------:R-:W-:Y:S02]  /*177b0*/  FSEL R18, R48, -INF , P1 ;  /* 0xff80000030127808 */ /* 0x000fe40000800000 */
[----:B------:R-:W-:Y:S01]  /*177c0*/  FSEL R15, R249, -INF , P0 ;  /* 0xff800000f90f7808 */ /* 0x000fe20000000000 */
[----:B------:R-:W-:Y:S01]  /*177d0*/  IMAD.MOV.U32 R249, RZ, RZ, R65 ;  /* 0x000000fffff97224 */ /* 0x000fe200078e0041 */
[----:B------:R-:W-:Y:S02]  /*177e0*/  ISETP.GT.AND P0, PT, R0, 0x11, PT ;  /* 0x000000110000780c */ /* 0x000fe40003f04270 */
[----:B------:R-:W-:Y:S02]  /*177f0*/  FSEL R31, R220, -INF , P3 ;  /* 0xff800000dc1f7808 */ /* 0x000fe40001800000 */
[----:B------:R-:W-:Y:S02]  /*17800*/  ISETP.GT.AND P3, PT, R2, 0x60, PT ;  /* 0x000000600200780c */ /* 0x000fe40003f64270 */
[----:B------:R-:W-:Y:S02]  /*17810*/  ISETP.GT.AND P1, PT, R0, 0x20, PT ;  /* 0x000000200000780c */ /* 0x000fe40003f24270 */
[----:B------:R-:W-:Y:S02]  /*17820*/  FSEL R47, R47, -INF , P2 ;  /* 0xff8000002f2f7808 */ /* 0x000fe40001000000 */
[----:B------:R-:W-:Y:S02]  /*17830*/  ISETP.GT.AND P2, PT, R2, 0x40, PT ;  /* 0x000000400200780c */ /* 0x000fe40003f44270 */
        /* <DEDUP_REMOVED lines=9> */
[----:B-1----:R-:W-:Y:S02]  /*178d0*/  FMNMX.FTZ R73, R7, R4, !PT ;  /* 0x0000000407497209 */ /* 0x002fe40007810000 */
        /* <DEDUP_REMOVED lines=8> */
[----:B------:R-:W-:Y:S02]  /*17960*/  FMNMX.FTZ R2, R39, R2, !PT ;  /* 0x0000000227027209 */ /* 0x000fe40007810000 */
[----:B------:R-:W-:Y:S02]  /*17970*/  FSEL R19, R250, -INF , P2 ;  /* 0xff800000fa137808 */ /* 0x000fe40001000000 */
[----:B------:R-:W-:Y:S02]  /*17980*/  FMNMX.FTZ R2, R41, R2, !PT ;  /* 0x0000000229027209 */ /* 0x000fe40007810000 */
[----:B------:R-:W-:Y:S02]  /*17990*/  FMNMX.FTZ R4, R15, R4, !PT ;  /* 0x000000040f047209 */ /* 0x000fe40007810000 */
[----:B------:R-:W-:Y:S02]  /*179a0*/  FMNMX.FTZ R2, R47, R2, !PT ;  /* 0x000000022f027209 */ /* 0x000fe40007810000 */
[----:B------:R-:W-:Y:S02]  /*179b0*/  ISETP.GT.AND P2, PT, R5, RZ, PT ;  /* 0x000000ff0500720c */ /* 0x000fe40003f44270 */
[----:B------:R-:W-:Y:S02]  /*179c0*/  FMNMX.FTZ R2, R49, R2, !PT ;  /* 0x0000000231027209 */ /* 0x000fe40007810000 */
[----:B------:R-:W-:Y:S02]  /*179d0*/  FMNMX.FTZ R4, R19, R4, !PT ;  /* 0x0000000413047209 */ /* 0x000fe40007810000 */
[----:B------:R-:W-:Y:S02]  /*179e0*/  FMNMX.FTZ R2, R88, R2, !PT ;  /* 0x0000000258027209 */ /* 0x000fe40007810000 */
[----:B------:R-:W-:Y:S02]  /*179f0*/  FSEL R11, R11, -INF , P2 ;  /* 0xff8000000b0b7808 */ /* 0x000fe40001000000 */
[----:B------:R-:W-:Y:S02]  /*17a00*/  FMNMX.FTZ R4, R32, R4, !PT ;  /* 0x0000000420047209 */ /* 0x000fe40007810000 */
[----:B------:R-:W-:Y:S02]  /*17a10*/  FMNMX.FTZ R2, R89, R2, !PT ;  /* 0x0000000259027209 */ /* 0x000fe40007810000 */
[----:B------:R-:W-:Y:S02]  /*17a20*/  FSEL R223, R98, -INF , P0 ;  /* 0xff80000062df7808 */ /* 0x000fe40000000000 */
[----:B------:R-:W-:Y:S02]  /*17a30*/  ISETP.GT.AND P0, PT, R5, 0x8, PT ;  /* 0x000000080500780c */ /* 0x000fe40003f04270 */
[----:B------:R-:W-:Y:S02]  /*17a40*/  FMNMX.FTZ R6, R11, R118, !PT ;  /* 0x000000760b067209 */ /* 0x000fe40007810000 */
[----:B------:R-:W-:Y:S02]  /*17a50*/  ISETP.GT.AND P2, PT, R0, 0x19, PT ;  /* 0x000000190000780c */ /* 0x000fe40003f44270 */
[----:B------:R-:W-:Y:S02]  /*17a60*/  FMNMX.FTZ R4, R30, R4, !PT ;  /* 0x000000041e047209 */ /* 0x000fe40007810000 */
[----:B------:R-:W-:Y:S02]  /*17a70*/  FMNMX.FTZ R2, R92, R2, !PT ;  /* 0x000000025c027209 */ /* 0x000fe40007810000 */
[----:B------:R-:W-:Y:S02]  /*17a80*/  FSEL R20, R9, -INF , P0 ;  /* 0xff80000009147808 */ /* 0x000fe40000000000 */
[----:B------:R-:W-:Y:S01]  /*17a90*/  FMNMX.FTZ R6, R18, R6, !PT ;  /* 0x0000000612067209 */ /* 0x000fe20007810000 */
[----:B------:R-:W-:Y:S01]  /*17aa0*/  SHFL.BFLY PT, R9, R73, 0x1, 0x1f ;  /* 0x0c201f0049097f89 */ /* 0x000fe200000e0000 */
        /* <DEDUP_REMOVED lines=8> */
[----:B------:R-:W-:Y:S02]  /*17b30*/  ISETP.GT.AND P0, PT, R5, 0x10, PT ;  /* 0x000000100500780c */ /* 0x000fe40003f04270 */
[----:B------:R-:W-:Y:S02]  /*17b40*/  FMNMX.FTZ R4, R33, R4, !PT ;  /* 0x0000000421047209 */ /* 0x000fe40007810000 */
[----:B------:R-:W-:Y:S02]  /*17b50*/  FMNMX.FTZ R2, R113, R2, !PT ;  /* 0x0000000271027209 */ /* 0x000fe40007810000 */
[----:B------:R-:W-:Y:S02]  /*17b60*/  FSEL R212, R103, -INF , P1 ;  /* 0xff80000067d47808 */ /* 0x000fe40000800000 */
[----:B------:R-:W-:Y:S02]  /*17b70*/  FSEL R28, R247, -INF , P0 ;  /* 0xff800000f71c7808 */ /* 0x000fe40000000000 */
[----:B------:R-:W-:Y:S02]  /*17b80*/  ISETP.GT.AND P2, PT, R5, 0x11, PT ;  /* 0x000000110500780c */ /* 0x000fe40003f44270 */
[----:B------:R-:W-:Y:S02]  /*17b90*/  FMNMX.FTZ R4, R48, R4, !PT ;  /* 0x0000000430047209 */ /* 0x000fe40007810000 */
[----:B------:R-:W-:Y:S02]  /*17ba0*/  ISETP.GT.AND P1, PT, R0, 0x28, PT ;  /* 0x000000280000780c */ /* 0x000fe40003f24270 */
[----:B------:R-:W-:Y:S02]  /*17bb0*/  FMNMX.FTZ R6, R17, R6, !PT ;  /* 0x0000000611067209 */ /* 0x000fe40007810000 */
[----:B------:R-:W-:Y:S02]  /*17bc0*/  FMNMX.FTZ R2, R184, R2, !PT ;  /* 0x00000002b8027209 */ /* 0x000fe40007810000 */
[----:B------:R-:W-:Y:S02]  /*17bd0*/  FSEL R58, R203, -INF , P1 ;  /* 0xff800000cb3a7808 */ /* 0x000fe40000800000 */
[----:B------:R-:W-:Y:S02]  /*17be0*/  ISETP.GT.AND P1, PT, R5, 0x18, PT ;  /* 0x000000180500780c */ /* 0x000fe40003f24270 */
[----:B------:R-:W-:Y:S02]  /*17bf0*/  FSEL R27, R248, -INF , P2 ;  /* 0xff800000f81b7808 */ /* 0x000fe40001000000 */
[----:B------:R-:W-:Y:S02]  /*17c00*/  ISETP.GT.AND P0, PT, R0, 0x29, PT ;  /* 0x000000290000780c */ /* 0x000fe40003f04270 */
[----:B------:R-:W-:Y:S02]  /*17c10*/  FMNMX.FTZ R4, R56, R4, !PT ;  /* 0x0000000438047209 */ /* 0x000fe40007810000 */
        /* <DEDUP_REMOVED lines=11> */
[----:B------:R-:W-:Y:S02]  /*17cd0*/  ISETP.GT.AND P1, PT, R5, 0x20, PT ;  /* 0x000000200500780c */ /* 0x000fe40003f24270 */
[----:B------:R-:W-:Y:S02]  /*17ce0*/  FSEL R97, R197, -INF , P2 ;  /* 0xff800000c5617808 */ /* 0x000fe40001000000 */
[----:B------:R-:W-:Y:S02]  /*17cf0*/  FSEL R24, R246, -INF , P0 ;  /* 0xff800000f6187808 */ /* 0x000fe40000000000 */
[----:B------:R-:W-:Y:S02]  /*17d00*/  FMNMX.FTZ R4, R60, R4, !PT ;  /* 0x000000043c047209 */ /* 0x000fe40007810000 */
[----:B------:R-:W-:Y:S02]  /*17d10*/  FMNMX.FTZ R6, R25, R6, !PT ;  /* 0x0000000619067209 */ /* 0x000fe40007810000 */
[----:B------:R-:W-:Y:S02]  /*17d20*/  FMNMX.FTZ R2, R217, R2, !PT ;  /* 0x00000002d9027209 */ /* 0x000fe40007810000 */
[----:B------:R-:W-:Y:S02]  /*17d30*/  FSEL R98, R50, -INF , P3 ;  /* 0xff80000032627808 */ /* 0x000fe40001800000 */
[----:B------:R-:W-:Y:S02]  /*17d40*/  FMNMX.FTZ R4, R97, R4, !PT ;  /* 0x0000000461047209 */ /* 0x000fe40007810000 */
[----:B------:R-:W-:Y:S02]  /*17d50*/  ISETP.GT.AND P0, PT, R5, 0x21, PT ;  /* 0x000000210500780c */ /* 0x000fe40003f04270 */
[----:B------:R-:W-:Y:S02]  /*17d60*/  FSEL R50, R213, -INF , P1 ;  /* 0xff800000d5327808 */ /* 0x000fe40000800000 */
[----:B------:R-:W-:Y:S02]  /*17d70*/  ISETP.GT.AND P2, PT, R0, 0x38, PT ;  /* 0x000000380000780c */ /* 0x000fe40003f44270 */
[----:B------:R-:W-:Y:S02]  /*17d80*/  FMNMX.FTZ R6, R24, R6, !PT ;  /* 0x0000000618067209 */ /* 0x000fe40007810000 */
[----:B------:R-:W-:Y:S02]  /*17d90*/  FMNMX.FTZ R2, R243, R2, !PT ;  /* 0x00000002f3027209 */ /* 0x000fe40007810000 */
[----:B------:R-:W-:Y:S02]  /*17da0*/  FMNMX.FTZ R4, R98, R4, !PT ;  /* 0x0000000462047209 */ /* 0x000fe40007810000 */
[----:B------:R-:W-:Y:S02]  /*17db0*/  ISETP.GT.AND P3, PT, R0, 0x39, PT ;  /* 0x000000390000780c */ /* 0x000fe40003f64270 */
[----:B------:R-:W-:Y:S02]  /*17dc0*/  ISETP.GT.AND P1, PT, R5, 0x28, PT ;  /* 0x000000280500780c */ /* 0x000fe40003f24270 */
[----:B------:R-:W-:Y:S02]  /*17dd0*/  FMNMX.FTZ R6, R50, R6, !PT ;  /* 0x0000000632067209 */ /* 0x000fe40007810000 */
[----:B------:R-:W-:Y:S02]  /*17de0*/  FSEL R105, R57, -INF , P2 ;  /* 0xff80000039697808 */ /* 0x000fe40001000000 */
[----:B------:R-:W-:Y:S02]  /*17df0*/  FSEL R57, R215, -INF , P0 ;  /* 0xff800000d7397808 */ /* 0x000fe40000000000 */
[----:B------:R-:W-:Y:S02]  /*17e00*/  FMNMX.FTZ R2, R223, R2, !PT ;  /* 0x00000002df027209 */ /* 0x000fe40007810000 */
[----:B------:R-:W-:Y:S02]  /*17e10*/  FSEL R106, R59, -INF , P3 ;  /* 0xff8000003b6a7808 */ /* 0x000fe40001800000 */
[----:B------:R-:W-:Y:S02]  /*17e20*/  ISETP.GT.AND P2, PT, R0, 0x40, PT ;  /* 0x000000400000780c */ /* 0x000fe40003f44270 */
[----:B------:R-:W-:Y:S02]  /*17e30*/  ISETP.GT.AND P0, PT, R5, 0x29, PT ;  /* 0x000000290500780c */ /* 0x000fe40003f04270 */
[----:B------:R-:W-:Y:S02]  /*17e40*/  FSEL R59, R209, -INF , P1 ;  /* 0xff800000d13b7808 */ /* 0x000fe40000800000 */
[----:B------:R-:W-:Y:S02]  /*17e50*/  FMNMX.FTZ R4, R105, R4, !PT ;  /* 0x0000000469047209 */ /* 0x000fe40007810000 */
[----:B------:R-:W-:Y:S02]  /*17e60*/  FMNMX.FTZ R6, R57, R6, !PT ;  /* 0x0000000639067209 */ /* 0x000fe40007810000 */
[----:B------:R-:W-:Y:S02]  /*17e70*/  FMNMX.FTZ R2, R244, R2, !PT ;  /* 0x00000002f4027209 */ /* 0x000fe40007810000 */
[----:B------:R-:W-:Y:S02]  /*17e80*/  FSEL R211, R115, -INF , P4 ;  /* 0xff80000073d37808 */ /* 0x000fe40002000000 */
[----:B------:R-:W-:Y:S02]  /*17e90*/  ISETP.GT.AND P1, PT, R5, 0x30, PT ;  /* 0x000000300500780c */ /* 0x000fe40003f24270 */
[----:B------:R-:W-:Y:S02]  /*17ea0*/  FSEL R115, R61, -INF , P2 ;  /* 0xff8000003d737808 */ /* 0x000fe40001000000 */
[----:B------:R-:W-:Y:S02]  /*17eb0*/  FMNMX.FTZ R4, R106, R4, !PT ;  /* 0x000000046a047209 */ /* 0x000fe40007810000 */
[----:B------:R-:W-:Y:S02]  /*17ec0*/  FSEL R61, R210, -INF , P0 ;  /* 0xff800000d23d7808 */ /* 0x000fe40000000000 */
[----:B------:R-:W-:Y:S02]  /*17ed0*/  FMNMX.FTZ R6, R59, R6, !PT ;  /* 0x000000063b067209 */ /* 0x000fe40007810000 */
[----:B------:R-:W-:Y:S02]  /*17ee0*/  ISETP.GT.AND P4, PT, R0, 0x41, PT ;  /* 0x000000410000780c */ /* 0x000fe40003f84270 */
[----:B------:R-:W-:Y:S02]  /*17ef0*/  FMNMX.FTZ R2, R222, R2, !PT ;  /* 0x00000002de027209 */ /* 0x000fe40007810000 */
[----:B------:R-:W-:Y:S02]  /*17f00*/  FSEL R99, R200, -INF , P1 ;  /* 0xff800000c8637808 */ /* 0x000fe40000800000 */
[----:B------:R-:W-:Y:S02]  /*17f10*/  FMNMX.FTZ R4, R115, R4, !PT ;  /* 0x0000000473047209 */ /* 0x000fe40007810000 */
[----:B------:R-:W-:Y:S02]  /*17f20*/  FMNMX.FTZ R6, R61, R6, !PT ;  /* 0x000000063d067209 */ /* 0x000fe40007810000 */
[----:B------:R-:W-:Y:S02]  /*17f30*/  ISETP.GT.AND P0, PT, R5, 0x31, PT ;  /* 0x000000310500780c */ /* 0x000fe40003f04270 */
[----:B------:R-:W-:Y:S02]  /*17f40*/  FSEL R186, R186, -INF , P4 ;  /* 0xff800000baba7808 */ /* 0x000fe40002000000 */
[C---:B------:R-:W-:Y:S02]  /*17f50*/  ISETP.GT.AND P3, PT, R0.reuse, 0x48, PT ;  /* 0x000000480000780c */ /* 0x040fe40003f64270 */
[----:B------:R-:W-:Y:S02]  /*17f60*/  ISETP.GT.AND P4, PT, R0, 0x49, PT ;  /* 0x000000490000780c */ /* 0x000fe40003f84270 */
[----:B------:R-:W-:Y:S02]  /*17f70*/  FMNMX.FTZ R2, R212, R2, !PT ;  /* 0x00000002d4027209 */ /* 0x000fe40007810000 */
[----:B------:R-:W-:Y:S02]  /*17f80*/  FMNMX.FTZ R7, R99, R6, !PT ;  /* 0x0000000663077209 */ /* 0x000fe40007810000 */
[----:B------:R-:W-:Y:S02]  /*17f90*/  FSEL R102, R201, -INF , P0 ;  /* 0xff800000c9667808 */ /* 0x000fe40000000000 */
[----:B------:R-:W-:Y:S02]  /*17fa0*/  ISETP.GT.AND P2, PT, R5, 0x38, PT ;  /* 0x000000380500780c */ /* 0x000fe40003f44270 */
[----:B------:R-:W-:Y:S02]  /*17fb0*/  FSEL R191, R185, -INF , P3 ;  /* 0xff800000b9bf7808 */ /* 0x000fe40001800000 */
[----:B------:R-:W-:Y:S02]  /*17fc0*/  FMNMX.FTZ R4, R186, R4, !PT ;  /* 0x00000004ba047209 */ /* 0x000fe40007810000 */
[C---:B------:R-:W-:Y:S02]  /*17fd0*/  ISETP.GT.AND P3, PT, R0.reuse, 0x50, PT ;  /* 0x000000500000780c */ /* 0x040fe40003f64270 */
[----:B------:R-:W-:Y:S02]  /*17fe0*/  FSEL R193, R193, -INF , P4 ;  /* 0xff800000c1c17808 */ /* 0x000fe40002000000 */
[----:B------:R-:W-:Y:S02]  /*17ff0*/  ISETP.GT.AND P4, PT, R0, 0x51, PT ;  /* 0x000000510000780c */ /* 0x000fe40003f84270 */
[----:B------:R-:W-:Y:S02]  /*18000*/  FMNMX.FTZ R2, R216, R2, !PT ;  /* 0x00000002d8027209 */ /* 0x000fe40007810000 */
[----:B------:R-:W-:Y:S02]  /*18010*/  ISETP.GT.AND P1, PT, R5, 0x39, PT ;  /* 0x000000390500780c */ /* 0x000fe40003f24270 */
[----:B------:R-:W-:Y:S02]  /*18020*/  FSEL R252, R72, -INF , P3 ;  /* 0xff80000048fc7808 */ /* 0x000fe40001800000 */
[----:B------:R-:W-:Y:S02]  /*18030*/  FSEL R247, R76, -INF , P4 ;  /* 0xff8000004cf77808 */ /* 0x000fe40002000000 */
[----:B------:R-:W-:Y:S02]  /*18040*/  FMNMX.FTZ R6, R191, R4, !PT ;  /* 0x00000004bf067209 */ /* 0x000fe40007810000 */
[----:B------:R-:W-:Y:S02]  /*18050*/  FMNMX.FTZ R4, R102, R7, !PT ;  /* 0x0000000766047209 */ /* 0x000fe40007810000 */
[----:B------:R-:W-:Y:S02]  /*18060*/  FSEL R103, R199, -INF , P2 ;  /* 0xff800000c7677808 */ /* 0x000fe40001000000 */
[----:B------:R-:W-:Y:S02]  /*18070*/  ISETP.GT.AND P2, PT, R5, 0x41, PT ;  /* 0x000000410500780c */ /* 0x000fe40003f44270 */
[C---:B------:R-:W-:Y:S02]  /*18080*/  ISETP.GT.AND P3, PT, R0.reuse, 0x58, PT ;  /* 0x000000580000780c */ /* 0x040fe40003f64270 */
[----:B------:R-:W-:Y:S02]  /*18090*/  ISETP.GT.AND P4, PT, R0, 0x59, PT ;  /* 0x000000590000780c */ /* 0x000fe40003f84270 */
[----:B------:R-:W-:Y:S02]  /*180a0*/  FMNMX.FTZ R2, R211, R2, !PT ;  /* 0x00000002d3027209 */ /* 0x000fe40007810000 */
[----:B------:R-:W-:Y:S02]  /*180b0*/  ISETP.GT.AND P0, PT, R5, 0x40, PT ;  /* 0x000000400500780c */ /* 0x000fe40003f04270 */
[----:B------:R-:W-:Y:S01]  /*180c0*/  FSEL R104, R202, -INF , P1 ;  /* 0xff800000ca687808 */ /* 0x000fe20000800000 */
[----:B------:R-:W1:Y:S01]  /*180d0*/  SHFL.BFLY PT, R8, R2, 0x2, 0x1f ;  /* 0x0c401f0002087f89 */ /* 0x000e6200000e0000 */
[----:B------:R-:W-:Y:S02]  /*180e0*/  ISETP.GT.AND P1, PT, R0, 0x60, PT ;  /* 0x000000600000780c */ /* 0x000fe40003f24270 */
[----:B------:R-:W-:Y:S02]  /*180f0*/  FSEL R202, R77, -INF , P3 ;  /* 0xff8000004dca7808 */ /* 0x000fe40001800000 */
[----:B------:R-:W-:Y:S02]  /*18100*/  FSEL R112, R198, -INF , P2 ;  /* 0xff800000c6707808 */ /* 0x000fe40001000000 */
[C---:B------:R-:W-:Y:S02]  /*18110*/  ISETP.GT.AND P2, PT, R0.reuse, 0x61, PT ;  /* 0x000000610000780c */ /* 0x040fe40003f44270 */
[----:B------:R-:W-:Y:S02]  /*18120*/  FSEL R199, R75, -INF , P4 ;  /* 0xff8000004bc77808 */ /* 0x000fe40002000000 */
[C---:B------:R-:W-:Y:S02]  /*18130*/  ISETP.GT.AND P3, PT, R0.reuse, 0x68, PT ;  /* 0x000000680000780c */ /* 0x040fe40003f64270 */
[----:B------:R-:W-:Y:S02]  /*18140*/  ISETP.GT.AND P4, PT, R0, 0x69, PT ;  /* 0x000000690000780c */ /* 0x000fe40003f84270 */
[----:B------:R-:W-:Y:S02]  /*18150*/  FMNMX.FTZ R0, R193, R6, !PT ;  /* 0x00000006c1007209 */ /* 0x000fe40007810000 */
[----:B------:R-:W-:Y:S02]  /*18160*/  FMNMX.FTZ R4, R103, R4, !PT ;  /* 0x0000000467047209 */ /* 0x000fe40007810000 */
[----:B------:R-:W-:Y:S02]  /*18170*/  FSEL R111, R196, -INF , P0 ;  /* 0xff800000c46f7808 */ /* 0x000fe40000000000 */
[----:B------:R-:W-:Y:S02]  /*18180*/  FMNMX.FTZ R0, R252, R0, !PT ;  /* 0x00000000fc007209 */ /* 0x000fe40007810000 */
[----:B------:R-:W-:Y:S02]  /*18190*/  FMNMX.FTZ R6, R104, R4, !PT ;  /* 0x0000000468067209 */ /* 0x000fe40007810000 */
[----:B------:R-:W-:Y:S02]  /*181a0*/  FMNMX.FTZ R4, R247, R0, !PT ;  /* 0x00000000f7047209 */ /* 0x000fe40007810000 */
[----:B------:R-:W-:Y:S02]  /*181b0*/  FMNMX.FTZ R0, R111, R6, !PT ;  /* 0x000000066f007209 */ /* 0x000fe40007810000 */
[----:B------:R-:W-:Y:S02]  /*181c0*/  ISETP.GT.AND P0, PT, R5, 0x48, PT ;  /* 0x000000480500780c */ /* 0x000fe40003f04270 */
[----:B------:R-:W-:Y:S02]  /*181d0*/  FMNMX.FTZ R0, R112, R0, !PT ;  /* 0x0000000070007209 */ /* 0x000fe40007810000 */
[----:B------:R-:W-:Y:S02]  /*181e0*/  FSEL R185, R195, -INF , P0 ;  /* 0xff800000c3b97808 */ /* 0x000fe40000000000 */
[----:B------:R-:W-:Y:S02]  /*181f0*/  ISETP.GT.AND P0, PT, R5, 0x49, PT ;  /* 0x000000490500780c */ /* 0x000fe40003f04270 */
[----:B------:R-:W-:Y:S02]  /*18200*/  FMNMX.FTZ R0, R185, R0, !PT ;  /* 0x00000000b9007209 */ /* 0x000fe40007810000 */
[----:B------:R-:W-:Y:S02]  /*18210*/  FSEL R114, R79, -INF , P0 ;  /* 0xff8000004f727808 */ /* 0x000fe40000000000 */
[C---:B------:R-:W-:Y:S02]  /*18220*/  ISETP.GT.AND P0, PT, R5.reuse, 0x50, PT ;  /* 0x000000500500780c */ /* 0x040fe40003f04270 */
[----:B------:R-:W-:Y:S02]  /*18230*/  FSEL R251, R52, -INF , P1 ;  /* 0xff80000034fb7808 */ /* 0x000fe40000800000 */
[----:B------:R-:W-:Y:S02]  /*18240*/  FMNMX.FTZ R0, R114, R0, !PT ;  /* 0x0000000072007209 */ /* 0x000fe40007810000 */
[----:B------:R-:W-:Y:S02]  /*18250*/  FSEL R206, R90, -INF , P0 ;  /* 0xff8000005ace7808 */ /* 0x000fe40000000000 */
[----:B------:R-:W-:Y:S02]  /*18260*/  ISETP.GT.AND P1, PT, R5, 0x51, PT ;  /* 0x000000510500780c */ /* 0x000fe40003f24270 */
[----:B------:R-:W-:Y:S02]  /*18270*/  FSEL R215, R108, -INF , P3 ;  /* 0xff8000006cd77808 */ /* 0x000fe40001800000 */
[----:B------:R-:W-:Y:S02]  /*18280*/  FSEL R108, R91, -INF , P1 ;  /* 0xff8000005b6c7808 */ /* 0x000fe40000800000 */
[C---:B------:R-:W-:Y:S02]  /*18290*/  ISETP.GT.AND P0, PT, R5.reuse, 0x58, PT ;  /* 0x000000580500780c */ /* 0x040fe40003f04270 */
[----:B------:R-:W-:Y:S02]  /*182a0*/  FMNMX.FTZ R0, R206, R0, !PT ;  /* 0x00000000ce007209 */ /* 0x000fe40007810000 */
[----:B-1----:R-:W-:Y:S02]  /*182b0*/  FMNMX.FTZ R2, R2, R8, !PT ;  /* 0x0000000802027209 */ /* 0x002fe40007810000 */
[----:B------:R-:W-:Y:S02]  /*182c0*/  FSEL R246, R78, -INF , P0 ;  /* 0xff8000004ef67808 */ /* 0x000fe40000000000 */
[C---:B------:R-:W-:Y:S01]  /*182d0*/  ISETP.GT.AND P3, PT, R5.reuse, 0x59, PT ;  /* 0x000000590500780c */ /* 0x040fe20003f64270 */
[----:B------:R-:W1:Y:S01]  /*182e0*/  SHFL.BFLY PT, R72, R2, 0x1, 0x1f ;  /* 0x0c201f0002487f89 */ /* 0x000e6200000e0000 */
[----:B------:R-:W-:Y:S02]  /*182f0*/  FMNMX.FTZ R0, R108, R0, !PT ;  /* 0x000000006c007209 */ /* 0x000fe40007810000 */
[----:B------:R-:W-:Y:S02]  /*18300*/  ISETP.GT.AND P0, PT, R5, 0x60, PT ;  /* 0x000000600500780c */ /* 0x000fe40003f04270 */
[----:B------:R-:W-:Y:S02]  /*18310*/  FSEL R221, R95, -INF , P3 ;  /* 0xff8000005fdd7808 */ /* 0x000fe40001800000 */
[----:B------:R-:W-:Y:S02]  /*18320*/  FMNMX.FTZ R0, R246, R0, !PT ;  /* 0x00000000f6007209 */ /* 0x000fe40007810000 */
[----:B------:R-:W-:Y:S02]  /*18330*/  FSEL R219, R55, -INF , P0 ;  /* 0xff80000037db7808 */ /* 0x000fe40000000000 */
[----:B------:R-:W-:Y:S02]  /*18340*/  ISETP.GT.AND P3, PT, R5, 0x61, PT ;  /* 0x000000610500780c */ /* 0x000fe40003f64270 */
[----:B------:R-:W-:Y:S02]  /*18350*/  FMNMX.FTZ R0, R221, R0, !PT ;  /* 0x00000000dd007209 */ /* 0x000fe40007810000 */
[----:B------:R-:W-:Y:S02]  /*18360*/  FSEL R214, R54, -INF , P3 ;  /* 0xff80000036d67808 */ /* 0x000fe40001800000 */
[----:B------:R-:W-:Y:S02]  /*18370*/  ISETP.GT.AND P1, PT, R5, 0x68, PT ;  /* 0x000000680500780c */ /* 0x000fe40003f24270 */
[----:B------:R-:W-:Y:S02]  /*18380*/  FMNMX.FTZ R4, R202, R4, !PT ;  /* 0x00000004ca047209 */ /* 0x000fe40007810000 */
[----:B------:R-:W-:Y:S02]  /*18390*/  FMNMX.FTZ R0, R219, R0, !PT ;  /* 0x00000000db007209 */ /* 0x000fe40007810000 */
[----:B------:R-:W-:Y:S02]  /*183a0*/  FMNMX.FTZ R4, R199, R4, !PT ;  /* 0x00000004c7047209 */ /* 0x000fe40007810000 */
[----:B------:R-:W-:Y:S02]  /*183b0*/  ISETP.GT.AND P0, PT, R5, 0x69, PT ;  /* 0x000000690500780c */ /* 0x000fe40003f04270 */
[----:B------:R-:W-:Y:S02]  /*183c0*/  FSEL R209, R110, -INF , P1 ;  /* 0xff8000006ed17808 */ /* 0x000fe40000800000 */
[----:B------:R-:W-:Y:S02]  /*183d0*/  FMNMX.FTZ R0, R214, R0, !PT ;  /* 0x00000000d6007209 */ /* 0x000fe40007810000 */
[----:B------:R-:W-:Y:S02]  /*183e0*/  FSEL R245, R53, -INF , P2 ;  /* 0xff80000035f57808 */ /* 0x000fe40001000000 */
[----:B------:R-:W-:Y:S01]  /*183f0*/  FSEL R74, R74, -INF , P0 ;  /* 0xff8000004a4a7808 */ /* 0x000fe20000000000 */
[----:B------:R-:W-:Y:S01]  /*18400*/  LDSM.16.MT88.4 R52, [R225+0x100] ;  /* 0x00010000e134783b */ /* 0x000fe20000004200 */
        /* <DEDUP_REMOVED lines=9> */
[----:B------:R-:W-:Y:S02]  /*184a0*/  FSETP.NEU.FTZ.AND P1, PT, R72, -INF , PT ;  /* 0xff8000004800780b */ /* 0x000fe40003f3d000 */
[----:B------:R-:W-:Y:S02]  /*184b0*/  FMNMX.FTZ R4, R208, R4, !PT ;  /* 0x00000004d0047209 */ /* 0x000fe40007810000 */
[----:B------:R-:W-:Y:S02]  /*184c0*/  FSEL R96, R96, RZ, P1 ;  /* 0x000000ff60607208 */ /* 0x000fe40000800000 */
[----:B------:R-:W-:Y:S01]  /*184d0*/  FMNMX.FTZ R73, R73, R9, !PT ;  /* 0x0000000949497209 */ /* 0x000fe20007810000 */
[----:B------:R-:W2:Y:S03]  /*184e0*/  SHFL.BFLY PT, R7, R4, 0x2, 0x1f ;  /* 0x0c401f0004077f89 */ /* 0x000ea600000e0000 */
[C---:B------:R-:W-:Y:S01]  /*184f0*/  FSETP.NEU.FTZ.AND P2, PT, R73.reuse, -INF , PT ;  /* 0xff8000004900780b */ /* 0x040fe20003f5d000 */
[----:B------:R-:W-:Y:S05]  /*18500*/  FMUL.FTZ R75, R73, c[0x0][0x2d0] ;  /* 0x0000b400494b7a20 */ /* 0x000fea0000410000 */
[----:B------:R-:W-:Y:S02]  /*18510*/  FSEL R75, R75, RZ, P2 ;  /* 0x000000ff4b4b7208 */ /* 0x000fe40001000000 */
[----:B-1----:R-:W-:Y:S01]  /*18520*/  FMNMX.FTZ R0, R0, R2, !PT ;  /* 0x0000000200007209 */ /* 0x002fe20007810000 */
[--C-:B------:R-:W-:Y:S02]  /*18530*/  FFMA.FTZ R2, R22, c[0x0][0x2d0], -R96.reuse ;  /* 0x0000b40016027a23 */ /* 0x100fe40000010860 */
[--C-:B------:R-:W-:Y:S02]  /*18540*/  FFMA.FTZ R5, R14, c[0x0][0x2d0], -R75.reuse ;  /* 0x0000b4000e057a23 */ /* 0x100fe4000001084b */
[----:B------:R1:W-:Y:S01]  /*18550*/  MUFU.EX2 R200, R2 ;  /* 0x0000000200c87308 */ /* 0x0003e20000000800 */
[--C-:B------:R-:W-:Y:S01]  /*18560*/  FFMA.FTZ R6, R10, c[0x0][0x2d0], -R75.reuse ;  /* 0x0000b4000a067a23 */ /* 0x100fe2000001084b */
[----:B--2---:R-:W-:Y:S01]  /*18570*/  FMNMX.FTZ R4, R4, R7, !PT ;  /* 0x0000000704047209 */ /* 0x004fe20007810000 */
[--C-:B------:R-:W-:Y:S07]  /*18580*/  FFMA.FTZ R7, R38, c[0x0][0x2d0], -R75.reuse ;  /* 0x0000b40026077a23 */ /* 0x100fee000001084b */
[----:B------:R2:W-:Y:S01]  /*18590*/  MUFU.EX2 R220, R6 ;  /* 0x0000000600dc7308 */ /* 0x0005e20000000800 */
[----:B------:R-:W3:Y:S09]  /*185a0*/  SHFL.BFLY PT, R71, R4, 0x1, 0x1f ;  /* 0x0c201f0004477f89 */ /* 0x000ef200000e0000 */
[----:B------:R4:W4:Y:S01]  /*185b0*/  MUFU.EX2 R250, R5 ;  /* 0x0000000500fa7308 */ /* 0x0009220000000800 */
[----:B-1----:R-:W1:Y:S09]  /*185c0*/  SHFL.BFLY PT, R2, R0, 0x1, 0x1f ;  /* 0x0c201f0000027f89 */ /* 0x002e7200000e0000 */
[----:B------:R-:W-:Y:S01]  /*185d0*/  MUFU.EX2 R232, R7 ;  /* 0x0000000700e87308 */ /* 0x000fe20000000800 */
[--C-:B--2---:R-:W-:Y:S01]  /*185e0*/  FFMA.FTZ R6, R40, c[0x0][0x2d0], -R75.reuse ;  /* 0x0000b40028067a23 */ /* 0x104fe2000001084b */
[----:B---3--:R-:W-:Y:S01]  /*185f0*/  FMNMX.FTZ R71, R4, R71, !PT ;  /* 0x0000004704477209 */ /* 0x008fe20007810000 */
[--C-:B------:R-:W-:Y:S03]  /*18600*/  FFMA.FTZ R4, R26, c[0x0][0x2d0], -R96.reuse ;  /* 0x0000b4001a047a23 */ /* 0x100fe60000010860 */
[C---:B------:R-:W-:Y:S04]  /*18610*/  FSETP.NEU.FTZ.AND P0, PT, R71.reuse, -INF , PT ;  /* 0xff8000004700780b */ /* 0x040fe80003f1d000 */
[----:B------:R-:W2:Y:S01]  /*18620*/  MUFU.EX2 R235, R4 ;  /* 0x0000000400eb7308 */ /* 0x000ea20000000800 */
[----:B------:R-:W-:Y:S02]  /*18630*/  FMUL.FTZ R100, R71, c[0x0][0x2d0] ;  /* 0x0000b40047647a20 */ /* 0x000fe40000410000 */
[--C-:B----4-:R-:W-:Y:S01]  /*18640*/  FFMA.FTZ R5, R23, c[0x0][0x2d0], -R75.reuse ;  /* 0x0000b40017057a23 */ /* 0x110fe2000001084b */
[----:B------:R-:W-:Y:S02]  /*18650*/  F2FP.PACK_AB R76, R250, R220 ;  /* 0x000000dcfa4c723e */ /* 0x000fe400000000ff */
[----:B------:R-:W-:Y:S02]  /*18660*/  FSEL R100, R100, RZ, P0 ;  /* 0x000000ff64647208 */ /* 0x000fe40000000000 */
[----:B-1----:R-:W-:Y:S02]  /*18670*/  FMNMX.FTZ R70, R2, R0, !PT ;  /* 0x0000000002467209 */ /* 0x002fe40007810000 */
[----:B------:R1:W-:Y:S01]  /*18680*/  MUFU.EX2 R228, R6 ;  /* 0x0000000600e47308 */ /* 0x0003e20000000800 */
[----:B------:R-:W-:Y:S02]  /*18690*/  FFMA.FTZ R2, R35, c[0x0][0x2d0], -R96 ;  /* 0x0000b40023027a23 */ /* 0x000fe40000010860 */
[--C-:B------:R-:W-:Y:S01]  /*186a0*/  FFMA.FTZ R0, R15, c[0x0][0x2d0], -R100.reuse ;  /* 0x0000b4000f007a23 */ /* 0x100fe20000010864 */
[C---:B------:R-:W-:Y:S01]  /*186b0*/  FSETP.NEU.FTZ.AND P3, PT, R70.reuse, -INF , PT ;  /* 0xff8000004600780b */ /* 0x040fe20003f7d000 */
[----:B------:R-:W-:Y:S05]  /*186c0*/  FMUL.FTZ R101, R70, c[0x0][0x2d0] ;  /* 0x0000b40046657a20 */ /* 0x000fea0000410000 */
[----:B------:R3:W-:Y:S01]  /*186d0*/  MUFU.EX2 R201, R0 ;  /* 0x0000000000c97308 */ /* 0x0007e20000000800 */
[----:B------:R-:W-:Y:S02]  /*186e0*/  FSEL R101, R101, RZ, P3 ;  /* 0x000000ff65657208 */ /* 0x000fe40001800000 */
[----:B--2---:R-:W-:Y:S01]  /*186f0*/  F2FP.PACK_AB R79, R235, R200 ;  /* 0x000000c8eb4f723e */ /* 0x004fe200000000ff */
[--C-:B------:R-:W-:Y:S06]  /*18700*/  FFMA.FTZ R4, R12, c[0x0][0x2d0], -R100.reuse ;  /* 0x0000b4000c047a23 */ /* 0x100fec0000010864 */
[----:B------:R2:W-:Y:S01]  /*18710*/  MUFU.EX2 R231, R2 ;  /* 0x0000000200e77308 */ /* 0x0005e20000000800 */
[----:B-1----:R-:W-:Y:S09]  /*18720*/  FFMA.FTZ R6, R44, c[0x0][0x2d0], -R75 ;  /* 0x0000b4002c067a23 */ /* 0x002ff2000001084b */
[----:B------:R1:W-:Y:S01]  /*18730*/  MUFU.EX2 R205, R4 ;  /* 0x0000000400cd7308 */ /* 0x0003e20000000800 */
[----:B---3--:R-:W-:Y:S09]  /*18740*/  FFMA.FTZ R0, R19, c[0x0][0x2d0], -R100 ;  /* 0x0000b40013007a23 */ /* 0x008ff20000010864 */
[----:B------:R3:W4:Y:S01]  /*18750*/  MUFU.EX2 R234, R0 ;  /* 0x0000000000ea7308 */ /* 0x0007220000000800 */
[----:B--2---:R-:W-:Y:S09]  /*18760*/  FFMA.FTZ R2, R41, c[0x0][0x2d0], -R96 ;  /* 0x0000b40029027a23 */ /* 0x004ff20000010860 */
[----:B------:R2:W-:Y:S01]  /*18770*/  MUFU.EX2 R35, R2 ;  /* 0x0000000200237308 */ /* 0x0005e20000000800 */
[----:B-1----:R-:W-:Y:S09]  /*18780*/  FFMA.FTZ R4, R16, c[0x0][0x2d0], -R100 ;  /* 0x0000b40010047a23 */ /* 0x002ff20000010864 */
[----:B------:R1:W-:Y:S01]  /*18790*/  MUFU.EX2 R68, R4 ;  /* 0x0000000400447308 */ /* 0x0003e20000000800 */
[----:B---3--:R-:W-:Y:S01]  /*187a0*/  FFMA.FTZ R0, R11, c[0x0][0x2d0], -R101 ;  /* 0x0000b4000b007a23 */ /* 0x008fe20000010865 */
[----:B----4-:R-:W-:Y:S08]  /*187b0*/  F2FP.PACK_AB R66, R234, R201 ;  /* 0x000000c9ea42723e */ /* 0x010ff000000000ff */
[----:B------:R3:W-:Y:S01]  /*187c0*/  MUFU.EX2 R204, R0 ;  /* 0x0000000000cc7308 */ /* 0x0007e20000000800 */
[----:B--2---:R-:W-:Y:S09]  /*187d0*/  FSEL R2, R72, RZ, P1 ;  /* 0x000000ff48027208 */ /* 0x004ff20000800000 */
[----:B------:R-:W-:Y:S01]  /*187e0*/  MUFU.EX2 R40, R6 ;  /* 0x0000000600287308 */ /* 0x000fe20000000800 */
[----:B-1----:R-:W-:Y:S09]  /*187f0*/  FFMA.FTZ R4, R43, c[0x0][0x2d0], -R75 ;  /* 0x0000b4002b047a23 */ /* 0x002ff2000001084b */
[----:B------:R1:W-:Y:S01]  /*18800*/  MUFU.EX2 R213, R5 ;  /* 0x0000000500d57308 */ /* 0x0003e20000000800 */
[----:B---3--:R-:W-:Y:S09]  /*18810*/  FFMA.FTZ R0, R18, c[0x0][0x2d0], -R101 ;  /* 0x0000b40012007a23 */ /* 0x008ff20000010865 */
[----:B------:R2:W3:Y:S10]  /*18820*/  MUFU.EX2 R197, R0 ;  /* 0x0000000000c57308 */ /* 0x0004f40000000800 */
[----:B------:R4:W-:Y:S01]  /*18830*/  MUFU.EX2 R196, R4 ;  /* 0x0000000400c47308 */ /* 0x0009e20000000800 */
[----:B-1----:R-:W-:Y:S09]  /*18840*/  FFMA.FTZ R5, R29, c[0x0][0x2d0], -R75 ;  /* 0x0000b4001d057a23 */ /* 0x002ff2000001084b */
[----:B------:R1:W-:Y:S01]  /*18850*/  MUFU.EX2 R64, R5 ;  /* 0x0000000500407308 */ /* 0x0003e20000000800 */
[--C-:B--2---:R-:W-:Y:S01]  /*18860*/  FFMA.FTZ R0, R20, c[0x0][0x2d0], -R101.reuse ;  /* 0x0000b40014007a23 */ /* 0x104fe20000010865 */
[----:B---3--:R-:W-:Y:S08]  /*18870*/  F2FP.PACK_AB R65, R197, R204 ;  /* 0x000000ccc541723e */ /* 0x008ff000000000ff */
[----:B------:R2:W-:Y:S01]  /*18880*/  MUFU.EX2 R67, R0 ;  /* 0x0000000000437308 */ /* 0x0005e20000000800 */
[--C-:B----4-:R-:W-:Y:S09]  /*18890*/  FFMA.FTZ R4, R39, c[0x0][0x2d0], -R96.reuse ;  /* 0x0000b40027047a23 */ /* 0x110ff20000010860 */
[----:B------:R-:W-:Y:S01]  /*188a0*/  MUFU.EX2 R86, R4 ;  /* 0x0000000400567308 */ /* 0x000fe20000000800 */
[--C-:B-1----:R-:W-:Y:S09]  /*188b0*/  FFMA.FTZ R5, R13, c[0x0][0x2d0], -R96.reuse ;  /* 0x0000b4000d057a23 */ /* 0x102ff20000010860 */
[----:B------:R1:W-:Y:S01]  /*188c0*/  MUFU.EX2 R207, R5 ;  /* 0x0000000500cf7308 */ /* 0x0003e20000000800 */
[----:B--2---:R-:W-:Y:S09]  /*188d0*/  FFMA.FTZ R0, R17, c[0x0][0x2d0], -R101 ;  /* 0x0000b40011007a23 */ /* 0x004ff20000010865 */
[----:B------:R2:W-:Y:S01]  /*188e0*/  MUFU.EX2 R233, R0 ;  /* 0x0000000000e97308 */ /* 0x0005e20000000800 */
[--C-:B-1----:R-:W-:Y:S02]  /*188f0*/  FFMA.FTZ R5, R21, c[0x0][0x2d0], -R96.reuse ;  /* 0x0000b40015057a23 */ /* 0x102fe40000010860 */
[----:B------:R-:W1:Y:S07]  /*18900*/  LDSM.16.MT88.4 R20, [R224+0x100] ;  /* 0x00010000e014783b */ /* 0x000e6e0000004200 */
[----:B------:R3:W4:Y:S01]  /*18910*/  MUFU.EX2 R210, R5 ;  /* 0x0000000500d27308 */ /* 0x0007220000000800 */
[--C-:B--2---:R-:W-:Y:S09]  /*18920*/  FFMA.FTZ R0, R34, c[0x0][0x2d0], -R96.reuse ;  /* 0x0000b40022007a23 */ /* 0x104ff20000010860 */
[----:B------:R2:W-:Y:S01]  /*18930*/  MUFU.EX2 R119, R0 ;  /* 0x0000000000777308 */ /* 0x0005e20000000800 */
[--C-:B---3--:R-:W-:Y:S01]  /*18940*/  FFMA.FTZ R5, R42, c[0x0][0x2d0], -R75.reuse ;  /* 0x0000b4002a057a23 */ /* 0x108fe2000001084b */
[----:B----4-:R-:W-:Y:S08]  /*18950*/  F2FP.PACK_AB R77, R210, R207 ;  /* 0x000000cfd24d723e */ /* 0x010ff000000000ff */
[----:B------:R3:W-:Y:S01]  /*18960*/  MUFU.EX2 R90, R5 ;  /* 0x00000005005a7308 */ /* 0x0007e20000000800 */
[--C-:B--2---:R-:W-:Y:S09]  /*18970*/  FFMA.FTZ R0, R37, c[0x0][0x2d0], -R96.reuse ;  /* 0x0000b40025007a23 */ /* 0x104ff20000010860 */
[----:B------:R2:W-:Y:S01]  /*18980*/  MUFU.EX2 R91, R0 ;  /* 0x00000000005b7308 */ /* 0x0005e20000000800 */
[----:B---3--:R-:W-:Y:S09]  /*18990*/  FFMA.FTZ R5, R45, c[0x0][0x2d0], -R75 ;  /* 0x0000b4002d057a23 */ /* 0x008ff2000001084b */
[----:B------:R-:W-:Y:S01]  /*189a0*/  MUFU.EX2 R87, R5 ;  /* 0x0000000500577308 */ /* 0x000fe20000000800 */
[----:B--2---:R-:W-:Y:S02]  /*189b0*/  FFMA.FTZ R0, R36, c[0x0][0x2d0], -R96 ;  /* 0x0000b40024007a23 */ /* 0x004fe40000010860 */
[----:B------:R-:W2:Y:S07]  /*189c0*/  LDSM.16.MT88.4 R36, [R227+0x100] ;  /* 0x00010000e324783b */ /* 0x000eae0000004200 */
[----:B------:R3:W-:Y:S02]  /*189d0*/  MUFU.EX2 R109, R0 ;  /* 0x00000000006d7308 */ /* 0x0007e40000000800 */
[--C-:B---3--:R-:W-:Y:S08]  /*189e0*/  FFMA.FTZ R0, R32, c[0x0][0x2d0], -R100.reuse ;  /* 0x0000b40020007a23 */ /* 0x108ff00000010864 */
[----:B------:R3:W-:Y:S02]  /*189f0*/  MUFU.EX2 R230, R0 ;  /* 0x0000000000e67308 */ /* 0x0007e40000000800 */
[--C-:B---3--:R-:W-:Y:S08]  /*18a00*/  FFMA.FTZ R0, R30, c[0x0][0x2d0], -R100.reuse ;  /* 0x0000b4001e007a23 */ /* 0x108ff00000010864 */
[----:B------:R3:W-:Y:S02]  /*18a10*/  MUFU.EX2 R203, R0 ;  /* 0x0000000000cb7308 */ /* 0x0007e40000000800 */
[--C-:B---3--:R-:W-:Y:S08]  /*18a20*/  FFMA.FTZ R0, R31, c[0x0][0x2d0], -R100.reuse ;  /* 0x0000b4001f007a23 */ /* 0x108ff00000010864 */
[----:B------:R3:W-:Y:S02]  /*18a30*/  MUFU.EX2 R195, R0 ;  /* 0x0000000000c37308 */ /* 0x0007e40000000800 */
[----:B---3--:R-:W-:Y:S08]  /*18a40*/  FFMA.FTZ R0, R33, c[0x0][0x2d0], -R100 ;  /* 0x0000b40021007a23 */ /* 0x008ff00000010864 */
        /* <DEDUP_REMOVED lines=9> */
[----:B---3--:R-:W-:Y:S05]  /*18ae0*/  FSEL R0, R73, RZ, P2 ;  /* 0x000000ff49007208 */ /* 0x008fea0001000000 */
[----:B------:R-:W-:Y:S04]  /*18af0*/  FADD.FTZ R0, -R0, R3 ;  /* 0x0000000300007221 */ /* 0x000fe80000010100 */
[----:B------:R-:W-:Y:S04]  /*18b00*/  FMUL.FTZ R0, R0, c[0x0][0x2d0] ;  /* 0x0000b40000007a20 */ /* 0x000fe80000410000 */
[----:B------:R3:W4:Y:S02]  /*18b10*/  MUFU.EX2 R69, R0 ;  /* 0x0000000000457308 */ /* 0x0007240000000800 */
[----:B---3--:R-:W-:Y:S01]  /*18b20*/  FADD.FTZ R0, -R2, R116 ;  /* 0x0000007402007221 */ /* 0x008fe20000010100 */
[----:B------:R-:W-:Y:S01]  /*18b30*/  FSEL R2, R71, RZ, P0 ;  /* 0x000000ff47027208 */ /* 0x000fe20000000000 */
[----:B------:R-:W-:Y:S01]  /*18b40*/  IMAD.MOV.U32 R116, RZ, RZ, R68 ;  /* 0x000000ffff747224 */ /* 0x000fe200078e0044 */
[----:B------:R-:W-:Y:S01]  /*18b50*/  PLOP3.LUT P0, PT, PT, PT, UP0, 0x80, 0x0 ;  /* 0x000000000000781c */ /* 0x000fe20003f0f008 */
[----:B------:R-:W-:Y:S02]  /*18b60*/  FMUL.FTZ R0, R0, c[0x0][0x2d0] ;  /* 0x0000b40000007a20 */ /* 0x000fe40000410000 */
[C---:B----4-:R-:W-:Y:S02]  /*18b70*/  FMUL.FTZ R4, R69.reuse, R120 ;  /* 0x0000007845047220 */ /* 0x050fe40000410000 */
[----:B------:R3:W4:Y:S01]  /*18b80*/  MUFU.EX2 R68, R0 ;  /* 0x0000000000447308 */ /* 0x0007220000000800 */
[C---:B------:R-:W-:Y:S02]  /*18b90*/  FMUL.FTZ R5, R69.reuse, R121 ;  /* 0x0000007945057220 */ /* 0x040fe40000410000 */
[----:B------:R-:W-:Y:S02]  /*18ba0*/  IMAD.MOV.U32 R120, RZ, RZ, R67 ;  /* 0x000000ffff787224 */ /* 0x000fe400078e0043 */
[C---:B------:R-:W-:Y:S02]  /*18bb0*/  FMUL.FTZ R16, R69.reuse, R132 ;  /* 0x0000008445107220 */ /* 0x040fe40000410000 */
[----:B------:R-:W-:Y:S01]  /*18bc0*/  FMUL.FTZ R17, R69, R133 ;  /* 0x0000008545117220 */ /* 0x000fe20000410000 */
[----:B------:R-:W-:Y:S01]  /*18bd0*/  F2FP.PACK_AB R67, R233, R120 ;  /* 0x00000078e943723e */ /* 0x000fe200000000ff */
[----:B------:R-:W-:Y:S02]  /*18be0*/  FMUL.FTZ R33, R69, R149 ;  /* 0x0000009545217220 */ /* 0x000fe40000410000 */
[----:B------:R-:W-:Y:S02]  /*18bf0*/  IMAD.MOV.U32 R132, RZ, RZ, R201 ;  /* 0x000000ffff847224 */ /* 0x000fe400078e00c9 */
[----:B------:R-:W-:Y:S02]  /*18c00*/  IMAD.MOV.U32 R133, RZ, RZ, R200 ;  /* 0x000000ffff857224 */ /* 0x000fe400078e00c8 */
[----:B---3--:R-:W-:Y:S01]  /*18c10*/  FADD.FTZ R0, -R2, R117 ;  /* 0x0000007502007221 */ /* 0x008fe20000010100 */
[----:B------:R-:W-:Y:S01]  /*18c20*/  FSEL R2, R70, RZ, P3 ;  /* 0x000000ff46027208 */ /* 0x000fe20001800000 */
[----:B----4-:R-:W-:Y:S02]  /*18c30*/  FMUL.FTZ R6, R68, R122 ;  /* 0x0000007a44067220 */ /* 0x010fe40000410000 */
[----:B------:R-:W-:Y:S02]  /*18c40*/  FMUL.FTZ R0, R0, c[0x0][0x2d0] ;  /* 0x0000b40000007a20 */ /* 0x000fe40000410000 */
[C---:B------:R-:W-:Y:S02]  /*18c50*/  FMUL.FTZ R7, R68.reuse, R123 ;  /* 0x0000007b44077220 */ /* 0x040fe40000410000 */
[----:B------:R3:W4:Y:S01]  /*18c60*/  MUFU.EX2 R3, R0 ;  /* 0x0000000000037308 */ /* 0x0007220000000800 */
[C---:B------:R-:W-:Y:S02]  /*18c70*/  FMUL.FTZ R18, R68.reuse, R134 ;  /* 0x0000008644127220 */ /* 0x040fe40000410000 */
[C---:B------:R-:W-:Y:S02]  /*18c80*/  FMUL.FTZ R19, R68.reuse, R135 ;  /* 0x0000008744137220 */ /* 0x040fe40000410000 */
[----:B------:R-:W-:Y:S02]  /*18c90*/  FMUL.FTZ R34, R68, R150 ;  /* 0x0000009644227220 */ /* 0x000fe40000410000 */
[----:B------:R-:W-:Y:S02]  /*18ca0*/  IMAD.MOV.U32 R134, RZ, RZ, R213 ;  /* 0x000000ffff867224 */ /* 0x000fe400078e00d5 */
[----:B------:R-:W-:Y:S02]  /*18cb0*/  IMAD.MOV.U32 R117, RZ, RZ, R199 ;  /* 0x000000ffff757224 */ /* 0x000fe400078e00c7 */
[----:B------:R-:W-:Y:S02]  /*18cc0*/  IMAD.MOV.U32 R135, RZ, RZ, R197 ;  /* 0x000000ffff877224 */ /* 0x000fe400078e00c5 */
[----:B---3--:R-:W-:Y:S02]  /*18cd0*/  FADD.FTZ R0, -R2, R118 ;  /* 0x0000007602007221 */ /* 0x008fe40000010100 */
[----:B------:R-:W-:Y:S02]  /*18ce0*/  FFMA.FTZ R2, R46, c[0x0][0x2d0], -R75 ;  /* 0x0000b4002e027a23 */ /* 0x000fe4000001084b */
[C---:B----4-:R-:W-:Y:S02]  /*18cf0*/  FMUL.FTZ R9, R3.reuse, R125 ;  /* 0x0000007d03097220 */ /* 0x050fe40000410000 */
[----:B------:R3:W4:Y:S01]  /*18d00*/  MUFU.EX2 R32, R2 ;  /* 0x0000000200207308 */ /* 0x0007220000000800 */
[----:B------:R-:W-:Y:S02]  /*18d10*/  FMUL.FTZ R0, R0, c[0x0][0x2d0] ;  /* 0x0000b40000007a20 */ /* 0x000fe40000410000 */
[C---:B------:R-:W-:Y:S02]  /*18d20*/  FMUL.FTZ R12, R3.reuse, R128 ;  /* 0x00000080030c7220 */ /* 0x040fe40000410000 */
[C---:B------:R-:W-:Y:S02]  /*18d30*/  FMUL.FTZ R29, R3.reuse, R145 ;  /* 0x00000091031d7220 */ /* 0x040fe40000410000 */
[C---:B------:R-:W-:Y:S02]  /*18d40*/  FMUL.FTZ R28, R3.reuse, R144 ;  /* 0x00000090031c7220 */ /* 0x040fe40000410000 */
[C---:B------:R-:W-:Y:S01]  /*18d50*/  FMUL.FTZ R8, R3.reuse, R124 ;  /* 0x0000007c03087220 */ /* 0x040fe20000410000 */
[----:B------:R-:W2:Y:S01]  /*18d60*/  MUFU.EX2 R0, R0 ;  /* 0x0000000000007308 */ /* 0x000ea20000000800 */
[----:B------:R-:W-:Y:S01]  /*18d70*/  IMAD.MOV.U32 R118, RZ, RZ, R64 ;  /* 0x000000ffff767224 */ /* 0x000fe200078e0040 */
[----:B------:R-:W-:Y:S01]  /*18d80*/  F2FP.PACK_AB R64, R116, R205 ;  /* 0x000000cd7440723e */ /* 0x000fe200000000ff */
[C---:B------:R-:W-:Y:S02]  /*18d90*/  FMUL.FTZ R13, R3.reuse, R129 ;  /* 0x00000081030d7220 */ /* 0x040fe40000410000 */
[C---:B------:R-:W-:Y:S01]  /*18da0*/  FMUL.FTZ R24, R3.reuse, R140 ;  /* 0x0000008c03187220 */ /* 0x040fe20000410000 */
[----:B------:R-:W-:Y:S01]  /*18db0*/  F2FP.PACK_AB R78, R118, R213 ;  /* 0x000000d5764e723e */ /* 0x000fe200000000ff */
[----:B------:R-:W-:Y:S02]  /*18dc0*/  IMAD.MOV.U32 R129, RZ, RZ, R86 ;  /* 0x000000ffff817224 */ /* 0x000fe400078e0056 */
[----:B------:R-:W-:Y:S02]  /*18dd0*/  IMAD.MOV.U32 R86, RZ, RZ, R83 ;  /* 0x000000ffff567224 */ /* 0x000fe400078e0053 */
[----:B------:R-:W-:Y:S02]  /*18de0*/  FMUL.FTZ R25, R3, R141 ;  /* 0x0000008d03197220 */ /* 0x000fe40000410000 */
[-C--:B-1----:R-:W-:Y:S01]  /*18df0*/  HMMA.16816.F32 R4, R76, R20.reuse, R4 ;  /* 0x000000144c04723c */ /* 0x082fe20000001804 */
[----:B---3--:R-:W-:Y:S02]  /*18e00*/  FFMA.FTZ R2, R51, c[0x0][0x2d0], -R75 ;  /* 0x0000b40033027a23 */ /* 0x008fe4000001084b */
[----:B----4-:R-:W-:Y:S02]  /*18e10*/  IMAD.MOV.U32 R121, RZ, RZ, R32 ;  /* 0x000000ffff797224 */ /* 0x010fe400078e0020 */
[----:B------:R1:W-:Y:S01]  /*18e20*/  MUFU.EX2 R125, R2 ;  /* 0x00000002007d7308 */ /* 0x0003e20000000800 */
[----:B------:R-:W-:Y:S02]  /*18e30*/  FMUL.FTZ R32, R69, R148 ;  /* 0x0000009445207220 */ /* 0x000fe40000410000 */
[----:B------:R-:W-:Y:S04]  /*18e40*/  IMAD.MOV.U32 R140, RZ, RZ, R40 ;  /* 0x000000ffff8c7224 */ /* 0x000fe800078e0028 */
[C---:B--2---:R-:W-:Y:S02]  /*18e50*/  FMUL.FTZ R11, R0.reuse, R127 ;  /* 0x0000007f000b7220 */ /* 0x044fe40000410000 */
[C---:B------:R-:W-:Y:S02]  /*18e60*/  FMUL.FTZ R14, R0.reuse, R130 ;  /* 0x00000082000e7220 */ /* 0x040fe40000410000 */
[C---:B------:R-:W-:Y:S02]  /*18e70*/  FMUL.FTZ R15, R0.reuse, R131 ;  /* 0x00000083000f7220 */ /* 0x040fe40000410000 */
[C---:B------:R-:W-:Y:S02]  /*18e80*/  FMUL.FTZ R10, R0.reuse, R126 ;  /* 0x0000007e000a7220 */ /* 0x040fe40000410000 */
[C---:B------:R-:W-:Y:S02]  /*18e90*/  FMUL.FTZ R26, R0.reuse, R142 ;  /* 0x0000008e001a7220 */ /* 0x040fe40000410000 */
[----:B------:R-:W-:Y:S02]  /*18ea0*/  IMAD.MOV.U32 R142, RZ, RZ, R95 ;  /* 0x000000ffff8e7224 */ /* 0x000fe400078e005f */
[----:B------:R-:W-:Y:S01]  /*18eb0*/  IMAD.MOV.U32 R141, RZ, RZ, R110 ;  /* 0x000000ffff8d7224 */ /* 0x000fe200078e006e */
[C---:B------:R-:W-:Y:S01]  /*18ec0*/  HMMA.16816.F32 R8, R64.reuse, R20, R8 ;  /* 0x000000144008723c */ /* 0x040fe20000001808 */
[----:B------:R-:W-:Y:S02]  /*18ed0*/  IMAD.MOV.U32 R126, RZ, RZ, R87 ;  /* 0x000000ffff7e7224 */ /* 0x000fe400078e0057 */
[----:B------:R-:W-:Y:S02]  /*18ee0*/  IMAD.MOV.U32 R87, RZ, RZ, R82 ;  /* 0x000000ffff577224 */ /* 0x000fe400078e0052 */
[----:B-1----:R-:W-:Y:S02]  /*18ef0*/  FFMA.FTZ R2, R47, c[0x0][0x2d0], -R96 ;  /* 0x0000b4002f027a23 */ /* 0x002fe40000010860 */
[C---:B------:R-:W-:Y:S01]  /*18f00*/  FMUL.FTZ R20, R69.reuse, R136 ;  /* 0x0000008845147220 */ /* 0x040fe20000410000 */
[-C--:B------:R-:W-:Y:S01]  /*18f10*/  HMMA.16816.F32 R12, R64, R22.reuse, R12 ;  /* 0x00000016400c723c */ /* 0x080fe2000000180c */
[----:B------:R1:W-:Y:S03]  /*18f20*/  MUFU.EX2 R122, R2 ;  /* 0x00000002007a7308 */ /* 0x0003e60000000800 */
[----:B------:R-:W-:Y:S02]  /*18f30*/  IMAD.MOV.U32 R136, RZ, RZ, R91 ;  /* 0x000000ffff887224 */ /* 0x000fe400078e005b */
[----:B------:R-:W-:Y:S02]  /*18f40*/  FMUL.FTZ R21, R69, R137 ;  /* 0x0000008945157220 */ /* 0x000fe40000410000 */
[C---:B------:R-:W-:Y:S01]  /*18f50*/  HMMA.16816.F32 R16, R76.reuse, R22, R16 ;  /* 0x000000164c10723c */ /* 0x040fe20000001810 */
[C---:B------:R-:W-:Y:S03]  /*18f60*/  FMUL.FTZ R27, R0.reuse, R143 ;  /* 0x0000008f001b7220 */ /* 0x040fe60000410000 */
[----:B------:R-:W-:Y:S02]  /*18f70*/  FMUL.FTZ R30, R0, R146 ;  /* 0x00000092001e7220 */ /* 0x000fe40000410000 */
[----:B------:R-:W-:Y:S02]  /*18f80*/  FMUL.FTZ R40, R3, R156 ;  /* 0x0000009c03287220 */ /* 0x000fe40000410000 */
[C---:B------:R-:W-:Y:S04]  /*18f90*/  FMUL.FTZ R22, R68.reuse, R138 ;  /* 0x0000008a44167220 */ /* 0x040fe80000410000 */
[----:B------:R-:W-:Y:S02]  /*18fa0*/  FMUL.FTZ R23, R68, R139 ;  /* 0x0000008b44177220 */ /* 0x000fe40000410000 */
[----:B------:R-:W-:Y:S02]  /*18fb0*/  IMAD.MOV.U32 R137, RZ, RZ, R90 ;  /* 0x000000ffff897224 */ /* 0x000fe400078e005a */
[----:B------:R-:W-:Y:S02]  /*18fc0*/  IMAD.MOV.U32 R138, RZ, RZ, R248 ;  /* 0x000000ffff8a7224 */ /* 0x000fe400078e00f8 */
[----:B-1----:R-:W-:Y:S01]  /*18fd0*/  FFMA.FTZ R2, R49, c[0x0][0x2d0], -R96 ;  /* 0x0000b40031027a23 */ /* 0x002fe20000010860 */
[-C--:B------:R-:W-:Y:S01]  /*18fe0*/  HMMA.16816.F32 R20, R76, R36.reuse, R20 ;  /* 0x000000244c14723c */ /* 0x080fe20000001814 */
[----:B------:R-:W-:Y:S02]  /*18ff0*/  IMAD.MOV.U32 R248, RZ, RZ, R80 ;  /* 0x000000fffff87224 */ /* 0x000fe400078e0050 */
[----:B------:R1:W-:Y:S01]  /*19000*/  MUFU.EX2 R127, R2 ;  /* 0x00000002007f7308 */ /* 0x0003e20000000800 */
[----:B------:R-:W-:Y:S02]  /*19010*/  IMAD.MOV.U32 R139, RZ, RZ, R203 ;  /* 0x000000ffff8b7224 */ /* 0x000fe400078e00cb */
[----:B------:R-:W-:Y:S02]  /*19020*/  IMAD.MOV.U32 R203, RZ, RZ, R81 ;  /* 0x000000ffffcb7224 */ /* 0x000fe400078e0051 */
[C---:B------:R-:W-:Y:S01]  /*19030*/  HMMA.16816.F32 R24, R64.reuse, R36, R24 ;  /* 0x000000244018723c */ /* 0x040fe20000001818 */
[----:B------:R-:W-:Y:S01]  /*19040*/  FMUL.FTZ R41, R3, R157 ;  /* 0x0000009d03297220 */ /* 0x000fe20000410000 */
[----:B------:R-:W2:Y:S02]  /*19050*/  LDSM.16.MT88.4 R80, [R226+0x100] ;  /* 0x00010000e250783b */ /* 0x000ea40000004200 */
[C---:B------:R-:W-:Y:S02]  /*19060*/  FMUL.FTZ R42, R0.reuse, R158 ;  /* 0x0000009e002a7220 */ /* 0x040fe40000410000 */
[----:B------:R-:W-:Y:S02]  /*19070*/  FMUL.FTZ R43, R0, R159 ;  /* 0x0000009f002b7220 */ /* 0x000fe40000410000 */
[C---:B------:R-:W-:Y:S04]  /*19080*/  FMUL.FTZ R36, R69.reuse, R152 ;  /* 0x0000009845247220 */ /* 0x040fe80000410000 */
[----:B------:R-:W-:Y:S02]  /*19090*/  FMUL.FTZ R37, R69, R153 ;  /* 0x0000009945257220 */ /* 0x000fe40000410000 */
[----:B------:R-:W-:Y:S02]  /*190a0*/  IMAD.MOV.U32 R150, RZ, RZ, R248 ;  /* 0x000000ffff967224 */ /* 0x000fe400078e00f8 */
[----:B------:R-:W-:Y:S02]  /*190b0*/  IMAD.MOV.U32 R110, RZ, RZ, R203 ;  /* 0x000000ffff6e7224 */ /* 0x000fe400078e00cb */
[----:B------:R-:W-:Y:S02]  /*190c0*/  IMAD.MOV.U32 R143, RZ, RZ, R109 ;  /* 0x000000ffff8f7224 */ /* 0x000fe400078e006d */
[----:B-1----:R-:W-:Y:S02]  /*190d0*/  FFMA.FTZ R2, R48, c[0x0][0x2d0], -R100 ;  /* 0x0000b40030027a23 */ /* 0x002fe40000010864 */
[----:B------:R-:W-:Y:S02]  /*190e0*/  IMAD.MOV.U32 R109, RZ, RZ, R202 ;  /* 0x000000ffff6d7224 */ /* 0x000fe400078e00ca */
[----:B------:R1:W-:Y:S01]  /*190f0*/  MUFU.EX2 R128, R2 ;  /* 0x0000000200807308 */ /* 0x0003e20000000800 */
[C---:B------:R-:W-:Y:S02]  /*19100*/  FMUL.FTZ R47, R0.reuse, R163 ;  /* 0x000000a3002f7220 */ /* 0x040fe40000410000 */
[----:B------:R-:W-:Y:S02]  /*19110*/  FMUL.FTZ R46, R0, R162 ;  /* 0x000000a2002e7220 */ /* 0x000fe40000410000 */
[C---:B------:R-:W-:Y:S02]  /*19120*/  FMUL.FTZ R44, R3.reuse, R160 ;  /* 0x000000a0032c7220 */ /* 0x040fe40000410000 */
[----:B------:R-:W-:Y:S02]  /*19130*/  FMUL.FTZ R45, R3, R161 ;  /* 0x000000a1032d7220 */ /* 0x000fe40000410000 */
[C---:B------:R-:W-:Y:S02]  /*19140*/  FMUL.FTZ R48, R69.reuse, R164 ;  /* 0x000000a445307220 */ /* 0x040fe40000410000 */
[----:B------:R-:W-:Y:S02]  /*19150*/  FMUL.FTZ R49, R69, R165 ;  /* 0x000000a545317220 */ /* 0x000fe40000410000 */
[----:B------:R-:W-:Y:S02]  /*19160*/  FMUL.FTZ R51, R68, R167 ;  /* 0x000000a744337220 */ /* 0x000fe40000410000 */
[----:B------:R-:W-:Y:S02]  /*19170*/  IMAD.MOV.U32 R165, RZ, RZ, R198 ;  /* 0x000000ffffa57224 */ /* 0x000fe400078e00c6 */
[----:B------:R-:W-:Y:S02]  /*19180*/  IMAD.MOV.U32 R167, RZ, RZ, R86 ;  /* 0x000000ffffa77224 */ /* 0x000fe400078e0056 */
[----:B------:R-:W-:Y:S02]  /*19190*/  IMAD.MOV.U32 R164, RZ, RZ, R195 ;  /* 0x000000ffffa47224 */ /* 0x000fe400078e00c3 */
[----:B------:R-:W-:Y:S02]  /*191a0*/  FFMA.FTZ R110, R110, c[0x0][0x2d0], -R75 ;  /* 0x0000b4006e6e7a23 */ /* 0x000fe4000001084b */
[----:B-1----:R-:W-:Y:S02]  /*191b0*/  FFMA.FTZ R2, R56, c[0x0][0x2d0], -R100 ;  /* 0x0000b40038027a23 */ /* 0x002fe40000010864 */
[----:B------:R-:W-:Y:S02]  /*191c0*/  FMUL.FTZ R56, R3, R172 ;  /* 0x000000ac03387220 */ /* 0x000fe40000410000 */
[----:B------:R-:W-:Y:S01]  /*191d0*/  MUFU.EX2 R110, R110 ;  /* 0x0000006e006e7308 */ /* 0x000fe20000000800 */
[----:B------:R-:W-:Y:S09]  /*191e0*/  IMAD.MOV.U32 R172, RZ, RZ, R218 ;  /* 0x000000ffffac7224 */ /* 0x000ff200078e00da */
[----:B------:R1:W3:Y:S02]  /*191f0*/  MUFU.EX2 R31, R2 ;  /* 0x00000002001f7308 */ /* 0x0002e40000000800 */
[----:B-1----:R-:W-:Y:S02]  /*19200*/  FFMA.FTZ R2, R50, c[0x0][0x2d0], -R101 ;  /* 0x0000b40032027a23 */ /* 0x002fe40000010865 */
[----:B---3--:R-:W-:Y:S06]  /*19210*/  IMAD.MOV.U32 R146, RZ, RZ, R31 ;  /* 0x000000ffff927224 */ /* 0x008fec00078e001f */
[----:B------:R1:W-:Y:S01]  /*19220*/  MUFU.EX2 R145, R2 ;  /* 0x0000000200917308 */ /* 0x0003e20000000800 */
[----:B------:R-:W-:Y:S02]  /*19230*/  FMUL.FTZ R31, R0, R147 ;  /* 0x00000093001f7220 */ /* 0x000fe40000410000 */
[----:B------:R-:W-:Y:S02]  /*19240*/  IMAD.MOV.U32 R147, RZ, RZ, R35 ;  /* 0x000000ffff937224 */ /* 0x000fe400078e0023 */
[C---:B------:R-:W-:Y:S02]  /*19250*/  FMUL.FTZ R35, R68.reuse, R151 ;  /* 0x0000009744237220 */ /* 0x040fe40000410000 */
[----:B------:R-:W-:Y:S01]  /*19260*/  IMAD.MOV.U32 R151, RZ, RZ, R87 ;  /* 0x000000ffff977224 */ /* 0x000fe200078e0057 */
[-C--:B------:R-:W-:Y:S01]  /*19270*/  HMMA.16816.F32 R28, R64, R38.reuse, R28 ;  /* 0x00000026401c723c */ /* 0x080fe2000000181c */
[C---:B------:R-:W-:Y:S02]  /*19280*/  FMUL.FTZ R50, R68.reuse, R166 ;  /* 0x000000a644327220 */ /* 0x040fe40000410000 */
[----:B------:R-:W-:Y:S05]  /*19290*/  IMAD.MOV.U32 R166, RZ, RZ, R196 ;  /* 0x000000ffffa67224 */ /* 0x000fea00078e00c4 */
[C---:B------:R-:W-:Y:S07]  /*192a0*/  HMMA.16816.F32 R32, R76.reuse, R38, R32 ;  /* 0x000000264c20723c */ /* 0x040fee0000001820 */
[C---:B------:R-:W-:Y:S02]  /*192b0*/  FMUL.FTZ R39, R68.reuse, R155 ;  /* 0x0000009b44277220 */ /* 0x040fe40000410000 */
[----:B-1----:R-:W-:Y:S03]  /*192c0*/  FFMA.FTZ R2, R57, c[0x0][0x2d0], -R101 ;  /* 0x0000b40039027a23 */ /* 0x002fe60000010865 */
[----:B------:R-:W-:Y:S01]  /*192d0*/  FMUL.FTZ R38, R68, R154 ;  /* 0x0000009a44267220 */ /* 0x000fe20000410000 */
[----:B------:R1:W-:Y:S01]  /*192e0*/  MUFU.EX2 R144, R2 ;  /* 0x0000000200907308 */ /* 0x0003e20000000800 */
[----:B------:R-:W-:Y:S02]  /*192f0*/  FMUL.FTZ R57, R3, R173 ;  /* 0x000000ad03397220 */ /* 0x000fe40000410000 */
[----:B------:R-:W-:Y:S03]  /*19300*/  IMAD.MOV.U32 R173, RZ, RZ, R85 ;  /* 0x000000ffffad7224 */ /* 0x000fe600078e0055 */
[-C--:B------:R-:W-:Y:S08]  /*19310*/  HMMA.16816.F32 R36, R76, R52.reuse, R36 ;  /* 0x000000344c24723c */ /* 0x080ff00000001824 */
[C---:B------:R-:W-:Y:S07]  /*19320*/  HMMA.16816.F32 R40, R64.reuse, R52, R40 ;  /* 0x000000344028723c */ /* 0x040fee0000001828 */
[C---:B------:R-:W-:Y:S01]  /*19330*/  FMUL.FTZ R52, R69.reuse, R168 ;  /* 0x000000a845347220 */ /* 0x040fe20000410000 */
[-C--:B------:R-:W-:Y:S01]  /*19340*/  HMMA.16816.F32 R44, R64, R54.reuse, R44 ;  /* 0x00000036402c723c */ /* 0x080fe2000000182c */
[----:B------:R-:W-:Y:S03]  /*19350*/  IMAD.MOV.U32 R168, RZ, RZ, R249 ;  /* 0x000000ffffa87224 */ /* 0x000fe600078e00f9 */
[----:B-1----:R-:W-:Y:S02]  /*19360*/  FFMA.FTZ R2, R58, c[0x0][0x2d0], -R100 ;  /* 0x0000b4003a027a23 */ /* 0x002fe40000010864 */
[----:B------:R-:W-:Y:S02]  /*19370*/  FMUL.FTZ R53, R69, R169 ;  /* 0x000000a945357220 */ /* 0x000fe40000410000 */
[C---:B------:R-:W-:Y:S01]  /*19380*/  HMMA.16816.F32 R48, R76.reuse, R54, R48 ;  /* 0x000000364c30723c */ /* 0x040fe20000001830 */
[----:B------:R1:W-:Y:S03]  /*19390*/  MUFU.EX2 R123, R2 ;  /* 0x00000002007b7308 */ /* 0x0003e60000000800 */
[----:B------:R-:W-:Y:S02]  /*193a0*/  FMUL.FTZ R58, R0, R174 ;  /* 0x000000ae003a7220 */ /* 0x000fe40000410000 */
[----:B------:R-:W-:Y:S02]  /*193b0*/  IMAD.MOV.U32 R169, RZ, RZ, R84 ;  /* 0x000000ffffa97224 */ /* 0x000fe400078e0054 */
[C---:B------:R-:W-:Y:S01]  /*193c0*/  FMUL.FTZ R54, R68.reuse, R170 ;  /* 0x000000aa44367220 */ /* 0x040fe20000410000 */
[----:B------:R-:W3:Y:S03]  /*193d0*/  LDSM.16.MT88.4 R84, [R224+0x900] ;  /* 0x00090000e054783b */ /* 0x000ee60000004200 */
[----:B------:R-:W-:Y:S07]  /*193e0*/  FMUL.FTZ R55, R68, R171 ;  /* 0x000000ab44377220 */ /* 0x000fee0000410000 */
[-C--:B--2---:R-:W-:Y:S01]  /*193f0*/  HMMA.16816.F32 R52, R76, R80.reuse, R52 ;  /* 0x000000504c34723c */ /* 0x084fe20000001834 */
[----:B-1----:R-:W-:Y:S02]  /*19400*/  FFMA.FTZ R2, R60, c[0x0][0x2d0], -R100 ;  /* 0x0000b4003c027a23 */ /* 0x002fe40000010864 */
[----:B------:R-:W-:Y:S02]  /*19410*/  FMUL.FTZ R60, R3, R176 ;  /* 0x000000b0033c7220 */ /* 0x000fe40000410000 */
[----:B------:R1:W-:Y:S02]  /*19420*/  MUFU.EX2 R130, R2 ;  /* 0x0000000200827308 */ /* 0x0003e40000000800 */
[--C-:B-1----:R-:W-:Y:S02]  /*19430*/  FFMA.FTZ R2, R59, c[0x0][0x2d0], -R101.reuse ;  /* 0x0000b4003b027a23 */ /* 0x102fe40000010865 */
[----:B------:R-:W-:Y:S06]  /*19440*/  FMUL.FTZ R59, R0, R175 ;  /* 0x000000af003b7220 */ /* 0x000fec0000410000 */
[----:B------:R1:W2:Y:S01]  /*19450*/  MUFU.EX2 R124, R2 ;  /* 0x00000002007c7308 */ /* 0x0002a20000000800 */
[C---:B------:R-:W-:Y:S07]  /*19460*/  HMMA.16816.F32 R56, R64.reuse, R80, R56 ;  /* 0x000000504038723c */ /* 0x040fee0000001838 */
[----:B------:R-:W-:Y:S02]  /*19470*/  F2FP.PACK_AB R80, R139, R230 ;  /* 0x000000e68b50723e */ /* 0x000fe400000000ff */
[----:B------:R-:W-:Y:S03]  /*19480*/  F2FP.PACK_AB R81, R138, R229 ;  /* 0x000000e58a51723e */ /* 0x000fe600000000ff */
[----:B-1----:R-:W-:Y:S02]  /*19490*/  FFMA.FTZ R2, R61, c[0x0][0x2d0], -R101 ;  /* 0x0000b4003d027a23 */ /* 0x002fe40000010865 */
[----:B------:R-:W-:Y:S02]  /*194a0*/  FMUL.FTZ R61, R3, R177 ;  /* 0x000000b1033d7220 */ /* 0x000fe40000410000 */
[----:B------:R1:W4:Y:S02]  /*194b0*/  MUFU.EX2 R131, R2 ;  /* 0x0000000200837308 */ /* 0x0003240000000800 */
[--C-:B-1----:R-:W-:Y:S02]  /*194c0*/  FFMA.FTZ R2, R62, c[0x0][0x2d0], -R75.reuse ;  /* 0x0000b4003e027a23 */ /* 0x102fe4000001084b */
[C---:B------:R-:W-:Y:S06]  /*194d0*/  FMUL.FTZ R62, R0.reuse, R178 ;  /* 0x000000b2003e7220 */ /* 0x040fec0000410000 */
[----:B------:R1:W1:Y:S02]  /*194e0*/  MUFU.EX2 R148, R2 ;  /* 0x0000000200947308 */ /* 0x0002640000000800 */
[--C-:B-1----:R-:W-:Y:S02]  /*194f0*/  FFMA.FTZ R2, R63, c[0x0][0x2d0], -R75.reuse ;  /* 0x0000b4003f027a23 */ /* 0x102fe4000001084b */
[----:B------:R-:W-:Y:S06]  /*19500*/  FMUL.FTZ R63, R0, R179 ;  /* 0x000000b3003f7220 */ /* 0x000fec0000410000 */
[----:B------:R1:W-:Y:S01]  /*19510*/  MUFU.EX2 R149, R2 ;  /* 0x0000000200957308 */ /* 0x0003e20000000800 */
[-C--:B------:R-:W-:Y:S07]  /*19520*/  HMMA.16816.F32 R60, R64, R82.reuse, R60 ;  /* 0x00000052403c723c */ /* 0x080fee000000183c */
[C---:B------:R-:W-:Y:S02]  /*19530*/  FMUL.FTZ R64, R69.reuse, R180 ;  /* 0x000000b445407220 */ /* 0x040fe40000410000 */
[----:B------:R-:W-:Y:S03]  /*19540*/  FMUL.FTZ R65, R69, R181 ;  /* 0x000000b545417220 */ /* 0x000fe60000410000 */
[C---:B------:R-:W-:Y:S02]  /*19550*/  FMUL.FTZ R66, R68.reuse, R182 ;  /* 0x000000b644427220 */ /* 0x040fe40000410000 */
[----:B------:R-:W-:Y:S02]  /*19560*/  FMUL.FTZ R67, R68, R183 ;  /* 0x000000b744437220 */ /* 0x000fe40000410000 */
[--C-:B-1----:R-:W-:Y:S05]  /*19570*/  FFMA.FTZ R2, R88, c[0x0][0x2d0], -R96.reuse ;  /* 0x0000b40058027a23 */ /* 0x102fea0000010860 */
        /* <DEDUP_REMOVED lines=8> */
[-C--:B---3--:R-:W-:Y:S01]  /*19600*/  HMMA.16816.F32 R4, R76, R84.reuse, R4 ;  /* 0x000000544c04723c */ /* 0x088fe20000001804 */
[--C-:B-1----:R-:W-:Y:S02]  /*19610*/  FFMA.FTZ R2, R89, c[0x0][0x2d0], -R96.reuse ;  /* 0x0000b40059027a23 */ /* 0x102fe40000010860 */
[----:B------:R-:W1:Y:S05]  /*19620*/  LDSM.16.MT88.4 R88, [R227+0x900] ;  /* 0x00090000e358783b */ /* 0x000e6a0000004200 */
[C---:B------:R-:W-:Y:S01]  /*19630*/  HMMA.16816.F32 R8, R80.reuse, R84, R8 ;  /* 0x000000545008723c */ /* 0x040fe20000001808 */
[----:B------:R3:W-:Y:S07]  /*19640*/  MUFU.EX2 R154, R2 ;  /* 0x00000002009a7308 */ /* 0x0007ee0000000800 */
[-C--:B------:R-:W-:Y:S08]  /*19650*/  HMMA.16816.F32 R12, R80, R86.reuse, R12 ;  /* 0x00000056500c723c */ /* 0x080ff0000000180c */
[C---:B------:R-:W-:Y:S01]  /*19660*/  HMMA.16816.F32 R16, R76.reuse, R86, R16 ;  /* 0x000000564c10723c */ /* 0x040fe20000001810 */
[----:B------:R-:W-:Y:S03]  /*19670*/  LDSM.16.MT88.4 R84, [R226+0x900] ;  /* 0x00090000e254783b */ /* 0x000fe60000004200 */
[--C-:B---3--:R-:W-:Y:S04]  /*19680*/  FFMA.FTZ R2, R93, c[0x0][0x2d0], -R75.reuse ;  /* 0x0000b4005d027a23 */ /* 0x108fe8000001084b */
[----:B------:R3:W-:Y:S01]  /*19690*/  MUFU.EX2 R249, R2 ;  /* 0x0000000200f97308 */ /* 0x0007e20000000800 */
[-C--:B-1----:R-:W-:Y:S08]  /*196a0*/  HMMA.16816.F32 R20, R76, R88.reuse, R20 ;  /* 0x000000584c14723c */ /* 0x082ff00000001814 */
[C---:B------:R-:W-:Y:S01]  /*196b0*/  HMMA.16816.F32 R24, R80.reuse, R88, R24 ;  /* 0x000000585018723c */ /* 0x040fe20000001818 */
[----:B---3--:R-:W-:Y:S07]  /*196c0*/  FFMA.FTZ R2, R94, c[0x0][0x2d0], -R75 ;  /* 0x0000b4005e027a23 */ /* 0x008fee000001084b */
[-C--:B------:R-:W-:Y:S01]  /*196d0*/  HMMA.16816.F32 R28, R80, R90.reuse, R28 ;  /* 0x0000005a501c723c */ /* 0x080fe2000000181c */
[----:B------:R-:W-:Y:S01]  /*196e0*/  FFMA.FTZ R88, R99, c[0x0][0x2d0], -R101 ;  /* 0x0000b40063587a23 */ /* 0x000fe20000010865 */
[----:B------:R1:W-:Y:S06]  /*196f0*/  MUFU.EX2 R248, R2 ;  /* 0x0000000200f87308 */ /* 0x0003ec0000000800 */
[C---:B------:R-:W-:Y:S04]  /*19700*/  HMMA.16816.F32 R32, R76.reuse, R90, R32 ;  /* 0x0000005a4c20723c */ /* 0x040fe80000001820 */
[----:B------:R3:W-:Y:S01]  /*19710*/  MUFU.EX2 R152, R88 ;  /* 0x0000005800987308 */ /* 0x0007e20000000800 */
[--C-:B-1----:R-:W-:Y:S02]  /*19720*/  FFMA.FTZ R2, R92, c[0x0][0x2d0], -R96.reuse ;  /* 0x0000b4005c027a23 */ /* 0x102fe40000010860 */
[----:B------:R-:W1:Y:S07]  /*19730*/  LDSM.16.MT88.4 R92, [R225+0x900] ;  /* 0x00090000e15c783b */ /* 0x000e6e0000004200 */
[----:B------:R2:W-:Y:S01]  /*19740*/  MUFU.EX2 R213, R2 ;  /* 0x0000000200d57308 */ /* 0x0005e20000000800 */
[----:B---3--:R-:W3:Y:S01]  /*19750*/  LDSM.16.MT88.4 R88, [R224+0x1100] ;  /* 0x00110000e058783b */ /* 0x008ee20000004200 */
[----:B--2---:R-:W-:Y:S02]  /*19760*/  FFMA.FTZ R2, R107, c[0x0][0x2d0], -R96 ;  /* 0x0000b4006b027a23 */ /* 0x004fe40000010860 */
[--C-:B------:R-:W-:Y:S06]  /*19770*/  FFMA.FTZ R107, R151, c[0x0][0x2d0], -R75.reuse ;  /* 0x0000b400976b7a23 */ /* 0x100fec000001084b */
[----:B------:R2:W-:Y:S01]  /*19780*/  MUFU.EX2 R218, R2 ;  /* 0x0000000200da7308 */ /* 0x0005e20000000800 */
[-C--:B-1----:R-:W-:Y:S08]  /*19790*/  HMMA.16816.F32 R36, R76, R92.reuse, R36 ;  /* 0x0000005c4c24723c */ /* 0x082ff00000001824 */
[C---:B------:R-:W-:Y:S01]  /*197a0*/  HMMA.16816.F32 R40, R80.reuse, R92, R40 ;  /* 0x0000005c5028723c */ /* 0x040fe20000001828 */
[--C-:B--2---:R-:W-:Y:S07]  /*197b0*/  FFMA.FTZ R2, R97, c[0x0][0x2d0], -R100.reuse ;  /* 0x0000b40061027a23 */ /* 0x104fee0000010864 */
[-C--:B------:R-:W-:Y:S01]  /*197c0*/  HMMA.16816.F32 R44, R80, R94.reuse, R44 ;  /* 0x0000005e502c723c */ /* 0x080fe2000000182c */
[----:B------:R-:W-:Y:S01]  /*197d0*/  FFMA.FTZ R97, R115, c[0x0][0x2d0], -R100 ;  /* 0x0000b40073617a23 */ /* 0x000fe20000010864 */
[----:B------:R1:W-:Y:S02]  /*197e0*/  MUFU.EX2 R153, R2 ;  /* 0x0000000200997308 */ /* 0x0003e40000000800 */
[----:B------:R-:W-:Y:S02]  /*197f0*/  FFMA.FTZ R115, R216, c[0x0][0x2d0], -R96 ;  /* 0x0000b400d8737a23 */ /* 0x000fe40000010860 */
[----:B------:R-:W-:Y:S02]  /*19800*/  IMAD.MOV.U32 R216, RZ, RZ, R124 ;  /* 0x000000ffffd87224 */ /* 0x000fe400078e007c */
[C---:B------:R-:W-:Y:S01]  /*19810*/  HMMA.16816.F32 R48, R76.reuse, R94, R48 ;  /* 0x0000005e4c30723c */ /* 0x040fe20000001830 */
[----:B------:R-:W2:Y:S03]  /*19820*/  LDSM.16.MT88.4 R92, [R227+0x1100] ;  /* 0x00110000e35c783b */ /* 0x000ea60000004200 */
[----:B------:R3:W-:Y:S04]  /*19830*/  MUFU.EX2 R161, R97 ;  /* 0x0000006100a17308 */ /* 0x0007e80000000800 */
[-C--:B------:R-:W-:Y:S08]  /*19840*/  HMMA.16816.F32 R52, R76, R84.reuse, R52 ;  /* 0x000000544c34723c */ /* 0x080ff00000001834 */
[C---:B------:R-:W-:Y:S01]  /*19850*/  HMMA.16816.F32 R56, R80.reuse, R84, R56 ;  /* 0x000000545038723c */ /* 0x040fe20000001838 */
[----:B-1----:R-:W-:Y:S07]  /*19860*/  FFMA.FTZ R2, R98, c[0x0][0x2d0], -R100 ;  /* 0x0000b40062027a23 */ /* 0x002fee0000010864 */
[-C--:B------:R-:W-:Y:S01]  /*19870*/  HMMA.16816.F32 R60, R80, R86.reuse, R60 ;  /* 0x00000056503c723c */ /* 0x080fe2000000183c */
[----:B------:R1:W-:Y:S03]  /*19880*/  MUFU.EX2 R159, R2 ;  /* 0x00000002009f7308 */ /* 0x0003e60000000800 */
[----:B---3--:R-:W-:Y:S03]  /*19890*/  FFMA.FTZ R97, R172, c[0x0][0x2d0], -R75 ;  /* 0x0000b400ac617a23 */ /* 0x008fe6000001084b */
[----:B------:R-:W-:Y:S01]  /*198a0*/  F2FP.PACK_AB R80, R146, R128 ;  /* 0x000000809250723e */ /* 0x000fe200000000ff */
[----:B------:R-:W-:Y:S01]  /*198b0*/  HMMA.16816.F32 R64, R76, R86, R64 ;  /* 0x000000564c40723c */ /* 0x000fe20000001840 */
[----:B------:R-:W-:Y:S01]  /*198c0*/  F2FP.PACK_AB R81, R144, R145 ;  /* 0x000000919051723e */ /* 0x000fe200000000ff */
[----:B------:R-:W3:Y:S02]  /*198d0*/  LDSM.16.MT88.4 R84, [R225+0x1100] ;  /* 0x00110000e154783b */ /* 0x000ee40000004200 */
[----:B------:R-:W-:Y:S02]  /*198e0*/  F2FP.PACK_AB R82, R130, R123 ;  /* 0x0000007b8252723e */ /* 0x000fe400000000ff */
[----:B----4-:R-:W-:Y:S02]  /*198f0*/  F2FP.PACK_AB R83, R131, R124 ;  /* 0x0000007c8353723e */ /* 0x010fe400000000ff */
[----:B------:R-:W-:Y:S04]  /*19900*/  F2FP.PACK_AB R76, R126, R140 ;  /* 0x0000008c7e4c723e */ /* 0x000fe800000000ff */
[----:B------:R-:W-:Y:S02]  /*19910*/  F2FP.PACK_AB R77, R147, R129 ;  /* 0x00000081934d723e */ /* 0x000fe400000000ff */
[----:B------:R-:W-:Y:S02]  /*19920*/  F2FP.PACK_AB R78, R125, R121 ;  /* 0x000000797d4e723e */ /* 0x000fe400000000ff */
[----:B------:R-:W-:Y:S01]  /*19930*/  F2FP.PACK_AB R79, R127, R122 ;  /* 0x0000007a7f4f723e */ /* 0x000fe200000000ff */
[----:B-1----:R-:W-:Y:S02]  /*19940*/  FFMA.FTZ R2, R102, c[0x0][0x2d0], -R101 ;  /* 0x0000b40066027a23 */ /* 0x002fe40000010865 */
[----:B------:R-:W-:Y:S02]  /*19950*/  FFMA.FTZ R102, R223, c[0x0][0x2d0], -R96 ;  /* 0x0000b400df667a23 */ /* 0x000fe40000010860 */
[----:B------:R1:W4:Y:S01]  /*19960*/  MUFU.EX2 R158, R2 ;  /* 0x00000002009e7308 */ /* 0x0003220000000800 */
[----:B------:R-:W-:Y:S01]  /*19970*/  IMAD.MOV.U32 R223, RZ, RZ, R131 ;  /* 0x000000ffffdf7224 */ /* 0x000fe200078e0083 */
[-C--:B------:R-:W-:Y:S08]  /*19980*/  HMMA.16816.F32 R4, R76, R88.reuse, R4 ;  /* 0x000000584c04723c */ /* 0x080ff00000001804 */
[C---:B------:R-:W-:Y:S08]  /*19990*/  HMMA.16816.F32 R8, R80.reuse, R88, R8 ;  /* 0x000000585008723c */ /* 0x040ff00000001808 */
[-C--:B------:R-:W-:Y:S01]  /*199a0*/  HMMA.16816.F32 R12, R80, R90.reuse, R12 ;  /* 0x0000005a500c723c */ /* 0x080fe2000000180c */
[--C-:B-1----:R-:W-:Y:S07]  /*199b0*/  FFMA.FTZ R2, R105, c[0x0][0x2d0], -R100.reuse ;  /* 0x0000b40069027a23 */ /* 0x102fee0000010864 */
[C---:B------:R-:W-:Y:S01]  /*199c0*/  HMMA.16816.F32 R16, R76.reuse, R90, R16 ;  /* 0x0000005a4c10723c */ /* 0x040fe20000001810 */
[----:B------:R-:W1:Y:S01]  /*199d0*/  LDSM.16.MT88.4 R88, [R226+0x1100] ;  /* 0x00110000e258783b */ /* 0x000e620000004200 */
[----:B------:R3:W-:Y:S02]  /*199e0*/  MUFU.EX2 R157, R2 ;  /* 0x00000002009d7308 */ /* 0x0007e40000000800 */
[----:B------:R-:W-:Y:S04]  /*199f0*/  FFMA.FTZ R105, R219, c[0x0][0x2d0], -R101 ;  /* 0x0000b400db697a23 */ /* 0x000fe80000010865 */
[-C--:B--2---:R-:W-:Y:S08]  /*19a00*/  HMMA.16816.F32 R20, R76, R92.reuse, R20 ;  /* 0x0000005c4c14723c */ /* 0x084ff00000001814 */
[C---:B------:R-:W-:Y:S08]  /*19a10*/  HMMA.16816.F32 R24, R80.reuse, R92, R24 ;  /* 0x0000005c5018723c */ /* 0x040ff00000001818 */
[-C--:B------:R-:W-:Y:S01]  /*19a20*/  HMMA.16816.F32 R28, R80, R94.reuse, R28 ;  /* 0x0000005e501c723c */ /* 0x080fe2000000181c */
[----:B---3--:R-:W-:Y:S03]  /*19a30*/  FFMA.FTZ R2, R106, c[0x0][0x2d0], -R100 ;  /* 0x0000b4006a027a23 */ /* 0x008fe60000010864 */
[--C-:B------:R-:W-:Y:S04]  /*19a40*/  FFMA.FTZ R106, R222, c[0x0][0x2d0], -R96.reuse ;  /* 0x0000b400de6a7a23 */ /* 0x100fe80000010860 */
[C---:B------:R-:W-:Y:S01]  /*19a50*/  HMMA.16816.F32 R32, R76.reuse, R94, R32 ;  /* 0x0000005e4c20723c */ /* 0x040fe20000001820 */
[----:B------:R2:W3:Y:S01]  /*19a60*/  MUFU.EX2 R203, R2 ;  /* 0x0000000200cb7308 */ /* 0x0004e20000000800 */
[----:B------:R-:W-:Y:S02]  /*19a70*/  LDSM.16.MT88.4 R92, [R227+0x1900] ;  /* 0x00190000e35c783b */ /* 0x000fe40000004200 */
[----:B------:R-:W-:Y:S04]  /*19a80*/  IMAD.MOV.U32 R222, RZ, RZ, R127 ;  /* 0x000000ffffde7224 */ /* 0x000fe800078e007f */
[-C--:B------:R-:W-:Y:S08]  /*19a90*/  HMMA.16816.F32 R36, R76, R84.reuse, R36 ;  /* 0x000000544c24723c */ /* 0x080ff00000001824 */
[C---:B------:R-:W-:Y:S08]  /*19aa0*/  HMMA.16816.F32 R40, R80.reuse, R84, R40 ;  /* 0x000000545028723c */ /* 0x040ff00000001828 */
[-C--:B------:R-:W-:Y:S01]  /*19ab0*/  HMMA.16816.F32 R44, R80, R86.reuse, R44 ;  /* 0x00000056502c723c */ /* 0x080fe2000000182c */
[----:B--2---:R-:W-:Y:S03]  /*19ac0*/  FFMA.FTZ R2, R103, c[0x0][0x2d0], -R101 ;  /* 0x0000b40067027a23 */ /* 0x004fe60000010865 */
[----:B------:R-:W-:Y:S01]  /*19ad0*/  FFMA.FTZ R103, R168, c[0x0][0x2d0], -R75 ;  /* 0x0000b400a8677a23 */ /* 0x000fe2000001084b */
[----:B------:R2:W-:Y:S03]  /*19ae0*/  MUFU.EX2 R156, R2 ;  /* 0x00000002009c7308 */ /* 0x0005e60000000800 */
[C---:B------:R-:W-:Y:S01]  /*19af0*/  HMMA.16816.F32 R48, R76.reuse, R86, R48 ;  /* 0x000000564c30723c */ /* 0x040fe20000001830 */
[----:B------:R-:W3:Y:S07]  /*19b00*/  LDSM.16.MT88.4 R84, [R224+0x1900] ;  /* 0x00190000e054783b */ /* 0x000eee0000004200 */
[-C--:B-1----:R-:W-:Y:S08]  /*19b10*/  HMMA.16816.F32 R52, R76, R88.reuse, R52 ;  /* 0x000000584c34723c */ /* 0x082ff00000001834 */
[C---:B------:R-:W-:Y:S01]  /*19b20*/  HMMA.16816.F32 R56, R80.reuse, R88, R56 ;  /* 0x000000585038723c */ /* 0x040fe20000001838 */
[----:B--2---:R-:W-:Y:S03]  /*19b30*/  FFMA.FTZ R2, R104, c[0x0][0x2d0], -R101 ;  /* 0x0000b40068027a23 */ /* 0x004fe60000010865 */
[--C-:B------:R-:W-:Y:S04]  /*19b40*/  FFMA.FTZ R104, R167, c[0x0][0x2d0], -R75.reuse ;  /* 0x0000b400a7687a23 */ /* 0x100fe8000001084b */
[-C--:B------:R-:W-:Y:S01]  /*19b50*/  HMMA.16816.F32 R60, R80, R90.reuse, R60 ;  /* 0x0000005a503c723c */ /* 0x080fe2000000183c */
[----:B------:R1:W2:Y:S06]  /*19b60*/  MUFU.EX2 R202, R2 ;  /* 0x0000000200ca7308 */ /* 0x0002ac0000000800 */
[----:B------:R-:W-:Y:S01]  /*19b70*/  FFMA.FTZ R80, R243, c[0x0][0x2d0], -R96 ;  /* 0x0000b400f3507a23 */ /* 0x000fe20000010860 */
[----:B------:R-:W-:Y:S01]  /*19b80*/  HMMA.16816.F32 R64, R76, R90, R64 ;  /* 0x0000005a4c40723c */ /* 0x000fe20000001840 */
[----:B------:R-:W-:Y:S01]  /*19b90*/  IMAD.MOV.U32 R243, RZ, RZ, R148 ;  /* 0x000000fffff37224 */ /* 0x000fe200078e0094 */
[----:B------:R-:W2:Y:S02]  /*19ba0*/  LDSM.16.MT88.4 R88, [R225+0x1900] ;  /* 0x00190000e158783b */ /* 0x000ea40000004200 */
[----:B------:R-:W-:Y:S01]  /*19bb0*/  IMAD.MOV.U32 R148, RZ, RZ, R134 ;  /* 0x000000ffff947224 */ /* 0x000fe200078e0086 */
[----:B----4-:R-:W-:Y:S01]  /*19bc0*/  F2FP.PACK_AB R81, R158, R152 ;  /* 0x000000989e51723e */ /* 0x010fe200000000ff */
[----:B------:R-:W-:Y:S01]  /*19bd0*/  IMAD.MOV.U32 R134, RZ, RZ, R132 ;  /* 0x000000ffff867224 */ /* 0x000fe200078e0084 */
[----:B------:R-:W-:Y:S01]  /*19be0*/  F2FP.PACK_AB R77, R154, R155 ;  /* 0x0000009b9a4d723e */ /* 0x000fe200000000ff */
[----:B------:R-:W-:Y:S01]  /*19bf0*/  IMAD.MOV.U32 R132, RZ, RZ, R118 ;  /* 0x000000ffff847224 */ /* 0x000fe200078e0076 */
[----:B------:R-:W-:Y:S01]  /*19c00*/  F2FP.PACK_AB R78, R248, R249 ;  /* 0x000000f9f84e723e */ /* 0x000fe200000000ff */
[----:B------:R-:W4:Y:S02]  /*19c10*/  LDL.LU R118, [R1+0x2c] ;  /* 0x00002c0001767983 */ /* 0x000f240000300800 */
[----:B------:R-:W-:Y:S02]  /*19c20*/  F2FP.PACK_AB R79, R218, R213 ;  /* 0x000000d5da4f723e */ /* 0x000fe400000000ff */
[----:B---3--:R-:W-:Y:S01]  /*19c30*/  F2FP.PACK_AB R82, R203, R157 ;  /* 0x0000009dcb52723e */ /* 0x008fe200000000ff */
[----:B-1----:R-:W-:Y:S01]  /*19c40*/  FFMA.FTZ R2, R187, c[0x0][0x2d0], -R75 ;  /* 0x0000b400bb027a23 */ /* 0x002fe2000001084b */
[----:B--2---:R-:W-:Y:S01]  /*19c50*/  F2FP.PACK_AB R83, R202, R156 ;  /* 0x0000009cca53723e */ /* 0x004fe200000000ff */
[----:B------:R1:W-:Y:S10]  /*19c60*/  MUFU.EX2 R187, R102 ;  /* 0x0000006600bb7308 */ /* 0x0003f40000000800 */
[----:B------:R2:W-:Y:S01]  /*19c70*/  MUFU.EX2 R163, R2 ;  /* 0x0000000200a37308 */ /* 0x0005e20000000800 */
[----:B-1----:R-:W-:Y:S02]  /*19c80*/  FFMA.FTZ R102, R245, c[0x0][0x2d0], -R100 ;  /* 0x0000b400f5667a23 */ /* 0x002fe40000010864 */
[----:B------:R-:W-:Y:S07]  /*19c90*/  IMAD.MOV.U32 R245, RZ, RZ, R129 ;  /* 0x000000fffff57224 */ /* 0x000fee00078e0081 */
[----:B------:R-:W-:Y:S01]  /*19ca0*/  MUFU.EX2 R102, R102 ;  /* 0x0000006600667308 */ /* 0x000fe20000000800 */
[--C-:B--2---:R-:W-:Y:S09]  /*19cb0*/  FFMA.FTZ R2, R188, c[0x0][0x2d0], -R75.reuse ;  /* 0x0000b400bc027a23 */ /* 0x104ff2000001084b */
[----:B------:R1:W-:Y:S10]  /*19cc0*/  MUFU.EX2 R201, R2 ;  /* 0x0000000200c97308 */ /* 0x0003f40000000800 */
[----:B------:R2:W-:Y:S01]  /*19cd0*/  MUFU.EX2 R188, R103 ;  /* 0x0000006700bc7308 */ /* 0x0005e20000000800 */
[----:B-1----:R-:W-:Y:S09]  /*19ce0*/  FFMA.FTZ R2, R113, c[0x0][0x2d0], -R96 ;  /* 0x0000b40071027a23 */ /* 0x002ff20000010860 */
[----:B------:R1:W-:Y:S01]  /*19cf0*/  MUFU.EX2 R162, R2 ;  /* 0x0000000200a27308 */ /* 0x0003e20000000800 */
[----:B--2---:R-:W-:Y:S02]  /*19d00*/  FFMA.FTZ R103, R251, c[0x0][0x2d0], -R100 ;  /* 0x0000b400fb677a23 */ /* 0x004fe40000010864 */
[----:B------:R-:W-:Y:S07]  /*19d10*/  IMAD.MOV.U32 R251, RZ, RZ, R128 ;  /* 0x000000fffffb7224 */ /* 0x000fee00078e0080 */
[----:B------:R-:W2:Y:S01]  /*19d20*/  MUFU.EX2 R103, R103 ;  /* 0x0000006700677308 */ /* 0x000ea20000000800 */
[--C-:B-1----:R-:W-:Y:S09]  /*19d30*/  FFMA.FTZ R2, R184, c[0x0][0x2d0], -R96.reuse ;  /* 0x0000b400b8027a23 */ /* 0x102ff20000010860 */
[----:B------:R1:W-:Y:S01]  /*19d40*/  MUFU.EX2 R200, R2 ;  /* 0x0000000200c87308 */ /* 0x0003e20000000800 */
[----:B--2---:R-:W-:Y:S01]  /*19d50*/  F2FP.PACK_AB R176, R102, R103 ;  /* 0x0000006766b0723e */ /* 0x004fe200000000ff */
[--C-:B-1----:R-:W-:Y:S08]  /*19d60*/  FFMA.FTZ R2, R192, c[0x0][0x2d0], -R75.reuse ;  /* 0x0000b400c0027a23 */ /* 0x102ff0000001084b */
[----:B------:R1:W-:Y:S02]  /*19d70*/  MUFU.EX2 R198, R2 ;  /* 0x0000000200c67308 */ /* 0x0003e40000000800 */
[----:B-1----:R-:W-:Y:S08]  /*19d80*/  FFMA.FTZ R2, R194, c[0x0][0x2d0], -R75 ;  /* 0x0000b400c2027a23 */ /* 0x002ff0000001084b */
[----:B------:R1:W-:Y:S02]  /*19d90*/  MUFU.EX2 R199, R2 ;  /* 0x0000000200c77308 */ /* 0x0003e40000000800 */
[--C-:B-1----:R-:W-:Y:S08]  /*19da0*/  FFMA.FTZ R2, R189, c[0x0][0x2d0], -R96.reuse ;  /* 0x0000b400bd027a23 */ /* 0x102ff00000010860 */
[----:B------:R-:W-:Y:S10]  /*19db0*/  MUFU.EX2 R189, R97 ;  /* 0x0000006100bd7308 */ /* 0x000ff40000000800 */
[----:B------:R1:W-:Y:S02]  /*19dc0*/  MUFU.EX2 R197, R2 ;  /* 0x0000000200c57308 */ /* 0x0003e40000000800 */
[----:B-1----:R-:W-:Y:S08]  /*19dd0*/  FFMA.FTZ R2, R190, c[0x0][0x2d0], -R96 ;  /* 0x0000b400be027a23 */ /* 0x002ff00000010860 */
[----:B------:R1:W-:Y:S10]  /*19de0*/  MUFU.EX2 R190, R80 ;  /* 0x0000005000be7308 */ /* 0x0003f40000000800 */
[----:B------:R2:W-:Y:S01]  /*19df0*/  MUFU.EX2 R196, R2 ;  /* 0x0000000200c47308 */ /* 0x0005e20000000800 */
[----:B-1----:R-:W-:Y:S01]  /*19e00*/  F2FP.PACK_AB R80, R159, R153 ;  /* 0x000000999f50723e */ /* 0x002fe200000000ff */
[----:B--2---:R-:W-:Y:S08]  /*19e10*/  FFMA.FTZ R2, R186, c[0x0][0x2d0], -R100 ;  /* 0x0000b400ba027a23 */ /* 0x004ff00000010864 */
[----:B------:R1:W-:Y:S02]  /*19e20*/  MUFU.EX2 R195, R2 ;  /* 0x0000000200c37308 */ /* 0x0003e40000000800 */
[----:B-1----:R-:W-:Y:S08]  /*19e30*/  FFMA.FTZ R2, R111, c[0x0][0x2d0], -R101 ;  /* 0x0000b4006f027a23 */ /* 0x002ff00000010865 */
[----:B------:R1:W-:Y:S01]  /*19e40*/  MUFU.EX2 R160, R2 ;  /* 0x0000000200a07308 */ /* 0x0003e20000000800 */
[----:B----4-:R-:W-:Y:S04]  /*19e50*/  FFMA.FTZ R69, R69, R118, R220 ;  /* 0x0000007645457223 */ /* 0x010fe800000100dc */
[----:B------:R-:W-:Y:S02]  /*19e60*/  FADD.FTZ R69, R250, R69 ;  /* 0x00000045fa457221 */ /* 0x000fe40000010000 */
[--C-:B-1----:R-:W-:Y:S02]  /*19e70*/  FFMA.FTZ R2, R112, c[0x0][0x2d0], -R101.reuse ;  /* 0x0000b40070027a23 */ /* 0x102fe40000010865 */
[----:B------:R-:W-:Y:S02]  /*19e80*/  FFMA.FTZ R112, R215, c[0x0][0x2d0], -R100 ;  /* 0x0000b400d7707a23 */ /* 0x000fe40000010864 */
[----:B------:R1:W2:Y:S01]  /*19e90*/  MUFU.EX2 R194, R2 ;  /* 0x0000000200c27308 */ /* 0x0002a20000000800 */
[----:B------:R-:W-:Y:S02]  /*19ea0*/  IMAD.MOV.U32 R215, RZ, RZ, R166 ;  /* 0x000000ffffd77224 */ /* 0x000fe400078e00a6 */
[--C-:B-1----:R-:W-:Y:S07]  /*19eb0*/  FFMA.FTZ R2, R191, c[0x0][0x2d0], -R100.reuse ;  /* 0x0000b400bf027a23 */ /* 0x102fee0000010864 */
[----:B------:R1:W-:Y:S02]  /*19ec0*/  MUFU.EX2 R192, R2 ;  /* 0x0000000200c07308 */ /* 0x0003e40000000800 */
[----:B-1----:R-:W-:Y:S08]  /*19ed0*/  FFMA.FTZ R2, R193, c[0x0][0x2d0], -R100 ;  /* 0x0000b400c1027a23 */ /* 0x002ff00000010864 */
[----:B------:R1:W3:Y:S02]  /*19ee0*/  MUFU.EX2 R193, R2 ;  /* 0x0000000200c17308 */ /* 0x0002e40000000800 */
[--C-:B-1----:R-:W-:Y:S08]  /*19ef0*/  FFMA.FTZ R2, R185, c[0x0][0x2d0], -R101.reuse ;  /* 0x0000b400b9027a23 */ /* 0x102ff00000010865 */
[----:B------:R1:W-:Y:S02]  /*19f00*/  MUFU.EX2 R171, R2 ;  /* 0x0000000200ab7308 */ /* 0x0003e40000000800 */
[----:B-1----:R-:W-:Y:S02]  /*19f10*/  FFMA.FTZ R2, R114, c[0x0][0x2d0], -R101 ;  /* 0x0000b40072027a23 */ /* 0x002fe40000010865 */
[----:B------:R-:W4:Y:S06]  /*19f20*/  LDL.LU R114, [R1+0x30] ;  /* 0x0000300001727983 */ /* 0x000f2c0000300800 */
[----:B------:R1:W1:Y:S01]  /*19f30*/  MUFU.EX2 R170, R2 ;  /* 0x0000000200aa7308 */ /* 0x0002620000000800 */
[----:B------:R-:W4:Y:S04]  /*19f40*/  LDL.LU R113, [R1+0x38] ;  /* 0x0000380001717983 */ /* 0x000f280000300800 */
[----:B------:R-:W4:Y:S01]  /*19f50*/  LDL.LU R111, [R1+0x34] ;  /* 0x00003400016f7983 */ /* 0x000f220000300800 */
[--C-:B-1----:R-:W-:Y:S04]  /*19f60*/  FFMA.FTZ R2, R169, c[0x0][0x2d0], -R75.reuse ;  /* 0x0000b400a9027a23 */ /* 0x102fe8000001084b */
[----:B------:R1:W-:Y:S02]  /*19f70*/  MUFU.EX2 R169, R2 ;  /* 0x0000000200a97308 */ /* 0x0003e40000000800 */
[--C-:B-1----:R-:W-:Y:S02]  /*19f80*/  FFMA.FTZ R2, R173, c[0x0][0x2d0], -R75.reuse ;  /* 0x0000b400ad027a23 */ /* 0x102fe4000001084b */
[----:B------:R-:W-:Y:S06]  /*19f90*/  FFMA.FTZ R75, R150, c[0x0][0x2d0], -R75 ;  /* 0x0000b400964b7a23 */ /* 0x000fec000001084b */
[----:B------:R1:W-:Y:S01]  /*19fa0*/  MUFU.EX2 R191, R2 ;  /* 0x0000000200bf7308 */ /* 0x0003e20000000800 */
[----:B------:R-:W-:Y:S02]  /*19fb0*/  IMAD.MOV.U32 R150, RZ, RZ, R109 ;  /* 0x000000ffff967224 */ /* 0x000fe400078e006d */
[--C-:B------:R-:W-:Y:S02]  /*19fc0*/  FFMA.FTZ R109, R212, c[0x0][0x2d0], -R96.reuse ;  /* 0x0000b400d46d7a23 */ /* 0x100fe40000010860 */
[----:B------:R-:W-:Y:S05]  /*19fd0*/  IMAD.MOV.U32 R212, RZ, RZ, R125 ;  /* 0x000000ffffd47224 */ /* 0x000fea00078e007d */
[----:B------:R-:W-:Y:S01]  /*19fe0*/  MUFU.EX2 R109, R109 ;  /* 0x0000006d006d7308 */ /* 0x000fe20000000800 */
[----:B-1----:R-:W-:Y:S02]  /*19ff0*/  FFMA.FTZ R2, R217, c[0x0][0x2d0], -R96 ;  /* 0x0000b400d9027a23 */ /* 0x002fe40000010860 */
[----:B------:R-:W-:Y:S07]  /*1a000*/  IMAD.MOV.U32 R217, RZ, RZ, R149 ;  /* 0x000000ffffd97224 */ /* 0x000fee00078e0095 */
[----:B------:R1:W-:Y:S01]  /*1a010*/  MUFU.EX2 R168, R2 ;  /* 0x0000000200a87308 */ /* 0x0003e20000000800 */
[----:B------:R-:W-:Y:S01]  /*1a020*/  IMAD.MOV.U32 R149, RZ, RZ, R135 ;  /* 0x000000ffff957224 */ /* 0x000fe200078e0087 */
[----:B------:R-:W-:Y:S01]  /*1a030*/  F2FP.PACK_AB R76, R217, R243 ;  /* 0x000000f3d94c723e */ /* 0x000fe200000000ff */
[----:B------:R-:W-:Y:S02]  /*1a040*/  IMAD.MOV.U32 R135, RZ, RZ, R133 ;  /* 0x000000ffff877224 */ /* 0x000fe400078e0085 */
[----:B------:R-:W-:Y:S02]  /*1a050*/  IMAD.MOV.U32 R133, RZ, RZ, R120 ;  /* 0x000000ffff857224 */ /* 0x000fe400078e0078 */
[--C-:B------:R-:W-:Y:S02]  /*1a060*/  FFMA.FTZ R120, R211, c[0x0][0x2d0], -R96.reuse ;  /* 0x0000b400d3787a23 */ /* 0x100fe40000010860 */
[-C--:B------:R-:W-:Y:S01]  /*1a070*/  HMMA.16816.F32 R4, R76, R84.reuse, R4 ;  /* 0x000000544c04723c */ /* 0x080fe20000001804 */
[----:B------:R-:W-:Y:S07]  /*1a080*/  IMAD.MOV.U32 R211, RZ, RZ, R123 ;  /* 0x000000ffffd37224 */ /* 0x000fee00078e007b */
[C---:B------:R-:W-:Y:S01]  /*1a090*/  HMMA.16816.F32 R8, R80.reuse, R84, R8 ;  /* 0x000000545008723c */ /* 0x040fe20000001808 */
[----:B-1----:R-:W-:Y:S07]  /*1a0a0*/  FFMA.FTZ R2, R244, c[0x0][0x2d0], -R96 ;  /* 0x0000b400f4027a23 */ /* 0x002fee0000010860 */
[-C--:B------:R-:W-:Y:S01]  /*1a0b0*/  HMMA.16816.F32 R12, R80, R86.reuse, R12 ;  /* 0x00000056500c723c */ /* 0x080fe2000000180c */
[----:B------:R-:W1:Y:S01]  /*1a0c0*/  LDSM.16.MT88.4 R96, [R226+0x1900] ;  /* 0x00190000e260783b */ /* 0x000e620000004200 */
[----:B------:R2:W-:Y:S02]  /*1a0d0*/  MUFU.EX2 R186, R2 ;  /* 0x0000000200ba7308 */ /* 0x0005e40000000800 */
[----:B------:R-:W-:Y:S04]  /*1a0e0*/  IMAD.MOV.U32 R244, RZ, RZ, R130 ;  /* 0x000000fffff47224 */ /* 0x000fe800078e0082 */
[C---:B------:R-:W-:Y:S01]  /*1a0f0*/  HMMA.16816.F32 R16, R76.reuse, R86, R16 ;  /* 0x000000564c10723c */ /* 0x040fe20000001810 */
[----:B------:R-:W1:Y:S07]  /*1a100*/  LDSM.16.MT88.4 R84, [R224+0x2100] ;  /* 0x00210000e054783b */ /* 0x000e6e0000004200 */
[-C--:B------:R-:W-:Y:S08]  /*1a110*/  HMMA.16816.F32 R20, R76, R92.reuse, R20 ;  /* 0x0000005c4c14723c */ /* 0x080ff00000001814 */
[C---:B------:R-:W-:Y:S01]  /*1a120*/  HMMA.16816.F32 R24, R80.reuse, R92, R24 ;  /* 0x0000005c5018723c */ /* 0x040fe20000001818 */
[----:B--2---:R-:W-:Y:S03]  /*1a130*/  FFMA.FTZ R2, R252, c[0x0][0x2d0], -R100 ;  /* 0x0000b400fc027a23 */ /* 0x004fe60000010864 */
[----:B------:R-:W-:Y:S04]  /*1a140*/  IMAD.MOV.U32 R252, RZ, RZ, R122 ;  /* 0x000000fffffc7224 */ /* 0x000fe800078e007a */
[-C--:B------:R-:W-:Y:S01]  /*1a150*/  HMMA.16816.F32 R28, R80, R94.reuse, R28 ;  /* 0x0000005e501c723c */ /* 0x080fe2000000181c */
[----:B------:R2:W-:Y:S07]  /*1a160*/  MUFU.EX2 R175, R2 ;  /* 0x0000000200af7308 */ /* 0x0005ee0000000800 */
[C---:B------:R-:W-:Y:S01]  /*1a170*/  HMMA.16816.F32 R32, R76.reuse, R94, R32 ;  /* 0x0000005e4c20723c */ /* 0x040fe20000001820 */
[----:B------:R-:W-:Y:S07]  /*1a180*/  LDSM.16.MT88.4 R92, [R225+0x2100] ;  /* 0x00210000e15c783b */ /* 0x000fee0000004200 */
[-C--:B------:R-:W-:Y:S08]  /*1a190*/  HMMA.16816.F32 R36, R76, R88.reuse, R36 ;  /* 0x000000584c24723c */ /* 0x080ff00000001824 */
[C---:B------:R-:W-:Y:S01]  /*1a1a0*/  HMMA.16816.F32 R40, R80.reuse, R88, R40 ;  /* 0x000000585028723c */ /* 0x040fe20000001828 */
[----:B--2---:R-:W-:Y:S03]  /*1a1b0*/  FFMA.FTZ R2, R247, c[0x0][0x2d0], -R100 ;  /* 0x0000b400f7027a23 */ /* 0x004fe60000010864 */
[----:B------:R-:W-:Y:S01]  /*1a1c0*/  IMAD.MOV.U32 R247, RZ, RZ, R121 ;  /* 0x000000fffff77224 */ /* 0x000fe200078e0079 */
[----:B------:R2:W-:Y:S03]  /*1a1d0*/  MUFU.EX2 R174, R2 ;  /* 0x0000000200ae7308 */ /* 0x0005e60000000800 */
[-C--:B------:R-:W-:Y:S08]  /*1a1e0*/  HMMA.16816.F32 R44, R80, R90.reuse, R44 ;  /* 0x0000005a502c723c */ /* 0x080ff0000000182c */
[C---:B------:R-:W-:Y:S01]  /*1a1f0*/  HMMA.16816.F32 R48, R76.reuse, R90, R48 ;  /* 0x0000005a4c30723c */ /* 0x040fe20000001830 */
[----:B------:R-:W4:Y:S07]  /*1a200*/  LDSM.16.MT88.4 R88, [R227+0x2100] ;  /* 0x00210000e358783b */ /* 0x000f2e0000004200 */
[-C--:B-1----:R-:W-:Y:S01]  /*1a210*/  HMMA.16816.F32 R52, R76, R96.reuse, R52 ;  /* 0x000000604c34723c */ /* 0x082fe20000001834 */
[--C-:B--2---:R-:W-:Y:S03]  /*1a220*/  FFMA.FTZ R2, R206, c[0x0][0x2d0], -R101.reuse ;  /* 0x0000b400ce027a23 */ /* 0x104fe60000010865 */
[----:B------:R-:W-:Y:S04]  /*1a230*/  IMAD.MOV.U32 R206, RZ, RZ, R126 ;  /* 0x000000ffffce7224 */ /* 0x000fe800078e007e */
[C---:B------:R-:W-:Y:S01]  /*1a240*/  HMMA.16816.F32 R56, R80.reuse, R96, R56 ;  /* 0x000000605038723c */ /* 0x040fe20000001838 */
[----:B------:R1:W-:Y:S07]  /*1a250*/  MUFU.EX2 R173, R2 ;  /* 0x0000000200ad7308 */ /* 0x0003ee0000000800 */
[-C--:B------:R-:W-:Y:S07]  /*1a260*/  HMMA.16816.F32 R60, R80, R98.reuse, R60 ;  /* 0x00000062503c723c */ /* 0x080fee000000183c */
[--C-:B------:R-:W-:Y:S01]  /*1a270*/  FFMA.FTZ R80, R221, c[0x0][0x2d0], -R101.reuse ;  /* 0x0000b400dd507a23 */ /* 0x100fe20000010865 */
[----:B------:R-:W-:Y:S01]  /*1a280*/  HMMA.16816.F32 R64, R76, R98, R64 ;  /* 0x000000624c40723c */ /* 0x000fe20000001840 */
[----:B------:R-:W-:Y:S01]  /*1a290*/  F2FP.PACK_AB R81, R194, R160 ;  /* 0x000000a0c251723e */ /* 0x000fe200000000ff */
[----:B------:R-:W2:Y:S02]  /*1a2a0*/  LDSM.16.MT88.4 R96, [R226+0x2100] ;  /* 0x00210000e260783b */ /* 0x000ea40000004200 */
[----:B---3--:R-:W-:Y:S02]  /*1a2b0*/  F2FP.PACK_AB R82, R193, R192 ;  /* 0x000000c0c152723e */ /* 0x008fe400000000ff */
[----:B------:R-:W-:Y:S02]  /*1a2c0*/  F2FP.PACK_AB R83, R170, R171 ;  /* 0x000000abaa53723e */ /* 0x000fe400000000ff */
[----:B------:R-:W-:Y:S01]  /*1a2d0*/  F2FP.PACK_AB R76, R201, R163 ;  /* 0x000000a3c94c723e */ /* 0x000fe200000000ff */
[--C-:B-1----:R-:W-:Y:S03]  /*1a2e0*/  FFMA.FTZ R2, R108, c[0x0][0x2d0], -R101.reuse ;  /* 0x0000b4006c027a23 */ /* 0x102fe60000010865 */
[----:B------:R-:W-:Y:S01]  /*1a2f0*/  F2FP.PACK_AB R77, R200, R162 ;  /* 0x000000a2c84d723e */ /* 0x000fe200000000ff */
[----:B------:R1:W-:Y:S01]  /*1a300*/  MUFU.EX2 R172, R2 ;  /* 0x0000000200ac7308 */ /* 0x0003e20000000800 */
[----:B------:R-:W-:Y:S01]  /*1a310*/  F2FP.PACK_AB R78, R199, R198 ;  /* 0x000000c6c74e723e */ /* 0x000fe200000000ff */
[----:B------:R-:W-:Y:S01]  /*1a320*/  FFMA.FTZ R108, R214, c[0x0][0x2d0], -R101 ;  /* 0x0000b400d66c7a23 */ /* 0x000fe20000010865 */
[----:B------:R-:W-:Y:S07]  /*1a330*/  F2FP.PACK_AB R79, R196, R197 ;  /* 0x000000c5c44f723e */ /* 0x000fee00000000ff */
[-C--:B------:R-:W-:Y:S01]  /*1a340*/  HMMA.16816.F32 R4, R76, R84.reuse, R4 ;  /* 0x000000544c04723c */ /* 0x080fe20000001804 */
[----:B-1----:R-:W-:Y:S02]  /*1a350*/  FFMA.FTZ R2, R150, c[0x0][0x2d0], -R100 ;  /* 0x0000b40096027a23 */ /* 0x002fe40000010864 */
[----:B------:R-:W-:Y:S02]  /*1a360*/  IMAD.MOV.U32 R150, RZ, RZ, R116 ;  /* 0x000000ffff967224 */ /* 0x000fe400078e0074 */
[----:B------:R1:W-:Y:S10]  /*1a370*/  MUFU.EX2 R116, R80 ;  /* 0x0000005000747308 */ /* 0x0003f40000000800 */
[----:B------:R3:W-:Y:S01]  /*1a380*/  MUFU.EX2 R185, R2 ;  /* 0x0000000200b97308 */ /* 0x0007e20000000800 */
[----:B-1----:R-:W-:Y:S07]  /*1a390*/  F2FP.PACK_AB R80, R195, R161 ;  /* 0x000000a1c350723e */ /* 0x002fee00000000ff */
[C---:B------:R-:W-:Y:S01]  /*1a3a0*/  HMMA.16816.F32 R8, R80.reuse, R84, R8 ;  /* 0x000000545008723c */ /* 0x040fe20000001808 */
[--C-:B---3--:R-:W-:Y:S02]  /*1a3b0*/  FFMA.FTZ R2, R117, c[0x0][0x2d0], -R100.reuse ;  /* 0x0000b40075027a23 */ /* 0x108fe40000010864 */
[----:B------:R-:W-:Y:S02]  /*1a3c0*/  FFMA.FTZ R100, R208, c[0x0][0x2d0], -R100 ;  /* 0x0000b400d0647a23 */ /* 0x000fe40000010864 */
[----:B------:R-:W-:Y:S03]  /*1a3d0*/  IMAD.MOV.U32 R208, RZ, RZ, R165 ;  /* 0x000000ffffd07224 */ /* 0x000fe600078e00a5 */
[-C--:B------:R-:W-:Y:S01]  /*1a3e0*/  HMMA.16816.F32 R12, R80, R86.reuse, R12 ;  /* 0x00000056500c723c */ /* 0x080fe2000000180c */
[----:B------:R1:W-:Y:S03]  /*1a3f0*/  MUFU.EX2 R184, R2 ;  /* 0x0000000200b87308 */ /* 0x0003e60000000800 */
[----:B----4-:R-:W-:Y:S02]  /*1a400*/  FFMA.FTZ R68, R68, R114, R207 ;  /* 0x0000007244447223 */ /* 0x010fe400000100cf */
[--C-:B------:R-:W-:Y:S02]  /*1a410*/  FFMA.FTZ R117, R209, c[0x0][0x2d0], -R101.reuse ;  /* 0x0000b400d1757a23 */ /* 0x100fe40000010865 */
[C---:B------:R-:W-:Y:S01]  /*1a420*/  HMMA.16816.F32 R16, R76.reuse, R86, R16 ;  /* 0x000000564c10723c */ /* 0x040fe20000001810 */
[----:B------:R-:W3:Y:S02]  /*1a430*/  LDSM.16.MT88.4 R84, [R224+0x2900] ;  /* 0x00290000e054783b */ /* 0x000ee40000004200 */
[----:B------:R-:W-:Y:S01]  /*1a440*/  MUFU.EX2 R100, R100 ;  /* 0x0000006400647308 */ /* 0x000fe20000000800 */
[----:B------:R-:W-:Y:S04]  /*1a450*/  FFMA.FTZ R0, R0, R111, R204 ;  /* 0x0000006f00007223 */ /* 0x000fe800000100cc */
[-C--:B------:R-:W-:Y:S01]  /*1a460*/  HMMA.16816.F32 R20, R76, R88.reuse, R20 ;  /* 0x000000584c14723c */ /* 0x080fe20000001814 */
[----:B------:R-:W-:Y:S04]  /*1a470*/  FADD.FTZ R0, R149, R0 ;  /* 0x0000000095007221 */ /* 0x000fe80000010000 */
[----:B------:R-:W-:Y:S03]  /*1a480*/  MUFU.EX2 R114, R104 ;  /* 0x0000006800727308 */ /* 0x000fe60000000800 */
[C---:B------:R-:W-:Y:S01]  /*1a490*/  HMMA.16816.F32 R24, R80.reuse, R88, R24 ;  /* 0x000000585018723c */ /* 0x040fe20000001818 */
[--C-:B-1----:R-:W-:Y:S03]  /*1a4a0*/  FFMA.FTZ R2, R246, c[0x0][0x2d0], -R101.reuse ;  /* 0x0000b400f6027a23 */ /* 0x102fe60000010865 */
[----:B------:R-:W-:Y:S02]  /*1a4b0*/  IMAD.MOV.U32 R246, RZ, RZ, R164 ;  /* 0x000000fffff67224 */ /* 0x000fe400078e00a4 */
[----:B------:R-:W-:Y:S01]  /*1a4c0*/  LDSM.16.MT88.4 R164, [R225+0x3100] ;  /* 0x00310000e1a4783b */ /* 0x000fe20000004200 */
[----:B------:R1:W-:Y:S01]  /*1a4d0*/  MUFU.EX2 R118, R2 ;  /* 0x0000000200767308 */ /* 0x0003e20000000800 */
[-C--:B------:R-:W-:Y:S01]  /*1a4e0*/  HMMA.16816.F32 R28, R80, R90.reuse, R28 ;  /* 0x0000005a501c723c */ /* 0x080fe2000000181c */
[----:B------:R-:W-:Y:S03]  /*1a4f0*/  FFMA.FTZ R101, R74, c[0x0][0x2d0], -R101 ;  /* 0x0000b4004a657a23 */ /* 0x000fe60000010865 */
[----:B------:R-:W-:Y:S02]  /*1a500*/  FFMA.FTZ R74, R3, R113, R205 ;  /* 0x00000071034a7223 */ /* 0x000fe400000100cd */
[----:B------:R-:W-:Y:S02]  /*1a510*/  FADD.FTZ R3, R210, R68 ;  /* 0x00000044d2037221 */ /* 0x000fe40000010000 */
[C---:B------:R-:W-:Y:S01]  /*1a520*/  HMMA.16816.F32 R32, R76.reuse, R90, R32 ;  /* 0x0000005a4c20723c */ /* 0x040fe20000001820 */
[----:B------:R-:W4:Y:S01]  /*1a530*/  LDSM.16.MT88.4 R88, [R227+0x2900] ;  /* 0x00290000e358783b */ /* 0x000f220000004200 */
[----:B------:R-:W-:Y:S02]  /*1a540*/  MUFU.EX2 R104, R120 ;  /* 0x0000007800687308 */ /* 0x000fe40000000800 */
[----:B------:R-:W-:Y:S02]  /*1a550*/  FADD.FTZ R3, R135, R3 ;  /* 0x0000000387037221 */ /* 0x000fe40000010000 */
[----:B------:R-:W-:Y:S02]  /*1a560*/  FADD.FTZ R68, R148, R69 ;  /* 0x0000004594447221 */ /* 0x000fe40000010000 */
[-C--:B------:R-:W-:Y:S04]  /*1a570*/  HMMA.16816.F32 R36, R76, R92.reuse, R36 ;  /* 0x0000005c4c24723c */ /* 0x080fe80000001824 */
[----:B------:R-:W2:Y:S01]  /*1a580*/  MUFU.EX2 R113, R107 ;  /* 0x0000006b00717308 */ /* 0x000ea20000000800 */
[----:B------:R-:W-:Y:S02]  /*1a590*/  FADD.FTZ R69, R132, R68 ;  /* 0x0000004484457221 */ /* 0x000fe40000010000 */
[----:B-1----:R-:W-:Y:S01]  /*1a5a0*/  FADD.FTZ R2, R150, R74 ;  /* 0x0000004a96027221 */ /* 0x002fe20000010000 */
[C---:B------:R-:W-:Y:S01]  /*1a5b0*/  HMMA.16816.F32 R40, R80.reuse, R92, R40 ;  /* 0x0000005c5028723c */ /* 0x040fe20000001828 */
[----:B------:R-:W-:Y:S03]  /*1a5c0*/  LDSM.16.MT88.4 R148, [R227+0x3100] ;  /* 0x00310000e394783b */ /* 0x000fe60000004200 */
[----:B------:R-:W-:Y:S02]  /*1a5d0*/  FADD.FTZ R74, R133, R0 ;  /* 0x00000000854a7221 */ /* 0x000fe40000010000 */
[----:B------:R1:W1:Y:S02]  /*1a5e0*/  MUFU.EX2 R107, R75 ;  /* 0x0000004b006b7308 */ /* 0x0002640000000800 */
[-C--:B------:R-:W-:Y:S01]  /*1a5f0*/  HMMA.16816.F32 R44, R80, R94.reuse, R44 ;  /* 0x0000005e502c723c */ /* 0x080fe2000000182c */
[----:B------:R-:W-:Y:S07]  /*1a600*/  FADD.FTZ R68, R233, R74 ;  /* 0x0000004ae9447221 */ /* 0x000fee0000010000 */
[C---:B------:R-:W-:Y:S01]  /*1a610*/  HMMA.16816.F32 R48, R76.reuse, R94, R48 ;  /* 0x0000005e4c30723c */ /* 0x040fe20000001830 */
[----:B------:R-:W3:Y:S01]  /*1a620*/  LDSM.16.MT88.4 R92, [R225+0x2900] ;  /* 0x00290000e15c783b */ /* 0x000ee20000004200 */
[----:B------:R-:W-:Y:S02]  /*1a630*/  MUFU.EX2 R101, R101 ;  /* 0x0000006500657308 */ /* 0x000fe40000000800 */
[----:B--2---:R-:W-:Y:S04]  /*1a640*/  F2FP.PACK_AB R180, R113, R114 ;  /* 0x0000007271b4723e */ /* 0x004fe800000000ff */
[-C--:B------:R-:W-:Y:S04]  /*1a650*/  HMMA.16816.F32 R52, R76, R96.reuse, R52 ;  /* 0x000000604c34723c */ /* 0x080fe80000001834 */
[----:B------:R-:W2:Y:S01]  /*1a660*/  MUFU.EX2 R111, R106 ;  /* 0x0000006a006f7308 */ /* 0x000ea20000000800 */
[----:B-1----:R-:W-:Y:S01]  /*1a670*/  FADD.FTZ R75, R134, R2 ;  /* 0x00000002864b7221 */ /* 0x002fe20000010000 */
[----:B------:R-:W-:Y:S02]  /*1a680*/  F2FP.PACK_AB R182, R107, R110 ;  /* 0x0000006e6bb6723e */ /* 0x000fe400000000ff */
[C---:B------:R-:W-:Y:S01]  /*1a690*/  HMMA.16816.F32 R56, R80.reuse, R96, R56 ;  /* 0x000000605038723c */ /* 0x040fe20000001838 */
[----:B------:R-:W-:Y:S01]  /*1a6a0*/  FADD.FTZ R2, R235, R3 ;  /* 0x00000003eb027221 */ /* 0x000fe20000010000 */
[----:B------:R-:W-:Y:S02]  /*1a6b0*/  LDSM.16.MT88.4 R132, [R224+0x3100] ;  /* 0x00310000e084783b */ /* 0x000fe40000004200 */
[----:B------:R-:W-:Y:S02]  /*1a6c0*/  FADD.FTZ R0, R234, R75 ;  /* 0x0000004bea007221 */ /* 0x000fe40000010000 */
[----:B------:R-:W-:Y:S01]  /*1a6d0*/  FADD.FTZ R3, R232, R69 ;  /* 0x00000045e8037221 */ /* 0x000fe20000010000 */
[----:B------:R-:W1:Y:S01]  /*1a6e0*/  MUFU.EX2 R106, R115 ;  /* 0x00000073006a7308 */ /* 0x000e620000000800 */
[-C--:B------:R-:W-:Y:S01]  /*1a6f0*/  HMMA.16816.F32 R60, R80, R98.reuse, R60 ;  /* 0x00000062503c723c */ /* 0x080fe2000000183c */
[----:B------:R-:W-:Y:S01]  /*1a700*/  FADD.FTZ R2, R231, R2 ;  /* 0x00000002e7027221 */ /* 0x000fe20000010000 */
[----:B------:R1:W5:Y:S02]  /*1a710*/  LDL.LU R235, [R1+0x60] ;  /* 0x0000600001eb7983 */ /* 0x0003640000300800 */
[----:B------:R-:W-:Y:S02]  /*1a720*/  FADD.FTZ R74, R230, R0 ;  /* 0x00000000e64a7221 */ /* 0x000fe40000010000 */
[----:B------:R1:W5:Y:S01]  /*1a730*/  LDL.LU R234, [R1+0x5c] ;  /* 0x00005c0001ea7983 */ /* 0x0003620000300800 */
[----:B------:R-:W-:Y:S01]  /*1a740*/  FADD.FTZ R69, R229, R68 ;  /* 0x00000044e5457221 */ /* 0x000fe20000010000 */
[----:B------:R-:W-:Y:S01]  /*1a750*/  HMMA.16816.F32 R64, R76, R98, R64 ;  /* 0x000000624c40723c */ /* 0x000fe20000001840 */
[----:B------:R-:W-:Y:S01]  /*1a760*/  FADD.FTZ R0, R228, R3 ;  /* 0x00000003e4007221 */ /* 0x000fe20000010000 */
[----:B------:R1:W5:Y:S02]  /*1a770*/  LDL.LU R233, [R1+0x58] ;  /* 0x0000580001e97983 */ /* 0x0003640000300800 */
[----:B------:R-:W-:Y:S01]  /*1a780*/  FADD.FTZ R68, R119, R2 ;  /* 0x0000000277447221 */ /* 0x000fe20000010000 */
[----:B------:R-:W-:Y:S01]  /*1a790*/  F2FP.PACK_AB R80, R174, R175 ;  /* 0x000000afae50723e */ /* 0x000fe200000000ff */
[----:B------:R4:W5:Y:S01]  /*1a7a0*/  LDL.LU R232, [R1+0x54] ;  /* 0x0000540001e87983 */ /* 0x0009620000300800 */
[----:B------:R-:W-:Y:S01]  /*1a7b0*/  F2FP.PACK_AB R76, R191, R169 ;  /* 0x000000a9bf4c723e */ /* 0x000fe200000000ff */
[----:B------:R-:W-:Y:S01]  /*1a7c0*/  FADD.FTZ R3, R139, R74 ;  /* 0x0000004a8b037221 */ /* 0x000fe20000010000 */
[----:B------:R-:W-:Y:S01]  /*1a7d0*/  F2FP.PACK_AB R77, R190, R168 ;  /* 0x000000a8be4d723e */ /* 0x000fe200000000ff */
[----:B------:R4:W5:Y:S02]  /*1a7e0*/  LDL.LU R231, [R1+0x50] ;  /* 0x0000500001e77983 */ /* 0x0009640000300800 */
[----:B------:R-:W-:Y:S01]  /*1a7f0*/  F2FP.PACK_AB R78, R188, R189 ;  /* 0x000000bdbc4e723e */ /* 0x000fe200000000ff */
[----:B------:R-:W-:Y:S01]  /*1a800*/  FADD.FTZ R3, R246, R3 ;  /* 0x00000003f6037221 */ /* 0x000fe20000010000 */
[----:B------:R4:W5:Y:S01]  /*1a810*/  LDL.LU R230, [R1+0x4c] ;  /* 0x00004c0001e67983 */ /* 0x0009620000300800 */
[----:B------:R-:W-:Y:S01]  /*1a820*/  F2FP.PACK_AB R79, R186, R187 ;  /* 0x000000bbba4f723e */ /* 0x000fe200000000ff */
[----:B------:R-:W-:Y:S01]  /*1a830*/  FADD.FTZ R2, R138, R69 ;  /* 0x000000458a027221 */ /* 0x000fe20000010000 */
[----:B------:R-:W-:Y:S01]  /*1a840*/  F2FP.PACK_AB R81, R172, R173 ;  /* 0x000000adac51723e */ /* 0x000fe200000000ff */
[----:B------:R4:W5:Y:S01]  /*1a850*/  LDL.LU R229, [R1+0x48] ;  /* 0x0000480001e57983 */ /* 0x0009620000300800 */
[----:B------:R-:W-:Y:S01]  /*1a860*/  F2FP.PACK_AB R82, R184, R185 ;  /* 0x000000b9b852723e */ /* 0x000fe200000000ff */
[----:B------:R-:W-:Y:S01]  /*1a870*/  FADD.FTZ R2, R208, R2 ;  /* 0x00000002d0027221 */ /* 0x000fe20000010000 */
[----:B------:R-:W-:Y:S01]  /*1a880*/  F2FP.PACK_AB R83, R116, R118 ;  /* 0x000000767453723e */ /* 0x000fe200000000ff */
[-C--:B---3--:R-:W-:Y:S01]  /*1a890*/  HMMA.16816.F32 R4, R76, R84.reuse, R4 ;  /* 0x000000544c04723c */ /* 0x088fe20000001804 */
[----:B------:R3:W5:Y:S01]  /*1a8a0*/  LDL.LU R228, [R1+0x44] ;  /* 0x0000440001e47983 */ /* 0x0007620000300800 */
[----:B--2---:R-:W-:Y:S01]  /*1a8b0*/  F2FP.PACK_AB R181, R109, R111 ;  /* 0x0000006f6db5723e */ /* 0x004fe200000000ff */
[----:B------:R-:W-:Y:S01]  /*1a8c0*/  FADD.FTZ R0, R137, R0 ;  /* 0x0000000089007221 */ /* 0x000fe20000010000 */
[----:B-1----:R-:W-:Y:S01]  /*1a8d0*/  F2FP.PACK_AB R183, R104, R106 ;  /* 0x0000006a68b7723e */ /* 0x002fe200000000ff */
[----:B------:R3:W5:Y:S02]  /*1a8e0*/  LDL.LU R119, [R1+0x40] ;  /* 0x0000400001777983 */ /* 0x0007640000300800 */
[----:B------:R-:W-:Y:S01]  /*1a8f0*/  FADD.FTZ R0, R215, R0 ;  /* 0x00000000d7007221 */ /* 0x000fe20000010000 */
[C---:B------:R-:W-:Y:S01]  /*1a900*/  HMMA.16816.F32 R8, R80.reuse, R84, R8 ;  /* 0x000000545008723c */ /* 0x040fe20000001808 */
[----:B------:R-:W1:Y:S01]  /*1a910*/  LDSM.16.MT88.4 R96, [R226+0x2900] ;  /* 0x00290000e260783b */ /* 0x000e620000004200 */
[----:B------:R-:W2:Y:S06]  /*1a920*/  MUFU.EX2 R85, R112 ;  /* 0x0000007000557308 */ /* 0x000eac0000000800 */
[-C--:B------:R-:W-:Y:S04]  /*1a930*/  HMMA.16816.F32 R12, R80, R86.reuse, R12 ;  /* 0x00000056500c723c */ /* 0x080fe8000000180c */
[----:B------:R-:W3:Y:S04]  /*1a940*/  MUFU.EX2 R84, R117 ;  /* 0x0000007500547308 */ /* 0x000ee80000000800 */
[C---:B------:R-:W-:Y:S06]  /*1a950*/  HMMA.16816.F32 R16, R76.reuse, R86, R16 ;  /* 0x000000564c10723c */ /* 0x040fec0000001810 */
[----:B------:R-:W-:Y:S02]  /*1a960*/  MUFU.EX2 R87, R105 ;  /* 0x0000006900577308 */ /* 0x000fe40000000800 */
[-C--:B----4-:R-:W-:Y:S01]  /*1a970*/  HMMA.16816.F32 R20, R76, R88.reuse, R20 ;  /* 0x000000584c14723c */ /* 0x090fe20000001814 */
[----:B--2---:R-:W-:Y:S07]  /*1a980*/  F2FP.PACK_AB R178, R100, R85 ;  /* 0x0000005564b2723e */ /* 0x004fee00000000ff */
[C---:B------:R-:W-:Y:S01]  /*1a990*/  HMMA.16816.F32 R24, R80.reuse, R88, R24 ;  /* 0x000000585018723c */ /* 0x040fe20000001818 */
[----:B------:R-:W2:Y:S03]  /*1a9a0*/  MUFU.EX2 R86, R108 ;  /* 0x0000006c00567308 */ /* 0x000ea60000000800 */
[----:B---3--:R-:W-:Y:S01]  /*1a9b0*/  F2FP.PACK_AB R179, R101, R84 ;  /* 0x0000005465b3723e */ /* 0x008fe200000000ff */
[----:B------:R-:W-:Y:S03]  /*1a9c0*/  IMAD.MOV.U32 R117, RZ, RZ, R71 ;  /* 0x000000ffff757224 */ /* 0x000fe600078e0047 */
[-C--:B------:R-:W-:Y:S08]  /*1a9d0*/  HMMA.16816.F32 R28, R80, R90.reuse, R28 ;  /* 0x0000005a501c723c */ /* 0x080ff0000000181c */
[C---:B------:R-:W-:Y:S08]  /*1a9e0*/  HMMA.16816.F32 R32, R76.reuse, R90, R32 ;  /* 0x0000005a4c20723c */ /* 0x040ff00000001820 */
[-C--:B------:R-:W-:Y:S01]  /*1a9f0*/  HMMA.16816.F32 R36, R76, R92.reuse, R36 ;  /* 0x0000005c4c24723c */ /* 0x080fe20000001824 */
[----:B--2---:R-:W-:Y:S07]  /*1aa00*/  F2FP.PACK_AB R177, R86, R87 ;  /* 0x0000005756b1723e */ /* 0x004fee00000000ff */
[C---:B------:R-:W-:Y:S08]  /*1aa10*/  HMMA.16816.F32 R40, R80.reuse, R92, R40 ;  /* 0x0000005c5028723c */ /* 0x040ff00000001828 */
[-C--:B------:R-:W-:Y:S08]  /*1aa20*/  HMMA.16816.F32 R44, R80, R94.reuse, R44 ;  /* 0x0000005e502c723c */ /* 0x080ff0000000182c */
[C---:B------:R-:W-:Y:S08]  /*1aa30*/  HMMA.16816.F32 R48, R76.reuse, R94, R48 ;  /* 0x0000005e4c30723c */ /* 0x040ff00000001830 */
[-C--:B-1----:R-:W-:Y:S08]  /*1aa40*/  HMMA.16816.F32 R52, R76, R96.reuse, R52 ;  /* 0x000000604c34723c */ /* 0x082ff00000001834 */
        /* <DEDUP_REMOVED lines=24> */
[----:B------:R-:W-:Y:S02]  /*1abd0*/  FADD.FTZ R11, R216, R4 ;  /* 0x00000004d80b7221 */ /* 0x000fe40000010000 */
[----:B------:R-:W1:Y:S01]  /*1abe0*/  LDSM.16.MT88.4 R4, [R226+0x3100] ;  /* 0x00310000e204783b */ /* 0x000e620000004200 */
        /* <DEDUP_REMOVED lines=86> */
.L_x_784:
[----:B-1----:R-:W-:-:S13]  /*1b150*/  ISETP.LE.AND P0, PT, RZ, UR12, PT ;  /* 0x0000000cff007c0c */ /* 0x002fda000bf03270 */
[----:B------:R-:W-:Y:S05]  /*1b160*/  @!P0 BRA `(.L_x_788) ;  /* 0x000058e000008947 */ /* 0x000fea0003800000 */
[----:B--2---:R-:W2:Y:S01]  /*1b170*/  LDL R0, [R1+0x8] ;  /* 0x0000080001007983 */ /* 0x004ea20000100800 */
[----:B------:R-:W-:Y:S01]  /*1b180*/  IMAD.MOV.U32 R3, RZ, RZ, R72 ;  /* 0x000000ffff037224 */ /* 0x000fe200078e0048 */
[----:B------:R-:W-:Y:S01]  /*1b190*/  MOV R117, R70 ;  /* 0x0000004600757202 */ /* 0x000fe20000000f00 */
[----:B------:R-:W-:Y:S01]  /*1b1a0*/  IMAD.MOV.U32 R2, RZ, RZ, R73 ;  /* 0x000000ffff027224 */ /* 0x000fe200078e0049 */
[----:B------:R-:W-:Y:S01]  /*1b1b0*/  MOV R116, R71 ;  /* 0x0000004700747202 */ /* 0x000fe20000000f00 */
[----:B------:R-:W-:Y:S02]  /*1b1c0*/  ULDC UR5, c[0x0][0x210] ;  /* 0x0000840000057ab9 */ /* 0x000fe40000000800 */
[----:B------:R-:W-:Y:S02]  /*1b1d0*/  ULDC UR4, c[0x0][0x1e8] ;  /* 0x00007a0000047ab9 */ /* 0x000fe40000000800 */
[----:B------:R-:W-:Y:S02]  /*1b1e0*/  UIMAD UR5, UR16, UR5, URZ ;  /* 0x00000005100572a4 */ /* 0x000fe4000f8e023f */
[----:B------:R-:W-:Y:S01]  /*1b1f0*/  UIMAD UR4, UR16, UR4, URZ ;  /* 0x00000004100472a4 */ /* 0x000fe2000f8e023f */
[----:B--2---:R-:W-:Y:S01]  /*1b200*/  IADD3 R252, R0, 0x100, RZ ;  /* 0x0000010000fc7810 */ /* 0x004fe20007ffe0ff */
[----:B------:R-:W-:Y:S05]  /*1b210*/  BRA `(.L_x_789) ;  /* 0x0000045000007947 */ /* 0x000fea0003800000 */
.L_x_791:
[----:B------:R-:W2:Y:S01]  /*1b220*/  LDL R5, [R1+0x3c] ;  /* 0x00003c0001057983 */ /* 0x000ea20000100800 */
[----:B------:R-:W-:Y:S01]  /*1b230*/  IMAD.MOV.U32 R4, RZ, RZ, c[0x0][0x2b8] ;  /* 0x0000ae00ff047624 */ /* 0x000fe200078e00ff */
[----:B------:R-:W-:Y:S01]  /*1b240*/  UIMAD UR6, UR12, 0x70, UR18 ;  /* 0x000000700c0678a4 */ /* 0x000fe2000f8e0212 */
[----:B------:R-:W-:Y:S01]  /*1b250*/  IMAD.MOV.U32 R8, RZ, RZ, RZ ;  /* 0x000000ffff087224 */ /* 0x000fe200078e00ff */
[----:B------:R-:W3:Y:S02]  /*1b260*/  LDL R67, [R1+0x8] ;  /* 0x0000080001437983 */ /* 0x000ee40000100800 */
        /* <DEDUP_REMOVED lines=12> */
[C---:B------:R-:W-:Y:S01]  /*1b330*/  IMAD.WIDE.U32 R4, R9.reuse, c[0x0][0x1e0], RZ ;  /* 0x0000780009047a25 */ /* 0x040fe200078e00ff */
[----:B------:R-:W-:Y:S01]  /*1b340*/  STL [R1+0x1c], R9 ;  /* 0x00001c0901007387 */ /* 0x000fe20000100800 */
[----:B------:R-:W-:Y:S03]  /*1b350*/  SHF.R.S32.HI R0, RZ, 0x1f, R9 ;  /* 0x0000001fff007819 */ /* 0x000fe60000011409 */
[----:B------:R-:W2:Y:S02]  /*1b360*/  @!P6 LDG.E R8, [R6.64] ;  /* 0x000000160608e981 */ /* 0x000ea4000c1e1900 */
[----:B------:R-:W-:Y:S04]  /*1b370*/  IMAD R0, R0, c[0x0][0x1e0], RZ ;  /* 0x0000780000007a24 */ /* 0x000fe800078e02ff */
[----:B------:R-:W-:Y:S04]  /*1b380*/  IMAD R0, R9, c[0x0][0x1e4], R0 ;  /* 0x0000790009007a24 */ /* 0x000fe800078e0200 */
[----:B------:R-:W-:Y:S01]  /*1b390*/  IMAD.IADD R5, R5, 0x1, R0 ;  /* 0x0000000105057824 */ /* 0x000fe200078e0200 */
[----:B--2---:R-:W-:Y:S01]  /*1b3a0*/  STL [R1+0x18], R8 ;  /* 0x0000180801007387 */ /* 0x004fe20000100800 */
[----:B------:R-:W-:Y:S02]  /*1b3b0*/  SHF.R.S32.HI R6, RZ, 0x1f, R8 ;  /* 0x0000001fff067819 */ /* 0x000fe40000011408 */
[----:B------:R-:W-:Y:S04]  /*1b3c0*/  IMAD.WIDE.U32 R4, R8, c[0x0][0x1f0], R4 ;  /* 0x00007c0008047a25 */ /* 0x000fe800078e0004 */
        /* <DEDUP_REMOVED lines=17> */
[-C--:B--2---:R-:W-:Y:S03]  /*1b4e0*/  IADD3.X R7, R7, R241.reuse, RZ, P1, !PT ;  /* 0x000000f107077210 */ /* 0x084fe60000ffe4ff */
        /* <DEDUP_REMOVED lines=16> */
[----:B----4-:R-:W-:Y:S01]  /*1b5f0*/  IADD3.X R9, R17, R241, RZ, P2, !PT ;  /* 0x000000f111097210 */ /* 0x010fe200017fe4ff */
[--C-:B-----5:R-:W-:Y:S04]  /*1b600*/  IMAD.X R7, R16, 0x1, R241.reuse, P1 ;  /* 0x0000000110077824 */ /* 0x120fe800008e06f1 */
[----:B------:R2:W-:Y:S04]  /*1b610*/  LDGSTS.E.BYPASS.LTC128B.128 [R67+0x5900], [R8.64], !P5 ;  /* 0x0590000008437fae */ /* 0x0005e8000e901d56 */
[----:B------:R2:W-:Y:S01]  /*1b620*/  LDGSTS.E.BYPASS.LTC128B.128 [R67+0x6100], [R6.64], !P5 ;  /* 0x0610000006437fae */ /* 0x0005e2000e901d56 */
[----:B-1----:R-:W-:Y:S05]  /*1b630*/  IADD3 R4, P0, R15, R242, RZ ;  /* 0x000000f20f047210 */ /* 0x002fea0007f1e0ff */
[----:B------:R-:W-:Y:S05]  /*1b640*/  IMAD.X R5, R0, 0x1, R241, P0 ;  /* 0x0000000100057824 */ /* 0x000fea00000e06f1 */
[----:B------:R2:W-:Y:S01]  /*1b650*/  LDGSTS.E.BYPASS.LTC128B.128 [R67+0x6900], [R4.64], !P5 ;  /* 0x0690000004437fae */ /* 0x0005e2000e901d56 */
[----:B------:R-:W-:-:S05]  /*1b660*/  BRA `(.L_x_790) ;  /* 0x00001b0000007947 */ /* 0x000fca0003800000 */
.L_x_789:
        /* <DEDUP_REMOVED lines=43> */
[----:B---3--:R-:W-:Y:S03]  /*1b920*/  SHF.R.S32.HI R0, RZ, 0x1f, R70 ;  /* 0x0000001fff007819 */ /* 0x008fe60000011446 */
[----:B------:R-:W-:Y:S02]  /*1b930*/  MOV R64, R68 ;  /* 0x0000004400407202 */ /* 0x000fe40000000f00 */
[----:B------:R-:W-:Y:S03]  /*1b940*/  IMAD R0, R0, c[0x0][0x218], RZ ;  /* 0x0000860000007a24 */ /* 0x000fe600078e02ff */
[C---:B------:R-:W-:Y:S02]  /*1b950*/  IMAD.WIDE.U32 R72, R70.reuse, c[0x0][0x218], R64 ;  /* 0x0000860046487a25 */ /* 0x040fe400078e0040 */
[C---:B------:R-:W-:Y:S02]  /*1b960*/  HMMA.16816.F32 R64, R112.reuse, R66, RZ ;  /* 0x000000427040723c */ /* 0x040fe400000018ff */
[----:B------:R-:W-:Y:S01]  /*1b970*/  IMAD R74, R70, c[0x0][0x21c], R0 ;  /* 0x00008700464a7a24 */ /* 0x000fe200078e0200 */
[----:B------:R-:W-:Y:S04]  /*1b980*/  IADD3 R0, P0, R72, UR5, RZ ;  /* 0x0000000548007c10 */ /* 0x000fe8000ff1e0ff */
[----:B------:R-:W-:Y:S01]  /*1b990*/  IADD3.X R72, R73, UR15, R74, P0, !PT ;  /* 0x0000000f49487c10 */ /* 0x000fe200087fe44a */
[-C--:B------:R-:W-:Y:S01]  /*1b9a0*/  HMMA.16816.F32 R68, R112, R80.reuse, RZ ;  /* 0x000000507044723c */ /* 0x080fe200000018ff */
[C---:B------:R-:W-:Y:S04]  /*1b9b0*/  LEA R100, P0, R0.reuse, c[0x0][0x1f8], 0x1 ;  /* 0x00007e0000647a11 */ /* 0x040fe800078008ff */
[----:B------:R-:W-:Y:S01]  /*1b9c0*/  LEA.HI.X R0, R0, c[0x0][0x1fc], R72, 0x1, P0 ;  /* 0x00007f0000007a11 */ /* 0x000fe200000f0c48 */
[----:B------:R-:W1:Y:S02]  /*1b9d0*/  SHFL.IDX PT, R94, R100, RZ, 0x181f ;  /* 0x00181fff645e7589 */ /* 0x000e6400000e0000 */
[C---:B------:R-:W-:Y:S06]  /*1b9e0*/  HMMA.16816.F32 R72, R108.reuse, R80, RZ ;  /* 0x000000506c48723c */ /* 0x040fec00000018ff */
[----:B------:R-:W2:Y:S02]  /*1b9f0*/  SHFL.IDX PT, R88, R0, RZ, 0x181f ;  /* 0x00181fff00587589 */ /* 0x000ea400000e0000 */
[-C--:B------:R-:W-:Y:S06]  /*1ba00*/  HMMA.16816.F32 R76, R108, R82.reuse, RZ ;  /* 0x000000526c4c723c */ /* 0x080fec00000018ff */
[----:B------:R-:W3:Y:S02]  /*1ba10*/  SHFL.IDX PT, R92, R100, 0x1, 0x181f ;  /* 0x00381f00645c7f89 */ /* 0x000ee400000e0000 */
[C---:B------:R-:W-:Y:S04]  /*1ba20*/  HMMA.16816.F32 R80, R112.reuse, R82, RZ ;  /* 0x000000527050723c */ /* 0x040fe800000018ff */
[-C--:B-1----:R-:W-:Y:S02]  /*1ba30*/  IADD3 R94, P0, R94, R242.reuse, RZ ;  /* 0x000000f25e5e7210 */ /* 0x082fe40007f1e0ff */
[----:B------:R-:W1:Y:S02]  /*1ba40*/  SHFL.IDX PT, R93, R0, 0x1, 0x181f ;  /* 0x00381f00005d7f89 */ /* 0x000e6400000e0000 */
[-C--:B------:R-:W-:Y:S01]  /*1ba50*/  HMMA.16816.F32 R84, R112, R96.reuse, RZ ;  /* 0x000000607054723c */ /* 0x080fe200000018ff */
[-C--:B--2---:R-:W-:Y:S05]  /*1ba60*/  IADD3.X R95, R88, R241.reuse, RZ, P0, !PT ;  /* 0x000000f1585f7210 */ /* 0x084fea00007fe4ff */
[----:B------:R-:W2:Y:S02]  /*1ba70*/  SHFL.IDX PT, R102, R100, 0x2, 0x181f ;  /* 0x00581f0064667f89 */ /* 0x000ea400000e0000 */
[C---:B------:R-:W-:Y:S04]  /*1ba80*/  HMMA.16816.F32 R88, R108.reuse, R96, RZ ;  /* 0x000000606c58723c */ /* 0x040fe800000018ff */
[-C--:B---3--:R-:W-:Y:S02]  /*1ba90*/  IADD3 R92, P1, R92, R242.reuse, RZ ;  /* 0x000000f25c5c7210 */ /* 0x088fe40007f3e0ff */
[----:B------:R3:W-:Y:S02]  /*1baa0*/  LDGSTS.E.BYPASS.LTC128B.128 [R252], [R94.64], !P5 ;  /* 0x000000005efc7fae */ /* 0x0007e4000e901d56 */
[-C--:B-1----:R-:W-:Y:S06]  /*1bab0*/  IADD3.X R93, R93, R241.reuse, RZ, P1, !PT ;  /* 0x000000f15d5d7210 */ /* 0x082fec0000ffe4ff */
        /* <DEDUP_REMOVED lines=363> */
.L_x_790:
        /* <DEDUP_REMOVED lines=910> */
.L_x_788:
[----:B--2---:R-:W2:Y:S04]  /*20a50*/  LDL.LU R0, [R1+0x2c] ;  /* 0x00002c0001007983 */ /* 0x004ea80000300800 */
        /* <DEDUP_REMOVED lines=119> */
.L_x_732:
        /* <DEDUP_REMOVED lines=76> */
[----:B------:R1:W-:Y:S01]  /*21690*/  STS [R3+0x2480], R130 ;  /* 0x0024808203007388 */ /* 0x0003e20000000800 */
[----:B------:R-:W-:-:S02]  /*216a0*/  PLOP3.LUT P0, PT, PT, PT, UP1, 0x80, 0x0 ;  /* 0x000000000000781c */ /* 0x000fc40003f0f018 */
[----:B------:R-:W-:-:S05]  /*216b0*/  SEL R6, R6, 0xffffffe0, !P1 ;  /* 0xffffffe006067807 */ /* 0x000fca0004800000 */
[----:B------:R-:W-:-:S05]  /*216c0*/  IMAD.IADD R4, R0, 0x1, R6 ;  /* 0x0000000100047824 */ /* 0x000fca00078e0206 */
[----:B------:R-:W-:Y:S01]  /*216d0*/  STS [R4+0x80], R30 ;  /* 0x0000801e04007388 */ /* 0x000fe20000000800 */
[----:B--2---:R-:W-:-:S03]  /*216e0*/  IMAD.IADD R0, R6, 0x1, R3 ;  /* 0x0000000106007824 */ /* 0x004fc600078e0203 */
        /* <DEDUP_REMOVED lines=53> */
.L_x_793:
        /* <DEDUP_REMOVED lines=17> */
[----:B------:R-:W-:Y:S01]  /*21b50*/  UIMAD UR11, UR16, UR11, UR4 ;  /* 0x0000000b100b72a4 */ /* 0x000fe2000f8e0204 */
[----:B------:R-:W-:Y:S01]  /*21b60*/  SHF.R.S32.HI R2, RZ, 0x1f, R5 ;  /* 0x0000001fff027819 */ /* 0x000fe20000011405 */
[----:B------:R-:W-:Y:S01]  /*21b70*/  USHF.R.S32.HI UR9, URZ, 0x1f, UR21 ;  /* 0x0000001f3f097899 */ /* 0x000fe20008011415 */
[----:B------:R-:W-:Y:S01]  /*21b80*/  LEA.HI R0, R0, R34, RZ, 0x2 ;  /* 0x0000002200007211 */ /* 0x000fe200078f10ff */
[----:B------:R-:W-:Y:S01]  /*21b90*/  ULDC.64 UR4, c[0x0][0x3a0] ;  /* 0x0000e80000047ab9 */ /* 0x000fe20000000a00 */
[----:B------:R-:W-:Y:S01]  /*21ba0*/  LEA.HI R2, R2, R5, RZ, 0x2 ;  /* 0x0000000502027211 */ /* 0x000fe200078f10ff */
[----:B------:R-:W-:Y:S01]  /*21bb0*/  UIMAD UR13, UR7, UR4, URZ ;  /* 0x00000004070d72a4 */ /* 0x000fe2000f8e023f */
[----:B------:R-:W-:Y:S01]  /*21bc0*/  LOP3.LUT R0, R0, 0xffffffc, RZ, 0xc0, !PT ;  /* 0x0ffffffc00007812 */ /* 0x000fe200078ec0ff */
[----:B------:R-:W-:Y:S01]  /*21bd0*/  UMOV UR14, UR6 ;  /* 0x00000006000e7c82 */ /* 0x000fe20008000000 */
[----:B------:R-:W-:Y:S01]  /*21be0*/  SHF.R.S32.HI R2, RZ, 0x2, R2 ;  /* 0x00000002ff027819 */ /* 0x000fe20000011402 */
[----:B------:R-:W-:Y:S01]  /*21bf0*/  UMOV UR15, UR7 ;  /* 0x00000007000f7c82 */ /* 0x000fe20008000000 */
[----:B------:R-:W-:Y:S01]  /*21c00*/  LEA.HI R21, R41, R40, RZ, 0x6 ;  /* 0x0000002829157211 */ /* 0x000fe200078f30ff */
[----:B------:R-:W-:Y:S01]  /*21c10*/  IMAD.IADD R0, R34, 0x1, -R0 ;  /* 0x0000000122007824 */ /* 0x000fe200078e0a00 */
[----:B------:R-:W-:-:S02]  /*21c20*/  USEL UR9, UR9, URZ, !UP1 ;  /* 0x0000003f09097287 */ /* 0x000fc4000c800000 */
[----:B------:R-:W-:Y:S01]  /*21c30*/  UIMAD.WIDE.U32 UR14, UR16, UR10, UR14 ;  /* 0x0000000a100e72a5 */ /* 0x000fe2000f8e000e */
        /* <DEDUP_REMOVED lines=50> */
[----:B------:R-:W-:-:S03]  /*21f60*/  SHF.R.S32.HI R53, RZ, 0x1f, R0 ;  /* 0x0000001fff357819 */ /* 0x000fc60000011400 */
        /* <DEDUP_REMOVED lines=9> */
[C---:B------:R-:W-:Y:S01]  /*22000*/  IMAD R5, R7.reuse, c[0x0][0x3e4], R6 ;  /* 0x0000f90007057a24 */ /* 0x040fe200078e0206 */
[----:B------:R-:W-:Y:S01]  /*22010*/  SHFL.IDX PT, R14, R9, 0x1, 0x1c1f ;  /* 0x003c1f00090e7f89 */ /* 0x000fe200000e0000 */
[----:B------:R-:W-:Y:S01]  /*22020*/  IMAD.WIDE.U32 R6, R7, c[0x0][0x3e0], R2 ;  /* 0x0000f80007067a25 */ /* 0x000fe200078e0002 */
[----:B------:R-:W-:Y:S02]  /*22030*/  LEA.HI.X R3, R4, c[0x0][0x454], R8, 0x2, P0 ;  /* 0x0001150004037a11 */ /* 0x000fe400000f1408 */
[----:B------:R-:W-:Y:S01]  /*22040*/  SHF.R.S32.HI R10, RZ, 0x1f, R18 ;  /* 0x0000001fff0a7819 */ /* 0x000fe20000011412 */
[----:B-----5:R-:W-:Y:S02]  /*22050*/  IMAD R2, R12, c[0x0][0x4e8], RZ ;  /* 0x00013a000c027a24 */ /* 0x020fe400078e02ff */
[----:B------:R-:W1:Y:S01]  /*22060*/  SHFL.IDX PT, R17, R3, RZ, 0x1c1f ;  /* 0x001c1fff03117589 */ /* 0x000e6200000e0000 */
[----:B------:R-:W-:Y:S02]  /*22070*/  IMAD.MOV.U32 R4, RZ, RZ, R6 ;  /* 0x000000ffff047224 */ /* 0x000fe400078e0006 */
[----:B------:R-:W-:Y:S01]  /*22080*/  IMAD R8, R22, 0x80, R11 ;  /* 0x0000008016087824 */ /* 0x000fe200078e020b */
[----:B------:R-:W2:Y:S01]  /*22090*/  SHFL.IDX PT, R15, R3, 0x1, 0x1c1f ;  /* 0x003c1f00030f7f89 */ /* 0x000ea200000e0000 */
[----:B------:R-:W-:-:S02]  /*220a0*/  IMAD R6, R10, c[0x0][0x3d8], RZ ;  /* 0x0000f6000a067a24 */ /* 0x000fc400078e02ff */
[----:B------:R-:W-:Y:S01]  /*220b0*/  IMAD.IADD R5, R7, 0x1, R5 ;  /* 0x0000000107057824 */ /* 0x000fe200078e0205 */
[----:B------:R-:W-:Y:S01]  /*220c0*/  SHFL.IDX PT, R12, R9, 0x2, 0x1c1f ;  /* 0x005c1f00090c7f89 */ /* 0x000fe200000e0000 */
[----:B------:R-:W-:Y:S01]  /*220d0*/  IADD3 R7, R8, 0x8, RZ ;  /* 0x0000000808077810 */ /* 0x000fe20007ffe0ff */
[----:B------:R-:W-:Y:S01]  /*220e0*/  IMAD R6, R18, c[0x0][0x3dc], R6 ;  /* 0x0000f70012067a24 */ /* 0x000fe200078e0206 */
[-C--:B------:R-:W-:Y:S01]  /*220f0*/  ISETP.GE.OR P5, PT, R8, R2.reuse, P1 ;  /* 0x000000020800720c */ /* 0x080fe20000fa6670 */
[----:B------:R-:W3:Y:S01]  /*22100*/  SHFL.IDX PT, R13, R3, 0x2, 0x1c1f ;  /* 0x005c1f00030d7f89 */ /* 0x000ee200000e0000 */
[----:B------:R-:W-:Y:S01]  /*22110*/  IMAD.WIDE.U32 R4, R18, c[0x0][0x3d8], R4 ;  /* 0x0000f60012047a25 */ /* 0x000fe200078e0004 */
[----:B------:R-:W-:Y:S02]  /*22120*/  ISETP.GE.OR P4, PT, R7, R2, P1 ;  /* 0x000000020700720c */ /* 0x000fe40000f86670 */
[----:B------:R-:W-:Y:S01]  /*22130*/  SHFL.IDX PT, R10, R9, 0x3, 0x1c1f ;  /* 0x007c1f00090a7f89 */ /* 0x000fe200000e0000 */
[----:B------:R-:W-:Y:S01]  /*22140*/  IMAD.IADD R6, R5, 0x1, R6 ;  /* 0x0000000105067824 */ /* 0x000fe200078e0206 */
[C---:B------:R-:W-:Y:S01]  /*22150*/  LEA R5, P2, R4.reuse, c[0x0][0x380], 0x1 ;  /* 0x0000e00004057a11 */ /* 0x040fe200078408ff */
[----:B------:R-:W-:Y:S01]  /*22160*/  IMAD.SHL.U32 R7, R21, 0x8, RZ ;  /* 0x0000000815077824 */ /* 0x000fe200078e00ff */
[----:B------:R4:W3:Y:S02]  /*22170*/  SHFL.IDX PT, R11, R3, 0x3, 0x1c1f ;  /* 0x007c1f00030b7f89 */ /* 0x0008e400000e0000 */
[----:B------:R-:W-:-:S02]  /*22180*/  LEA.HI.X R4, R4, c[0x0][0x384], R6, 0x1, P2 ;  /* 0x0000e10004047a11 */ /* 0x000fc400010f0c06 */
[----:B------:R-:W-:Y:S01]  /*22190*/  LOP3.LUT R7, R20, 0x7ffffe00, R7, 0xf8, !PT ;  /* 0x7ffffe0014077812 */ /* 0x000fe200078ef807 */
[----:B-1----:R-:W-:Y:S04]  /*221a0*/  @!P5 ST.E [R16.64], R36 ;  /* 0x000000241000d985 */ /* 0x002fe8000c101916 */
[----:B--2---:R-:W-:Y:S01]  /*221b0*/  @!P4 ST.E [R14.64], R37 ;  /* 0x000000250e00c985 */ /* 0x004fe2000c101916 */
[----:B------:R-:W-:-:S03]  /*221c0*/  IMAD.SHL.U32 R6, R7, 0x2, RZ ;  /* 0x0000000207067824 */ /* 0x000fc600078e00ff */
[----:B------:R-:W-:Y:S04]  /*221d0*/  SHFL.IDX PT, R9, R4, RZ, 0x181f ;  /* 0x00181fff04097589 */ /* 0x000fe800000e0000 */
[----:B------:R-:W-:Y:S04]  /*221e0*/  SHFL.IDX PT, R14, R5, 0x2, 0x181f ;  /* 0x00581f00050e7f89 */ /* 0x000fe800000e0000 */
[----:B------:R-:W-:Y:S01]  /*221f0*/  SHFL.IDX PT, R44, R4, 0x2, 0x181f ;  /* 0x00581f00042c7f89 */ /* 0x000fe200000e0000 */
[C---:B----4-:R-:W-:Y:S02]  /*22200*/  IADD3 R3, R8.reuse, 0x40, RZ ;  /* 0x0000004008037810 */ /* 0x050fe40007ffe0ff */
[----:B------:R-:W-:Y:S01]  /*22210*/  IADD3 R8, R8, 0x48, RZ ;  /* 0x0000004808087810 */ /* 0x000fe20007ffe0ff */
[----:B------:R-:W-:Y:S01]  /*22220*/  SHFL.IDX PT, R15, R5, 0x3, 0x181f ;  /* 0x00781f00050f7f89 */ /* 0x000fe200000e0000 */
        /* <DEDUP_REMOVED lines=69> */
.L_x_792:
        /* <DEDUP_REMOVED lines=31> */
.L_x_794:
        /* <DEDUP_REMOVED lines=43> */
.L_x_796:
[----:B------:R-:W-:Y:S05]  /*22b20*/  BSYNC B0 ;  /* 0x0000000000007941 */ /* 0x000fea0003800000 */
.L_x_795:
        /* <DEDUP_REMOVED lines=109> */
.L_x_797:
        /* <DEDUP_REMOVED lines=16> */
.L_x_808:


//--------------------- .nv.shared._ZN7cutlass13device_kernelIN5flash19enable_sm80_to_sm89INS1_16FlashAttnFwdSm80INS1_25CollectiveMainloopFwdSm80ILi4ELi1ELb0EN4cute5tupleIJNS5_1CILi128EEENS7_ILi112EEENS7_ILi64EEEEEELi64ENS_6half_tEfNS_4arch4Sm80ELb0ELb0ELb1ELb0ELb1ELb0ELb1ELb0EEENS1_21CollectiveEpilogueFwdINS6_IJS8_SA_S9_EEENS6_IJNS7_ILi1EEESI_SI_EEESC_SE_Li128ELb0ELb1ELb0ELb0EEENS1_19SingleTileSchedulerILb0ELb0ELb1ELi128EEEEEEEEEvNT_6ParamsE --------------------------
	.section	.nv.shared._ZN7cutlass13device_kernelIN5flash19enable_sm80_to_sm89INS1_16FlashAttnFwdSm80INS1_25CollectiveMainloopFwdSm80ILi4ELi1ELb0EN4cute5tupleIJNS5_1CILi128EEENS7_ILi112EEENS7_ILi64EEEEEELi64ENS_6half_tEfNS_4arch4Sm80ELb0ELb0ELb1ELb0ELb1ELb0ELb1ELb0EEENS1_21CollectiveEpilogueFwdINS6_IJS8_SA_S9_EEENS6_IJNS7_ILi1EEESI_SI_EEESC_SE_Li128ELb0ELb1ELb0ELb0EEENS1_19SingleTileSchedulerILb0ELb0ELb1ELi128EEEEEEEEEvNT_6ParamsE,"aw",@nobits
	.sectionflags	@""
	.align	16


//--------------------- .nv.global                --------------------------
	.section	.nv.global,"aw",@nobits
.nv.global:
	.type		_ZN79_INTERNAL_f786776b_43_flash_fwd_hdim64_fp16_paged_softcap_sm80_cu_1f2e7571_35894cute1_E,@object
	.size		_ZN79_INTERNAL_f786776b_43_flash_fwd_hdim64_fp16_paged_softcap_sm80_cu_1f2e7571_35894cute1_E,(_ZN79_INTERNAL_f786776b_43_flash_fwd_hdim64_fp16_paged_softcap_sm80_cu_1f2e7571_35894cuda3std3__45__cpo6cbeginE - _ZN79_INTERNAL_f786776b_43_flash_fwd_hdim64_fp16_paged_softcap_sm80_cu_1f2e7571_35894cute1_E)
_ZN79_INTERNAL_f786776b_43_flash_fwd_hdim64_fp16_paged_softcap_sm80_cu_1f2e7571_35894cute1_E:
	.zero		1
	.type		_ZN79_INTERNAL_f786776b_43_flash_fwd_hdim64_fp16_paged_softcap_sm80_cu_1f2e7571_35894cuda3std3__45__cpo6cbeginE,@object
	.size		_ZN79_INTERNAL_f786776b_43_flash_fwd_hdim64_fp16_paged_softcap_sm80_cu_1f2e7571_35894cuda3std3__45__cpo6cbeginE,(_ZN79_INTERNAL_f786776b_43_flash_fwd_hdim64_fp16_paged_softcap_sm80_cu_1f2e7571_35894cuda3std3__48in_placeE - _ZN79_INTERNAL_f786776b_43_flash_fwd_hdim64_fp16_paged_softcap_sm80_cu_1f2e7571_35894cuda3std3__45__cpo6cbeginE)
_ZN79_INTERNAL_f786776b_43_flash_fwd_hdim64_fp16_paged_softcap_sm80_cu_1f2e7571_35894cuda3std3__45__cpo6cbeginE:
	.zero		1
	.type		_ZN79_INTERNAL_f786776b_43_flash_fwd_hdim64_fp16_paged_softcap_sm80_cu_1f2e7571_35894cuda3std3__48in_placeE,@object
	.size		_ZN79_INTERNAL_f786776b_43_flash_fwd_hdim64_fp16_paged_softcap_sm80_cu_1f2e7571_35894cuda3std3__48in_placeE,(_ZN79_INTERNAL_f786776b_43_flash_fwd_hdim64_fp16_paged_softcap_sm80_cu_1f2e7571_35894cuda3std6ranges3__45__cpo9iter_moveE - _ZN79_INTERNAL_f786776b_43_flash_fwd_hdim64_fp16_paged_softcap_sm80_cu_1f2e7571_35894cuda3std3__48in_placeE)
_ZN79_INTERNAL_f786776b_43_flash_fwd_hdim64_fp16_paged_softcap_sm80_cu_1f2e7571_35894cuda3std3__48in_placeE:
	.zero		1
	.type		_ZN79_INTERNAL_f786776b_43_flash_fwd_hdim64_fp16_paged_softcap_sm80_cu_1f2e7571_35894cuda3std6ranges3__45__cpo9iter_moveE,@object
	.size		_ZN79_INTERNAL_f786776b_43_flash_fwd_hdim64_fp16_paged_softcap_sm80_cu_1f2e7571_35894cuda3std6ranges3__45__cpo9iter_moveE,(_ZN79_INTERNAL_f786776b_43_flash_fwd_hdim64_fp16_paged_softcap_sm80_cu_1f2e7571_35894cuda3std3__45__cpo5beginE - _ZN79_INTERNAL_f786776b_43_flash_fwd_hdim64_fp16_paged_softcap_sm80_cu_1f2e7571_35894cuda3std6ranges3__45__cpo9iter_moveE)
_ZN79_INTERNAL_f786776b_43_flash_fwd_hdim64_fp16_paged_softcap_sm80_cu_1f2e7571_35894cuda3std6ranges3__45__cpo9iter_moveE:
	.zero		1
	.type		_ZN79_INTERNAL_f786776b_43_flash_fwd_hdim64_fp16_paged_softcap_sm80_cu_1f2e7571_35894cuda3std3__45__cpo5beginE,@object
	.size		_ZN79_INTERNAL_f786776b_43_flash_fwd_hdim64_fp16_paged_softcap_sm80_cu_1f2e7571_35894cuda3std3__45__cpo5beginE,(_ZN79_INTERNAL_f786776b_43_flash_fwd_hdim64_fp16_paged_softcap_sm80_cu_1f2e7571_35894cuda3std3__481_GLOBAL__N__f786776b_43_flash_fwd_hdim64_fp16_paged_softcap_sm80_cu_1f2e7571_35896ignoreE - _ZN79_INTERNAL_f786776b_43_flash_fwd_hdim64_fp16_paged_softcap_sm80_cu_1f2e7571_35894cuda3std3__45__cpo5beginE)
_ZN79_INTERNAL_f786776b_43_flash_fwd_hdim64_fp16_paged_softcap_sm80_cu_1f2e7571_35894cuda3std3__45__cpo5beginE:
	.zero		1
	.type		_ZN79_INTERNAL_f786776b_43_flash_fwd_hdim64_fp16_paged_softcap_sm80_cu_1f2e7571_35894cuda3std3__481_GLOBAL__N__f786776b_43_flash_fwd_hdim64_fp16_paged_softcap_sm80_cu_1f2e7571_35896ignoreE,@object
	.size		_ZN79_INTERNAL_f786776b_43_flash_fwd_hdim64_fp16_paged_softcap_sm80_cu_1f2e7571_35894cuda3std3__481_GLOBAL__N__f786776b_43_flash_fwd_hdim64_fp16_paged_softcap_sm80_cu_1f2e7571_35896ignoreE,(_ZN79_INTERNAL_f786776b_43_flash_fwd_hdim64_fp16_paged_softcap_sm80_cu_1f2e7571_35894cute7productE - _ZN79_INTERNAL_f786776b_43_flash_fwd_hdim64_fp16_paged_softcap_sm80_cu_1f2e7571_35894cuda3std3__481_GLOBAL__N__f786776b_43_flash_fwd_hdim64_fp16_paged_softcap_sm80_cu_1f2e7571_35896ignoreE)
_ZN79_INTERNAL_f786776b_43_flash_fwd_hdim64_fp16_paged_softcap_sm80_cu_1f2e7571_35894cuda3std3__481_GLOBAL__N__f786776b_43_flash_fwd_hdim64_fp16_paged_softcap_sm80_cu_1f2e7571_35896ignoreE:
	.zero		1
	.type		_ZN79_INTERNAL_f786776b_43_flash_fwd_hdim64_fp16_paged_softcap_sm80_cu_1f2e7571_35894cute7productE,@object
	.size		_ZN79_INTERNAL_f786776b_43_flash_fwd_hdim64_fp16_paged_softcap_sm80_cu_1f2e7571_35894cute7productE,(_ZN79_INTERNAL_f786776b_43_flash_fwd_hdim64_fp16_paged_softcap_sm80_cu_1f2e7571_35894cuda3std3__45__cpo3endE - _ZN79_INTERNAL_f786776b_43_flash_fwd_hdim64_fp16_paged_softcap_sm80_cu_1f2e7571_35894cute7productE)
_ZN79_INTERNAL_f786776b_43_flash_fwd_hdim64_fp16_paged_softcap_sm80_cu_1f2e7571_35894cute7productE:
	.zero		1
	.type		_ZN79_INTERNAL_f786776b_43_flash_fwd_hdim64_fp16_paged_softcap_sm80_cu_1f2e7571_35894cuda3std3__45__cpo3endE,@object
	.size		_ZN79_INTERNAL_f786776b_43_flash_fwd_hdim64_fp16_paged_softcap_sm80_cu_1f2e7571_35894cuda3std3__45__cpo3endE,(_ZN79_INTERNAL_f786776b_43_flash_fwd_hdim64_fp16_paged_softcap_sm80_cu_1f2e7571_35894cuda3std3__419piecewise_constructE - _ZN79_INTERNAL_f786776b_43_flash_fwd_hdim64_fp16_paged_softcap_sm80_cu_1f2e7571_35894cuda3std3__45__cpo3endE)
_ZN79_INTERNAL_f786776b_43_flash_fwd_hdim64_fp16_paged_softcap_sm80_cu_1f2e7571_35894cuda3std3__45__cpo3endE:
	.zero		1
	.type		_ZN79_INTERNAL_f786776b_43_flash_fwd_hdim64_fp16_paged_softcap_sm80_cu_1f2e7571_35894cuda3std3__419piecewise_constructE,@object
	.size		_ZN79_INTERNAL_f786776b_43_flash_fwd_hdim64_fp16_paged_softcap_sm80_cu_1f2e7571_35894cuda3std3__419piecewise_constructE,(_ZN79_INTERNAL_f786776b_43_flash_fwd_hdim64_fp16_paged_softcap_sm80_cu_1f2e7571_35894cuda3std3__45__cpo4cendE - _ZN79_INTERNAL_f786776b_43_flash_fwd_hdim64_fp16_paged_softcap_sm80_cu_1f2e7571_35894cuda3std3__419piecewise_constructE)
_ZN79_INTERNAL_f786776b_43_flash_fwd_hdim64_fp16_paged_softcap_sm80_cu_1f2e7571_35894cuda3std3__419piecewise_constructE:
	.zero		1
	.type		_ZN79_INTERNAL_f786776b_43_flash_fwd_hdim64_fp16_paged_softcap_sm80_cu_1f2e7571_35894cuda3std3__45__cpo4cendE,@object
	.size		_ZN79_INTERNAL_f786776b_43_flash_fwd_hdim64_fp16_paged_softcap_sm80_cu_1f2e7571_35894cuda3std3__45__cpo4cendE,(_ZN79_INTERNAL_f786776b_43_flash_fwd_hdim64_fp16_paged_softcap_sm80_cu_1f2e7571_35894cuda3std6ranges3__45__cpo4swapE - _ZN79_INTERNAL_f786776b_43_flash_fwd_hdim64_fp16_paged_softcap_sm80_cu_1f2e7571_35894cuda3std3__45__cpo4cendE)
_ZN79_INTERNAL_f786776b_43_flash_fwd_hdim64_fp16_paged_softcap_sm80_cu_1f2e7571_35894cuda3std3__45__cpo4cendE:
	.zero		1
	.type		_ZN79_INTERNAL_f786776b_43_flash_fwd_hdim64_fp16_paged_softcap_sm80_cu_1f2e7571_35894cuda3std6ranges3__45__cpo4swapE,@object
	.size		_ZN79_INTERNAL_f786776b_43_flash_fwd_hdim64_fp16_paged_softcap_sm80_cu_1f2e7571_35894cuda3std6ranges3__45__cpo4swapE,(.L_7 - _ZN79_INTERNAL_f786776b_43_flash_fwd_hdim64_fp16_paged_softcap_sm80_cu_1f2e7571_35894cuda3std6ranges3__45__cpo4swapE)
_ZN79_INTERNAL_f786776b_43_flash_fwd_hdim64_fp16_paged_softcap_sm80_cu_1f2e7571_35894cuda3std6ranges3__45__cpo4swapE:
	.zero		1
.L_7:


//--------------------- .nv.shared._ZN7cutlass13device_kernelIN5flash19enable_sm80_to_sm89INS1_16FlashAttnFwdSm80INS1_25CollectiveMainloopFwdSm80ILi4ELi1ELb0EN4cute5tupleIJNS5_1CILi128EEENS7_ILi112EEENS7_ILi64EEEEEELi64ENS_6half_tEfNS_4arch4Sm80ELb0ELb0ELb1ELb1ELb1ELb0ELb1ELb0EEENS1_21CollectiveEpilogueFwdINS6_IJS8_SA_S9_EEENS6_IJNS7_ILi1EEESI_SI_EEESC_SE_Li128ELb1ELb1ELb0ELb0EEENS1_19SingleTileSchedulerILb1ELb0ELb1ELi128EEEEEEEEEvNT_6ParamsE --------------------------
	.section	.nv.shared._ZN7cutlass13device_kernelIN5flash19enable_sm80_to_sm89INS1_16FlashAttnFwdSm80INS1_25CollectiveMainloopFwdSm80ILi4ELi1ELb0EN4cute5tupleIJNS5_1CILi128EEENS7_ILi112EEENS7_ILi64EEEEEELi64ENS_6half_tEfNS_4arch4Sm80ELb0ELb0ELb1ELb1ELb1ELb0ELb1ELb0EEENS1_21CollectiveEpilogueFwdINS6_IJS8_SA_S9_EEENS6_IJNS7_ILi1EEESI_SI_EEESC_SE_Li128ELb1ELb1ELb0ELb0EEENS1_19SingleTileSchedulerILb1ELb0ELb1ELi128EEEEEEEEEvNT_6ParamsE,"aw",@nobits
	.sectionflags	@""
	.align	16


//--------------------- .nv.shared._ZN7cutlass13device_kernelIN5flash19enable_sm80_to_sm89INS1_16FlashAttnFwdSm80INS1_25CollectiveMainloopFwdSm80ILi4ELi1ELb0EN4cute5tupleIJNS5_1CILi128EEENS7_ILi112EEENS7_ILi64EEEEEELi64ENS_6half_tEfNS_4arch4Sm80ELb0ELb0ELb1ELb1ELb1ELb1ELb1ELb0EEENS1_21CollectiveEpilogueFwdINS6_IJS8_SA_S9_EEENS6_IJNS7_ILi1EEESI_SI_EEESC_SE_Li128ELb1ELb1ELb0ELb0EEENS1_19SingleTileSchedulerILb1ELb0ELb1ELi128EEEEEEEEEvNT_6ParamsE --------------------------
	.section	.nv.shared._ZN7cutlass13device_kernelIN5flash19enable_sm80_to_sm89INS1_16FlashAttnFwdSm80INS1_25CollectiveMainloopFwdSm80ILi4ELi1ELb0EN4cute5tupleIJNS5_1CILi128EEENS7_ILi112EEENS7_ILi64EEEEEELi64ENS_6half_tEfNS_4arch4Sm80ELb0ELb0ELb1ELb1ELb1ELb1ELb1ELb0EEENS1_21CollectiveEpilogueFwdINS6_IJS8_SA_S9_EEENS6_IJNS7_ILi1EEESI_SI_EEESC_SE_Li128ELb1ELb1ELb0ELb0EEENS1_19SingleTileSchedulerILb1ELb0ELb1ELi128EEEEEEEEEvNT_6ParamsE,"aw",@nobits
	.sectionflags	@""
	.align	16


//--------------------- .nv.shared._ZN7cutlass13device_kernelIN5flash19enable_sm80_to_sm89INS1_16FlashAttnFwdSm80INS1_25CollectiveMainloopFwdSm80ILi4ELi1ELb0EN4cute5tupleIJNS5_1CILi128EEENS7_ILi96EEENS7_ILi64EEEEEELi64ENS_6half_tEfNS_4arch4Sm80ELb0ELb1ELb1ELb0ELb1ELb0ELb1ELb0EEENS1_21CollectiveEpilogueFwdINS6_IJS8_SA_S9_EEENS6_IJNS7_ILi1EEESI_SI_EEESC_SE_Li128ELb0ELb1ELb0ELb0EEENS1_19SingleTileSchedulerILb0ELb0ELb1ELi128EEEEEEEEEvNT_6ParamsE --------------------------
	.section	.nv.shared._ZN7cutlass13device_kernelIN5flash19enable_sm80_to_sm89INS1_16FlashAttnFwdSm80INS1_25CollectiveMainloopFwdSm80ILi4ELi1ELb0EN4cute5tupleIJNS5_1CILi128EEENS7_ILi96EEENS7_ILi64EEEEEELi64ENS_6half_tEfNS_4arch4Sm80ELb0ELb1ELb1ELb0ELb1ELb0ELb1ELb0EEENS1_21CollectiveEpilogueFwdINS6_IJS8_SA_S9_EEENS6_IJNS7_ILi1EEESI_SI_EEESC_SE_Li128ELb0ELb1ELb0ELb0EEENS1_19SingleTileSchedulerILb0ELb0ELb1ELi128EEEEEEEEEvNT_6ParamsE,"aw",@nobits
	.sectionflags	@""
	.align	16


//--------------------- .nv.shared._ZN7cutlass13device_kernelIN5flash19enable_sm80_to_sm89INS1_16FlashAttnFwdSm80INS1_25CollectiveMainloopFwdSm80ILi4ELi1ELb0EN4cute5tupleIJNS5_1CILi128EEENS7_ILi96EEENS7_ILi64EEEEEELi64ENS_6half_tEfNS_4arch4Sm80ELb0ELb1ELb1ELb1ELb1ELb0ELb1ELb0EEENS1_21CollectiveEpilogueFwdINS6_IJS8_SA_S9_EEENS6_IJNS7_ILi1EEESI_SI_EEESC_SE_Li128ELb1ELb1ELb0ELb0EEENS1_19SingleTileSchedulerILb1ELb0ELb1ELi128EEEEEEEEEvNT_6ParamsE --------------------------
	.section	.nv.shared._ZN7cutlass13device_kernelIN5flash19enable_sm80_to_sm89INS1_16FlashAttnFwdSm80INS1_25CollectiveMainloopFwdSm80ILi4ELi1ELb0EN4cute5tupleIJNS5_1CILi128EEENS7_ILi96EEENS7_ILi64EEEEEELi64ENS_6half_tEfNS_4arch4Sm80ELb0ELb1ELb1ELb1ELb1ELb0ELb1ELb0EEENS1_21CollectiveEpilogueFwdINS6_IJS8_SA_S9_EEENS6_IJNS7_ILi1EEESI_SI_EEESC_SE_Li128ELb1ELb1ELb0ELb0EEENS1_19SingleTileSchedulerILb1ELb0ELb1ELi128EEEEEEEEEvNT_6ParamsE,"aw",@nobits
	.sectionflags	@""
	.align	16


//--------------------- .nv.shared._ZN7cutlass13device_kernelIN5flash19enable_sm80_to_sm89INS1_16FlashAttnFwdSm80INS1_25CollectiveMainloopFwdSm80ILi4ELi1ELb0EN4cute5tupleIJNS5_1CILi128EEENS7_ILi96EEENS7_ILi64EEEEEELi64ENS_6half_tEfNS_4arch4Sm80ELb0ELb1ELb1ELb1ELb1ELb1ELb1ELb0EEENS1_21CollectiveEpilogueFwdINS6_IJS8_SA_S9_EEENS6_IJNS7_ILi1EEESI_SI_EEESC_SE_Li128ELb1ELb1ELb0ELb0EEENS1_19SingleTileSchedulerILb1ELb0ELb1ELi128EEEEEEEEEvNT_6ParamsE --------------------------
	.section	.nv.shared._ZN7cutlass13device_kernelIN5flash19enable_sm80_to_sm89INS1_16FlashAttnFwdSm80INS1_25CollectiveMainloopFwdSm80ILi4ELi1ELb0EN4cute5tupleIJNS5_1CILi128EEENS7_ILi96EEENS7_ILi64EEEEEELi64ENS_6half_tEfNS_4arch4Sm80ELb0ELb1ELb1ELb1ELb1ELb1ELb1ELb0EEENS1_21CollectiveEpilogueFwdINS6_IJS8_SA_S9_EEENS6_IJNS7_ILi1EEESI_SI_EEESC_SE_Li128ELb1ELb1ELb0ELb0EEENS1_19SingleTileSchedulerILb1ELb0ELb1ELi128EEEEEEEEEvNT_6ParamsE,"aw",@nobits
	.sectionflags	@""
	.align	16


//--------------------- .nv.shared._ZN7cutlass13device_kernelIN5flash19enable_sm80_to_sm89INS1_16FlashAttnFwdSm80INS1_25CollectiveMainloopFwdSm80ILi4ELi1ELb0EN4cute5tupleIJNS5_1CILi128EEENS7_ILi112EEENS7_ILi64EEEEEELi64ENS_6half_tEfNS_4arch4Sm80ELb1ELb0ELb1ELb0ELb1ELb0ELb1ELb0EEENS1_21CollectiveEpilogueFwdINS6_IJS8_SA_S9_EEENS6_IJNS7_ILi1EEESI_SI_EEESC_SE_Li128ELb0ELb1ELb0ELb0EEENS1_30DynamicPersistentTileSchedulerILi128ELi128ELb0ELb1ELb0EEEEEEEEEvNT_6ParamsE --------------------------
	.section	.nv.shared._ZN7cutlass13device_kernelIN5flash19enable_sm80_to_sm89INS1_16FlashAttnFwdSm80INS1_25CollectiveMainloopFwdSm80ILi4ELi1ELb0EN4cute5tupleIJNS5_1CILi128EEENS7_ILi112EEENS7_ILi64EEEEEELi64ENS_6half_tEfNS_4arch4Sm80ELb1ELb0ELb1ELb0ELb1ELb0ELb1ELb0EEENS1_21CollectiveEpilogueFwdINS6_IJS8_SA_S9_EEENS6_IJNS7_ILi1EEESI_SI_EEESC_SE_Li128ELb0ELb1ELb0ELb0EEENS1_30DynamicPersistentTileSchedulerILi128ELi128ELb0ELb1ELb0EEEEEEEEEvNT_6ParamsE,"aw",@nobits
	.sectionflags	@""
	.align	16


//--------------------- .nv.shared._ZN7cutlass13device_kernelIN5flash19enable_sm80_to_sm89INS1_16FlashAttnFwdSm80INS1_25CollectiveMainloopFwdSm80ILi4ELi1ELb0EN4cute5tupleIJNS5_1CILi128EEENS7_ILi112EEENS7_ILi64EEEEEELi64ENS_6half_tEfNS_4arch4Sm80ELb1ELb0ELb1ELb1ELb1ELb0ELb1ELb0EEENS1_21CollectiveEpilogueFwdINS6_IJS8_SA_S9_EEENS6_IJNS7_ILi1EEESI_SI_EEESC_SE_Li128ELb1ELb1ELb0ELb0EEENS1_19SingleTileSchedulerILb1ELb0ELb1ELi128EEEEEEEEEvNT_6ParamsE --------------------------
	.section	.nv.shared._ZN7cutlass13device_kernelIN5flash19enable_sm80_to_sm89INS1_16FlashAttnFwdSm80INS1_25CollectiveMainloopFwdSm80ILi4ELi1ELb0EN4cute5tupleIJNS5_1CILi128EEENS7_ILi112EEENS7_ILi64EEEEEELi64ENS_6half_tEfNS_4arch4Sm80ELb1ELb0ELb1ELb1ELb1ELb0ELb1ELb0EEENS1_21CollectiveEpilogueFwdINS6_IJS8_SA_S9_EEENS6_IJNS7_ILi1EEESI_SI_EEESC_SE_Li128ELb1ELb1ELb0ELb0EEENS1_19SingleTileSchedulerILb1ELb0ELb1ELi128EEEEEEEEEvNT_6ParamsE,"aw",@nobits
	.sectionflags	@""
	.align	16


//--------------------- .nv.shared._ZN7cutlass13device_kernelIN5flash19enable_sm80_to_sm89INS1_16FlashAttnFwdSm80INS1_25CollectiveMainloopFwdSm80ILi4ELi1ELb0EN4cute5tupleIJNS5_1CILi128EEENS7_ILi112EEENS7_ILi64EEEEEELi64ENS_6half_tEfNS_4arch4Sm80ELb1ELb0ELb1ELb1ELb1ELb1ELb1ELb0EEENS1_21CollectiveEpilogueFwdINS6_IJS8_SA_S9_EEENS6_IJNS7_ILi1EEESI_SI_EEESC_SE_Li128ELb1ELb1ELb0ELb0EEENS1_19SingleTileSchedulerILb1ELb0ELb1ELi128EEEEEEEEEvNT_6ParamsE --------------------------
	.section	.nv.shared._ZN7cutlass13device_kernelIN5flash19enable_sm80_to_sm89INS1_16FlashAttnFwdSm80INS1_25CollectiveMainloopFwdSm80ILi4ELi1ELb0EN4cute5tupleIJNS5_1CILi128EEENS7_ILi112EEENS7_ILi64EEEEEELi64ENS_6half_tEfNS_4arch4Sm80ELb1ELb0ELb1ELb1ELb1ELb1ELb1ELb0EEENS1_21CollectiveEpilogueFwdINS6_IJS8_SA_S9_EEENS6_IJNS7_ILi1EEESI_SI_EEESC_SE_Li128ELb1ELb1ELb0ELb0EEENS1_19SingleTileSchedulerILb1ELb0ELb1ELi128EEEEEEEEEvNT_6ParamsE,"aw",@nobits
	.sectionflags	@""
	.align	16
